	.target	sm_90

	.elftype	@"ET_EXEC"


//--------------------- .note.nv.tkinfo           --------------------------
	.section	.note.nv.tkinfo,"",@"SHT_NOTE"
	.sectionflags	@"SHF_NOTE_NV_TKINFO"
	.tkinfo
        /*0018*/ 	.word	0x00000002
        /*0030*/ 	.string	""
        /*0030*/ 	.string	"ptxas"
        /*0030*/ 	.string	"Cuda compilation tools, release 13.0, V13.0.88"
        /*0030*/ 	.string	"Build cuda_13.0.r13.0/compiler.36424714_0"
        /*0030*/ 	.string	"-arch sm_90 -m 64 "



//--------------------- .note.nv.cuinfo           --------------------------
	.section	.note.nv.cuinfo,"",@"SHT_NOTE"
	.sectionflags	@"SHF_NOTE_NV_CUINFO"
        /*0018*/ 	.short	0x0002
        /*001a*/ 	.short	0x005a
        /*001c*/ 	.short	0x0082
	.zero		2


//--------------------- .nv.info                  --------------------------
	.section	.nv.info,"",@"SHT_CUDA_INFO"
	.align	4


	//----- nvinfo : EIATTR_REGCOUNT
	.align		4
        /*0000*/ 	.byte	0x04, 0x2f
        /*0002*/ 	.short	(.L_45 - .L_44)
	.align		4
.L_44:
        /*0004*/ 	.word	index@(_ZN2at6native29vectorized_elementwise_kernelILi8EZZZNS0_16asin_kernel_cudaERNS_18TensorIteratorBaseEENKUlvE_clEvENKUlvE_clEvEUlN3c107complexIdEEE_St5arrayIPcLm2EEEEviT0_T1_)
        /*0008*/ 	.word	0x0000004e


	//----- nvinfo : EIATTR_FRAME_SIZE
	.align		4
.L_45:
        /*000c*/ 	.byte	0x04, 0x11
        /*000e*/ 	.short	(.L_47 - .L_46)
	.align		4
.L_46:
        /*0010*/ 	.word	index@($__internal_27_$__cuda_sm20_dsqrt_rn_f64_mediumpath_v1)
        /*0014*/ 	.word	0x00000000


	//----- nvinfo : EIATTR_FRAME_SIZE
	.align		4
.L_47:
        /*0018*/ 	.byte	0x04, 0x11
        /*001a*/ 	.short	(.L_49 - .L_48)
	.align		4
.L_48:
        /*001c*/ 	.word	index@($__internal_26_$__cuda_sm20_div_rn_f64_full)
        /*0020*/ 	.word	0x00000000


	//----- nvinfo : EIATTR_FRAME_SIZE
	.align		4
.L_49:
        /*0024*/ 	.byte	0x04, 0x11
        /*0026*/ 	.short	(.L_51 - .L_50)
	.align		4
.L_50:
        /*0028*/ 	.word	index@(_ZN2at6native29vectorized_elementwise_kernelILi8EZZZNS0_16asin_kernel_cudaERNS_18TensorIteratorBaseEENKUlvE_clEvENKUlvE_clEvEUlN3c107complexIdEEE_St5arrayIPcLm2EEEEviT0_T1_)
        /*002c*/ 	.word	0x00000000


	//----- nvinfo : EIATTR_REGCOUNT
	.align		4
.L_51:
        /*0030*/ 	.byte	0x04, 0x2f
        /*0032*/ 	.short	(.L_53 - .L_52)
	.align		4
.L_52:
        /*0034*/ 	.word	index@(_ZN2at6native29vectorized_elementwise_kernelILi4EZZZNS0_16asin_kernel_cudaERNS_18TensorIteratorBaseEENKUlvE_clEvENKUlvE_clEvEUlN3c107complexIdEEE_St5arrayIPcLm2EEEEviT0_T1_)
        /*0038*/ 	.word	0x0000004e


	//----- nvinfo : EIATTR_FRAME_SIZE
	.align		4
.L_53:
        /*003c*/ 	.byte	0x04, 0x11
        /*003e*/ 	.short	(.L_55 - .L_54)
	.align		4
.L_54:
        /*0040*/ 	.word	index@($__internal_25_$__cuda_sm20_dsqrt_rn_f64_mediumpath_v1)
        /*0044*/ 	.word	0x00000000


	//----- nvinfo : EIATTR_FRAME_SIZE
	.align		4
.L_55:
        /*0048*/ 	.byte	0x04, 0x11
        /*004a*/ 	.short	(.L_57 - .L_56)
	.align		4
.L_56:
        /*004c*/ 	.word	index@($__internal_24_$__cuda_sm20_div_rn_f64_full)
        /*0050*/ 	.word	0x00000000


	//----- nvinfo : EIATTR_FRAME_SIZE
	.align		4
.L_57:
        /*0054*/ 	.byte	0x04, 0x11
        /*0056*/ 	.short	(.L_59 - .L_58)
	.align		4
.L_58:
        /*0058*/ 	.word	index@(_ZN2at6native29vectorized_elementwise_kernelILi4EZZZNS0_16asin_kernel_cudaERNS_18TensorIteratorBaseEENKUlvE_clEvENKUlvE_clEvEUlN3c107complexIdEEE_St5arrayIPcLm2EEEEviT0_T1_)
        /*005c*/ 	.word	0x00000000


	//----- nvinfo : EIATTR_REGCOUNT
	.align		4
.L_59:
        /*0060*/ 	.byte	0x04, 0x2f
        /*0062*/ 	.short	(.L_61 - .L_60)
	.align		4
.L_60:
        /*0064*/ 	.word	index@(_ZN2at6native29vectorized_elementwise_kernelILi2EZZZNS0_16asin_kernel_cudaERNS_18TensorIteratorBaseEENKUlvE_clEvENKUlvE_clEvEUlN3c107complexIdEEE_St5arrayIPcLm2EEEEviT0_T1_)
        /*0068*/ 	.word	0x0000004e


	//----- nvinfo : EIATTR_FRAME_SIZE
	.align		4
.L_61:
        /*006c*/ 	.byte	0x04, 0x11
        /*006e*/ 	.short	(.L_63 - .L_62)
	.align		4
.L_62:
        /*0070*/ 	.word	index@($__internal_23_$__cuda_sm20_dsqrt_rn_f64_mediumpath_v1)
        /*0074*/ 	.word	0x00000000


	//----- nvinfo : EIATTR_FRAME_SIZE
	.align		4
.L_63:
        /*0078*/ 	.byte	0x04, 0x11
        /*007a*/ 	.short	(.L_65 - .L_64)
	.align		4
.L_64:
        /*007c*/ 	.word	index@($__internal_22_$__cuda_sm20_div_rn_f64_full)
        /*0080*/ 	.word	0x00000000


	//----- nvinfo : EIATTR_FRAME_SIZE
	.align		4
.L_65:
        /*0084*/ 	.byte	0x04, 0x11
        /*0086*/ 	.short	(.L_67 - .L_66)
	.align		4
.L_66:
        /*0088*/ 	.word	index@(_ZN2at6native29vectorized_elementwise_kernelILi2EZZZNS0_16asin_kernel_cudaERNS_18TensorIteratorBaseEENKUlvE_clEvENKUlvE_clEvEUlN3c107complexIdEEE_St5arrayIPcLm2EEEEviT0_T1_)
        /*008c*/ 	.word	0x00000000


	//----- nvinfo : EIATTR_REGCOUNT
	.align		4
.L_67:
        /*0090*/ 	.byte	0x04, 0x2f
        /*0092*/ 	.short	(.L_69 - .L_68)
	.align		4
.L_68:
        /*0094*/ 	.word	index@(_ZN2at6native27unrolled_elementwise_kernelIZZZNS0_16asin_kernel_cudaERNS_18TensorIteratorBaseEENKUlvE_clEvENKUlvE_clEvEUlN3c107complexIdEEE_St5arrayIPcLm2EELi4E23TrivialOffsetCalculatorILi1EjESE_NS0_6memory15LoadWithoutCastENSF_16StoreWithoutCastEEEviT_T0_T2_T3_T4_T5_)
        /*0098*/ 	.word	0x0000003a


	//----- nvinfo : EIATTR_FRAME_SIZE
	.align		4
.L_69:
        /*009c*/ 	.byte	0x04, 0x11
        /*009e*/ 	.short	(.L_71 - .L_70)
	.align		4
.L_70:
        /*00a0*/ 	.word	index@($__internal_21_$__cuda_sm20_dsqrt_rn_f64_mediumpath_v1)
        /*00a4*/ 	.word	0x00000000


	//----- nvinfo : EIATTR_FRAME_SIZE
	.align		4
.L_71:
        /*00a8*/ 	.byte	0x04, 0x11
        /*00aa*/ 	.short	(.L_73 - .L_72)
	.align		4
.L_72:
        /*00ac*/ 	.word	index@($__internal_20_$__cuda_sm20_div_rn_f64_full)
        /*00b0*/ 	.word	0x00000000


	//----- nvinfo : EIATTR_FRAME_SIZE
	.align		4
.L_73:
        /*00b4*/ 	.byte	0x04, 0x11
        /*00b6*/ 	.short	(.L_75 - .L_74)
	.align		4
.L_74:
        /*00b8*/ 	.word	index@(_ZN2at6native27unrolled_elementwise_kernelIZZZNS0_16asin_kernel_cudaERNS_18TensorIteratorBaseEENKUlvE_clEvENKUlvE_clEvEUlN3c107complexIdEEE_St5arrayIPcLm2EELi4E23TrivialOffsetCalculatorILi1EjESE_NS0_6memory15LoadWithoutCastENSF_16StoreWithoutCastEEEviT_T0_T2_T3_T4_T5_)
        /*00bc*/ 	.word	0x00000000


	//----- nvinfo : EIATTR_REGCOUNT
	.align		4
.L_75:
        /*00c0*/ 	.byte	0x04, 0x2f
        /*00c2*/ 	.short	(.L_77 - .L_76)
	.align		4
.L_76:
        /*00c4*/ 	.word	index@(_ZN2at6native18elementwise_kernelILi128ELi2EZNS0_22gpu_kernel_impl_nocastIZZZNS0_16asin_kernel_cudaERNS_18TensorIteratorBaseEENKUlvE_clEvENKUlvE_clEvEUlN3c107complexIdEEE_EEvS4_RKT_EUliE_EEviT1_)
        /*00c8*/ 	.word	0x00000030


	//----- nvinfo : EIATTR_FRAME_SIZE
	.align		4
.L_77:
        /*00cc*/ 	.byte	0x04, 0x11
        /*00ce*/ 	.short	(.L_79 - .L_78)
	.align		4
.L_78:
        /*00d0*/ 	.word	index@($__internal_19_$__cuda_sm20_dsqrt_rn_f64_mediumpath_v1)
        /*00d4*/ 	.word	0x00000000


	//----- nvinfo : EIATTR_FRAME_SIZE
	.align		4
.L_79:
        /*00d8*/ 	.byte	0x04, 0x11
        /*00da*/ 	.short	(.L_81 - .L_80)
	.align		4
.L_80:
        /*00dc*/ 	.word	index@($__internal_18_$__cuda_sm20_div_rn_f64_full)
        /*00e0*/ 	.word	0x00000000


	//----- nvinfo : EIATTR_FRAME_SIZE
	.align		4
.L_81:
        /*00e4*/ 	.byte	0x04, 0x11
        /*00e6*/ 	.short	(.L_83 - .L_82)
	.align		4
.L_82:
        /*00e8*/ 	.word	index@(_ZN2at6native18elementwise_kernelILi128ELi2EZNS0_22gpu_kernel_impl_nocastIZZZNS0_16asin_kernel_cudaERNS_18TensorIteratorBaseEENKUlvE_clEvENKUlvE_clEvEUlN3c107complexIdEEE_EEvS4_RKT_EUliE_EEviT1_)
        /*00ec*/ 	.word	0x00000000


	//----- nvinfo : EIATTR_REGCOUNT
	.align		4
.L_83:
        /*00f0*/ 	.byte	0x04, 0x2f
        /*00f2*/ 	.short	(.L_85 - .L_84)
	.align		4
.L_84:
        /*00f4*/ 	.word	index@(_ZN2at6native27unrolled_elementwise_kernelIZZZNS0_16asin_kernel_cudaERNS_18TensorIteratorBaseEENKUlvE_clEvENKUlvE_clEvEUlN3c107complexIdEEE_St5arrayIPcLm2EELi4E23TrivialOffsetCalculatorILi1EjESE_NS0_6memory12LoadWithCastILi1EEENSF_13StoreWithCastILi1EEEEEviT_T0_T2_T3_T4_T5_)
        /*00f8*/ 	.word	0x00000038


	//----- nvinfo : EIATTR_FRAME_SIZE
	.align		4
.L_85:
        /*00fc*/ 	.byte	0x04, 0x11
        /*00fe*/ 	.short	(.L_87 - .L_86)
	.align		4
.L_86:
        /*0100*/ 	.word	index@($__internal_17_$__cuda_sm20_dsqrt_rn_f64_mediumpath_v1)
        /*0104*/ 	.word	0x00000000


	//----- nvinfo : EIATTR_FRAME_SIZE
	.align		4
.L_87:
        /*0108*/ 	.byte	0x04, 0x11
        /*010a*/ 	.short	(.L_89 - .L_88)
	.align		4
.L_88:
        /*010c*/ 	.word	index@($__internal_16_$__cuda_sm20_div_rn_f64_full)
        /*0110*/ 	.word	0x00000000


	//----- nvinfo : EIATTR_FRAME_SIZE
	.align		4
.L_89:
        /*0114*/ 	.byte	0x04, 0x11
        /*0116*/ 	.short	(.L_91 - .L_90)
	.align		4
.L_90:
        /*0118*/ 	.word	index@(_ZN2at6native27unrolled_elementwise_kernelIZZZNS0_16asin_kernel_cudaERNS_18TensorIteratorBaseEENKUlvE_clEvENKUlvE_clEvEUlN3c107complexIdEEE_St5arrayIPcLm2EELi4E23TrivialOffsetCalculatorILi1EjESE_NS0_6memory12LoadWithCastILi1EEENSF_13StoreWithCastILi1EEEEEviT_T0_T2_T3_T4_T5_)
        /*011c*/ 	.word	0x00000000


	//----- nvinfo : EIATTR_REGCOUNT
	.align		4
.L_91:
        /*0120*/ 	.byte	0x04, 0x2f
        /*0122*/ 	.short	(.L_93 - .L_92)
	.align		4
.L_92:
        /*0124*/ 	.word	index@(_ZN2at6native18elementwise_kernelILi128ELi4EZNS0_15gpu_kernel_implIZZZNS0_16asin_kernel_cudaERNS_18TensorIteratorBaseEENKUlvE_clEvENKUlvE_clEvEUlN3c107complexIdEEE_EEvS4_RKT_EUliE_EEviT1_)
        /*0128*/ 	.word	0x00000031


	//----- nvinfo : EIATTR_FRAME_SIZE
	.align		4
.L_93:
        /*012c*/ 	.byte	0x04, 0x11
        /*012e*/ 	.short	(.L_95 - .L_94)
	.align		4
.L_94:
        /*0130*/ 	.word	index@($__internal_15_$__cuda_sm20_dsqrt_rn_f64_mediumpath_v1)
        /*0134*/ 	.word	0x00000000


	//----- nvinfo : EIATTR_FRAME_SIZE
	.align		4
.L_95:
        /*0138*/ 	.byte	0x04, 0x11
        /*013a*/ 	.short	(.L_97 - .L_96)
	.align		4
.L_96:
        /*013c*/ 	.word	index@($__internal_14_$__cuda_sm20_div_rn_f64_full)
        /*0140*/ 	.word	0x00000000


	//----- nvinfo : EIATTR_FRAME_SIZE
	.align		4
.L_97:
        /*0144*/ 	.byte	0x04, 0x11
        /*0146*/ 	.short	(.L_99 - .L_98)
	.align		4
.L_98:
        /*0148*/ 	.word	index@(_ZN2at6native18elementwise_kernelILi128ELi4EZNS0_15gpu_kernel_implIZZZNS0_16asin_kernel_cudaERNS_18TensorIteratorBaseEENKUlvE_clEvENKUlvE_clEvEUlN3c107complexIdEEE_EEvS4_RKT_EUliE_EEviT1_)
        /*014c*/ 	.word	0x00000000


	//----- nvinfo : EIATTR_REGCOUNT
	.align		4
.L_99:
        /*0150*/ 	.byte	0x04, 0x2f
        /*0152*/ 	.short	(.L_101 - .L_100)
	.align		4
.L_100:
        /*0154*/ 	.word	index@(_ZN2at6native29vectorized_elementwise_kernelILi8EZZZNS0_16asin_kernel_cudaERNS_18TensorIteratorBaseEENKUlvE_clEvENKUlvE0_clEvEUlN3c107complexIfEEE_St5arrayIPcLm2EEEEviT0_T1_)
        /*0158*/ 	.word	0x00000025


	//----- nvinfo : EIATTR_FRAME_SIZE
	.align		4
.L_101:
        /*015c*/ 	.byte	0x04, 0x11
        /*015e*/ 	.short	(.L_103 - .L_102)
	.align		4
.L_102:
        /*0160*/ 	.word	index@($__internal_13_$__cuda_sm3x_div_rn_ftz_f32_slowpath)
        /*0164*/ 	.word	0x00000000


	//----- nvinfo : EIATTR_FRAME_SIZE
	.align		4
.L_103:
        /*0168*/ 	.byte	0x04, 0x11
        /*016a*/ 	.short	(.L_105 - .L_104)
	.align		4
.L_104:
        /*016c*/ 	.word	index@(_ZN2at6native29vectorized_elementwise_kernelILi8EZZZNS0_16asin_kernel_cudaERNS_18TensorIteratorBaseEENKUlvE_clEvENKUlvE0_clEvEUlN3c107complexIfEEE_St5arrayIPcLm2EEEEviT0_T1_)
        /*0170*/ 	.word	0x00000000


	//----- nvinfo : EIATTR_REGCOUNT
	.align		4
.L_105:
        /*0174*/ 	.byte	0x04, 0x2f
        /*0176*/ 	.short	(.L_107 - .L_106)
	.align		4
.L_106:
        /*0178*/ 	.word	index@(_ZN2at6native29vectorized_elementwise_kernelILi4EZZZNS0_16asin_kernel_cudaERNS_18TensorIteratorBaseEENKUlvE_clEvENKUlvE0_clEvEUlN3c107complexIfEEE_St5arrayIPcLm2EEEEviT0_T1_)
        /*017c*/ 	.word	0x00000025


	//----- nvinfo : EIATTR_FRAME_SIZE
	.align		4
.L_107:
        /*0180*/ 	.byte	0x04, 0x11
        /*0182*/ 	.short	(.L_109 - .L_108)
	.align		4
.L_108:
        /*0184*/ 	.word	index@($__internal_12_$__cuda_sm3x_div_rn_ftz_f32_slowpath)
        /*0188*/ 	.word	0x00000000


	//----- nvinfo : EIATTR_FRAME_SIZE
	.align		4
.L_109:
        /*018c*/ 	.byte	0x04, 0x11
        /*018e*/ 	.short	(.L_111 - .L_110)
	.align		4
.L_110:
        /*0190*/ 	.word	index@(_ZN2at6native29vectorized_elementwise_kernelILi4EZZZNS0_16asin_kernel_cudaERNS_18TensorIteratorBaseEENKUlvE_clEvENKUlvE0_clEvEUlN3c107complexIfEEE_St5arrayIPcLm2EEEEviT0_T1_)
        /*0194*/ 	.word	0x00000000


	//----- nvinfo : EIATTR_REGCOUNT
	.align		4
.L_111:
        /*0198*/ 	.byte	0x04, 0x2f
        /*019a*/ 	.short	(.L_113 - .L_112)
	.align		4
.L_112:
        /*019c*/ 	.word	index@(_ZN2at6native29vectorized_elementwise_kernelILi2EZZZNS0_16asin_kernel_cudaERNS_18TensorIteratorBaseEENKUlvE_clEvENKUlvE0_clEvEUlN3c107complexIfEEE_St5arrayIPcLm2EEEEviT0_T1_)
        /*01a0*/ 	.word	0x00000025


	//----- nvinfo : EIATTR_FRAME_SIZE
	.align		4
.L_113:
        /*01a4*/ 	.byte	0x04, 0x11
        /*01a6*/ 	.short	(.L_115 - .L_114)
	.align		4
.L_114:
        /*01a8*/ 	.word	index@($__internal_11_$__cuda_sm3x_div_rn_ftz_f32_slowpath)
        /*01ac*/ 	.word	0x00000000


	//----- nvinfo : EIATTR_FRAME_SIZE
	.align		4
.L_115:
        /*01b0*/ 	.byte	0x04, 0x11
        /*01b2*/ 	.short	(.L_117 - .L_116)
	.align		4
.L_116:
        /*01b4*/ 	.word	index@(_ZN2at6native29vectorized_elementwise_kernelILi2EZZZNS0_16asin_kernel_cudaERNS_18TensorIteratorBaseEENKUlvE_clEvENKUlvE0_clEvEUlN3c107complexIfEEE_St5arrayIPcLm2EEEEviT0_T1_)
        /*01b8*/ 	.word	0x00000000


	//----- nvinfo : EIATTR_REGCOUNT
	.align		4
.L_117:
        /*01bc*/ 	.byte	0x04, 0x2f
        /*01be*/ 	.short	(.L_119 - .L_118)
	.align		4
.L_118:
        /*01c0*/ 	.word	index@(_ZN2at6native27unrolled_elementwise_kernelIZZZNS0_16asin_kernel_cudaERNS_18TensorIteratorBaseEENKUlvE_clEvENKUlvE0_clEvEUlN3c107complexIfEEE_St5arrayIPcLm2EELi4E23TrivialOffsetCalculatorILi1EjESE_NS0_6memory15LoadWithoutCastENSF_16StoreWithoutCastEEEviT_T0_T2_T3_T4_T5_)
        /*01c4*/ 	.word	0x00000020


	//----- nvinfo : EIATTR_FRAME_SIZE
	.align		4
.L_119:
        /*01c8*/ 	.byte	0x04, 0x11
        /*01ca*/ 	.short	(.L_121 - .L_120)
	.align		4
.L_120:
        /*01cc*/ 	.word	index@($__internal_10_$__cuda_sm3x_div_rn_ftz_f32_slowpath)
        /*01d0*/ 	.word	0x00000000


	//----- nvinfo : EIATTR_FRAME_SIZE
	.align		4
.L_121:
        /*01d4*/ 	.byte	0x04, 0x11
        /*01d6*/ 	.short	(.L_123 - .L_122)
	.align		4
.L_122:
        /*01d8*/ 	.word	index@(_ZN2at6native27unrolled_elementwise_kernelIZZZNS0_16asin_kernel_cudaERNS_18TensorIteratorBaseEENKUlvE_clEvENKUlvE0_clEvEUlN3c107complexIfEEE_St5arrayIPcLm2EELi4E23TrivialOffsetCalculatorILi1EjESE_NS0_6memory15LoadWithoutCastENSF_16StoreWithoutCastEEEviT_T0_T2_T3_T4_T5_)
        /*01dc*/ 	.word	0x00000000


	//----- nvinfo : EIATTR_REGCOUNT
	.align		4
.L_123:
        /*01e0*/ 	.byte	0x04, 0x2f
        /*01e2*/ 	.short	(.L_125 - .L_124)
	.align		4
.L_124:
        /*01e4*/ 	.word	index@(_ZN2at6native18elementwise_kernelILi128ELi2EZNS0_22gpu_kernel_impl_nocastIZZZNS0_16asin_kernel_cudaERNS_18TensorIteratorBaseEENKUlvE_clEvENKUlvE0_clEvEUlN3c107complexIfEEE_EEvS4_RKT_EUliE_EEviT1_)
        /*01e8*/ 	.word	0x0000001a


	//----- nvinfo : EIATTR_FRAME_SIZE
	.align		4
.L_125:
        /*01ec*/ 	.byte	0x04, 0x11
        /*01ee*/ 	.short	(.L_127 - .L_126)
	.align		4
.L_126:
        /*01f0*/ 	.word	index@($__internal_9_$__cuda_sm3x_div_rn_ftz_f32_slowpath)
        /*01f4*/ 	.word	0x00000000


	//----- nvinfo : EIATTR_FRAME_SIZE
	.align		4
.L_127:
        /*01f8*/ 	.byte	0x04, 0x11
        /*01fa*/ 	.short	(.L_129 - .L_128)
	.align		4
.L_128:
        /*01fc*/ 	.word	index@(_ZN2at6native18elementwise_kernelILi128ELi2EZNS0_22gpu_kernel_impl_nocastIZZZNS0_16asin_kernel_cudaERNS_18TensorIteratorBaseEENKUlvE_clEvENKUlvE0_clEvEUlN3c107complexIfEEE_EEvS4_RKT_EUliE_EEviT1_)
        /*0200*/ 	.word	0x00000000


	//----- nvinfo : EIATTR_REGCOUNT
	.align		4
.L_129:
        /*0204*/ 	.byte	0x04, 0x2f
        /*0206*/ 	.short	(.L_131 - .L_130)
	.align		4
.L_130:
        /*0208*/ 	.word	index@(_ZN2at6native27unrolled_elementwise_kernelIZZZNS0_16asin_kernel_cudaERNS_18TensorIteratorBaseEENKUlvE_clEvENKUlvE0_clEvEUlN3c107complexIfEEE_St5arrayIPcLm2EELi4E23TrivialOffsetCalculatorILi1EjESE_NS0_6memory12LoadWithCastILi1EEENSF_13StoreWithCastILi1EEEEEviT_T0_T2_T3_T4_T5_)
        /*020c*/ 	.word	0x00000021


	//----- nvinfo : EIATTR_FRAME_SIZE
	.align		4
.L_131:
        /*0210*/ 	.byte	0x04, 0x11
        /*0212*/ 	.short	(.L_133 - .L_132)
	.align		4
.L_132:
        /*0214*/ 	.word	index@($__internal_8_$__cuda_sm3x_div_rn_ftz_f32_slowpath)
        /*0218*/ 	.word	0x00000000


	//----- nvinfo : EIATTR_FRAME_SIZE
	.align		4
.L_133:
        /*021c*/ 	.byte	0x04, 0x11
        /*021e*/ 	.short	(.L_135 - .L_134)
	.align		4
.L_134:
        /*0220*/ 	.word	index@(_ZN2at6native27unrolled_elementwise_kernelIZZZNS0_16asin_kernel_cudaERNS_18TensorIteratorBaseEENKUlvE_clEvENKUlvE0_clEvEUlN3c107complexIfEEE_St5arrayIPcLm2EELi4E23TrivialOffsetCalculatorILi1EjESE_NS0_6memory12LoadWithCastILi1EEENSF_13StoreWithCastILi1EEEEEviT_T0_T2_T3_T4_T5_)
        /*0224*/ 	.word	0x00000000


	//----- nvinfo : EIATTR_REGCOUNT
	.align		4
.L_135:
        /*0228*/ 	.byte	0x04, 0x2f
        /*022a*/ 	.short	(.L_137 - .L_136)
	.align		4
.L_136:
        /*022c*/ 	.word	index@(_ZN2at6native18elementwise_kernelILi128ELi4EZNS0_15gpu_kernel_implIZZZNS0_16asin_kernel_cudaERNS_18TensorIteratorBaseEENKUlvE_clEvENKUlvE0_clEvEUlN3c107complexIfEEE_EEvS4_RKT_EUliE_EEviT1_)
        /*0230*/ 	.word	0x00000019


	//----- nvinfo : EIATTR_FRAME_SIZE
	.align		4
.L_137:
        /*0234*/ 	.byte	0x04, 0x11
        /*0236*/ 	.short	(.L_139 - .L_138)
	.align		4
.L_138:
        /*0238*/ 	.word	index@($__internal_7_$__cuda_sm3x_div_rn_ftz_f32_slowpath)
        /*023c*/ 	.word	0x00000000


	//----- nvinfo : EIATTR_FRAME_SIZE
	.align		4
.L_139:
        /*0240*/ 	.byte	0x04, 0x11
        /*0242*/ 	.short	(.L_141 - .L_140)
	.align		4
.L_140:
        /*0244*/ 	.word	index@(_ZN2at6native18elementwise_kernelILi128ELi4EZNS0_15gpu_kernel_implIZZZNS0_16asin_kernel_cudaERNS_18TensorIteratorBaseEENKUlvE_clEvENKUlvE0_clEvEUlN3c107complexIfEEE_EEvS4_RKT_EUliE_EEviT1_)
        /*0248*/ 	.word	0x00000000


	//----- nvinfo : EIATTR_REGCOUNT
	.align		4
.L_141:
        /*024c*/ 	.byte	0x04, 0x2f
        /*024e*/ 	.short	(.L_143 - .L_142)
	.align		4
.L_142:
        /*0250*/ 	.word	index@(_ZN2at6native29vectorized_elementwise_kernelILi8EZZZNS0_16asin_kernel_cudaERNS_18TensorIteratorBaseEENKUlvE_clEvENKUlvE1_clEvEUlN3c107complexINS6_4HalfEEEE_St5arrayIPcLm2EEEEviT0_T1_)
        /*0254*/ 	.word	0x00000029


	//----- nvinfo : EIATTR_FRAME_SIZE
	.align		4
.L_143:
        /*0258*/ 	.byte	0x04, 0x11
        /*025a*/ 	.short	(.L_145 - .L_144)
	.align		4
.L_144:
        /*025c*/ 	.word	index@($__internal_6_$__cuda_sm3x_div_rn_ftz_f32_slowpath)
        /*0260*/ 	.word	0x00000000


	//----- nvinfo : EIATTR_FRAME_SIZE
	.align		4
.L_145:
        /*0264*/ 	.byte	0x04, 0x11
        /*0266*/ 	.short	(.L_147 - .L_146)
	.align		4
.L_146:
        /*0268*/ 	.word	index@(_ZN2at6native29vectorized_elementwise_kernelILi8EZZZNS0_16asin_kernel_cudaERNS_18TensorIteratorBaseEENKUlvE_clEvENKUlvE1_clEvEUlN3c107complexINS6_4HalfEEEE_St5arrayIPcLm2EEEEviT0_T1_)
        /*026c*/ 	.word	0x00000000


	//----- nvinfo : EIATTR_REGCOUNT
	.align		4
.L_147:
        /*0270*/ 	.byte	0x04, 0x2f
        /*0272*/ 	.short	(.L_149 - .L_148)
	.align		4
.L_148:
        /*0274*/ 	.word	index@(_ZN2at6native29vectorized_elementwise_kernelILi4EZZZNS0_16asin_kernel_cudaERNS_18TensorIteratorBaseEENKUlvE_clEvENKUlvE1_clEvEUlN3c107complexINS6_4HalfEEEE_St5arrayIPcLm2EEEEviT0_T1_)
        /*0278*/ 	.word	0x00000029


	//----- nvinfo : EIATTR_FRAME_SIZE
	.align		4
.L_149:
        /*027c*/ 	.byte	0x04, 0x11
        /*027e*/ 	.short	(.L_151 - .L_150)
	.align		4
.L_150:
        /*0280*/ 	.word	index@($__internal_5_$__cuda_sm3x_div_rn_ftz_f32_slowpath)
        /*0284*/ 	.word	0x00000000


	//----- nvinfo : EIATTR_FRAME_SIZE
	.align		4
.L_151:
        /*0288*/ 	.byte	0x04, 0x11
        /*028a*/ 	.short	(.L_153 - .L_152)
	.align		4
.L_152:
        /*028c*/ 	.word	index@(_ZN2at6native29vectorized_elementwise_kernelILi4EZZZNS0_16asin_kernel_cudaERNS_18TensorIteratorBaseEENKUlvE_clEvENKUlvE1_clEvEUlN3c107complexINS6_4HalfEEEE_St5arrayIPcLm2EEEEviT0_T1_)
        /*0290*/ 	.word	0x00000000


	//----- nvinfo : EIATTR_REGCOUNT
	.align		4
.L_153:
        /*0294*/ 	.byte	0x04, 0x2f
        /*0296*/ 	.short	(.L_155 - .L_154)
	.align		4
.L_154:
        /*0298*/ 	.word	index@(_ZN2at6native29vectorized_elementwise_kernelILi2EZZZNS0_16asin_kernel_cudaERNS_18TensorIteratorBaseEENKUlvE_clEvENKUlvE1_clEvEUlN3c107complexINS6_4HalfEEEE_St5arrayIPcLm2EEEEviT0_T1_)
        /*029c*/ 	.word	0x00000026


	//----- nvinfo : EIATTR_FRAME_SIZE
	.align		4
.L_155:
        /*02a0*/ 	.byte	0x04, 0x11
        /*02a2*/ 	.short	(.L_157 - .L_156)
	.align		4
.L_156:
        /*02a4*/ 	.word	index@($__internal_4_$__cuda_sm3x_div_rn_ftz_f32_slowpath)
        /*02a8*/ 	.word	0x00000000


	//----- nvinfo : EIATTR_FRAME_SIZE
	.align		4
.L_157:
        /*02ac*/ 	.byte	0x04, 0x11
        /*02ae*/ 	.short	(.L_159 - .L_158)
	.align		4
.L_158:
        /*02b0*/ 	.word	index@(_ZN2at6native29vectorized_elementwise_kernelILi2EZZZNS0_16asin_kernel_cudaERNS_18TensorIteratorBaseEENKUlvE_clEvENKUlvE1_clEvEUlN3c107complexINS6_4HalfEEEE_St5arrayIPcLm2EEEEviT0_T1_)
        /*02b4*/ 	.word	0x00000000


	//----- nvinfo : EIATTR_REGCOUNT
	.align		4
.L_159:
        /*02b8*/ 	.byte	0x04, 0x2f
        /*02ba*/ 	.short	(.L_161 - .L_160)
	.align		4
.L_160:
        /*02bc*/ 	.word	index@(_ZN2at6native27unrolled_elementwise_kernelIZZZNS0_16asin_kernel_cudaERNS_18TensorIteratorBaseEENKUlvE_clEvENKUlvE1_clEvEUlN3c107complexINS6_4HalfEEEE_St5arrayIPcLm2EELi4E23TrivialOffsetCalculatorILi1EjESF_NS0_6memory15LoadWithoutCastENSG_16StoreWithoutCastEEEviT_T0_T2_T3_T4_T5_)
        /*02c0*/ 	.word	0x0000001e


	//----- nvinfo : EIATTR_FRAME_SIZE
	.align		4
.L_161:
        /*02c4*/ 	.byte	0x04, 0x11
        /*02c6*/ 	.short	(.L_163 - .L_162)
	.align		4
.L_162:
        /*02c8*/ 	.word	index@($__internal_3_$__cuda_sm3x_div_rn_ftz_f32_slowpath)
        /*02cc*/ 	.word	0x00000000


	//----- nvinfo : EIATTR_FRAME_SIZE
	.align		4
.L_163:
        /*02d0*/ 	.byte	0x04, 0x11
        /*02d2*/ 	.short	(.L_165 - .L_164)
	.align		4
.L_164:
        /*02d4*/ 	.word	index@(_ZN2at6native27unrolled_elementwise_kernelIZZZNS0_16asin_kernel_cudaERNS_18TensorIteratorBaseEENKUlvE_clEvENKUlvE1_clEvEUlN3c107complexINS6_4HalfEEEE_St5arrayIPcLm2EELi4E23TrivialOffsetCalculatorILi1EjESF_NS0_6memory15LoadWithoutCastENSG_16StoreWithoutCastEEEviT_T0_T2_T3_T4_T5_)
        /*02d8*/ 	.word	0x00000000


	//----- nvinfo : EIATTR_REGCOUNT
	.align		4
.L_165:
        /*02dc*/ 	.byte	0x04, 0x2f
        /*02de*/ 	.short	(.L_167 - .L_166)
	.align		4
.L_166:
        /*02e0*/ 	.word	index@(_ZN2at6native18elementwise_kernelILi128ELi2EZNS0_22gpu_kernel_impl_nocastIZZZNS0_16asin_kernel_cudaERNS_18TensorIteratorBaseEENKUlvE_clEvENKUlvE1_clEvEUlN3c107complexINS7_4HalfEEEE_EEvS4_RKT_EUliE_EEviT1_)
        /*02e4*/ 	.word	0x00000018


	//----- nvinfo : EIATTR_FRAME_SIZE
	.align		4
.L_167:
        /*02e8*/ 	.byte	0x04, 0x11
        /*02ea*/ 	.short	(.L_169 - .L_168)
	.align		4
.L_168:
        /*02ec*/ 	.word	index@($__internal_2_$__cuda_sm3x_div_rn_ftz_f32_slowpath)
        /*02f0*/ 	.word	0x00000000


	//----- nvinfo : EIATTR_FRAME_SIZE
	.align		4
.L_169:
        /*02f4*/ 	.byte	0x04, 0x11
        /*02f6*/ 	.short	(.L_171 - .L_170)
	.align		4
.L_170:
        /*02f8*/ 	.word	index@(_ZN2at6native18elementwise_kernelILi128ELi2EZNS0_22gpu_kernel_impl_nocastIZZZNS0_16asin_kernel_cudaERNS_18TensorIteratorBaseEENKUlvE_clEvENKUlvE1_clEvEUlN3c107complexINS7_4HalfEEEE_EEvS4_RKT_EUliE_EEviT1_)
        /*02fc*/ 	.word	0x00000000


	//----- nvinfo : EIATTR_REGCOUNT
	.align		4
.L_171:
        /*0300*/ 	.byte	0x04, 0x2f
        /*0302*/ 	.short	(.L_173 - .L_172)
	.align		4
.L_172:
        /*0304*/ 	.word	index@(_ZN2at6native27unrolled_elementwise_kernelIZZZNS0_16asin_kernel_cudaERNS_18TensorIteratorBaseEENKUlvE_clEvENKUlvE1_clEvEUlN3c107complexINS6_4HalfEEEE_St5arrayIPcLm2EELi4E23TrivialOffsetCalculatorILi1EjESF_NS0_6memory12LoadWithCastILi1EEENSG_13StoreWithCastILi1EEEEEviT_T0_T2_T3_T4_T5_)
        /*0308*/ 	.word	0x00000020


	//----- nvinfo : EIATTR_FRAME_SIZE
	.align		4
.L_173:
        /*030c*/ 	.byte	0x04, 0x11
        /*030e*/ 	.short	(.L_175 - .L_174)
	.align		4
.L_174:
        /*0310*/ 	.word	index@($__internal_1_$__cuda_sm3x_div_rn_ftz_f32_slowpath)
        /*0314*/ 	.word	0x00000000


	//----- nvinfo : EIATTR_FRAME_SIZE
	.align		4
.L_175:
        /*0318*/ 	.byte	0x04, 0x11
        /*031a*/ 	.short	(.L_177 - .L_176)
	.align		4
.L_176:
        /*031c*/ 	.word	index@(_ZN2at6native27unrolled_elementwise_kernelIZZZNS0_16asin_kernel_cudaERNS_18TensorIteratorBaseEENKUlvE_clEvENKUlvE1_clEvEUlN3c107complexINS6_4HalfEEEE_St5arrayIPcLm2EELi4E23TrivialOffsetCalculatorILi1EjESF_NS0_6memory12LoadWithCastILi1EEENSG_13StoreWithCastILi1EEEEEviT_T0_T2_T3_T4_T5_)
        /*0320*/ 	.word	0x00000000


	//----- nvinfo : EIATTR_REGCOUNT
	.align		4
.L_177:
        /*0324*/ 	.byte	0x04, 0x2f
        /*0326*/ 	.short	(.L_179 - .L_178)
	.align		4
.L_178:
        /*0328*/ 	.word	index@(_ZN2at6native18elementwise_kernelILi128ELi4EZNS0_15gpu_kernel_implIZZZNS0_16asin_kernel_cudaERNS_18TensorIteratorBaseEENKUlvE_clEvENKUlvE1_clEvEUlN3c107complexINS7_4HalfEEEE_EEvS4_RKT_EUliE_EEviT1_)
        /*032c*/ 	.word	0x0000001a


	//----- nvinfo : EIATTR_FRAME_SIZE
	.align		4
.L_179:
        /*0330*/ 	.byte	0x04, 0x11
        /*0332*/ 	.short	(.L_181 - .L_180)
	.align		4
.L_180:
        /*0334*/ 	.word	index@($__internal_0_$__cuda_sm3x_div_rn_ftz_f32_slowpath)
        /*0338*/ 	.word	0x00000000


	//----- nvinfo : EIATTR_FRAME_SIZE
	.align		4
.L_181:
        /*033c*/ 	.byte	0x04, 0x11
        /*033e*/ 	.short	(.L_183 - .L_182)
	.align		4
.L_182:
        /*0340*/ 	.word	index@(_ZN2at6native18elementwise_kernelILi128ELi4EZNS0_15gpu_kernel_implIZZZNS0_16asin_kernel_cudaERNS_18TensorIteratorBaseEENKUlvE_clEvENKUlvE1_clEvEUlN3c107complexINS7_4HalfEEEE_EEvS4_RKT_EUliE_EEviT1_)
        /*0344*/ 	.word	0x00000000


	//----- nvinfo : EIATTR_REGCOUNT
	.align		4
.L_183:
        /*0348*/ 	.byte	0x04, 0x2f
        /*034a*/ 	.short	(.L_185 - .L_184)
	.align		4
.L_184:
        /*034c*/ 	.word	index@(_ZN2at6native29vectorized_elementwise_kernelILi8EZZZNS0_16asin_kernel_cudaERNS_18TensorIteratorBaseEENKUlvE0_clEvENKUlvE_clEvEUldE_St5arrayIPcLm2EEEEviT0_T1_)
        /*0350*/ 	.word	0x00000026


	//----- nvinfo : EIATTR_FRAME_SIZE
	.align		4
.L_185:
        /*0354*/ 	.byte	0x04, 0x11
        /*0356*/ 	.short	(.L_187 - .L_186)
	.align		4
.L_186:
        /*0358*/ 	.word	index@(_ZN2at6native29vectorized_elementwise_kernelILi8EZZZNS0_16asin_kernel_cudaERNS_18TensorIteratorBaseEENKUlvE0_clEvENKUlvE_clEvEUldE_St5arrayIPcLm2EEEEviT0_T1_)
        /*035c*/ 	.word	0x00000000


	//----- nvinfo : EIATTR_REGCOUNT
	.align		4
.L_187:
        /*0360*/ 	.byte	0x04, 0x2f
        /*0362*/ 	.short	(.L_189 - .L_188)
	.align		4
.L_188:
        /*0364*/ 	.word	index@(_ZN2at6native29vectorized_elementwise_kernelILi4EZZZNS0_16asin_kernel_cudaERNS_18TensorIteratorBaseEENKUlvE0_clEvENKUlvE_clEvEUldE_St5arrayIPcLm2EEEEviT0_T1_)
        /*0368*/ 	.word	0x00000026


	//----- nvinfo : EIATTR_FRAME_SIZE
	.align		4
.L_189:
        /*036c*/ 	.byte	0x04, 0x11
        /*036e*/ 	.short	(.L_191 - .L_190)
	.align		4
.L_190:
        /*0370*/ 	.word	index@(_ZN2at6native29vectorized_elementwise_kernelILi4EZZZNS0_16asin_kernel_cudaERNS_18TensorIteratorBaseEENKUlvE0_clEvENKUlvE_clEvEUldE_St5arrayIPcLm2EEEEviT0_T1_)
        /*0374*/ 	.word	0x00000000


	//----- nvinfo : EIATTR_REGCOUNT
	.align		4
.L_191:
        /*0378*/ 	.byte	0x04, 0x2f
        /*037a*/ 	.short	(.L_193 - .L_192)
	.align		4
.L_192:
        /*037c*/ 	.word	index@(_ZN2at6native29vectorized_elementwise_kernelILi2EZZZNS0_16asin_kernel_cudaERNS_18TensorIteratorBaseEENKUlvE0_clEvENKUlvE_clEvEUldE_St5arrayIPcLm2EEEEviT0_T1_)
        /*0380*/ 	.word	0x00000026


	//----- nvinfo : EIATTR_FRAME_SIZE
	.align		4
.L_193:
        /*0384*/ 	.byte	0x04, 0x11
        /*0386*/ 	.short	(.L_195 - .L_194)
	.align		4
.L_194:
        /*0388*/ 	.word	index@(_ZN2at6native29vectorized_elementwise_kernelILi2EZZZNS0_16asin_kernel_cudaERNS_18TensorIteratorBaseEENKUlvE0_clEvENKUlvE_clEvEUldE_St5arrayIPcLm2EEEEviT0_T1_)
        /*038c*/ 	.word	0x00000000


	//----- nvinfo : EIATTR_REGCOUNT
	.align		4
.L_195:
        /*0390*/ 	.byte	0x04, 0x2f
        /*0392*/ 	.short	(.L_197 - .L_196)
	.align		4
.L_196:
        /*0394*/ 	.word	index@(_ZN2at6native27unrolled_elementwise_kernelIZZZNS0_16asin_kernel_cudaERNS_18TensorIteratorBaseEENKUlvE0_clEvENKUlvE_clEvEUldE_St5arrayIPcLm2EELi4E23TrivialOffsetCalculatorILi1EjESB_NS0_6memory15LoadWithoutCastENSC_16StoreWithoutCastEEEviT_T0_T2_T3_T4_T5_)
        /*0398*/ 	.word	0x0000001e


	//----- nvinfo : EIATTR_FRAME_SIZE
	.align		4
.L_197:
        /*039c*/ 	.byte	0x04, 0x11
        /*039e*/ 	.short	(.L_199 - .L_198)
	.align		4
.L_198:
        /*03a0*/ 	.word	index@(_ZN2at6native27unrolled_elementwise_kernelIZZZNS0_16asin_kernel_cudaERNS_18TensorIteratorBaseEENKUlvE0_clEvENKUlvE_clEvEUldE_St5arrayIPcLm2EELi4E23TrivialOffsetCalculatorILi1EjESB_NS0_6memory15LoadWithoutCastENSC_16StoreWithoutCastEEEviT_T0_T2_T3_T4_T5_)
        /*03a4*/ 	.word	0x00000000


	//----- nvinfo : EIATTR_REGCOUNT
	.align		4
.L_199:
        /*03a8*/ 	.byte	0x04, 0x2f
        /*03aa*/ 	.short	(.L_201 - .L_200)
	.align		4
.L_200:
        /*03ac*/ 	.word	index@(_ZN2at6native18elementwise_kernelILi128ELi2EZNS0_22gpu_kernel_impl_nocastIZZZNS0_16asin_kernel_cudaERNS_18TensorIteratorBaseEENKUlvE0_clEvENKUlvE_clEvEUldE_EEvS4_RKT_EUliE_EEviT1_)
        /*03b0*/ 	.word	0x00000014


	//----- nvinfo : EIATTR_FRAME_SIZE
	.align		4
.L_201:
        /*03b4*/ 	.byte	0x04, 0x11
        /*03b6*/ 	.short	(.L_203 - .L_202)
	.align		4
.L_202:
        /*03b8*/ 	.word	index@(_ZN2at6native18elementwise_kernelILi128ELi2EZNS0_22gpu_kernel_impl_nocastIZZZNS0_16asin_kernel_cudaERNS_18TensorIteratorBaseEENKUlvE0_clEvENKUlvE_clEvEUldE_EEvS4_RKT_EUliE_EEviT1_)
        /*03bc*/ 	.word	0x00000000


	//----- nvinfo : EIATTR_REGCOUNT
	.align		4
.L_203:
        /*03c0*/ 	.byte	0x04, 0x2f
        /*03c2*/ 	.short	(.L_205 - .L_204)
	.align		4
.L_204:
        /*03c4*/ 	.word	index@(_ZN2at6native27unrolled_elementwise_kernelIZZZNS0_16asin_kernel_cudaERNS_18TensorIteratorBaseEENKUlvE0_clEvENKUlvE_clEvEUldE_St5arrayIPcLm2EELi4E23TrivialOffsetCalculatorILi1EjESB_NS0_6memory12LoadWithCastILi1EEENSC_13StoreWithCastILi1EEEEEviT_T0_T2_T3_T4_T5_)
        /*03c8*/ 	.word	0x00000022


	//----- nvinfo : EIATTR_FRAME_SIZE
	.align		4
.L_205:
        /*03cc*/ 	.byte	0x04, 0x11
        /*03ce*/ 	.short	(.L_207 - .L_206)
	.align		4
.L_206:
        /*03d0*/ 	.word	index@(_ZN2at6native27unrolled_elementwise_kernelIZZZNS0_16asin_kernel_cudaERNS_18TensorIteratorBaseEENKUlvE0_clEvENKUlvE_clEvEUldE_St5arrayIPcLm2EELi4E23TrivialOffsetCalculatorILi1EjESB_NS0_6memory12LoadWithCastILi1EEENSC_13StoreWithCastILi1EEEEEviT_T0_T2_T3_T4_T5_)
        /*03d4*/ 	.word	0x00000000


	//----- nvinfo : EIATTR_REGCOUNT
	.align		4
.L_207:
        /*03d8*/ 	.byte	0x04, 0x2f
        /*03da*/ 	.short	(.L_209 - .L_208)
	.align		4
.L_208:
        /*03dc*/ 	.word	index@(_ZN2at6native18elementwise_kernelILi128ELi4EZNS0_15gpu_kernel_implIZZZNS0_16asin_kernel_cudaERNS_18TensorIteratorBaseEENKUlvE0_clEvENKUlvE_clEvEUldE_EEvS4_RKT_EUliE_EEviT1_)
        /*03e0*/ 	.word	0x0000001a


	//----- nvinfo : EIATTR_FRAME_SIZE
	.align		4
.L_209:
        /*03e4*/ 	.byte	0x04, 0x11
        /*03e6*/ 	.short	(.L_211 - .L_210)
	.align		4
.L_210:
        /*03e8*/ 	.word	index@(_ZN2at6native18elementwise_kernelILi128ELi4EZNS0_15gpu_kernel_implIZZZNS0_16asin_kernel_cudaERNS_18TensorIteratorBaseEENKUlvE0_clEvENKUlvE_clEvEUldE_EEvS4_RKT_EUliE_EEviT1_)
        /*03ec*/ 	.word	0x00000000


	//----- nvinfo : EIATTR_REGCOUNT
	.align		4
.L_211:
        /*03f0*/ 	.byte	0x04, 0x2f
        /*03f2*/ 	.short	(.L_213 - .L_212)
	.align		4
.L_212:
        /*03f4*/ 	.word	index@(_ZN2at6native29vectorized_elementwise_kernelILi8EZZZNS0_16asin_kernel_cudaERNS_18TensorIteratorBaseEENKUlvE0_clEvENKUlvE0_clEvEUlfE_St5arrayIPcLm2EEEEviT0_T1_)
        /*03f8*/ 	.word	0x00000020


	//----- nvinfo : EIATTR_FRAME_SIZE
	.align		4
.L_213:
        /*03fc*/ 	.byte	0x04, 0x11
        /*03fe*/ 	.short	(.L_215 - .L_214)
	.align		4
.L_214:
        /*0400*/ 	.word	index@(_ZN2at6native29vectorized_elementwise_kernelILi8EZZZNS0_16asin_kernel_cudaERNS_18TensorIteratorBaseEENKUlvE0_clEvENKUlvE0_clEvEUlfE_St5arrayIPcLm2EEEEviT0_T1_)
        /*0404*/ 	.word	0x00000000


	//----- nvinfo : EIATTR_REGCOUNT
	.align		4
.L_215:
        /*0408*/ 	.byte	0x04, 0x2f
        /*040a*/ 	.short	(.L_217 - .L_216)
	.align		4
.L_216:
        /*040c*/ 	.word	index@(_ZN2at6native29vectorized_elementwise_kernelILi4EZZZNS0_16asin_kernel_cudaERNS_18TensorIteratorBaseEENKUlvE0_clEvENKUlvE0_clEvEUlfE_St5arrayIPcLm2EEEEviT0_T1_)
        /*0410*/ 	.word	0x00000020


	//----- nvinfo : EIATTR_FRAME_SIZE
	.align		4
.L_217:
        /*0414*/ 	.byte	0x04, 0x11
        /*0416*/ 	.short	(.L_219 - .L_218)
	.align		4
.L_218:
        /*0418*/ 	.word	index@(_ZN2at6native29vectorized_elementwise_kernelILi4EZZZNS0_16asin_kernel_cudaERNS_18TensorIteratorBaseEENKUlvE0_clEvENKUlvE0_clEvEUlfE_St5arrayIPcLm2EEEEviT0_T1_)
        /*041c*/ 	.word	0x00000000


	//----- nvinfo : EIATTR_REGCOUNT
	.align		4
.L_219:
        /*0420*/ 	.byte	0x04, 0x2f
        /*0422*/ 	.short	(.L_221 - .L_220)
	.align		4
.L_220:
        /*0424*/ 	.word	index@(_ZN2at6native29vectorized_elementwise_kernelILi2EZZZNS0_16asin_kernel_cudaERNS_18TensorIteratorBaseEENKUlvE0_clEvENKUlvE0_clEvEUlfE_St5arrayIPcLm2EEEEviT0_T1_)
        /*0428*/ 	.word	0x00000020


	//----- nvinfo : EIATTR_FRAME_SIZE
	.align		4
.L_221:
        /*042c*/ 	.byte	0x04, 0x11
        /*042e*/ 	.short	(.L_223 - .L_222)
	.align		4
.L_222:
        /*0430*/ 	.word	index@(_ZN2at6native29vectorized_elementwise_kernelILi2EZZZNS0_16asin_kernel_cudaERNS_18TensorIteratorBaseEENKUlvE0_clEvENKUlvE0_clEvEUlfE_St5arrayIPcLm2EEEEviT0_T1_)
        /*0434*/ 	.word	0x00000000


	//----- nvinfo : EIATTR_REGCOUNT
	.align		4
.L_223:
        /*0438*/ 	.byte	0x04, 0x2f
        /*043a*/ 	.short	(.L_225 - .L_224)
	.align		4
.L_224:
        /*043c*/ 	.word	index@(_ZN2at6native27unrolled_elementwise_kernelIZZZNS0_16asin_kernel_cudaERNS_18TensorIteratorBaseEENKUlvE0_clEvENKUlvE0_clEvEUlfE_St5arrayIPcLm2EELi4E23TrivialOffsetCalculatorILi1EjESB_NS0_6memory15LoadWithoutCastENSC_16StoreWithoutCastEEEviT_T0_T2_T3_T4_T5_)
        /*0440*/ 	.word	0x0000001a


	//----- nvinfo : EIATTR_FRAME_SIZE
	.align		4
.L_225:
        /*0444*/ 	.byte	0x04, 0x11
        /*0446*/ 	.short	(.L_227 - .L_226)
	.align		4
.L_226:
        /*0448*/ 	.word	index@(_ZN2at6native27unrolled_elementwise_kernelIZZZNS0_16asin_kernel_cudaERNS_18TensorIteratorBaseEENKUlvE0_clEvENKUlvE0_clEvEUlfE_St5arrayIPcLm2EELi4E23TrivialOffsetCalculatorILi1EjESB_NS0_6memory15LoadWithoutCastENSC_16StoreWithoutCastEEEviT_T0_T2_T3_T4_T5_)
        /*044c*/ 	.word	0x00000000


	//----- nvinfo : EIATTR_REGCOUNT
	.align		4
.L_227:
        /*0450*/ 	.byte	0x04, 0x2f
        /*0452*/ 	.short	(.L_229 - .L_228)
	.align		4
.L_228:
        /*0454*/ 	.word	index@(_ZN2at6native18elementwise_kernelILi128ELi2EZNS0_22gpu_kernel_impl_nocastIZZZNS0_16asin_kernel_cudaERNS_18TensorIteratorBaseEENKUlvE0_clEvENKUlvE0_clEvEUlfE_EEvS4_RKT_EUliE_EEviT1_)
        /*0458*/ 	.word	0x00000012


	//----- nvinfo : EIATTR_FRAME_SIZE
	.align		4
.L_229:
        /*045c*/ 	.byte	0x04, 0x11
        /*045e*/ 	.short	(.L_231 - .L_230)
	.align		4
.L_230:
        /*0460*/ 	.word	index@(_ZN2at6native18elementwise_kernelILi128ELi2EZNS0_22gpu_kernel_impl_nocastIZZZNS0_16asin_kernel_cudaERNS_18TensorIteratorBaseEENKUlvE0_clEvENKUlvE0_clEvEUlfE_EEvS4_RKT_EUliE_EEviT1_)
        /*0464*/ 	.word	0x00000000


	//----- nvinfo : EIATTR_REGCOUNT
	.align		4
.L_231:
        /*0468*/ 	.byte	0x04, 0x2f
        /*046a*/ 	.short	(.L_233 - .L_232)
	.align		4
.L_232:
        /*046c*/ 	.word	index@(_ZN2at6native27unrolled_elementwise_kernelIZZZNS0_16asin_kernel_cudaERNS_18TensorIteratorBaseEENKUlvE0_clEvENKUlvE0_clEvEUlfE_St5arrayIPcLm2EELi4E23TrivialOffsetCalculatorILi1EjESB_NS0_6memory12LoadWithCastILi1EEENSC_13StoreWithCastILi1EEEEEviT_T0_T2_T3_T4_T5_)
        /*0470*/ 	.word	0x0000001d


	//----- nvinfo : EIATTR_FRAME_SIZE
	.align		4
.L_233:
        /*0474*/ 	.byte	0x04, 0x11
        /*0476*/ 	.short	(.L_235 - .L_234)
	.align		4
.L_234:
        /*0478*/ 	.word	index@(_ZN2at6native27unrolled_elementwise_kernelIZZZNS0_16asin_kernel_cudaERNS_18TensorIteratorBaseEENKUlvE0_clEvENKUlvE0_clEvEUlfE_St5arrayIPcLm2EELi4E23TrivialOffsetCalculatorILi1EjESB_NS0_6memory12LoadWithCastILi1EEENSC_13StoreWithCastILi1EEEEEviT_T0_T2_T3_T4_T5_)
        /*047c*/ 	.word	0x00000000


	//----- nvinfo : EIATTR_REGCOUNT
	.align		4
.L_235:
        /*0480*/ 	.byte	0x04, 0x2f
        /*0482*/ 	.short	(.L_237 - .L_236)
	.align		4
.L_236:
        /*0484*/ 	.word	index@(_ZN2at6native18elementwise_kernelILi128ELi4EZNS0_15gpu_kernel_implIZZZNS0_16asin_kernel_cudaERNS_18TensorIteratorBaseEENKUlvE0_clEvENKUlvE0_clEvEUlfE_EEvS4_RKT_EUliE_EEviT1_)
        /*0488*/ 	.word	0x0000001a


	//----- nvinfo : EIATTR_FRAME_SIZE
	.align		4
.L_237:
        /*048c*/ 	.byte	0x04, 0x11
        /*048e*/ 	.short	(.L_239 - .L_238)
	.align		4
.L_238:
        /*0490*/ 	.word	index@(_ZN2at6native18elementwise_kernelILi128ELi4EZNS0_15gpu_kernel_implIZZZNS0_16asin_kernel_cudaERNS_18TensorIteratorBaseEENKUlvE0_clEvENKUlvE0_clEvEUlfE_EEvS4_RKT_EUliE_EEviT1_)
        /*0494*/ 	.word	0x00000000


	//----- nvinfo : EIATTR_REGCOUNT
	.align		4
.L_239:
        /*0498*/ 	.byte	0x04, 0x2f
        /*049a*/ 	.short	(.L_241 - .L_240)
	.align		4
.L_240:
        /*049c*/ 	.word	index@(_ZN2at6native29vectorized_elementwise_kernelILi8EZZZNS0_16asin_kernel_cudaERNS_18TensorIteratorBaseEENKUlvE0_clEvENKUlvE1_clEvEUlN3c104HalfEE_St5arrayIPcLm2EEEEviT0_T1_)
        /*04a0*/ 	.word	0x00000020


	//----- nvinfo : EIATTR_FRAME_SIZE
	.align		4
.L_241:
        /*04a4*/ 	.byte	0x04, 0x11
        /*04a6*/ 	.short	(.L_243 - .L_242)
	.align		4
.L_242:
        /*04a8*/ 	.word	index@(_ZN2at6native29vectorized_elementwise_kernelILi8EZZZNS0_16asin_kernel_cudaERNS_18TensorIteratorBaseEENKUlvE0_clEvENKUlvE1_clEvEUlN3c104HalfEE_St5arrayIPcLm2EEEEviT0_T1_)
        /*04ac*/ 	.word	0x00000000


	//----- nvinfo : EIATTR_REGCOUNT
	.align		4
.L_243:
        /*04b0*/ 	.byte	0x04, 0x2f
        /*04b2*/ 	.short	(.L_245 - .L_244)
	.align		4
.L_244:
        /*04b4*/ 	.word	index@(_ZN2at6native29vectorized_elementwise_kernelILi4EZZZNS0_16asin_kernel_cudaERNS_18TensorIteratorBaseEENKUlvE0_clEvENKUlvE1_clEvEUlN3c104HalfEE_St5arrayIPcLm2EEEEviT0_T1_)
        /*04b8*/ 	.word	0x00000020


	//----- nvinfo : EIATTR_FRAME_SIZE
	.align		4
.L_245:
        /*04bc*/ 	.byte	0x04, 0x11
        /*04be*/ 	.short	(.L_247 - .L_246)
	.align		4
.L_246:
        /*04c0*/ 	.word	index@(_ZN2at6native29vectorized_elementwise_kernelILi4EZZZNS0_16asin_kernel_cudaERNS_18TensorIteratorBaseEENKUlvE0_clEvENKUlvE1_clEvEUlN3c104HalfEE_St5arrayIPcLm2EEEEviT0_T1_)
        /*04c4*/ 	.word	0x00000000


	//----- nvinfo : EIATTR_REGCOUNT
	.align		4
.L_247:
        /*04c8*/ 	.byte	0x04, 0x2f
        /*04ca*/ 	.short	(.L_249 - .L_248)
	.align		4
.L_248:
        /*04cc*/ 	.word	index@(_ZN2at6native29vectorized_elementwise_kernelILi2EZZZNS0_16asin_kernel_cudaERNS_18TensorIteratorBaseEENKUlvE0_clEvENKUlvE1_clEvEUlN3c104HalfEE_St5arrayIPcLm2EEEEviT0_T1_)
        /*04d0*/ 	.word	0x00000020


	//----- nvinfo : EIATTR_FRAME_SIZE
	.align		4
.L_249:
        /*04d4*/ 	.byte	0x04, 0x11
        /*04d6*/ 	.short	(.L_251 - .L_250)
	.align		4
.L_250:
        /*04d8*/ 	.word	index@(_ZN2at6native29vectorized_elementwise_kernelILi2EZZZNS0_16asin_kernel_cudaERNS_18TensorIteratorBaseEENKUlvE0_clEvENKUlvE1_clEvEUlN3c104HalfEE_St5arrayIPcLm2EEEEviT0_T1_)
        /*04dc*/ 	.word	0x00000000


	//----- nvinfo : EIATTR_REGCOUNT
	.align		4
.L_251:
        /*04e0*/ 	.byte	0x04, 0x2f
        /*04e2*/ 	.short	(.L_253 - .L_252)
	.align		4
.L_252:
        /*04e4*/ 	.word	index@(_ZN2at6native27unrolled_elementwise_kernelIZZZNS0_16asin_kernel_cudaERNS_18TensorIteratorBaseEENKUlvE0_clEvENKUlvE1_clEvEUlN3c104HalfEE_St5arrayIPcLm2EELi4E23TrivialOffsetCalculatorILi1EjESD_NS0_6memory15LoadWithoutCastENSE_16StoreWithoutCastEEEviT_T0_T2_T3_T4_T5_)
        /*04e8*/ 	.word	0x00000016


	//----- nvinfo : EIATTR_FRAME_SIZE
	.align		4
.L_253:
        /*04ec*/ 	.byte	0x04, 0x11
        /*04ee*/ 	.short	(.L_255 - .L_254)
	.align		4
.L_254:
        /*04f0*/ 	.word	index@(_ZN2at6native27unrolled_elementwise_kernelIZZZNS0_16asin_kernel_cudaERNS_18TensorIteratorBaseEENKUlvE0_clEvENKUlvE1_clEvEUlN3c104HalfEE_St5arrayIPcLm2EELi4E23TrivialOffsetCalculatorILi1EjESD_NS0_6memory15LoadWithoutCastENSE_16StoreWithoutCastEEEviT_T0_T2_T3_T4_T5_)
        /*04f4*/ 	.word	0x00000000


	//----- nvinfo : EIATTR_REGCOUNT
	.align		4
.L_255:
        /*04f8*/ 	.byte	0x04, 0x2f
        /*04fa*/ 	.short	(.L_257 - .L_256)
	.align		4
.L_256:
        /*04fc*/ 	.word	index@(_ZN2at6native18elementwise_kernelILi128ELi4EZNS0_22gpu_kernel_impl_nocastIZZZNS0_16asin_kernel_cudaERNS_18TensorIteratorBaseEENKUlvE0_clEvENKUlvE1_clEvEUlN3c104HalfEE_EEvS4_RKT_EUliE_EEviT1_)
        /*0500*/ 	.word	0x00000012


	//----- nvinfo : EIATTR_FRAME_SIZE
	.align		4
.L_257:
        /*0504*/ 	.byte	0x04, 0x11
        /*0506*/ 	.short	(.L_259 - .L_258)
	.align		4
.L_258:
        /*0508*/ 	.word	index@(_ZN2at6native18elementwise_kernelILi128ELi4EZNS0_22gpu_kernel_impl_nocastIZZZNS0_16asin_kernel_cudaERNS_18TensorIteratorBaseEENKUlvE0_clEvENKUlvE1_clEvEUlN3c104HalfEE_EEvS4_RKT_EUliE_EEviT1_)
        /*050c*/ 	.word	0x00000000


	//----- nvinfo : EIATTR_REGCOUNT
	.align		4
.L_259:
        /*0510*/ 	.byte	0x04, 0x2f
        /*0512*/ 	.short	(.L_261 - .L_260)
	.align		4
.L_260:
        /*0514*/ 	.word	index@(_ZN2at6native27unrolled_elementwise_kernelIZZZNS0_16asin_kernel_cudaERNS_18TensorIteratorBaseEENKUlvE0_clEvENKUlvE1_clEvEUlN3c104HalfEE_St5arrayIPcLm2EELi4E23TrivialOffsetCalculatorILi1EjESD_NS0_6memory12LoadWithCastILi1EEENSE_13StoreWithCastILi1EEEEEviT_T0_T2_T3_T4_T5_)
        /*0518*/ 	.word	0x0000001c


	//----- nvinfo : EIATTR_FRAME_SIZE
	.align		4
.L_261:
        /*051c*/ 	.byte	0x04, 0x11
        /*051e*/ 	.short	(.L_263 - .L_262)
	.align		4
.L_262:
        /*0520*/ 	.word	index@(_ZN2at6native27unrolled_elementwise_kernelIZZZNS0_16asin_kernel_cudaERNS_18TensorIteratorBaseEENKUlvE0_clEvENKUlvE1_clEvEUlN3c104HalfEE_St5arrayIPcLm2EELi4E23TrivialOffsetCalculatorILi1EjESD_NS0_6memory12LoadWithCastILi1EEENSE_13StoreWithCastILi1EEEEEviT_T0_T2_T3_T4_T5_)
        /*0524*/ 	.word	0x00000000


	//----- nvinfo : EIATTR_REGCOUNT
	.align		4
.L_263:
        /*0528*/ 	.byte	0x04, 0x2f
        /*052a*/ 	.short	(.L_265 - .L_264)
	.align		4
.L_264:
        /*052c*/ 	.word	index@(_ZN2at6native18elementwise_kernelILi128ELi4EZNS0_15gpu_kernel_implIZZZNS0_16asin_kernel_cudaERNS_18TensorIteratorBaseEENKUlvE0_clEvENKUlvE1_clEvEUlN3c104HalfEE_EEvS4_RKT_EUliE_EEviT1_)
        /*0530*/ 	.word	0x0000001a


	//----- nvinfo : EIATTR_FRAME_SIZE
	.align		4
.L_265:
        /*0534*/ 	.byte	0x04, 0x11
        /*0536*/ 	.short	(.L_267 - .L_266)
	.align		4
.L_266:
        /*0538*/ 	.word	index@(_ZN2at6native18elementwise_kernelILi128ELi4EZNS0_15gpu_kernel_implIZZZNS0_16asin_kernel_cudaERNS_18TensorIteratorBaseEENKUlvE0_clEvENKUlvE1_clEvEUlN3c104HalfEE_EEvS4_RKT_EUliE_EEviT1_)
        /*053c*/ 	.word	0x00000000


	//----- nvinfo : EIATTR_REGCOUNT
	.align		4
.L_267:
        /*0540*/ 	.byte	0x04, 0x2f
        /*0542*/ 	.short	(.L_269 - .L_268)
	.align		4
.L_268:
        /*0544*/ 	.word	index@(_ZN2at6native29vectorized_elementwise_kernelILi8EZZZNS0_16asin_kernel_cudaERNS_18TensorIteratorBaseEENKUlvE0_clEvENKUlvE2_clEvEUlN3c108BFloat16EE_St5arrayIPcLm2EEEEviT0_T1_)
        /*0548*/ 	.word	0x00000020


	//----- nvinfo : EIATTR_FRAME_SIZE
	.align		4
.L_269:
        /*054c*/ 	.byte	0x04, 0x11
        /*054e*/ 	.short	(.L_271 - .L_270)
	.align		4
.L_270:
        /*0550*/ 	.word	index@(_ZN2at6native29vectorized_elementwise_kernelILi8EZZZNS0_16asin_kernel_cudaERNS_18TensorIteratorBaseEENKUlvE0_clEvENKUlvE2_clEvEUlN3c108BFloat16EE_St5arrayIPcLm2EEEEviT0_T1_)
        /*0554*/ 	.word	0x00000000


	//----- nvinfo : EIATTR_REGCOUNT
	.align		4
.L_271:
        /*0558*/ 	.byte	0x04, 0x2f
        /*055a*/ 	.short	(.L_273 - .L_272)
	.align		4
.L_272:
        /*055c*/ 	.word	index@(_ZN2at6native29vectorized_elementwise_kernelILi4EZZZNS0_16asin_kernel_cudaERNS_18TensorIteratorBaseEENKUlvE0_clEvENKUlvE2_clEvEUlN3c108BFloat16EE_St5arrayIPcLm2EEEEviT0_T1_)
        /*0560*/ 	.word	0x00000020


	//----- nvinfo : EIATTR_FRAME_SIZE
	.align		4
.L_273:
        /*0564*/ 	.byte	0x04, 0x11
        /*0566*/ 	.short	(.L_275 - .L_274)
	.align		4
.L_274:
        /*0568*/ 	.word	index@(_ZN2at6native29vectorized_elementwise_kernelILi4EZZZNS0_16asin_kernel_cudaERNS_18TensorIteratorBaseEENKUlvE0_clEvENKUlvE2_clEvEUlN3c108BFloat16EE_St5arrayIPcLm2EEEEviT0_T1_)
        /*056c*/ 	.word	0x00000000


	//----- nvinfo : EIATTR_REGCOUNT
	.align		4
.L_275:
        /*0570*/ 	.byte	0x04, 0x2f
        /*0572*/ 	.short	(.L_277 - .L_276)
	.align		4
.L_276:
        /*0574*/ 	.word	index@(_ZN2at6native29vectorized_elementwise_kernelILi2EZZZNS0_16asin_kernel_cudaERNS_18TensorIteratorBaseEENKUlvE0_clEvENKUlvE2_clEvEUlN3c108BFloat16EE_St5arrayIPcLm2EEEEviT0_T1_)
        /*0578*/ 	.word	0x00000020


	//----- nvinfo : EIATTR_FRAME_SIZE
	.align		4
.L_277:
        /*057c*/ 	.byte	0x04, 0x11
        /*057e*/ 	.short	(.L_279 - .L_278)
	.align		4
.L_278:
        /*0580*/ 	.word	index@(_ZN2at6native29vectorized_elementwise_kernelILi2EZZZNS0_16asin_kernel_cudaERNS_18TensorIteratorBaseEENKUlvE0_clEvENKUlvE2_clEvEUlN3c108BFloat16EE_St5arrayIPcLm2EEEEviT0_T1_)
        /*0584*/ 	.word	0x00000000


	//----- nvinfo : EIATTR_REGCOUNT
	.align		4
.L_279:
        /*0588*/ 	.byte	0x04, 0x2f
        /*058a*/ 	.short	(.L_281 - .L_280)
	.align		4
.L_280:
        /*058c*/ 	.word	index@(_ZN2at6native27unrolled_elementwise_kernelIZZZNS0_16asin_kernel_cudaERNS_18TensorIteratorBaseEENKUlvE0_clEvENKUlvE2_clEvEUlN3c108BFloat16EE_St5arrayIPcLm2EELi4E23TrivialOffsetCalculatorILi1EjESD_NS0_6memory15LoadWithoutCastENSE_16StoreWithoutCastEEEviT_T0_T2_T3_T4_T5_)
        /*0590*/ 	.word	0x00000016


	//----- nvinfo : EIATTR_FRAME_SIZE
	.align		4
.L_281:
        /*0594*/ 	.byte	0x04, 0x11
        /*0596*/ 	.short	(.L_283 - .L_282)
	.align		4
.L_282:
        /*0598*/ 	.word	index@(_ZN2at6native27unrolled_elementwise_kernelIZZZNS0_16asin_kernel_cudaERNS_18TensorIteratorBaseEENKUlvE0_clEvENKUlvE2_clEvEUlN3c108BFloat16EE_St5arrayIPcLm2EELi4E23TrivialOffsetCalculatorILi1EjESD_NS0_6memory15LoadWithoutCastENSE_16StoreWithoutCastEEEviT_T0_T2_T3_T4_T5_)
        /*059c*/ 	.word	0x00000000


	//----- nvinfo : EIATTR_REGCOUNT
	.align		4
.L_283:
        /*05a0*/ 	.byte	0x04, 0x2f
        /*05a2*/ 	.short	(.L_285 - .L_284)
	.align		4
.L_284:
        /*05a4*/ 	.word	index@(_ZN2at6native18elementwise_kernelILi128ELi4EZNS0_22gpu_kernel_impl_nocastIZZZNS0_16asin_kernel_cudaERNS_18TensorIteratorBaseEENKUlvE0_clEvENKUlvE2_clEvEUlN3c108BFloat16EE_EEvS4_RKT_EUliE_EEviT1_)
        /*05a8*/ 	.word	0x00000012


	//----- nvinfo : EIATTR_FRAME_SIZE
	.align		4
.L_285:
        /*05ac*/ 	.byte	0x04, 0x11
        /*05ae*/ 	.short	(.L_287 - .L_286)
	.align		4
.L_286:
        /*05b0*/ 	.word	index@(_ZN2at6native18elementwise_kernelILi128ELi4EZNS0_22gpu_kernel_impl_nocastIZZZNS0_16asin_kernel_cudaERNS_18TensorIteratorBaseEENKUlvE0_clEvENKUlvE2_clEvEUlN3c108BFloat16EE_EEvS4_RKT_EUliE_EEviT1_)
        /*05b4*/ 	.word	0x00000000


	//----- nvinfo : EIATTR_REGCOUNT
	.align		4
.L_287:
        /*05b8*/ 	.byte	0x04, 0x2f
        /*05ba*/ 	.short	(.L_289 - .L_288)
	.align		4
.L_288:
        /*05bc*/ 	.word	index@(_ZN2at6native27unrolled_elementwise_kernelIZZZNS0_16asin_kernel_cudaERNS_18TensorIteratorBaseEENKUlvE0_clEvENKUlvE2_clEvEUlN3c108BFloat16EE_St5arrayIPcLm2EELi4E23TrivialOffsetCalculatorILi1EjESD_NS0_6memory12LoadWithCastILi1EEENSE_13StoreWithCastILi1EEEEEviT_T0_T2_T3_T4_T5_)
        /*05c0*/ 	.word	0x0000001c


	//----- nvinfo : EIATTR_FRAME_SIZE
	.align		4
.L_289:
        /*05c4*/ 	.byte	0x04, 0x11
        /*05c6*/ 	.short	(.L_291 - .L_290)
	.align		4
.L_290:
        /*05c8*/ 	.word	index@(_ZN2at6native27unrolled_elementwise_kernelIZZZNS0_16asin_kernel_cudaERNS_18TensorIteratorBaseEENKUlvE0_clEvENKUlvE2_clEvEUlN3c108BFloat16EE_St5arrayIPcLm2EELi4E23TrivialOffsetCalculatorILi1EjESD_NS0_6memory12LoadWithCastILi1EEENSE_13StoreWithCastILi1EEEEEviT_T0_T2_T3_T4_T5_)
        /*05cc*/ 	.word	0x00000000


	//----- nvinfo : EIATTR_REGCOUNT
	.align		4
.L_291:
        /*05d0*/ 	.byte	0x04, 0x2f
        /*05d2*/ 	.short	(.L_293 - .L_292)
	.align		4
.L_292:
        /*05d4*/ 	.word	index@(_ZN2at6native18elementwise_kernelILi128ELi4EZNS0_15gpu_kernel_implIZZZNS0_16asin_kernel_cudaERNS_18TensorIteratorBaseEENKUlvE0_clEvENKUlvE2_clEvEUlN3c108BFloat16EE_EEvS4_RKT_EUliE_EEviT1_)
        /*05d8*/ 	.word	0x0000001a


	//----- nvinfo : EIATTR_FRAME_SIZE
	.align		4
.L_293:
        /*05dc*/ 	.byte	0x04, 0x11
        /*05de*/ 	.short	(.L_295 - .L_294)
	.align		4
.L_294:
        /*05e0*/ 	.word	index@(_ZN2at6native18elementwise_kernelILi128ELi4EZNS0_15gpu_kernel_implIZZZNS0_16asin_kernel_cudaERNS_18TensorIteratorBaseEENKUlvE0_clEvENKUlvE2_clEvEUlN3c108BFloat16EE_EEvS4_RKT_EUliE_EEviT1_)
        /*05e4*/ 	.word	0x00000000


	//----- nvinfo : EIATTR_MIN_STACK_SIZE
	.align		4
.L_295:
        /*05e8*/ 	.byte	0x04, 0x12
        /*05ea*/ 	.short	(.L_297 - .L_296)
	.align		4
.L_296:
        /*05ec*/ 	.word	index@(_ZN2at6native18elementwise_kernelILi128ELi4EZNS0_15gpu_kernel_implIZZZNS0_16asin_kernel_cudaERNS_18TensorIteratorBaseEENKUlvE0_clEvENKUlvE2_clEvEUlN3c108BFloat16EE_EEvS4_RKT_EUliE_EEviT1_)
        /*05f0*/ 	.word	0x00000000


	//----- nvinfo : EIATTR_MIN_STACK_SIZE
	.align		4
.L_297:
        /*05f4*/ 	.byte	0x04, 0x12
        /*05f6*/ 	.short	(.L_299 - .L_298)
	.align		4
.L_298:
        /*05f8*/ 	.word	index@(_ZN2at6native27unrolled_elementwise_kernelIZZZNS0_16asin_kernel_cudaERNS_18TensorIteratorBaseEENKUlvE0_clEvENKUlvE2_clEvEUlN3c108BFloat16EE_St5arrayIPcLm2EELi4E23TrivialOffsetCalculatorILi1EjESD_NS0_6memory12LoadWithCastILi1EEENSE_13StoreWithCastILi1EEEEEviT_T0_T2_T3_T4_T5_)
        /*05fc*/ 	.word	0x00000000


	//----- nvinfo : EIATTR_MIN_STACK_SIZE
	.align		4
.L_299:
        /*0600*/ 	.byte	0x04, 0x12
        /*0602*/ 	.short	(.L_301 - .L_300)
	.align		4
.L_300:
        /*0604*/ 	.word	index@(_ZN2at6native18elementwise_kernelILi128ELi4EZNS0_22gpu_kernel_impl_nocastIZZZNS0_16asin_kernel_cudaERNS_18TensorIteratorBaseEENKUlvE0_clEvENKUlvE2_clEvEUlN3c108BFloat16EE_EEvS4_RKT_EUliE_EEviT1_)
        /*0608*/ 	.word	0x00000000


	//----- nvinfo : EIATTR_MIN_STACK_SIZE
	.align		4
.L_301:
        /*060c*/ 	.byte	0x04, 0x12
        /*060e*/ 	.short	(.L_303 - .L_302)
	.align		4
.L_302:
        /*0610*/ 	.word	index@(_ZN2at6native27unrolled_elementwise_kernelIZZZNS0_16asin_kernel_cudaERNS_18TensorIteratorBaseEENKUlvE0_clEvENKUlvE2_clEvEUlN3c108BFloat16EE_St5arrayIPcLm2EELi4E23TrivialOffsetCalculatorILi1EjESD_NS0_6memory15LoadWithoutCastENSE_16StoreWithoutCastEEEviT_T0_T2_T3_T4_T5_)
        /*0614*/ 	.word	0x00000000


	//----- nvinfo : EIATTR_MIN_STACK_SIZE
	.align		4
.L_303:
        /*0618*/ 	.byte	0x04, 0x12
        /*061a*/ 	.short	(.L_305 - .L_304)
	.align		4
.L_304:
        /*061c*/ 	.word	index@(_ZN2at6native29vectorized_elementwise_kernelILi2EZZZNS0_16asin_kernel_cudaERNS_18TensorIteratorBaseEENKUlvE0_clEvENKUlvE2_clEvEUlN3c108BFloat16EE_St5arrayIPcLm2EEEEviT0_T1_)
        /*0620*/ 	.word	0x00000000


	//----- nvinfo : EIATTR_MIN_STACK_SIZE
	.align		4
.L_305:
        /*0624*/ 	.byte	0x04, 0x12
        /*0626*/ 	.short	(.L_307 - .L_306)
	.align		4
.L_306:
        /*0628*/ 	.word	index@(_ZN2at6native29vectorized_elementwise_kernelILi4EZZZNS0_16asin_kernel_cudaERNS_18TensorIteratorBaseEENKUlvE0_clEvENKUlvE2_clEvEUlN3c108BFloat16EE_St5arrayIPcLm2EEEEviT0_T1_)
        /*062c*/ 	.word	0x00000000


	//----- nvinfo : EIATTR_MIN_STACK_SIZE
	.align		4
.L_307:
        /*0630*/ 	.byte	0x04, 0x12
        /*0632*/ 	.short	(.L_309 - .L_308)
	.align		4
.L_308:
        /*0634*/ 	.word	index@(_ZN2at6native29vectorized_elementwise_kernelILi8EZZZNS0_16asin_kernel_cudaERNS_18TensorIteratorBaseEENKUlvE0_clEvENKUlvE2_clEvEUlN3c108BFloat16EE_St5arrayIPcLm2EEEEviT0_T1_)
        /*0638*/ 	.word	0x00000000


	//----- nvinfo : EIATTR_MIN_STACK_SIZE
	.align		4
.L_309:
        /*063c*/ 	.byte	0x04, 0x12
        /*063e*/ 	.short	(.L_311 - .L_310)
	.align		4
.L_310:
        /*0640*/ 	.word	index@(_ZN2at6native18elementwise_kernelILi128ELi4EZNS0_15gpu_kernel_implIZZZNS0_16asin_kernel_cudaERNS_18TensorIteratorBaseEENKUlvE0_clEvENKUlvE1_clEvEUlN3c104HalfEE_EEvS4_RKT_EUliE_EEviT1_)
        /*0644*/ 	.word	0x00000000


	//----- nvinfo : EIATTR_MIN_STACK_SIZE
	.align		4
.L_311:
        /*0648*/ 	.byte	0x04, 0x12
        /*064a*/ 	.short	(.L_313 - .L_312)
	.align		4
.L_312:
        /*064c*/ 	.word	index@(_ZN2at6native27unrolled_elementwise_kernelIZZZNS0_16asin_kernel_cudaERNS_18TensorIteratorBaseEENKUlvE0_clEvENKUlvE1_clEvEUlN3c104HalfEE_St5arrayIPcLm2EELi4E23TrivialOffsetCalculatorILi1EjESD_NS0_6memory12LoadWithCastILi1EEENSE_13StoreWithCastILi1EEEEEviT_T0_T2_T3_T4_T5_)
        /*0650*/ 	.word	0x00000000


	//----- nvinfo : EIATTR_MIN_STACK_SIZE
	.align		4
.L_313:
        /*0654*/ 	.byte	0x04, 0x12
        /*0656*/ 	.short	(.L_315 - .L_314)
	.align		4
.L_314:
        /*0658*/ 	.word	index@(_ZN2at6native18elementwise_kernelILi128ELi4EZNS0_22gpu_kernel_impl_nocastIZZZNS0_16asin_kernel_cudaERNS_18TensorIteratorBaseEENKUlvE0_clEvENKUlvE1_clEvEUlN3c104HalfEE_EEvS4_RKT_EUliE_EEviT1_)
        /*065c*/ 	.word	0x00000000


	//----- nvinfo : EIATTR_MIN_STACK_SIZE
	.align		4
.L_315:
        /*0660*/ 	.byte	0x04, 0x12
        /*0662*/ 	.short	(.L_317 - .L_316)
	.align		4
.L_316:
        /*0664*/ 	.word	index@(_ZN2at6native27unrolled_elementwise_kernelIZZZNS0_16asin_kernel_cudaERNS_18TensorIteratorBaseEENKUlvE0_clEvENKUlvE1_clEvEUlN3c104HalfEE_St5arrayIPcLm2EELi4E23TrivialOffsetCalculatorILi1EjESD_NS0_6memory15LoadWithoutCastENSE_16StoreWithoutCastEEEviT_T0_T2_T3_T4_T5_)
        /*0668*/ 	.word	0x00000000


	//----- nvinfo : EIATTR_MIN_STACK_SIZE
	.align		4
.L_317:
        /*066c*/ 	.byte	0x04, 0x12
        /*066e*/ 	.short	(.L_319 - .L_318)
	.align		4
.L_318:
        /*0670*/ 	.word	index@(_ZN2at6native29vectorized_elementwise_kernelILi2EZZZNS0_16asin_kernel_cudaERNS_18TensorIteratorBaseEENKUlvE0_clEvENKUlvE1_clEvEUlN3c104HalfEE_St5arrayIPcLm2EEEEviT0_T1_)
        /*0674*/ 	.word	0x00000000


	//----- nvinfo : EIATTR_MIN_STACK_SIZE
	.align		4
.L_319:
        /*0678*/ 	.byte	0x04, 0x12
        /*067a*/ 	.short	(.L_321 - .L_320)
	.align		4
.L_320:
        /*067c*/ 	.word	index@(_ZN2at6native29vectorized_elementwise_kernelILi4EZZZNS0_16asin_kernel_cudaERNS_18TensorIteratorBaseEENKUlvE0_clEvENKUlvE1_clEvEUlN3c104HalfEE_St5arrayIPcLm2EEEEviT0_T1_)
        /*0680*/ 	.word	0x00000000


	//----- nvinfo : EIATTR_MIN_STACK_SIZE
	.align		4
.L_321:
        /*0684*/ 	.byte	0x04, 0x12
        /*0686*/ 	.short	(.L_323 - .L_322)
	.align		4
.L_322:
        /*0688*/ 	.word	index@(_ZN2at6native29vectorized_elementwise_kernelILi8EZZZNS0_16asin_kernel_cudaERNS_18TensorIteratorBaseEENKUlvE0_clEvENKUlvE1_clEvEUlN3c104HalfEE_St5arrayIPcLm2EEEEviT0_T1_)
        /*068c*/ 	.word	0x00000000


	//----- nvinfo : EIATTR_MIN_STACK_SIZE
	.align		4
.L_323:
        /*0690*/ 	.byte	0x04, 0x12
        /*0692*/ 	.short	(.L_325 - .L_324)
	.align		4
.L_324:
        /*0694*/ 	.word	index@(_ZN2at6native18elementwise_kernelILi128ELi4EZNS0_15gpu_kernel_implIZZZNS0_16asin_kernel_cudaERNS_18TensorIteratorBaseEENKUlvE0_clEvENKUlvE0_clEvEUlfE_EEvS4_RKT_EUliE_EEviT1_)
        /*0698*/ 	.word	0x00000000


	//----- nvinfo : EIATTR_MIN_STACK_SIZE
	.align		4
.L_325:
        /*069c*/ 	.byte	0x04, 0x12
        /*069e*/ 	.short	(.L_327 - .L_326)
	.align		4
.L_326:
        /*06a0*/ 	.word	index@(_ZN2at6native27unrolled_elementwise_kernelIZZZNS0_16asin_kernel_cudaERNS_18TensorIteratorBaseEENKUlvE0_clEvENKUlvE0_clEvEUlfE_St5arrayIPcLm2EELi4E23TrivialOffsetCalculatorILi1EjESB_NS0_6memory12LoadWithCastILi1EEENSC_13StoreWithCastILi1EEEEEviT_T0_T2_T3_T4_T5_)
        /*06a4*/ 	.word	0x00000000


	//----- nvinfo : EIATTR_MIN_STACK_SIZE
	.align		4
.L_327:
        /*06a8*/ 	.byte	0x04, 0x12
        /*06aa*/ 	.short	(.L_329 - .L_328)
	.align		4
.L_328:
        /*06ac*/ 	.word	index@(_ZN2at6native18elementwise_kernelILi128ELi2EZNS0_22gpu_kernel_impl_nocastIZZZNS0_16asin_kernel_cudaERNS_18TensorIteratorBaseEENKUlvE0_clEvENKUlvE0_clEvEUlfE_EEvS4_RKT_EUliE_EEviT1_)
        /*06b0*/ 	.word	0x00000000


	//----- nvinfo : EIATTR_MIN_STACK_SIZE
	.align		4
.L_329:
        /*06b4*/ 	.byte	0x04, 0x12
        /*06b6*/ 	.short	(.L_331 - .L_330)
	.align		4
.L_330:
        /*06b8*/ 	.word	index@(_ZN2at6native27unrolled_elementwise_kernelIZZZNS0_16asin_kernel_cudaERNS_18TensorIteratorBaseEENKUlvE0_clEvENKUlvE0_clEvEUlfE_St5arrayIPcLm2EELi4E23TrivialOffsetCalculatorILi1EjESB_NS0_6memory15LoadWithoutCastENSC_16StoreWithoutCastEEEviT_T0_T2_T3_T4_T5_)
        /*06bc*/ 	.word	0x00000000


	//----- nvinfo : EIATTR_MIN_STACK_SIZE
	.align		4
.L_331:
        /*06c0*/ 	.byte	0x04, 0x12
        /*06c2*/ 	.short	(.L_333 - .L_332)
	.align		4
.L_332:
        /*06c4*/ 	.word	index@(_ZN2at6native29vectorized_elementwise_kernelILi2EZZZNS0_16asin_kernel_cudaERNS_18TensorIteratorBaseEENKUlvE0_clEvENKUlvE0_clEvEUlfE_St5arrayIPcLm2EEEEviT0_T1_)
        /*06c8*/ 	.word	0x00000000


	//----- nvinfo : EIATTR_MIN_STACK_SIZE
	.align		4
.L_333:
        /*06cc*/ 	.byte	0x04, 0x12
        /*06ce*/ 	.short	(.L_335 - .L_334)
	.align		4
.L_334:
        /*06d0*/ 	.word	index@(_ZN2at6native29vectorized_elementwise_kernelILi4EZZZNS0_16asin_kernel_cudaERNS_18TensorIteratorBaseEENKUlvE0_clEvENKUlvE0_clEvEUlfE_St5arrayIPcLm2EEEEviT0_T1_)
        /*06d4*/ 	.word	0x00000000


	//----- nvinfo : EIATTR_MIN_STACK_SIZE
	.align		4
.L_335:
        /*06d8*/ 	.byte	0x04, 0x12
        /*06da*/ 	.short	(.L_337 - .L_336)
	.align		4
.L_336:
        /*06dc*/ 	.word	index@(_ZN2at6native29vectorized_elementwise_kernelILi8EZZZNS0_16asin_kernel_cudaERNS_18TensorIteratorBaseEENKUlvE0_clEvENKUlvE0_clEvEUlfE_St5arrayIPcLm2EEEEviT0_T1_)
        /*06e0*/ 	.word	0x00000000


	//----- nvinfo : EIATTR_MIN_STACK_SIZE
	.align		4
.L_337:
        /*06e4*/ 	.byte	0x04, 0x12
        /*06e6*/ 	.short	(.L_339 - .L_338)
	.align		4
.L_338:
        /*06e8*/ 	.word	index@(_ZN2at6native18elementwise_kernelILi128ELi4EZNS0_15gpu_kernel_implIZZZNS0_16asin_kernel_cudaERNS_18TensorIteratorBaseEENKUlvE0_clEvENKUlvE_clEvEUldE_EEvS4_RKT_EUliE_EEviT1_)
        /*06ec*/ 	.word	0x00000000


	//----- nvinfo : EIATTR_MIN_STACK_SIZE
	.align		4
.L_339:
        /*06f0*/ 	.byte	0x04, 0x12
        /*06f2*/ 	.short	(.L_341 - .L_340)
	.align		4
.L_340:
        /*06f4*/ 	.word	index@(_ZN2at6native27unrolled_elementwise_kernelIZZZNS0_16asin_kernel_cudaERNS_18TensorIteratorBaseEENKUlvE0_clEvENKUlvE_clEvEUldE_St5arrayIPcLm2EELi4E23TrivialOffsetCalculatorILi1EjESB_NS0_6memory12LoadWithCastILi1EEENSC_13StoreWithCastILi1EEEEEviT_T0_T2_T3_T4_T5_)
        /*06f8*/ 	.word	0x00000000


	//----- nvinfo : EIATTR_MIN_STACK_SIZE
	.align		4
.L_341:
        /*06fc*/ 	.byte	0x04, 0x12
        /*06fe*/ 	.short	(.L_343 - .L_342)
	.align		4
.L_342:
        /*0700*/ 	.word	index@(_ZN2at6native18elementwise_kernelILi128ELi2EZNS0_22gpu_kernel_impl_nocastIZZZNS0_16asin_kernel_cudaERNS_18TensorIteratorBaseEENKUlvE0_clEvENKUlvE_clEvEUldE_EEvS4_RKT_EUliE_EEviT1_)
        /*0704*/ 	.word	0x00000000


	//----- nvinfo : EIATTR_MIN_STACK_SIZE
	.align		4
.L_343:
        /*0708*/ 	.byte	0x04, 0x12
        /*070a*/ 	.short	(.L_345 - .L_344)
	.align		4
.L_344:
        /*070c*/ 	.word	index@(_ZN2at6native27unrolled_elementwise_kernelIZZZNS0_16asin_kernel_cudaERNS_18TensorIteratorBaseEENKUlvE0_clEvENKUlvE_clEvEUldE_St5arrayIPcLm2EELi4E23TrivialOffsetCalculatorILi1EjESB_NS0_6memory15LoadWithoutCastENSC_16StoreWithoutCastEEEviT_T0_T2_T3_T4_T5_)
        /*0710*/ 	.word	0x00000000


	//----- nvinfo : EIATTR_MIN_STACK_SIZE
	.align		4
.L_345:
        /*0714*/ 	.byte	0x04, 0x12
        /*0716*/ 	.short	(.L_347 - .L_346)
	.align		4
.L_346:
        /*0718*/ 	.word	index@(_ZN2at6native29vectorized_elementwise_kernelILi2EZZZNS0_16asin_kernel_cudaERNS_18TensorIteratorBaseEENKUlvE0_clEvENKUlvE_clEvEUldE_St5arrayIPcLm2EEEEviT0_T1_)
        /*071c*/ 	.word	0x00000000


	//----- nvinfo : EIATTR_MIN_STACK_SIZE
	.align		4
.L_347:
        /*0720*/ 	.byte	0x04, 0x12
        /*0722*/ 	.short	(.L_349 - .L_348)
	.align		4
.L_348:
        /*0724*/ 	.word	index@(_ZN2at6native29vectorized_elementwise_kernelILi4EZZZNS0_16asin_kernel_cudaERNS_18TensorIteratorBaseEENKUlvE0_clEvENKUlvE_clEvEUldE_St5arrayIPcLm2EEEEviT0_T1_)
        /*0728*/ 	.word	0x00000000


	//----- nvinfo : EIATTR_MIN_STACK_SIZE
	.align		4
.L_349:
        /*072c*/ 	.byte	0x04, 0x12
        /*072e*/ 	.short	(.L_351 - .L_350)
	.align		4
.L_350:
        /*0730*/ 	.word	index@(_ZN2at6native29vectorized_elementwise_kernelILi8EZZZNS0_16asin_kernel_cudaERNS_18TensorIteratorBaseEENKUlvE0_clEvENKUlvE_clEvEUldE_St5arrayIPcLm2EEEEviT0_T1_)
        /*0734*/ 	.word	0x00000000


	//----- nvinfo : EIATTR_MIN_STACK_SIZE
	.align		4
.L_351:
        /*0738*/ 	.byte	0x04, 0x12
        /*073a*/ 	.short	(.L_353 - .L_352)
	.align		4
.L_352:
        /*073c*/ 	.word	index@(_ZN2at6native18elementwise_kernelILi128ELi4EZNS0_15gpu_kernel_implIZZZNS0_16asin_kernel_cudaERNS_18TensorIteratorBaseEENKUlvE_clEvENKUlvE1_clEvEUlN3c107complexINS7_4HalfEEEE_EEvS4_RKT_EUliE_EEviT1_)
        /*0740*/ 	.word	0x00000000


	//----- nvinfo : EIATTR_MIN_STACK_SIZE
	.align		4
.L_353:
        /*0744*/ 	.byte	0x04, 0x12
        /*0746*/ 	.short	(.L_355 - .L_354)
	.align		4
.L_354:
        /*0748*/ 	.word	index@(_ZN2at6native27unrolled_elementwise_kernelIZZZNS0_16asin_kernel_cudaERNS_18TensorIteratorBaseEENKUlvE_clEvENKUlvE1_clEvEUlN3c107complexINS6_4HalfEEEE_St5arrayIPcLm2EELi4E23TrivialOffsetCalculatorILi1EjESF_NS0_6memory12LoadWithCastILi1EEENSG_13StoreWithCastILi1EEEEEviT_T0_T2_T3_T4_T5_)
        /*074c*/ 	.word	0x00000000


	//----- nvinfo : EIATTR_MIN_STACK_SIZE
	.align		4
.L_355:
        /*0750*/ 	.byte	0x04, 0x12
        /*0752*/ 	.short	(.L_357 - .L_356)
	.align		4
.L_356:
        /*0754*/ 	.word	index@(_ZN2at6native18elementwise_kernelILi128ELi2EZNS0_22gpu_kernel_impl_nocastIZZZNS0_16asin_kernel_cudaERNS_18TensorIteratorBaseEENKUlvE_clEvENKUlvE1_clEvEUlN3c107complexINS7_4HalfEEEE_EEvS4_RKT_EUliE_EEviT1_)
        /*0758*/ 	.word	0x00000000


	//----- nvinfo : EIATTR_MIN_STACK_SIZE
	.align		4
.L_357:
        /*075c*/ 	.byte	0x04, 0x12
        /*075e*/ 	.short	(.L_359 - .L_358)
	.align		4
.L_358:
        /*0760*/ 	.word	index@(_ZN2at6native27unrolled_elementwise_kernelIZZZNS0_16asin_kernel_cudaERNS_18TensorIteratorBaseEENKUlvE_clEvENKUlvE1_clEvEUlN3c107complexINS6_4HalfEEEE_St5arrayIPcLm2EELi4E23TrivialOffsetCalculatorILi1EjESF_NS0_6memory15LoadWithoutCastENSG_16StoreWithoutCastEEEviT_T0_T2_T3_T4_T5_)
        /*0764*/ 	.word	0x00000000


	//----- nvinfo : EIATTR_MIN_STACK_SIZE
	.align		4
.L_359:
        /*0768*/ 	.byte	0x04, 0x12
        /*076a*/ 	.short	(.L_361 - .L_360)
	.align		4
.L_360:
        /*076c*/ 	.word	index@(_ZN2at6native29vectorized_elementwise_kernelILi2EZZZNS0_16asin_kernel_cudaERNS_18TensorIteratorBaseEENKUlvE_clEvENKUlvE1_clEvEUlN3c107complexINS6_4HalfEEEE_St5arrayIPcLm2EEEEviT0_T1_)
        /*0770*/ 	.word	0x00000000


	//----- nvinfo : EIATTR_MIN_STACK_SIZE
	.align		4
.L_361:
        /*0774*/ 	.byte	0x04, 0x12
        /*0776*/ 	.short	(.L_363 - .L_362)
	.align		4
.L_362:
        /*0778*/ 	.word	index@(_ZN2at6native29vectorized_elementwise_kernelILi4EZZZNS0_16asin_kernel_cudaERNS_18TensorIteratorBaseEENKUlvE_clEvENKUlvE1_clEvEUlN3c107complexINS6_4HalfEEEE_St5arrayIPcLm2EEEEviT0_T1_)
        /*077c*/ 	.word	0x00000000


	//----- nvinfo : EIATTR_MIN_STACK_SIZE
	.align		4
.L_363:
        /*0780*/ 	.byte	0x04, 0x12
        /*0782*/ 	.short	(.L_365 - .L_364)
	.align		4
.L_364:
        /*0784*/ 	.word	index@(_ZN2at6native29vectorized_elementwise_kernelILi8EZZZNS0_16asin_kernel_cudaERNS_18TensorIteratorBaseEENKUlvE_clEvENKUlvE1_clEvEUlN3c107complexINS6_4HalfEEEE_St5arrayIPcLm2EEEEviT0_T1_)
        /*0788*/ 	.word	0x00000000


	//----- nvinfo : EIATTR_MIN_STACK_SIZE
	.align		4
.L_365:
        /*078c*/ 	.byte	0x04, 0x12
        /*078e*/ 	.short	(.L_367 - .L_366)
	.align		4
.L_366:
        /*0790*/ 	.word	index@(_ZN2at6native18elementwise_kernelILi128ELi4EZNS0_15gpu_kernel_implIZZZNS0_16asin_kernel_cudaERNS_18TensorIteratorBaseEENKUlvE_clEvENKUlvE0_clEvEUlN3c107complexIfEEE_EEvS4_RKT_EUliE_EEviT1_)
        /*0794*/ 	.word	0x00000000


	//----- nvinfo : EIATTR_MIN_STACK_SIZE
	.align		4
.L_367:
        /*0798*/ 	.byte	0x04, 0x12
        /*079a*/ 	.short	(.L_369 - .L_368)
	.align		4
.L_368:
        /*079c*/ 	.word	index@(_ZN2at6native27unrolled_elementwise_kernelIZZZNS0_16asin_kernel_cudaERNS_18TensorIteratorBaseEENKUlvE_clEvENKUlvE0_clEvEUlN3c107complexIfEEE_St5arrayIPcLm2EELi4E23TrivialOffsetCalculatorILi1EjESE_NS0_6memory12LoadWithCastILi1EEENSF_13StoreWithCastILi1EEEEEviT_T0_T2_T3_T4_T5_)
        /*07a0*/ 	.word	0x00000000


	//----- nvinfo : EIATTR_MIN_STACK_SIZE
	.align		4
.L_369:
        /*07a4*/ 	.byte	0x04, 0x12
        /*07a6*/ 	.short	(.L_371 - .L_370)
	.align		4
.L_370:
        /*07a8*/ 	.word	index@(_ZN2at6native18elementwise_kernelILi128ELi2EZNS0_22gpu_kernel_impl_nocastIZZZNS0_16asin_kernel_cudaERNS_18TensorIteratorBaseEENKUlvE_clEvENKUlvE0_clEvEUlN3c107complexIfEEE_EEvS4_RKT_EUliE_EEviT1_)
        /*07ac*/ 	.word	0x00000000


	//----- nvinfo : EIATTR_MIN_STACK_SIZE
	.align		4
.L_371:
        /*07b0*/ 	.byte	0x04, 0x12
        /*07b2*/ 	.short	(.L_373 - .L_372)
	.align		4
.L_372:
        /*07b4*/ 	.word	index@(_ZN2at6native27unrolled_elementwise_kernelIZZZNS0_16asin_kernel_cudaERNS_18TensorIteratorBaseEENKUlvE_clEvENKUlvE0_clEvEUlN3c107complexIfEEE_St5arrayIPcLm2EELi4E23TrivialOffsetCalculatorILi1EjESE_NS0_6memory15LoadWithoutCastENSF_16StoreWithoutCastEEEviT_T0_T2_T3_T4_T5_)
        /*07b8*/ 	.word	0x00000000


	//----- nvinfo : EIATTR_MIN_STACK_SIZE
	.align		4
.L_373:
        /*07bc*/ 	.byte	0x04, 0x12
        /*07be*/ 	.short	(.L_375 - .L_374)
	.align		4
.L_374:
        /*07c0*/ 	.word	index@(_ZN2at6native29vectorized_elementwise_kernelILi2EZZZNS0_16asin_kernel_cudaERNS_18TensorIteratorBaseEENKUlvE_clEvENKUlvE0_clEvEUlN3c107complexIfEEE_St5arrayIPcLm2EEEEviT0_T1_)
        /*07c4*/ 	.word	0x00000000


	//----- nvinfo : EIATTR_MIN_STACK_SIZE
	.align		4
.L_375:
        /*07c8*/ 	.byte	0x04, 0x12
        /*07ca*/ 	.short	(.L_377 - .L_376)
	.align		4
.L_376:
        /*07cc*/ 	.word	index@(_ZN2at6native29vectorized_elementwise_kernelILi4EZZZNS0_16asin_kernel_cudaERNS_18TensorIteratorBaseEENKUlvE_clEvENKUlvE0_clEvEUlN3c107complexIfEEE_St5arrayIPcLm2EEEEviT0_T1_)
        /*07d0*/ 	.word	0x00000000


	//----- nvinfo : EIATTR_MIN_STACK_SIZE
	.align		4
.L_377:
        /*07d4*/ 	.byte	0x04, 0x12
        /*07d6*/ 	.short	(.L_379 - .L_378)
	.align		4
.L_378:
        /*07d8*/ 	.word	index@(_ZN2at6native29vectorized_elementwise_kernelILi8EZZZNS0_16asin_kernel_cudaERNS_18TensorIteratorBaseEENKUlvE_clEvENKUlvE0_clEvEUlN3c107complexIfEEE_St5arrayIPcLm2EEEEviT0_T1_)
        /*07dc*/ 	.word	0x00000000


	//----- nvinfo : EIATTR_MIN_STACK_SIZE
	.align		4
.L_379:
        /*07e0*/ 	.byte	0x04, 0x12
        /*07e2*/ 	.short	(.L_381 - .L_380)
	.align		4
.L_380:
        /*07e4*/ 	.word	index@(_ZN2at6native18elementwise_kernelILi128ELi4EZNS0_15gpu_kernel_implIZZZNS0_16asin_kernel_cudaERNS_18TensorIteratorBaseEENKUlvE_clEvENKUlvE_clEvEUlN3c107complexIdEEE_EEvS4_RKT_EUliE_EEviT1_)
        /*07e8*/ 	.word	0x00000000


	//----- nvinfo : EIATTR_MIN_STACK_SIZE
	.align		4
.L_381:
        /*07ec*/ 	.byte	0x04, 0x12
        /*07ee*/ 	.short	(.L_383 - .L_382)
	.align		4
.L_382:
        /*07f0*/ 	.word	index@(_ZN2at6native27unrolled_elementwise_kernelIZZZNS0_16asin_kernel_cudaERNS_18TensorIteratorBaseEENKUlvE_clEvENKUlvE_clEvEUlN3c107complexIdEEE_St5arrayIPcLm2EELi4E23TrivialOffsetCalculatorILi1EjESE_NS0_6memory12LoadWithCastILi1EEENSF_13StoreWithCastILi1EEEEEviT_T0_T2_T3_T4_T5_)
        /*07f4*/ 	.word	0x00000000


	//----- nvinfo : EIATTR_MIN_STACK_SIZE
	.align		4
.L_383:
        /*07f8*/ 	.byte	0x04, 0x12
        /*07fa*/ 	.short	(.L_385 - .L_384)
	.align		4
.L_384:
        /*07fc*/ 	.word	index@(_ZN2at6native18elementwise_kernelILi128ELi2EZNS0_22gpu_kernel_impl_nocastIZZZNS0_16asin_kernel_cudaERNS_18TensorIteratorBaseEENKUlvE_clEvENKUlvE_clEvEUlN3c107complexIdEEE_EEvS4_RKT_EUliE_EEviT1_)
        /*0800*/ 	.word	0x00000000


	//----- nvinfo : EIATTR_MIN_STACK_SIZE
	.align		4
.L_385:
        /*0804*/ 	.byte	0x04, 0x12
        /*0806*/ 	.short	(.L_387 - .L_386)
	.align		4
.L_386:
        /*0808*/ 	.word	index@(_ZN2at6native27unrolled_elementwise_kernelIZZZNS0_16asin_kernel_cudaERNS_18TensorIteratorBaseEENKUlvE_clEvENKUlvE_clEvEUlN3c107complexIdEEE_St5arrayIPcLm2EELi4E23TrivialOffsetCalculatorILi1EjESE_NS0_6memory15LoadWithoutCastENSF_16StoreWithoutCastEEEviT_T0_T2_T3_T4_T5_)
        /*080c*/ 	.word	0x00000000


	//----- nvinfo : EIATTR_MIN_STACK_SIZE
	.align		4
.L_387:
        /*0810*/ 	.byte	0x04, 0x12
        /*0812*/ 	.short	(.L_389 - .L_388)
	.align		4
.L_388:
        /*0814*/ 	.word	index@(_ZN2at6native29vectorized_elementwise_kernelILi2EZZZNS0_16asin_kernel_cudaERNS_18TensorIteratorBaseEENKUlvE_clEvENKUlvE_clEvEUlN3c107complexIdEEE_St5arrayIPcLm2EEEEviT0_T1_)
        /*0818*/ 	.word	0x00000000


	//----- nvinfo : EIATTR_MIN_STACK_SIZE
	.align		4
.L_389:
        /*081c*/ 	.byte	0x04, 0x12
        /*081e*/ 	.short	(.L_391 - .L_390)
	.align		4
.L_390:
        /*0820*/ 	.word	index@(_ZN2at6native29vectorized_elementwise_kernelILi4EZZZNS0_16asin_kernel_cudaERNS_18TensorIteratorBaseEENKUlvE_clEvENKUlvE_clEvEUlN3c107complexIdEEE_St5arrayIPcLm2EEEEviT0_T1_)
        /*0824*/ 	.word	0x00000000


	//----- nvinfo : EIATTR_MIN_STACK_SIZE
	.align		4
.L_391:
        /*0828*/ 	.byte	0x04, 0x12
        /*082a*/ 	.short	(.L_393 - .L_392)
	.align		4
.L_392:
        /*082c*/ 	.word	index@(_ZN2at6native29vectorized_elementwise_kernelILi8EZZZNS0_16asin_kernel_cudaERNS_18TensorIteratorBaseEENKUlvE_clEvENKUlvE_clEvEUlN3c107complexIdEEE_St5arrayIPcLm2EEEEviT0_T1_)
        /*0830*/ 	.word	0x00000000
.L_393:


//--------------------- .nv.compat                --------------------------
	.section	.nv.compat,"",@"SHT_CUDA_COMPAT_INFO"
	.align	4
        /*0000*/ 	.byte	0x02, 0x09, 0x00, 0x00, 0x02, 0x02, 0x01, 0x00, 0x02, 0x05, 0x05, 0x00, 0x03, 0x07, 0x01, 0x01
        /*0010*/ 	.byte	0x02, 0x03, 0x00, 0x00, 0x02, 0x06, 0x01, 0x00, 0x04, 0x0b, 0x08, 0x00, 0x00, 0x00, 0x00, 0x00
        /*0020*/ 	.byte	0x00, 0x00, 0x00, 0x00


//--------------------- .nv.info._ZN2at6native18elementwise_kernelILi128ELi4EZNS0_15gpu_kernel_implIZZZNS0_16asin_kernel_cudaERNS_18TensorIteratorBaseEENKUlvE0_clEvENKUlvE2_clEvEUlN3c108BFloat16EE_EEvS4_RKT_EUliE_EEviT1_ --------------------------
	.section	.nv.info._ZN2at6native18elementwise_kernelILi128ELi4EZNS0_15gpu_kernel_implIZZZNS0_16asin_kernel_cudaERNS_18TensorIteratorBaseEENKUlvE0_clEvENKUlvE2_clEvEUlN3c108BFloat16EE_EEvS4_RKT_EUliE_EEviT1_,"",@"SHT_CUDA_INFO"
	.sectionflags	@""
	.align	4


	//----- nvinfo : EIATTR_CUDA_API_VERSION
	.align		4
        /*0000*/ 	.byte	0x04, 0x37
        /*0002*/ 	.short	(.L_395 - .L_394)
.L_394:
        /*0004*/ 	.word	0x00000082


	//----- nvinfo : EIATTR_KPARAM_INFO
	.align		4
.L_395:
        /*0008*/ 	.byte	0x04, 0x17
        /*000a*/ 	.short	(.L_397 - .L_396)
.L_396:
        /*000c*/ 	.word	0x00000000
        /*0010*/ 	.short	0x0001
        /*0012*/ 	.short	0x0008
        /*0014*/ 	.byte	0x00, 0xf0, 0x61, 0x08


	//----- nvinfo : EIATTR_KPARAM_INFO
	.align		4
.L_397:
        /*0018*/ 	.byte	0x04, 0x17
        /*001a*/ 	.short	(.L_399 - .L_398)
.L_398:
        /*001c*/ 	.word	0x00000000
        /*0020*/ 	.short	0x0000
        /*0022*/ 	.short	0x0000
        /*0024*/ 	.byte	0x00, 0xf0, 0x11, 0x00


	//----- nvinfo : EIATTR_SPARSE_MMA_MASK
	.align		4
.L_399:
        /*0028*/ 	.byte	0x03, 0x50
        /*002a*/ 	.short	0x0000


	//----- nvinfo : EIATTR_MAXREG_COUNT
	.align		4
        /*002c*/ 	.byte	0x03, 0x1b
        /*002e*/ 	.short	0x0080


	//----- nvinfo : EIATTR_EXTERNS
	.align		4
        /*0030*/ 	.byte	0x04, 0x0f
        /*0032*/ 	.short	(.L_401 - .L_400)


	//   ....[0]....
	.align		4
.L_400:
        /*0034*/ 	.word	index@(__assertfail)


	//----- nvinfo : EIATTR_MERCURY_ISA_VERSION
	.align		4
.L_401:
        /*0038*/ 	.byte	0x03, 0x5f
        /*003a*/ 	.short	0x0101


	//----- nvinfo : EIATTR_SYSCALL_OFFSETS
	.align		4
        /*003c*/ 	.byte	0x04, 0x46
        /*003e*/ 	.short	(.L_403 - .L_402)


	//   ....[0]....
.L_402:
        /*0040*/ 	.word	0x000022f0


	//   ....[1]....
        /*0044*/ 	.word	0x00003400


	//   ....[2]....
        /*0048*/ 	.word	0x00005730


	//   ....[3]....
        /*004c*/ 	.word	0x00006840


	//   ....[4]....
        /*0050*/ 	.word	0x00008b60


	//   ....[5]....
        /*0054*/ 	.word	0x00009c70


	//   ....[6]....
        /*0058*/ 	.word	0x0000bf80


	//   ....[7]....
        /*005c*/ 	.word	0x0000d090


	//----- nvinfo : EIATTR_EXIT_INSTR_OFFSETS
	.align		4
.L_403:
        /*0060*/ 	.byte	0x04, 0x1c
        /*0062*/ 	.short	(.L_405 - .L_404)


	//   ....[0]....
.L_404:
        /*0064*/ 	.word	0x00009d40


	//   ....[1]....
        /*0068*/ 	.word	0x0000c2c0


	//   ....[2]....
        /*006c*/ 	.word	0x0000c300


	//   ....[3]....
        /*0070*/ 	.word	0x0000c3a0


	//   ....[4]....
        /*0074*/ 	.word	0x0000c3e0


	//   ....[5]....
        /*0078*/ 	.word	0x0000c420


	//   ....[6]....
        /*007c*/ 	.word	0x0000c4b0


	//   ....[7]....
        /*0080*/ 	.word	0x0000c4f0


	//   ....[8]....
        /*0084*/ 	.word	0x0000c590


	//   ....[9]....
        /*0088*/ 	.word	0x0000c5e0


	//   ....[10]....
        /*008c*/ 	.word	0x0000c630


	//   ....[11]....
        /*0090*/ 	.word	0x0000c700


	//   ....[12]....
        /*0094*/ 	.word	0x0000c760


	//   ....[13]....
        /*0098*/ 	.word	0x0000c8f0


	//   ....[14]....
        /*009c*/ 	.word	0x0000ca50


	//   ....[15]....
        /*00a0*/ 	.word	0x0000ca70


	//   ....[16]....
        /*00a4*/ 	.word	0x0000cb30


	//   ....[17]....
        /*00a8*/ 	.word	0x0000ccb0


	//   ....[18]....
        /*00ac*/ 	.word	0x0000ce30


	//   ....[19]....
        /*00b0*/ 	.word	0x0000cf90


	//   ....[20]....
        /*00b4*/ 	.word	0x0000d0a0


	//   ....[21]....
        /*00b8*/ 	.word	0x0000d0e0


	//   ....[22]....
        /*00bc*/ 	.word	0x0000d120


	//----- nvinfo : EIATTR_MAX_THREADS
	.align		4
.L_405:
        /*00c0*/ 	.byte	0x04, 0x05
        /*00c2*/ 	.short	(.L_407 - .L_406)
.L_406:
        /*00c4*/ 	.word	0x00000080
        /*00c8*/ 	.word	0x00000001
        /*00cc*/ 	.word	0x00000001


	//----- nvinfo : EIATTR_CRS_STACK_SIZE
	.align		4
.L_407:
        /*00d0*/ 	.byte	0x04, 0x1e
        /*00d2*/ 	.short	(.L_409 - .L_408)
.L_408:
        /*00d4*/ 	.word	0x00000000


	//----- nvinfo : EIATTR_CBANK_PARAM_SIZE
	.align		4
.L_409:
        /*00d8*/ 	.byte	0x03, 0x19
        /*00da*/ 	.short	0x0220


	//----- nvinfo : EIATTR_PARAM_CBANK
	.align		4
        /*00dc*/ 	.byte	0x04, 0x0a
        /*00de*/ 	.short	(.L_411 - .L_410)
	.align		4
.L_410:
        /*00e0*/ 	.word	index@(.nv.constant0._ZN2at6native18elementwise_kernelILi128ELi4EZNS0_15gpu_kernel_implIZZZNS0_16asin_kernel_cudaERNS_18TensorIteratorBaseEENKUlvE0_clEvENKUlvE2_clEvEUlN3c108BFloat16EE_EEvS4_RKT_EUliE_EEviT1_)
        /*00e4*/ 	.short	0x0210
        /*00e6*/ 	.short	0x0220


	//----- nvinfo : EIATTR_SW_WAR
	.align		4
.L_411:
        /*00e8*/ 	.byte	0x04, 0x36
        /*00ea*/ 	.short	(.L_413 - .L_412)
.L_412:
        /*00ec*/ 	.word	0x00000008
.L_413:


//--------------------- .nv.info._ZN2at6native27unrolled_elementwise_kernelIZZZNS0_16asin_kernel_cudaERNS_18TensorIteratorBaseEENKUlvE0_clEvENKUlvE2_clEvEUlN3c108BFloat16EE_St5arrayIPcLm2EELi4E23TrivialOffsetCalculatorILi1EjESD_NS0_6memory12LoadWithCastILi1EEENSE_13StoreWithCastILi1EEEEEviT_T0_T2_T3_T4_T5_ --------------------------
	.section	.nv.info._ZN2at6native27unrolled_elementwise_kernelIZZZNS0_16asin_kernel_cudaERNS_18TensorIteratorBaseEENKUlvE0_clEvENKUlvE2_clEvEUlN3c108BFloat16EE_St5arrayIPcLm2EELi4E23TrivialOffsetCalculatorILi1EjESD_NS0_6memory12LoadWithCastILi1EEENSE_13StoreWithCastILi1EEEEEviT_T0_T2_T3_T4_T5_,"",@"SHT_CUDA_INFO"
	.sectionflags	@""
	.align	4


	//----- nvinfo : EIATTR_CUDA_API_VERSION
	.align		4
        /*0000*/ 	.byte	0x04, 0x37
        /*0002*/ 	.short	(.L_415 - .L_414)
.L_414:
        /*0004*/ 	.word	0x00000082


	//----- nvinfo : EIATTR_KPARAM_INFO
	.align		4
.L_415:
        /*0008*/ 	.byte	0x04, 0x17
        /*000a*/ 	.short	(.L_417 - .L_416)
.L_416:
        /*000c*/ 	.word	0x00000000
        /*0010*/ 	.short	0x0006
        /*0012*/ 	.short	0x0024
        /*0014*/ 	.byte	0x00, 0xf0, 0x21, 0x00


	//----- nvinfo : EIATTR_KPARAM_INFO
	.align		4
.L_417:
        /*0018*/ 	.byte	0x04, 0x17
        /*001a*/ 	.short	(.L_419 - .L_418)
.L_418:
        /*001c*/ 	.word	0x00000000
        /*0020*/ 	.short	0x0005
        /*0022*/ 	.short	0x001c
        /*0024*/ 	.byte	0x00, 0xf0, 0x21, 0x00


	//----- nvinfo : EIATTR_KPARAM_INFO
	.align		4
.L_419:
        /*0028*/ 	.byte	0x04, 0x17
        /*002a*/ 	.short	(.L_421 - .L_420)
.L_420:
        /*002c*/ 	.word	0x00000000
        /*0030*/ 	.short	0x0004
        /*0032*/ 	.short	0x0019
        /*0034*/ 	.byte	0x00, 0xf0, 0x05, 0x00


	//----- nvinfo : EIATTR_KPARAM_INFO
	.align		4
.L_421:
        /*0038*/ 	.byte	0x04, 0x17
        /*003a*/ 	.short	(.L_423 - .L_422)
.L_422:
        /*003c*/ 	.word	0x00000000
        /*0040*/ 	.short	0x0003
        /*0042*/ 	.short	0x0018
        /*0044*/ 	.byte	0x00, 0xf0, 0x05, 0x00


	//----- nvinfo : EIATTR_KPARAM_INFO
	.align		4
.L_423:
        /*0048*/ 	.byte	0x04, 0x17
        /*004a*/ 	.short	(.L_425 - .L_424)
.L_424:
        /*004c*/ 	.word	0x00000000
        /*0050*/ 	.short	0x0002
        /*0052*/ 	.short	0x0008
        /*0054*/ 	.byte	0x00, 0xf0, 0x41, 0x00


	//----- nvinfo : EIATTR_KPARAM_INFO
	.align		4
.L_425:
        /*0058*/ 	.byte	0x04, 0x17
        /*005a*/ 	.short	(.L_427 - .L_426)
.L_426:
        /*005c*/ 	.word	0x00000000
        /*0060*/ 	.short	0x0001
        /*0062*/ 	.short	0x0004
        /*0064*/ 	.byte	0x00, 0xf0, 0x05, 0x00


	//----- nvinfo : EIATTR_KPARAM_INFO
	.align		4
.L_427:
        /*0068*/ 	.byte	0x04, 0x17
        /*006a*/ 	.short	(.L_429 - .L_428)
.L_428:
        /*006c*/ 	.word	0x00000000
        /*0070*/ 	.short	0x0000
        /*0072*/ 	.short	0x0000
        /*0074*/ 	.byte	0x00, 0xf0, 0x11, 0x00


	//----- nvinfo : EIATTR_SPARSE_MMA_MASK
	.align		4
.L_429:
        /*0078*/ 	.byte	0x03, 0x50
        /*007a*/ 	.short	0x0000


	//----- nvinfo : EIATTR_MAXREG_COUNT
	.align		4
        /*007c*/ 	.byte	0x03, 0x1b
        /*007e*/ 	.short	0x00ff


	//----- nvinfo : EIATTR_EXTERNS
	.align		4
        /*0080*/ 	.byte	0x04, 0x0f
        /*0082*/ 	.short	(.L_431 - .L_430)


	//   ....[0]....
	.align		4
.L_430:
        /*0084*/ 	.word	index@(__assertfail)


	//----- nvinfo : EIATTR_MERCURY_ISA_VERSION
	.align		4
.L_431:
        /*0088*/ 	.byte	0x03, 0x5f
        /*008a*/ 	.short	0x0101


	//----- nvinfo : EIATTR_SYSCALL_OFFSETS
	.align		4
        /*008c*/ 	.byte	0x04, 0x46
        /*008e*/ 	.short	(.L_433 - .L_432)


	//   ....[0]....
.L_432:
        /*0090*/ 	.word	0x000010e0


	//   ....[1]....
        /*0094*/ 	.word	0x00002220


	//   ....[2]....
        /*0098*/ 	.word	0x00003370


	//   ....[3]....
        /*009c*/ 	.word	0x00004490


	//   ....[4]....
        /*00a0*/ 	.word	0x00005dd0


	//   ....[5]....
        /*00a4*/ 	.word	0x00006df0


	//   ....[6]....
        /*00a8*/ 	.word	0x00007dd0


	//   ....[7]....
        /*00ac*/ 	.word	0x00008db0


	//----- nvinfo : EIATTR_EXIT_INSTR_OFFSETS
	.align		4
.L_433:
        /*00b0*/ 	.byte	0x04, 0x1c
        /*00b2*/ 	.short	(.L_435 - .L_434)


	//   ....[0]....
.L_434:
        /*00b4*/ 	.word	0x00007e90


	//   ....[1]....
        /*00b8*/ 	.word	0x00007fe0


	//   ....[2]....
        /*00bc*/ 	.word	0x00008020


	//   ....[3]....
        /*00c0*/ 	.word	0x000080c0


	//   ....[4]....
        /*00c4*/ 	.word	0x00008100


	//   ....[5]....
        /*00c8*/ 	.word	0x00008140


	//   ....[6]....
        /*00cc*/ 	.word	0x000081d0


	//   ....[7]....
        /*00d0*/ 	.word	0x00008210


	//   ....[8]....
        /*00d4*/ 	.word	0x000082b0


	//   ....[9]....
        /*00d8*/ 	.word	0x00008300


	//   ....[10]....
        /*00dc*/ 	.word	0x00008350


	//   ....[11]....
        /*00e0*/ 	.word	0x00008420


	//   ....[12]....
        /*00e4*/ 	.word	0x00008480


	//   ....[13]....
        /*00e8*/ 	.word	0x00008610


	//   ....[14]....
        /*00ec*/ 	.word	0x00008770


	//   ....[15]....
        /*00f0*/ 	.word	0x00008790


	//   ....[16]....
        /*00f4*/ 	.word	0x00008850


	//   ....[17]....
        /*00f8*/ 	.word	0x000089d0


	//   ....[18]....
        /*00fc*/ 	.word	0x00008b50


	//   ....[19]....
        /*0100*/ 	.word	0x00008cb0


	//   ....[20]....
        /*0104*/ 	.word	0x00008dc0


	//   ....[21]....
        /*0108*/ 	.word	0x00008e00


	//   ....[22]....
        /*010c*/ 	.word	0x00008e40


	//----- nvinfo : EIATTR_MAX_THREADS
	.align		4
.L_435:
        /*0110*/ 	.byte	0x04, 0x05
        /*0112*/ 	.short	(.L_437 - .L_436)
.L_436:
        /*0114*/ 	.word	0x00000080
        /*0118*/ 	.word	0x00000001
        /*011c*/ 	.word	0x00000001


	//----- nvinfo : EIATTR_CRS_STACK_SIZE
	.align		4
.L_437:
        /*0120*/ 	.byte	0x04, 0x1e
        /*0122*/ 	.short	(.L_439 - .L_438)
.L_438:
        /*0124*/ 	.word	0x00000000


	//----- nvinfo : EIATTR_CBANK_PARAM_SIZE
	.align		4
.L_439:
        /*0128*/ 	.byte	0x03, 0x19
        /*012a*/ 	.short	0x002c


	//----- nvinfo : EIATTR_PARAM_CBANK
	.align		4
        /*012c*/ 	.byte	0x04, 0x0a
        /*012e*/ 	.short	(.L_441 - .L_440)
	.align		4
.L_440:
        /*0130*/ 	.word	index@(.nv.constant0._ZN2at6native27unrolled_elementwise_kernelIZZZNS0_16asin_kernel_cudaERNS_18TensorIteratorBaseEENKUlvE0_clEvENKUlvE2_clEvEUlN3c108BFloat16EE_St5arrayIPcLm2EELi4E23TrivialOffsetCalculatorILi1EjESD_NS0_6memory12LoadWithCastILi1EEENSE_13StoreWithCastILi1EEEEEviT_T0_T2_T3_T4_T5_)
        /*0134*/ 	.short	0x0210
        /*0136*/ 	.short	0x002c


	//----- nvinfo : EIATTR_SW_WAR
	.align		4
.L_441:
        /*0138*/ 	.byte	0x04, 0x36
        /*013a*/ 	.short	(.L_443 - .L_442)
.L_442:
        /*013c*/ 	.word	0x00000008
.L_443:


//--------------------- .nv.info._ZN2at6native18elementwise_kernelILi128ELi4EZNS0_22gpu_kernel_impl_nocastIZZZNS0_16asin_kernel_cudaERNS_18TensorIteratorBaseEENKUlvE0_clEvENKUlvE2_clEvEUlN3c108BFloat16EE_EEvS4_RKT_EUliE_EEviT1_ --------------------------
	.section	.nv.info._ZN2at6native18elementwise_kernelILi128ELi4EZNS0_22gpu_kernel_impl_nocastIZZZNS0_16asin_kernel_cudaERNS_18TensorIteratorBaseEENKUlvE0_clEvENKUlvE2_clEvEUlN3c108BFloat16EE_EEvS4_RKT_EUliE_EEviT1_,"",@"SHT_CUDA_INFO"
	.sectionflags	@""
	.align	4


	//----- nvinfo : EIATTR_CUDA_API_VERSION
	.align		4
        /*0000*/ 	.byte	0x04, 0x37
        /*0002*/ 	.short	(.L_445 - .L_444)
.L_444:
        /*0004*/ 	.word	0x00000082


	//----- nvinfo : EIATTR_KPARAM_INFO
	.align		4
.L_445:
        /*0008*/ 	.byte	0x04, 0x17
        /*000a*/ 	.short	(.L_447 - .L_446)
.L_446:
        /*000c*/ 	.word	0x00000000
        /*0010*/ 	.short	0x0001
        /*0012*/ 	.short	0x0008
        /*0014*/ 	.byte	0x00, 0xf0, 0x61, 0x08


	//----- nvinfo : EIATTR_KPARAM_INFO
	.align		4
.L_447:
        /*0018*/ 	.byte	0x04, 0x17
        /*001a*/ 	.short	(.L_449 - .L_448)
.L_448:
        /*001c*/ 	.word	0x00000000
        /*0020*/ 	.short	0x0000
        /*0022*/ 	.short	0x0000
        /*0024*/ 	.byte	0x00, 0xf0, 0x11, 0x00


	//----- nvinfo : EIATTR_SPARSE_MMA_MASK
	.align		4
.L_449:
        /*0028*/ 	.byte	0x03, 0x50
        /*002a*/ 	.short	0x0000


	//----- nvinfo : EIATTR_MAXREG_COUNT
	.align		4
        /*002c*/ 	.byte	0x03, 0x1b
        /*002e*/ 	.short	0x0080


	//----- nvinfo : EIATTR_MERCURY_ISA_VERSION
	.align		4
        /*0030*/ 	.byte	0x03, 0x5f
        /*0032*/ 	.short	0x0101


	//----- nvinfo : EIATTR_EXIT_INSTR_OFFSETS
	.align		4
        /*0034*/ 	.byte	0x04, 0x1c
        /*0036*/ 	.short	(.L_451 - .L_450)


	//   ....[0]....
.L_450:
        /*0038*/ 	.word	0x00004070


	//   ....[1]....
        /*003c*/ 	.word	0x00005590


	//----- nvinfo : EIATTR_MAX_THREADS
	.align		4
.L_451:
        /*0040*/ 	.byte	0x04, 0x05
        /*0042*/ 	.short	(.L_453 - .L_452)
.L_452:
        /*0044*/ 	.word	0x00000080
        /*0048*/ 	.word	0x00000001
        /*004c*/ 	.word	0x00000001


	//----- nvinfo : EIATTR_CRS_STACK_SIZE
	.align		4
.L_453:
        /*0050*/ 	.byte	0x04, 0x1e
        /*0052*/ 	.short	(.L_455 - .L_454)
.L_454:
        /*0054*/ 	.word	0x00000000


	//----- nvinfo : EIATTR_CBANK_PARAM_SIZE
	.align		4
.L_455:
        /*0058*/ 	.byte	0x03, 0x19
        /*005a*/ 	.short	0x0220


	//----- nvinfo : EIATTR_PARAM_CBANK
	.align		4
        /*005c*/ 	.byte	0x04, 0x0a
        /*005e*/ 	.short	(.L_457 - .L_456)
	.align		4
.L_456:
        /*0060*/ 	.word	index@(.nv.constant0._ZN2at6native18elementwise_kernelILi128ELi4EZNS0_22gpu_kernel_impl_nocastIZZZNS0_16asin_kernel_cudaERNS_18TensorIteratorBaseEENKUlvE0_clEvENKUlvE2_clEvEUlN3c108BFloat16EE_EEvS4_RKT_EUliE_EEviT1_)
        /*0064*/ 	.short	0x0210
        /*0066*/ 	.short	0x0220


	//----- nvinfo : EIATTR_SW_WAR
	.align		4
.L_457:
        /*0068*/ 	.byte	0x04, 0x36
        /*006a*/ 	.short	(.L_459 - .L_458)
.L_458:
        /*006c*/ 	.word	0x00000008
.L_459:


//--------------------- .nv.info._ZN2at6native27unrolled_elementwise_kernelIZZZNS0_16asin_kernel_cudaERNS_18TensorIteratorBaseEENKUlvE0_clEvENKUlvE2_clEvEUlN3c108BFloat16EE_St5arrayIPcLm2EELi4E23TrivialOffsetCalculatorILi1EjESD_NS0_6memory15LoadWithoutCastENSE_16StoreWithoutCastEEEviT_T0_T2_T3_T4_T5_ --------------------------
	.section	.nv.info._ZN2at6native27unrolled_elementwise_kernelIZZZNS0_16asin_kernel_cudaERNS_18TensorIteratorBaseEENKUlvE0_clEvENKUlvE2_clEvEUlN3c108BFloat16EE_St5arrayIPcLm2EELi4E23TrivialOffsetCalculatorILi1EjESD_NS0_6memory15LoadWithoutCastENSE_16StoreWithoutCastEEEviT_T0_T2_T3_T4_T5_,"",@"SHT_CUDA_INFO"
	.sectionflags	@""
	.align	4


	//----- nvinfo : EIATTR_CUDA_API_VERSION
	.align		4
        /*0000*/ 	.byte	0x04, 0x37
        /*0002*/ 	.short	(.L_461 - .L_460)
.L_460:
        /*0004*/ 	.word	0x00000082


	//----- nvinfo : EIATTR_KPARAM_INFO
	.align		4
.L_461:
        /*0008*/ 	.byte	0x04, 0x17
        /*000a*/ 	.short	(.L_463 - .L_462)
.L_462:
        /*000c*/ 	.word	0x00000000
        /*0010*/ 	.short	0x0006
        /*0012*/ 	.short	0x001b
        /*0014*/ 	.byte	0x00, 0xf0, 0x05, 0x00


	//----- nvinfo : EIATTR_KPARAM_INFO
	.align		4
.L_463:
        /*0018*/ 	.byte	0x04, 0x17
        /*001a*/ 	.short	(.L_465 - .L_464)
.L_464:
        /*001c*/ 	.word	0x00000000
        /*0020*/ 	.short	0x0005
        /*0022*/ 	.short	0x001a
        /*0024*/ 	.byte	0x00, 0xf0, 0x05, 0x00


	//----- nvinfo : EIATTR_KPARAM_INFO
	.align		4
.L_465:
        /*0028*/ 	.byte	0x04, 0x17
        /*002a*/ 	.short	(.L_467 - .L_466)
.L_466:
        /*002c*/ 	.word	0x00000000
        /*0030*/ 	.short	0x0004
        /*0032*/ 	.short	0x0019
        /*0034*/ 	.byte	0x00, 0xf0, 0x05, 0x00


	//----- nvinfo : EIATTR_KPARAM_INFO
	.align		4
.L_467:
        /*0038*/ 	.byte	0x04, 0x17
        /*003a*/ 	.short	(.L_469 - .L_468)
.L_468:
        /*003c*/ 	.word	0x00000000
        /*0040*/ 	.short	0x0003
        /*0042*/ 	.short	0x0018
        /*0044*/ 	.byte	0x00, 0xf0, 0x05, 0x00


	//----- nvinfo : EIATTR_KPARAM_INFO
	.align		4
.L_469:
        /*0048*/ 	.byte	0x04, 0x17
        /*004a*/ 	.short	(.L_471 - .L_470)
.L_470:
        /*004c*/ 	.word	0x00000000
        /*0050*/ 	.short	0x0002
        /*0052*/ 	.short	0x0008
        /*0054*/ 	.byte	0x00, 0xf0, 0x41, 0x00


	//----- nvinfo : EIATTR_KPARAM_INFO
	.align		4
.L_471:
        /*0058*/ 	.byte	0x04, 0x17
        /*005a*/ 	.short	(.L_473 - .L_472)
.L_472:
        /*005c*/ 	.word	0x00000000
        /*0060*/ 	.short	0x0001
        /*0062*/ 	.short	0x0004
        /*0064*/ 	.byte	0x00, 0xf0, 0x05, 0x00


	//----- nvinfo : EIATTR_KPARAM_INFO
	.align		4
.L_473:
        /*0068*/ 	.byte	0x04, 0x17
        /*006a*/ 	.short	(.L_475 - .L_474)
.L_474:
        /*006c*/ 	.word	0x00000000
        /*0070*/ 	.short	0x0000
        /*0072*/ 	.short	0x0000
        /*0074*/ 	.byte	0x00, 0xf0, 0x11, 0x00


	//----- nvinfo : EIATTR_SPARSE_MMA_MASK
	.align		4
.L_475:
        /*0078*/ 	.byte	0x03, 0x50
        /*007a*/ 	.short	0x0000


	//----- nvinfo : EIATTR_MAXREG_COUNT
	.align		4
        /*007c*/ 	.byte	0x03, 0x1b
        /*007e*/ 	.short	0x00ff


	//----- nvinfo : EIATTR_MERCURY_ISA_VERSION
	.align		4
        /*0080*/ 	.byte	0x03, 0x5f
        /*0082*/ 	.short	0x0101


	//----- nvinfo : EIATTR_EXIT_INSTR_OFFSETS
	.align		4
        /*0084*/ 	.byte	0x04, 0x1c
        /*0086*/ 	.short	(.L_477 - .L_476)


	//   ....[0]....
.L_476:
        /*0088*/ 	.word	0x00000b50


	//   ....[1]....
        /*008c*/ 	.word	0x00000ba0


	//----- nvinfo : EIATTR_MAX_THREADS
	.align		4
.L_477:
        /*0090*/ 	.byte	0x04, 0x05
        /*0092*/ 	.short	(.L_479 - .L_478)
.L_478:
        /*0094*/ 	.word	0x00000080
        /*0098*/ 	.word	0x00000001
        /*009c*/ 	.word	0x00000001


	//----- nvinfo : EIATTR_CRS_STACK_SIZE
	.align		4
.L_479:
        /*00a0*/ 	.byte	0x04, 0x1e
        /*00a2*/ 	.short	(.L_481 - .L_480)
.L_480:
        /*00a4*/ 	.word	0x00000000


	//----- nvinfo : EIATTR_CBANK_PARAM_SIZE
	.align		4
.L_481:
        /*00a8*/ 	.byte	0x03, 0x19
        /*00aa*/ 	.short	0x001c


	//----- nvinfo : EIATTR_PARAM_CBANK
	.align		4
        /*00ac*/ 	.byte	0x04, 0x0a
        /*00ae*/ 	.short	(.L_483 - .L_482)
	.align		4
.L_482:
        /*00b0*/ 	.word	index@(.nv.constant0._ZN2at6native27unrolled_elementwise_kernelIZZZNS0_16asin_kernel_cudaERNS_18TensorIteratorBaseEENKUlvE0_clEvENKUlvE2_clEvEUlN3c108BFloat16EE_St5arrayIPcLm2EELi4E23TrivialOffsetCalculatorILi1EjESD_NS0_6memory15LoadWithoutCastENSE_16StoreWithoutCastEEEviT_T0_T2_T3_T4_T5_)
        /*00b4*/ 	.short	0x0210
        /*00b6*/ 	.short	0x001c


	//----- nvinfo : EIATTR_SW_WAR
	.align		4
.L_483:
        /*00b8*/ 	.byte	0x04, 0x36
        /*00ba*/ 	.short	(.L_485 - .L_484)
.L_484:
        /*00bc*/ 	.word	0x00000008
.L_485:


//--------------------- .nv.info._ZN2at6native29vectorized_elementwise_kernelILi2EZZZNS0_16asin_kernel_cudaERNS_18TensorIteratorBaseEENKUlvE0_clEvENKUlvE2_clEvEUlN3c108BFloat16EE_St5arrayIPcLm2EEEEviT0_T1_ --------------------------
	.section	.nv.info._ZN2at6native29vectorized_elementwise_kernelILi2EZZZNS0_16asin_kernel_cudaERNS_18TensorIteratorBaseEENKUlvE0_clEvENKUlvE2_clEvEUlN3c108BFloat16EE_St5arrayIPcLm2EEEEviT0_T1_,"",@"SHT_CUDA_INFO"
	.sectionflags	@""
	.align	4


	//----- nvinfo : EIATTR_CUDA_API_VERSION
	.align		4
        /*0000*/ 	.byte	0x04, 0x37
        /*0002*/ 	.short	(.L_487 - .L_486)
.L_486:
        /*0004*/ 	.word	0x00000082


	//----- nvinfo : EIATTR_KPARAM_INFO
	.align		4
.L_487:
        /*0008*/ 	.byte	0x04, 0x17
        /*000a*/ 	.short	(.L_489 - .L_488)
.L_488:
        /*000c*/ 	.word	0x00000000
        /*0010*/ 	.short	0x0002
        /*0012*/ 	.short	0x0008
        /*0014*/ 	.byte	0x00, 0xf0, 0x41, 0x00


	//----- nvinfo : EIATTR_KPARAM_INFO
	.align		4
.L_489:
        /*0018*/ 	.byte	0x04, 0x17
        /*001a*/ 	.short	(.L_491 - .L_490)
.L_490:
        /*001c*/ 	.word	0x00000000
        /*0020*/ 	.short	0x0001
        /*0022*/ 	.short	0x0004
        /*0024*/ 	.byte	0x00, 0xf0, 0x05, 0x00


	//----- nvinfo : EIATTR_KPARAM_INFO
	.align		4
.L_491:
        /*0028*/ 	.byte	0x04, 0x17
        /*002a*/ 	.short	(.L_493 - .L_492)
.L_492:
        /*002c*/ 	.word	0x00000000
        /*0030*/ 	.short	0x0000
        /*0032*/ 	.short	0x0000
        /*0034*/ 	.byte	0x00, 0xf0, 0x11, 0x00


	//----- nvinfo : EIATTR_SPARSE_MMA_MASK
	.align		4
.L_493:
        /*0038*/ 	.byte	0x03, 0x50
        /*003a*/ 	.short	0x0000


	//----- nvinfo : EIATTR_MAXREG_COUNT
	.align		4
        /*003c*/ 	.byte	0x03, 0x1b
        /*003e*/ 	.short	0x00ff


	//----- nvinfo : EIATTR_MERCURY_ISA_VERSION
	.align		4
        /*0040*/ 	.byte	0x03, 0x5f
        /*0042*/ 	.short	0x0101


	//----- nvinfo : EIATTR_EXIT_INSTR_OFFSETS
	.align		4
        /*0044*/ 	.byte	0x04, 0x1c
        /*0046*/ 	.short	(.L_495 - .L_494)


	//   ....[0]....
.L_494:
        /*0048*/ 	.word	0x00000da0


	//   ....[1]....
        /*004c*/ 	.word	0x00002470


	//   ....[2]....
        /*0050*/ 	.word	0x000024c0


	//----- nvinfo : EIATTR_MAX_THREADS
	.align		4
.L_495:
        /*0054*/ 	.byte	0x04, 0x05
        /*0056*/ 	.short	(.L_497 - .L_496)
.L_496:
        /*0058*/ 	.word	0x00000080
        /*005c*/ 	.word	0x00000001
        /*0060*/ 	.word	0x00000001


	//----- nvinfo : EIATTR_CRS_STACK_SIZE
	.align		4
.L_497:
        /*0064*/ 	.byte	0x04, 0x1e
        /*0066*/ 	.short	(.L_499 - .L_498)
.L_498:
        /*0068*/ 	.word	0x00000000


	//----- nvinfo : EIATTR_CBANK_PARAM_SIZE
	.align		4
.L_499:
        /*006c*/ 	.byte	0x03, 0x19
        /*006e*/ 	.short	0x0018


	//----- nvinfo : EIATTR_PARAM_CBANK
	.align		4
        /*0070*/ 	.byte	0x04, 0x0a
        /*0072*/ 	.short	(.L_501 - .L_500)
	.align		4
.L_500:
        /*0074*/ 	.word	index@(.nv.constant0._ZN2at6native29vectorized_elementwise_kernelILi2EZZZNS0_16asin_kernel_cudaERNS_18TensorIteratorBaseEENKUlvE0_clEvENKUlvE2_clEvEUlN3c108BFloat16EE_St5arrayIPcLm2EEEEviT0_T1_)
        /*0078*/ 	.short	0x0210
        /*007a*/ 	.short	0x0018


	//----- nvinfo : EIATTR_SW_WAR
	.align		4
.L_501:
        /*007c*/ 	.byte	0x04, 0x36
        /*007e*/ 	.short	(.L_503 - .L_502)
.L_502:
        /*0080*/ 	.word	0x00000008
.L_503:


//--------------------- .nv.info._ZN2at6native29vectorized_elementwise_kernelILi4EZZZNS0_16asin_kernel_cudaERNS_18TensorIteratorBaseEENKUlvE0_clEvENKUlvE2_clEvEUlN3c108BFloat16EE_St5arrayIPcLm2EEEEviT0_T1_ --------------------------
	.section	.nv.info._ZN2at6native29vectorized_elementwise_kernelILi4EZZZNS0_16asin_kernel_cudaERNS_18TensorIteratorBaseEENKUlvE0_clEvENKUlvE2_clEvEUlN3c108BFloat16EE_St5arrayIPcLm2EEEEviT0_T1_,"",@"SHT_CUDA_INFO"
	.sectionflags	@""
	.align	4


	//----- nvinfo : EIATTR_CUDA_API_VERSION
	.align		4
        /*0000*/ 	.byte	0x04, 0x37
        /*0002*/ 	.short	(.L_505 - .L_504)
.L_504:
        /*0004*/ 	.word	0x00000082


	//----- nvinfo : EIATTR_KPARAM_INFO
	.align		4
.L_505:
        /*0008*/ 	.byte	0x04, 0x17
        /*000a*/ 	.short	(.L_507 - .L_506)
.L_506:
        /*000c*/ 	.word	0x00000000
        /*0010*/ 	.short	0x0002
        /*0012*/ 	.short	0x0008
        /*0014*/ 	.byte	0x00, 0xf0, 0x41, 0x00


	//----- nvinfo : EIATTR_KPARAM_INFO
	.align		4
.L_507:
        /*0018*/ 	.byte	0x04, 0x17
        /*001a*/ 	.short	(.L_509 - .L_508)
.L_508:
        /*001c*/ 	.word	0x00000000
        /*0020*/ 	.short	0x0001
        /*0022*/ 	.short	0x0004
        /*0024*/ 	.byte	0x00, 0xf0, 0x05, 0x00


	//----- nvinfo : EIATTR_KPARAM_INFO
	.align		4
.L_509:
        /*0028*/ 	.byte	0x04, 0x17
        /*002a*/ 	.short	(.L_511 - .L_510)
.L_510:
        /*002c*/ 	.word	0x00000000
        /*0030*/ 	.short	0x0000
        /*0032*/ 	.short	0x0000
        /*0034*/ 	.byte	0x00, 0xf0, 0x11, 0x00


	//----- nvinfo : EIATTR_SPARSE_MMA_MASK
	.align		4
.L_511:
        /*0038*/ 	.byte	0x03, 0x50
        /*003a*/ 	.short	0x0000


	//----- nvinfo : EIATTR_MAXREG_COUNT
	.align		4
        /*003c*/ 	.byte	0x03, 0x1b
        /*003e*/ 	.short	0x00ff


	//----- nvinfo : EIATTR_MERCURY_ISA_VERSION
	.align		4
        /*0040*/ 	.byte	0x03, 0x5f
        /*0042*/ 	.short	0x0101


	//----- nvinfo : EIATTR_EXIT_INSTR_OFFSETS
	.align		4
        /*0044*/ 	.byte	0x04, 0x1c
        /*0046*/ 	.short	(.L_513 - .L_512)


	//   ....[0]....
.L_512:
        /*0048*/ 	.word	0x00000d60


	//   ....[1]....
        /*004c*/ 	.word	0x00002430


	//   ....[2]....
        /*0050*/ 	.word	0x00002480


	//----- nvinfo : EIATTR_MAX_THREADS
	.align		4
.L_513:
        /*0054*/ 	.byte	0x04, 0x05
        /*0056*/ 	.short	(.L_515 - .L_514)
.L_514:
        /*0058*/ 	.word	0x00000080
        /*005c*/ 	.word	0x00000001
        /*0060*/ 	.word	0x00000001


	//----- nvinfo : EIATTR_CRS_STACK_SIZE
	.align		4
.L_515:
        /*0064*/ 	.byte	0x04, 0x1e
        /*0066*/ 	.short	(.L_517 - .L_516)
.L_516:
        /*0068*/ 	.word	0x00000000


	//----- nvinfo : EIATTR_CBANK_PARAM_SIZE
	.align		4
.L_517:
        /*006c*/ 	.byte	0x03, 0x19
        /*006e*/ 	.short	0x0018


	//----- nvinfo : EIATTR_PARAM_CBANK
	.align		4
        /*0070*/ 	.byte	0x04, 0x0a
        /*0072*/ 	.short	(.L_519 - .L_518)
	.align		4
.L_518:
        /*0074*/ 	.word	index@(.nv.constant0._ZN2at6native29vectorized_elementwise_kernelILi4EZZZNS0_16asin_kernel_cudaERNS_18TensorIteratorBaseEENKUlvE0_clEvENKUlvE2_clEvEUlN3c108BFloat16EE_St5arrayIPcLm2EEEEviT0_T1_)
        /*0078*/ 	.short	0x0210
        /*007a*/ 	.short	0x0018


	//----- nvinfo : EIATTR_SW_WAR
	.align		4
.L_519:
        /*007c*/ 	.byte	0x04, 0x36
        /*007e*/ 	.short	(.L_521 - .L_520)
.L_520:
        /*0080*/ 	.word	0x00000008
.L_521:


//--------------------- .nv.info._ZN2at6native29vectorized_elementwise_kernelILi8EZZZNS0_16asin_kernel_cudaERNS_18TensorIteratorBaseEENKUlvE0_clEvENKUlvE2_clEvEUlN3c108BFloat16EE_St5arrayIPcLm2EEEEviT0_T1_ --------------------------
	.section	.nv.info._ZN2at6native29vectorized_elementwise_kernelILi8EZZZNS0_16asin_kernel_cudaERNS_18TensorIteratorBaseEENKUlvE0_clEvENKUlvE2_clEvEUlN3c108BFloat16EE_St5arrayIPcLm2EEEEviT0_T1_,"",@"SHT_CUDA_INFO"
	.sectionflags	@""
	.align	4


	//----- nvinfo : EIATTR_CUDA_API_VERSION
	.align		4
        /*0000*/ 	.byte	0x04, 0x37
        /*0002*/ 	.short	(.L_523 - .L_522)
.L_522:
        /*0004*/ 	.word	0x00000082


	//----- nvinfo : EIATTR_KPARAM_INFO
	.align		4
.L_523:
        /*0008*/ 	.byte	0x04, 0x17
        /*000a*/ 	.short	(.L_525 - .L_524)
.L_524:
        /*000c*/ 	.word	0x00000000
        /*0010*/ 	.short	0x0002
        /*0012*/ 	.short	0x0008
        /*0014*/ 	.byte	0x00, 0xf0, 0x41, 0x00


	//----- nvinfo : EIATTR_KPARAM_INFO
	.align		4
.L_525:
        /*0018*/ 	.byte	0x04, 0x17
        /*001a*/ 	.short	(.L_527 - .L_526)
.L_526:
        /*001c*/ 	.word	0x00000000
        /*0020*/ 	.short	0x0001
        /*0022*/ 	.short	0x0004
        /*0024*/ 	.byte	0x00, 0xf0, 0x05, 0x00


	//----- nvinfo : EIATTR_KPARAM_INFO
	.align		4
.L_527:
        /*0028*/ 	.byte	0x04, 0x17
        /*002a*/ 	.short	(.L_529 - .L_528)
.L_528:
        /*002c*/ 	.word	0x00000000
        /*0030*/ 	.short	0x0000
        /*0032*/ 	.short	0x0000
        /*0034*/ 	.byte	0x00, 0xf0, 0x11, 0x00


	//----- nvinfo : EIATTR_SPARSE_MMA_MASK
	.align		4
.L_529:
        /*0038*/ 	.byte	0x03, 0x50
        /*003a*/ 	.short	0x0000


	//----- nvinfo : EIATTR_MAXREG_COUNT
	.align		4
        /*003c*/ 	.byte	0x03, 0x1b
        /*003e*/ 	.short	0x00ff


	//----- nvinfo : EIATTR_MERCURY_ISA_VERSION
	.align		4
        /*0040*/ 	.byte	0x03, 0x5f
        /*0042*/ 	.short	0x0101


	//----- nvinfo : EIATTR_EXIT_INSTR_OFFSETS
	.align		4
        /*0044*/ 	.byte	0x04, 0x1c
        /*0046*/ 	.short	(.L_531 - .L_530)


	//   ....[0]....
.L_530:
        /*0048*/ 	.word	0x00000d70


	//   ....[1]....
        /*004c*/ 	.word	0x00002440


	//   ....[2]....
        /*0050*/ 	.word	0x00002490


	//----- nvinfo : EIATTR_MAX_THREADS
	.align		4
.L_531:
        /*0054*/ 	.byte	0x04, 0x05
        /*0056*/ 	.short	(.L_533 - .L_532)
.L_532:
        /*0058*/ 	.word	0x00000080
        /*005c*/ 	.word	0x00000001
        /*0060*/ 	.word	0x00000001


	//----- nvinfo : EIATTR_CRS_STACK_SIZE
	.align		4
.L_533:
        /*0064*/ 	.byte	0x04, 0x1e
        /*0066*/ 	.short	(.L_535 - .L_534)
.L_534:
        /*0068*/ 	.word	0x00000000


	//----- nvinfo : EIATTR_CBANK_PARAM_SIZE
	.align		4
.L_535:
        /*006c*/ 	.byte	0x03, 0x19
        /*006e*/ 	.short	0x0018


	//----- nvinfo : EIATTR_PARAM_CBANK
	.align		4
        /*0070*/ 	.byte	0x04, 0x0a
        /*0072*/ 	.short	(.L_537 - .L_536)
	.align		4
.L_536:
        /*0074*/ 	.word	index@(.nv.constant0._ZN2at6native29vectorized_elementwise_kernelILi8EZZZNS0_16asin_kernel_cudaERNS_18TensorIteratorBaseEENKUlvE0_clEvENKUlvE2_clEvEUlN3c108BFloat16EE_St5arrayIPcLm2EEEEviT0_T1_)
        /*0078*/ 	.short	0x0210
        /*007a*/ 	.short	0x0018


	//----- nvinfo : EIATTR_SW_WAR
	.align		4
.L_537:
        /*007c*/ 	.byte	0x04, 0x36
        /*007e*/ 	.short	(.L_539 - .L_538)
.L_538:
        /*0080*/ 	.word	0x00000008
.L_539:


//--------------------- .nv.info._ZN2at6native18elementwise_kernelILi128ELi4EZNS0_15gpu_kernel_implIZZZNS0_16asin_kernel_cudaERNS_18TensorIteratorBaseEENKUlvE0_clEvENKUlvE1_clEvEUlN3c104HalfEE_EEvS4_RKT_EUliE_EEviT1_ --------------------------
	.section	.nv.info._ZN2at6native18elementwise_kernelILi128ELi4EZNS0_15gpu_kernel_implIZZZNS0_16asin_kernel_cudaERNS_18TensorIteratorBaseEENKUlvE0_clEvENKUlvE1_clEvEUlN3c104HalfEE_EEvS4_RKT_EUliE_EEviT1_,"",@"SHT_CUDA_INFO"
	.sectionflags	@""
	.align	4


	//----- nvinfo : EIATTR_CUDA_API_VERSION
	.align		4
        /*0000*/ 	.byte	0x04, 0x37
        /*0002*/ 	.short	(.L_541 - .L_540)
.L_540:
        /*0004*/ 	.word	0x00000082


	//----- nvinfo : EIATTR_KPARAM_INFO
	.align		4
.L_541:
        /*0008*/ 	.byte	0x04, 0x17
        /*000a*/ 	.short	(.L_543 - .L_542)
.L_542:
        /*000c*/ 	.word	0x00000000
        /*0010*/ 	.short	0x0001
        /*0012*/ 	.short	0x0008
        /*0014*/ 	.byte	0x00, 0xf0, 0x61, 0x08


	//----- nvinfo : EIATTR_KPARAM_INFO
	.align		4
.L_543:
        /*0018*/ 	.byte	0x04, 0x17
        /*001a*/ 	.short	(.L_545 - .L_544)
.L_544:
        /*001c*/ 	.word	0x00000000
        /*0020*/ 	.short	0x0000
        /*0022*/ 	.short	0x0000
        /*0024*/ 	.byte	0x00, 0xf0, 0x11, 0x00


	//----- nvinfo : EIATTR_SPARSE_MMA_MASK
	.align		4
.L_545:
        /*0028*/ 	.byte	0x03, 0x50
        /*002a*/ 	.short	0x0000


	//----- nvinfo : EIATTR_MAXREG_COUNT
	.align		4
        /*002c*/ 	.byte	0x03, 0x1b
        /*002e*/ 	.short	0x0080


	//----- nvinfo : EIATTR_EXTERNS
	.align		4
        /*0030*/ 	.byte	0x04, 0x0f
        /*0032*/ 	.short	(.L_547 - .L_546)


	//   ....[0]....
	.align		4
.L_546:
        /*0034*/ 	.word	index@(__assertfail)


	//----- nvinfo : EIATTR_MERCURY_ISA_VERSION
	.align		4
.L_547:
        /*0038*/ 	.byte	0x03, 0x5f
        /*003a*/ 	.short	0x0101


	//----- nvinfo : EIATTR_SYSCALL_OFFSETS
	.align		4
        /*003c*/ 	.byte	0x04, 0x46
        /*003e*/ 	.short	(.L_549 - .L_548)


	//   ....[0]....
.L_548:
        /*0040*/ 	.word	0x000022d0


	//   ....[1]....
        /*0044*/ 	.word	0x000033f0


	//   ....[2]....
        /*0048*/ 	.word	0x00005700


	//   ....[3]....
        /*004c*/ 	.word	0x00006820


	//   ....[4]....
        /*0050*/ 	.word	0x00008b20


	//   ....[5]....
        /*0054*/ 	.word	0x00009c40


	//   ....[6]....
        /*0058*/ 	.word	0x0000bf30


	//   ....[7]....
        /*005c*/ 	.word	0x0000d050


	//----- nvinfo : EIATTR_EXIT_INSTR_OFFSETS
	.align		4
.L_549:
        /*0060*/ 	.byte	0x04, 0x1c
        /*0062*/ 	.short	(.L_551 - .L_550)


	//   ....[0]....
.L_550:
        /*0064*/ 	.word	0x00009d10


	//   ....[1]....
        /*0068*/ 	.word	0x0000c280


	//   ....[2]....
        /*006c*/ 	.word	0x0000c2c0


	//   ....[3]....
        /*0070*/ 	.word	0x0000c360


	//   ....[4]....
        /*0074*/ 	.word	0x0000c3a0


	//   ....[5]....
        /*0078*/ 	.word	0x0000c3e0


	//   ....[6]....
        /*007c*/ 	.word	0x0000c470


	//   ....[7]....
        /*0080*/ 	.word	0x0000c490


	//   ....[8]....
        /*0084*/ 	.word	0x0000c530


	//   ....[9]....
        /*0088*/ 	.word	0x0000c580


	//   ....[10]....
        /*008c*/ 	.word	0x0000c5d0


	//   ....[11]....
        /*0090*/ 	.word	0x0000c6a0


	//   ....[12]....
        /*0094*/ 	.word	0x0000c700


	//   ....[13]....
        /*0098*/ 	.word	0x0000c890


	//   ....[14]....
        /*009c*/ 	.word	0x0000c9f0


	//   ....[15]....
        /*00a0*/ 	.word	0x0000ca30


	//   ....[16]....
        /*00a4*/ 	.word	0x0000caf0


	//   ....[17]....
        /*00a8*/ 	.word	0x0000cc70


	//   ....[18]....
        /*00ac*/ 	.word	0x0000cdf0


	//   ....[19]....
        /*00b0*/ 	.word	0x0000cf50


	//   ....[20]....
        /*00b4*/ 	.word	0x0000d060


	//   ....[21]....
        /*00b8*/ 	.word	0x0000d0a0


	//   ....[22]....
        /*00bc*/ 	.word	0x0000d0e0


	//----- nvinfo : EIATTR_MAX_THREADS
	.align		4
.L_551:
        /*00c0*/ 	.byte	0x04, 0x05
        /*00c2*/ 	.short	(.L_553 - .L_552)
.L_552:
        /*00c4*/ 	.word	0x00000080
        /*00c8*/ 	.word	0x00000001
        /*00cc*/ 	.word	0x00000001


	//----- nvinfo : EIATTR_CRS_STACK_SIZE
	.align		4
.L_553:
        /*00d0*/ 	.byte	0x04, 0x1e
        /*00d2*/ 	.short	(.L_555 - .L_554)
.L_554:
        /*00d4*/ 	.word	0x00000000


	//----- nvinfo : EIATTR_CBANK_PARAM_SIZE
	.align		4
.L_555:
        /*00d8*/ 	.byte	0x03, 0x19
        /*00da*/ 	.short	0x0220


	//----- nvinfo : EIATTR_PARAM_CBANK
	.align		4
        /*00dc*/ 	.byte	0x04, 0x0a
        /*00de*/ 	.short	(.L_557 - .L_556)
	.align		4
.L_556:
        /*00e0*/ 	.word	index@(.nv.constant0._ZN2at6native18elementwise_kernelILi128ELi4EZNS0_15gpu_kernel_implIZZZNS0_16asin_kernel_cudaERNS_18TensorIteratorBaseEENKUlvE0_clEvENKUlvE1_clEvEUlN3c104HalfEE_EEvS4_RKT_EUliE_EEviT1_)
        /*00e4*/ 	.short	0x0210
        /*00e6*/ 	.short	0x0220


	//----- nvinfo : EIATTR_SW_WAR
	.align		4
.L_557:
        /*00e8*/ 	.byte	0x04, 0x36
        /*00ea*/ 	.short	(.L_559 - .L_558)
.L_558:
        /*00ec*/ 	.word	0x00000008
.L_559:


//--------------------- .nv.info._ZN2at6native27unrolled_elementwise_kernelIZZZNS0_16asin_kernel_cudaERNS_18TensorIteratorBaseEENKUlvE0_clEvENKUlvE1_clEvEUlN3c104HalfEE_St5arrayIPcLm2EELi4E23TrivialOffsetCalculatorILi1EjESD_NS0_6memory12LoadWithCastILi1EEENSE_13StoreWithCastILi1EEEEEviT_T0_T2_T3_T4_T5_ --------------------------
	.section	.nv.info._ZN2at6native27unrolled_elementwise_kernelIZZZNS0_16asin_kernel_cudaERNS_18TensorIteratorBaseEENKUlvE0_clEvENKUlvE1_clEvEUlN3c104HalfEE_St5arrayIPcLm2EELi4E23TrivialOffsetCalculatorILi1EjESD_NS0_6memory12LoadWithCastILi1EEENSE_13StoreWithCastILi1EEEEEviT_T0_T2_T3_T4_T5_,"",@"SHT_CUDA_INFO"
	.sectionflags	@""
	.align	4


	//----- nvinfo : EIATTR_CUDA_API_VERSION
	.align		4
        /*0000*/ 	.byte	0x04, 0x37
        /*0002*/ 	.short	(.L_561 - .L_560)
.L_560:
        /*0004*/ 	.word	0x00000082


	//----- nvinfo : EIATTR_KPARAM_INFO
	.align		4
.L_561:
        /*0008*/ 	.byte	0x04, 0x17
        /*000a*/ 	.short	(.L_563 - .L_562)
.L_562:
        /*000c*/ 	.word	0x00000000
        /*0010*/ 	.short	0x0006
        /*0012*/ 	.short	0x0024
        /*0014*/ 	.byte	0x00, 0xf0, 0x21, 0x00


	//----- nvinfo : EIATTR_KPARAM_INFO
	.align		4
.L_563:
        /*0018*/ 	.byte	0x04, 0x17
        /*001a*/ 	.short	(.L_565 - .L_564)
.L_564:
        /*001c*/ 	.word	0x00000000
        /*0020*/ 	.short	0x0005
        /*0022*/ 	.short	0x001c
        /*0024*/ 	.byte	0x00, 0xf0, 0x21, 0x00


	//----- nvinfo : EIATTR_KPARAM_INFO
	.align		4
.L_565:
        /*0028*/ 	.byte	0x04, 0x17
        /*002a*/ 	.short	(.L_567 - .L_566)
.L_566:
        /*002c*/ 	.word	0x00000000
        /*0030*/ 	.short	0x0004
        /*0032*/ 	.short	0x0019
        /*0034*/ 	.byte	0x00, 0xf0, 0x05, 0x00


	//----- nvinfo : EIATTR_KPARAM_INFO
	.align		4
.L_567:
        /*0038*/ 	.byte	0x04, 0x17
        /*003a*/ 	.short	(.L_569 - .L_568)
.L_568:
        /*003c*/ 	.word	0x00000000
        /*0040*/ 	.short	0x0003
        /*0042*/ 	.short	0x0018
        /*0044*/ 	.byte	0x00, 0xf0, 0x05, 0x00


	//----- nvinfo : EIATTR_KPARAM_INFO
	.align		4
.L_569:
        /*0048*/ 	.byte	0x04, 0x17
        /*004a*/ 	.short	(.L_571 - .L_570)
.L_570:
        /*004c*/ 	.word	0x00000000
        /*0050*/ 	.short	0x0002
        /*0052*/ 	.short	0x0008
        /*0054*/ 	.byte	0x00, 0xf0, 0x41, 0x00


	//----- nvinfo : EIATTR_KPARAM_INFO
	.align		4
.L_571:
        /*0058*/ 	.byte	0x04, 0x17
        /*005a*/ 	.short	(.L_573 - .L_572)
.L_572:
        /*005c*/ 	.word	0x00000000
        /*0060*/ 	.short	0x0001
        /*0062*/ 	.short	0x0004
        /*0064*/ 	.byte	0x00, 0xf0, 0x05, 0x00


	//----- nvinfo : EIATTR_KPARAM_INFO
	.align		4
.L_573:
        /*0068*/ 	.byte	0x04, 0x17
        /*006a*/ 	.short	(.L_575 - .L_574)
.L_574:
        /*006c*/ 	.word	0x00000000
        /*0070*/ 	.short	0x0000
        /*0072*/ 	.short	0x0000
        /*0074*/ 	.byte	0x00, 0xf0, 0x11, 0x00


	//----- nvinfo : EIATTR_SPARSE_MMA_MASK
	.align		4
.L_575:
        /*0078*/ 	.byte	0x03, 0x50
        /*007a*/ 	.short	0x0000


	//----- nvinfo : EIATTR_MAXREG_COUNT
	.align		4
        /*007c*/ 	.byte	0x03, 0x1b
        /*007e*/ 	.short	0x00ff


	//----- nvinfo : EIATTR_EXTERNS
	.align		4
        /*0080*/ 	.byte	0x04, 0x0f
        /*0082*/ 	.short	(.L_577 - .L_576)


	//   ....[0]....
	.align		4
.L_576:
        /*0084*/ 	.word	index@(__assertfail)


	//----- nvinfo : EIATTR_MERCURY_ISA_VERSION
	.align		4
.L_577:
        /*0088*/ 	.byte	0x03, 0x5f
        /*008a*/ 	.short	0x0101


	//----- nvinfo : EIATTR_SYSCALL_OFFSETS
	.align		4
        /*008c*/ 	.byte	0x04, 0x46
        /*008e*/ 	.short	(.L_579 - .L_578)


	//   ....[0]....
.L_578:
        /*0090*/ 	.word	0x000010b0


	//   ....[1]....
        /*0094*/ 	.word	0x000021c0


	//   ....[2]....
        /*0098*/ 	.word	0x000032d0


	//   ....[3]....
        /*009c*/ 	.word	0x000043c0


	//   ....[4]....
        /*00a0*/ 	.word	0x00005d00


	//   ....[5]....
        /*00a4*/ 	.word	0x00006d20


	//   ....[6]....
        /*00a8*/ 	.word	0x00007d00


	//   ....[7]....
        /*00ac*/ 	.word	0x00008ce0


	//----- nvinfo : EIATTR_EXIT_INSTR_OFFSETS
	.align		4
.L_579:
        /*00b0*/ 	.byte	0x04, 0x1c
        /*00b2*/ 	.short	(.L_581 - .L_580)


	//   ....[0]....
.L_580:
        /*00b4*/ 	.word	0x00007dc0


	//   ....[1]....
        /*00b8*/ 	.word	0x00007f10


	//   ....[2]....
        /*00bc*/ 	.word	0x00007f50


	//   ....[3]....
        /*00c0*/ 	.word	0x00007ff0


	//   ....[4]....
        /*00c4*/ 	.word	0x00008030


	//   ....[5]....
        /*00c8*/ 	.word	0x00008070


	//   ....[6]....
        /*00cc*/ 	.word	0x00008100


	//   ....[7]....
        /*00d0*/ 	.word	0x00008120


	//   ....[8]....
        /*00d4*/ 	.word	0x000081c0


	//   ....[9]....
        /*00d8*/ 	.word	0x00008210


	//   ....[10]....
        /*00dc*/ 	.word	0x00008260


	//   ....[11]....
        /*00e0*/ 	.word	0x00008330


	//   ....[12]....
        /*00e4*/ 	.word	0x00008390


	//   ....[13]....
        /*00e8*/ 	.word	0x00008520


	//   ....[14]....
        /*00ec*/ 	.word	0x00008680


	//   ....[15]....
        /*00f0*/ 	.word	0x000086c0


	//   ....[16]....
        /*00f4*/ 	.word	0x00008780


	//   ....[17]....
        /*00f8*/ 	.word	0x00008900


	//   ....[18]....
        /*00fc*/ 	.word	0x00008a80


	//   ....[19]....
        /*0100*/ 	.word	0x00008be0


	//   ....[20]....
        /*0104*/ 	.word	0x00008cf0


	//   ....[21]....
        /*0108*/ 	.word	0x00008d30


	//   ....[22]....
        /*010c*/ 	.word	0x00008d70


	//----- nvinfo : EIATTR_MAX_THREADS
	.align		4
.L_581:
        /*0110*/ 	.byte	0x04, 0x05
        /*0112*/ 	.short	(.L_583 - .L_582)
.L_582:
        /*0114*/ 	.word	0x00000080
        /*0118*/ 	.word	0x00000001
        /*011c*/ 	.word	0x00000001


	//----- nvinfo : EIATTR_CRS_STACK_SIZE
	.align		4
.L_583:
        /*0120*/ 	.byte	0x04, 0x1e
        /*0122*/ 	.short	(.L_585 - .L_584)
.L_584:
        /*0124*/ 	.word	0x00000000


	//----- nvinfo : EIATTR_CBANK_PARAM_SIZE
	.align		4
.L_585:
        /*0128*/ 	.byte	0x03, 0x19
        /*012a*/ 	.short	0x002c


	//----- nvinfo : EIATTR_PARAM_CBANK
	.align		4
        /*012c*/ 	.byte	0x04, 0x0a
        /*012e*/ 	.short	(.L_587 - .L_586)
	.align		4
.L_586:
        /*0130*/ 	.word	index@(.nv.constant0._ZN2at6native27unrolled_elementwise_kernelIZZZNS0_16asin_kernel_cudaERNS_18TensorIteratorBaseEENKUlvE0_clEvENKUlvE1_clEvEUlN3c104HalfEE_St5arrayIPcLm2EELi4E23TrivialOffsetCalculatorILi1EjESD_NS0_6memory12LoadWithCastILi1EEENSE_13StoreWithCastILi1EEEEEviT_T0_T2_T3_T4_T5_)
        /*0134*/ 	.short	0x0210
        /*0136*/ 	.short	0x002c


	//----- nvinfo : EIATTR_SW_WAR
	.align		4
.L_587:
        /*0138*/ 	.byte	0x04, 0x36
        /*013a*/ 	.short	(.L_589 - .L_588)
.L_588:
        /*013c*/ 	.word	0x00000008
.L_589:


//--------------------- .nv.info._ZN2at6native18elementwise_kernelILi128ELi4EZNS0_22gpu_kernel_impl_nocastIZZZNS0_16asin_kernel_cudaERNS_18TensorIteratorBaseEENKUlvE0_clEvENKUlvE1_clEvEUlN3c104HalfEE_EEvS4_RKT_EUliE_EEviT1_ --------------------------
	.section	.nv.info._ZN2at6native18elementwise_kernelILi128ELi4EZNS0_22gpu_kernel_impl_nocastIZZZNS0_16asin_kernel_cudaERNS_18TensorIteratorBaseEENKUlvE0_clEvENKUlvE1_clEvEUlN3c104HalfEE_EEvS4_RKT_EUliE_EEviT1_,"",@"SHT_CUDA_INFO"
	.sectionflags	@""
	.align	4


	//----- nvinfo : EIATTR_CUDA_API_VERSION
	.align		4
        /*0000*/ 	.byte	0x04, 0x37
        /*0002*/ 	.short	(.L_591 - .L_590)
.L_590:
        /*0004*/ 	.word	0x00000082


	//----- nvinfo : EIATTR_KPARAM_INFO
	.align		4
.L_591:
        /*0008*/ 	.byte	0x04, 0x17
        /*000a*/ 	.short	(.L_593 - .L_592)
.L_592:
        /*000c*/ 	.word	0x00000000
        /*0010*/ 	.short	0x0001
        /*0012*/ 	.short	0x0008
        /*0014*/ 	.byte	0x00, 0xf0, 0x61, 0x08


	//----- nvinfo : EIATTR_KPARAM_INFO
	.align		4
.L_593:
        /*0018*/ 	.byte	0x04, 0x17
        /*001a*/ 	.short	(.L_595 - .L_594)
.L_594:
        /*001c*/ 	.word	0x00000000
        /*0020*/ 	.short	0x0000
        /*0022*/ 	.short	0x0000
        /*0024*/ 	.byte	0x00, 0xf0, 0x11, 0x00


	//----- nvinfo : EIATTR_SPARSE_MMA_MASK
	.align		4
.L_595:
        /*0028*/ 	.byte	0x03, 0x50
        /*002a*/ 	.short	0x0000


	//----- nvinfo : EIATTR_MAXREG_COUNT
	.align		4
        /*002c*/ 	.byte	0x03, 0x1b
        /*002e*/ 	.short	0x0080


	//----- nvinfo : EIATTR_MERCURY_ISA_VERSION
	.align		4
        /*0030*/ 	.byte	0x03, 0x5f
        /*0032*/ 	.short	0x0101


	//----- nvinfo : EIATTR_EXIT_INSTR_OFFSETS
	.align		4
        /*0034*/ 	.byte	0x04, 0x1c
        /*0036*/ 	.short	(.L_597 - .L_596)


	//   ....[0]....
.L_596:
        /*0038*/ 	.word	0x00004070


	//   ....[1]....
        /*003c*/ 	.word	0x00005590


	//----- nvinfo : EIATTR_MAX_THREADS
	.align		4
.L_597:
        /*0040*/ 	.byte	0x04, 0x05
        /*0042*/ 	.short	(.L_599 - .L_598)
.L_598:
        /*0044*/ 	.word	0x00000080
        /*0048*/ 	.word	0x00000001
        /*004c*/ 	.word	0x00000001


	//----- nvinfo : EIATTR_CRS_STACK_SIZE
	.align		4
.L_599:
        /*0050*/ 	.byte	0x04, 0x1e
        /*0052*/ 	.short	(.L_601 - .L_600)
.L_600:
        /*0054*/ 	.word	0x00000000


	//----- nvinfo : EIATTR_CBANK_PARAM_SIZE
	.align		4
.L_601:
        /*0058*/ 	.byte	0x03, 0x19
        /*005a*/ 	.short	0x0220


	//----- nvinfo : EIATTR_PARAM_CBANK
	.align		4
        /*005c*/ 	.byte	0x04, 0x0a
        /*005e*/ 	.short	(.L_603 - .L_602)
	.align		4
.L_602:
        /*0060*/ 	.word	index@(.nv.constant0._ZN2at6native18elementwise_kernelILi128ELi4EZNS0_22gpu_kernel_impl_nocastIZZZNS0_16asin_kernel_cudaERNS_18TensorIteratorBaseEENKUlvE0_clEvENKUlvE1_clEvEUlN3c104HalfEE_EEvS4_RKT_EUliE_EEviT1_)
        /*0064*/ 	.short	0x0210
        /*0066*/ 	.short	0x0220


	//----- nvinfo : EIATTR_SW_WAR
	.align		4
.L_603:
        /*0068*/ 	.byte	0x04, 0x36
        /*006a*/ 	.short	(.L_605 - .L_604)
.L_604:
        /*006c*/ 	.word	0x00000008
.L_605:


//--------------------- .nv.info._ZN2at6native27unrolled_elementwise_kernelIZZZNS0_16asin_kernel_cudaERNS_18TensorIteratorBaseEENKUlvE0_clEvENKUlvE1_clEvEUlN3c104HalfEE_St5arrayIPcLm2EELi4E23TrivialOffsetCalculatorILi1EjESD_NS0_6memory15LoadWithoutCastENSE_16StoreWithoutCastEEEviT_T0_T2_T3_T4_T5_ --------------------------
	.section	.nv.info._ZN2at6native27unrolled_elementwise_kernelIZZZNS0_16asin_kernel_cudaERNS_18TensorIteratorBaseEENKUlvE0_clEvENKUlvE1_clEvEUlN3c104HalfEE_St5arrayIPcLm2EELi4E23TrivialOffsetCalculatorILi1EjESD_NS0_6memory15LoadWithoutCastENSE_16StoreWithoutCastEEEviT_T0_T2_T3_T4_T5_,"",@"SHT_CUDA_INFO"
	.sectionflags	@""
	.align	4


	//----- nvinfo : EIATTR_CUDA_API_VERSION
	.align		4
        /*0000*/ 	.byte	0x04, 0x37
        /*0002*/ 	.short	(.L_607 - .L_606)
.L_606:
        /*0004*/ 	.word	0x00000082


	//----- nvinfo : EIATTR_KPARAM_INFO
	.align		4
.L_607:
        /*0008*/ 	.byte	0x04, 0x17
        /*000a*/ 	.short	(.L_609 - .L_608)
.L_608:
        /*000c*/ 	.word	0x00000000
        /*0010*/ 	.short	0x0006
        /*0012*/ 	.short	0x001b
        /*0014*/ 	.byte	0x00, 0xf0, 0x05, 0x00


	//----- nvinfo : EIATTR_KPARAM_INFO
	.align		4
.L_609:
        /*0018*/ 	.byte	0x04, 0x17
        /*001a*/ 	.short	(.L_611 - .L_610)
.L_610:
        /*001c*/ 	.word	0x00000000
        /*0020*/ 	.short	0x0005
        /*0022*/ 	.short	0x001a
        /*0024*/ 	.byte	0x00, 0xf0, 0x05, 0x00


	//----- nvinfo : EIATTR_KPARAM_INFO
	.align		4
.L_611:
        /*0028*/ 	.byte	0x04, 0x17
        /*002a*/ 	.short	(.L_613 - .L_612)
.L_612:
        /*002c*/ 	.word	0x00000000
        /*0030*/ 	.short	0x0004
        /*0032*/ 	.short	0x0019
        /*0034*/ 	.byte	0x00, 0xf0, 0x05, 0x00


	//----- nvinfo : EIATTR_KPARAM_INFO
	.align		4
.L_613:
        /*0038*/ 	.byte	0x04, 0x17
        /*003a*/ 	.short	(.L_615 - .L_614)
.L_614:
        /*003c*/ 	.word	0x00000000
        /*0040*/ 	.short	0x0003
        /*0042*/ 	.short	0x0018
        /*0044*/ 	.byte	0x00, 0xf0, 0x05, 0x00


	//----- nvinfo : EIATTR_KPARAM_INFO
	.align		4
.L_615:
        /*0048*/ 	.byte	0x04, 0x17
        /*004a*/ 	.short	(.L_617 - .L_616)
.L_616:
        /*004c*/ 	.word	0x00000000
        /*0050*/ 	.short	0x0002
        /*0052*/ 	.short	0x0008
        /*0054*/ 	.byte	0x00, 0xf0, 0x41, 0x00


	//----- nvinfo : EIATTR_KPARAM_INFO
	.align		4
.L_617:
        /*0058*/ 	.byte	0x04, 0x17
        /*005a*/ 	.short	(.L_619 - .L_618)
.L_618:
        /*005c*/ 	.word	0x00000000
        /*0060*/ 	.short	0x0001
        /*0062*/ 	.short	0x0004
        /*0064*/ 	.byte	0x00, 0xf0, 0x05, 0x00


	//----- nvinfo : EIATTR_KPARAM_INFO
	.align		4
.L_619:
        /*0068*/ 	.byte	0x04, 0x17
        /*006a*/ 	.short	(.L_621 - .L_620)
.L_620:
        /*006c*/ 	.word	0x00000000
        /*0070*/ 	.short	0x0000
        /*0072*/ 	.short	0x0000
        /*0074*/ 	.byte	0x00, 0xf0, 0x11, 0x00


	//----- nvinfo : EIATTR_SPARSE_MMA_MASK
	.align		4
.L_621:
        /*0078*/ 	.byte	0x03, 0x50
        /*007a*/ 	.short	0x0000


	//----- nvinfo : EIATTR_MAXREG_COUNT
	.align		4
        /*007c*/ 	.byte	0x03, 0x1b
        /*007e*/ 	.short	0x00ff


	//----- nvinfo : EIATTR_MERCURY_ISA_VERSION
	.align		4
        /*0080*/ 	.byte	0x03, 0x5f
        /*0082*/ 	.short	0x0101


	//----- nvinfo : EIATTR_EXIT_INSTR_OFFSETS
	.align		4
        /*0084*/ 	.byte	0x04, 0x1c
        /*0086*/ 	.short	(.L_623 - .L_622)


	//   ....[0]....
.L_622:
        /*0088*/ 	.word	0x00000b50


	//   ....[1]....
        /*008c*/ 	.word	0x00000ba0


	//----- nvinfo : EIATTR_MAX_THREADS
	.align		4
.L_623:
        /*0090*/ 	.byte	0x04, 0x05
        /*0092*/ 	.short	(.L_625 - .L_624)
.L_624:
        /*0094*/ 	.word	0x00000080
        /*0098*/ 	.word	0x00000001
        /*009c*/ 	.word	0x00000001


	//----- nvinfo : EIATTR_CRS_STACK_SIZE
	.align		4
.L_625:
        /*00a0*/ 	.byte	0x04, 0x1e
        /*00a2*/ 	.short	(.L_627 - .L_626)
.L_626:
        /*00a4*/ 	.word	0x00000000


	//----- nvinfo : EIATTR_CBANK_PARAM_SIZE
	.align		4
.L_627:
        /*00a8*/ 	.byte	0x03, 0x19
        /*00aa*/ 	.short	0x001c


	//----- nvinfo : EIATTR_PARAM_CBANK
	.align		4
        /*00ac*/ 	.byte	0x04, 0x0a
        /*00ae*/ 	.short	(.L_629 - .L_628)
	.align		4
.L_628:
        /*00b0*/ 	.word	index@(.nv.constant0._ZN2at6native27unrolled_elementwise_kernelIZZZNS0_16asin_kernel_cudaERNS_18TensorIteratorBaseEENKUlvE0_clEvENKUlvE1_clEvEUlN3c104HalfEE_St5arrayIPcLm2EELi4E23TrivialOffsetCalculatorILi1EjESD_NS0_6memory15LoadWithoutCastENSE_16StoreWithoutCastEEEviT_T0_T2_T3_T4_T5_)
        /*00b4*/ 	.short	0x0210
        /*00b6*/ 	.short	0x001c


	//----- nvinfo : EIATTR_SW_WAR
	.align		4
.L_629:
        /*00b8*/ 	.byte	0x04, 0x36
        /*00ba*/ 	.short	(.L_631 - .L_630)
.L_630:
        /*00bc*/ 	.word	0x00000008
.L_631:


//--------------------- .nv.info._ZN2at6native29vectorized_elementwise_kernelILi2EZZZNS0_16asin_kernel_cudaERNS_18TensorIteratorBaseEENKUlvE0_clEvENKUlvE1_clEvEUlN3c104HalfEE_St5arrayIPcLm2EEEEviT0_T1_ --------------------------
	.section	.nv.info._ZN2at6native29vectorized_elementwise_kernelILi2EZZZNS0_16asin_kernel_cudaERNS_18TensorIteratorBaseEENKUlvE0_clEvENKUlvE1_clEvEUlN3c104HalfEE_St5arrayIPcLm2EEEEviT0_T1_,"",@"SHT_CUDA_INFO"
	.sectionflags	@""
	.align	4


	//----- nvinfo : EIATTR_CUDA_API_VERSION
	.align		4
        /*0000*/ 	.byte	0x04, 0x37
        /*0002*/ 	.short	(.L_633 - .L_632)
.L_632:
        /*0004*/ 	.word	0x00000082


	//----- nvinfo : EIATTR_KPARAM_INFO
	.align		4
.L_633:
        /*0008*/ 	.byte	0x04, 0x17
        /*000a*/ 	.short	(.L_635 - .L_634)
.L_634:
        /*000c*/ 	.word	0x00000000
        /*0010*/ 	.short	0x0002
        /*0012*/ 	.short	0x0008
        /*0014*/ 	.byte	0x00, 0xf0, 0x41, 0x00


	//----- nvinfo : EIATTR_KPARAM_INFO
	.align		4
.L_635:
        /*0018*/ 	.byte	0x04, 0x17
        /*001a*/ 	.short	(.L_637 - .L_636)
.L_636:
        /*001c*/ 	.word	0x00000000
        /*0020*/ 	.short	0x0001
        /*0022*/ 	.short	0x0004
        /*0024*/ 	.byte	0x00, 0xf0, 0x05, 0x00


	//----- nvinfo : EIATTR_KPARAM_INFO
	.align		4
.L_637:
        /*0028*/ 	.byte	0x04, 0x17
        /*002a*/ 	.short	(.L_639 - .L_638)
.L_638:
        /*002c*/ 	.word	0x00000000
        /*0030*/ 	.short	0x0000
        /*0032*/ 	.short	0x0000
        /*0034*/ 	.byte	0x00, 0xf0, 0x11, 0x00


	//----- nvinfo : EIATTR_SPARSE_MMA_MASK
	.align		4
.L_639:
        /*0038*/ 	.byte	0x03, 0x50
        /*003a*/ 	.short	0x0000


	//----- nvinfo : EIATTR_MAXREG_COUNT
	.align		4
        /*003c*/ 	.byte	0x03, 0x1b
        /*003e*/ 	.short	0x00ff


	//----- nvinfo : EIATTR_MERCURY_ISA_VERSION
	.align		4
        /*0040*/ 	.byte	0x03, 0x5f
        /*0042*/ 	.short	0x0101


	//----- nvinfo : EIATTR_EXIT_INSTR_OFFSETS
	.align		4
        /*0044*/ 	.byte	0x04, 0x1c
        /*0046*/ 	.short	(.L_641 - .L_640)


	//   ....[0]....
.L_640:
        /*0048*/ 	.word	0x00000d60


	//   ....[1]....
        /*004c*/ 	.word	0x00002430


	//   ....[2]....
        /*0050*/ 	.word	0x00002480


	//----- nvinfo : EIATTR_MAX_THREADS
	.align		4
.L_641:
        /*0054*/ 	.byte	0x04, 0x05
        /*0056*/ 	.short	(.L_643 - .L_642)
.L_642:
        /*0058*/ 	.word	0x00000080
        /*005c*/ 	.word	0x00000001
        /*0060*/ 	.word	0x00000001


	//----- nvinfo : EIATTR_CRS_STACK_SIZE
	.align		4
.L_643:
        /*0064*/ 	.byte	0x04, 0x1e
        /*0066*/ 	.short	(.L_645 - .L_644)
.L_644:
        /*0068*/ 	.word	0x00000000


	//----- nvinfo : EIATTR_CBANK_PARAM_SIZE
	.align		4
.L_645:
        /*006c*/ 	.byte	0x03, 0x19
        /*006e*/ 	.short	0x0018


	//----- nvinfo : EIATTR_PARAM_CBANK
	.align		4
        /*0070*/ 	.byte	0x04, 0x0a
        /*0072*/ 	.short	(.L_647 - .L_646)
	.align		4
.L_646:
        /*0074*/ 	.word	index@(.nv.constant0._ZN2at6native29vectorized_elementwise_kernelILi2EZZZNS0_16asin_kernel_cudaERNS_18TensorIteratorBaseEENKUlvE0_clEvENKUlvE1_clEvEUlN3c104HalfEE_St5arrayIPcLm2EEEEviT0_T1_)
        /*0078*/ 	.short	0x0210
        /*007a*/ 	.short	0x0018


	//----- nvinfo : EIATTR_SW_WAR
	.align		4
.L_647:
        /*007c*/ 	.byte	0x04, 0x36
        /*007e*/ 	.short	(.L_649 - .L_648)
.L_648:
        /*0080*/ 	.word	0x00000008
.L_649:


//--------------------- .nv.info._ZN2at6native29vectorized_elementwise_kernelILi4EZZZNS0_16asin_kernel_cudaERNS_18TensorIteratorBaseEENKUlvE0_clEvENKUlvE1_clEvEUlN3c104HalfEE_St5arrayIPcLm2EEEEviT0_T1_ --------------------------
	.section	.nv.info._ZN2at6native29vectorized_elementwise_kernelILi4EZZZNS0_16asin_kernel_cudaERNS_18TensorIteratorBaseEENKUlvE0_clEvENKUlvE1_clEvEUlN3c104HalfEE_St5arrayIPcLm2EEEEviT0_T1_,"",@"SHT_CUDA_INFO"
	.sectionflags	@""
	.align	4


	//----- nvinfo : EIATTR_CUDA_API_VERSION
	.align		4
        /*0000*/ 	.byte	0x04, 0x37
        /*0002*/ 	.short	(.L_651 - .L_650)
.L_650:
        /*0004*/ 	.word	0x00000082


	//----- nvinfo : EIATTR_KPARAM_INFO
	.align		4
.L_651:
        /*0008*/ 	.byte	0x04, 0x17
        /*000a*/ 	.short	(.L_653 - .L_652)
.L_652:
        /*000c*/ 	.word	0x00000000
        /*0010*/ 	.short	0x0002
        /*0012*/ 	.short	0x0008
        /*0014*/ 	.byte	0x00, 0xf0, 0x41, 0x00


	//----- nvinfo : EIATTR_KPARAM_INFO
	.align		4
.L_653:
        /*0018*/ 	.byte	0x04, 0x17
        /*001a*/ 	.short	(.L_655 - .L_654)
.L_654:
        /*001c*/ 	.word	0x00000000
        /*0020*/ 	.short	0x0001
        /*0022*/ 	.short	0x0004
        /*0024*/ 	.byte	0x00, 0xf0, 0x05, 0x00


	//----- nvinfo : EIATTR_KPARAM_INFO
	.align		4
.L_655:
        /*0028*/ 	.byte	0x04, 0x17
        /*002a*/ 	.short	(.L_657 - .L_656)
.L_656:
        /*002c*/ 	.word	0x00000000
        /*0030*/ 	.short	0x0000
        /*0032*/ 	.short	0x0000
        /*0034*/ 	.byte	0x00, 0xf0, 0x11, 0x00


	//----- nvinfo : EIATTR_SPARSE_MMA_MASK
	.align		4
.L_657:
        /*0038*/ 	.byte	0x03, 0x50
        /*003a*/ 	.short	0x0000


	//----- nvinfo : EIATTR_MAXREG_COUNT
	.align		4
        /*003c*/ 	.byte	0x03, 0x1b
        /*003e*/ 	.short	0x00ff


	//----- nvinfo : EIATTR_MERCURY_ISA_VERSION
	.align		4
        /*0040*/ 	.byte	0x03, 0x5f
        /*0042*/ 	.short	0x0101


	//----- nvinfo : EIATTR_EXIT_INSTR_OFFSETS
	.align		4
        /*0044*/ 	.byte	0x04, 0x1c
        /*0046*/ 	.short	(.L_659 - .L_658)


	//   ....[0]....
.L_658:
        /*0048*/ 	.word	0x00000d20


	//   ....[1]....
        /*004c*/ 	.word	0x000023f0


	//   ....[2]....
        /*0050*/ 	.word	0x00002440


	//----- nvinfo : EIATTR_MAX_THREADS
	.align		4
.L_659:
        /*0054*/ 	.byte	0x04, 0x05
        /*0056*/ 	.short	(.L_661 - .L_660)
.L_660:
        /*0058*/ 	.word	0x00000080
        /*005c*/ 	.word	0x00000001
        /*0060*/ 	.word	0x00000001


	//----- nvinfo : EIATTR_CRS_STACK_SIZE
	.align		4
.L_661:
        /*0064*/ 	.byte	0x04, 0x1e
        /*0066*/ 	.short	(.L_663 - .L_662)
.L_662:
        /*0068*/ 	.word	0x00000000


	//----- nvinfo : EIATTR_CBANK_PARAM_SIZE
	.align		4
.L_663:
        /*006c*/ 	.byte	0x03, 0x19
        /*006e*/ 	.short	0x0018


	//----- nvinfo : EIATTR_PARAM_CBANK
	.align		4
        /*0070*/ 	.byte	0x04, 0x0a
        /*0072*/ 	.short	(.L_665 - .L_664)
	.align		4
.L_664:
        /*0074*/ 	.word	index@(.nv.constant0._ZN2at6native29vectorized_elementwise_kernelILi4EZZZNS0_16asin_kernel_cudaERNS_18TensorIteratorBaseEENKUlvE0_clEvENKUlvE1_clEvEUlN3c104HalfEE_St5arrayIPcLm2EEEEviT0_T1_)
        /*0078*/ 	.short	0x0210
        /*007a*/ 	.short	0x0018


	//----- nvinfo : EIATTR_SW_WAR
	.align		4
.L_665:
        /*007c*/ 	.byte	0x04, 0x36
        /*007e*/ 	.short	(.L_667 - .L_666)
.L_666:
        /*0080*/ 	.word	0x00000008
.L_667:


//--------------------- .nv.info._ZN2at6native29vectorized_elementwise_kernelILi8EZZZNS0_16asin_kernel_cudaERNS_18TensorIteratorBaseEENKUlvE0_clEvENKUlvE1_clEvEUlN3c104HalfEE_St5arrayIPcLm2EEEEviT0_T1_ --------------------------
	.section	.nv.info._ZN2at6native29vectorized_elementwise_kernelILi8EZZZNS0_16asin_kernel_cudaERNS_18TensorIteratorBaseEENKUlvE0_clEvENKUlvE1_clEvEUlN3c104HalfEE_St5arrayIPcLm2EEEEviT0_T1_,"",@"SHT_CUDA_INFO"
	.sectionflags	@""
	.align	4


	//----- nvinfo : EIATTR_CUDA_API_VERSION
	.align		4
        /*0000*/ 	.byte	0x04, 0x37
        /*0002*/ 	.short	(.L_669 - .L_668)
.L_668:
        /*0004*/ 	.word	0x00000082


	//----- nvinfo : EIATTR_KPARAM_INFO
	.align		4
.L_669:
        /*0008*/ 	.byte	0x04, 0x17
        /*000a*/ 	.short	(.L_671 - .L_670)
.L_670:
        /*000c*/ 	.word	0x00000000
        /*0010*/ 	.short	0x0002
        /*0012*/ 	.short	0x0008
        /*0014*/ 	.byte	0x00, 0xf0, 0x41, 0x00


	//----- nvinfo : EIATTR_KPARAM_INFO
	.align		4
.L_671:
        /*0018*/ 	.byte	0x04, 0x17
        /*001a*/ 	.short	(.L_673 - .L_672)
.L_672:
        /*001c*/ 	.word	0x00000000
        /*0020*/ 	.short	0x0001
        /*0022*/ 	.short	0x0004
        /*0024*/ 	.byte	0x00, 0xf0, 0x05, 0x00


	//----- nvinfo : EIATTR_KPARAM_INFO
	.align		4
.L_673:
        /*0028*/ 	.byte	0x04, 0x17
        /*002a*/ 	.short	(.L_675 - .L_674)
.L_674:
        /*002c*/ 	.word	0x00000000
        /*0030*/ 	.short	0x0000
        /*0032*/ 	.short	0x0000
        /*0034*/ 	.byte	0x00, 0xf0, 0x11, 0x00


	//----- nvinfo : EIATTR_SPARSE_MMA_MASK
	.align		4
.L_675:
        /*0038*/ 	.byte	0x03, 0x50
        /*003a*/ 	.short	0x0000


	//----- nvinfo : EIATTR_MAXREG_COUNT
	.align		4
        /*003c*/ 	.byte	0x03, 0x1b
        /*003e*/ 	.short	0x00ff


	//----- nvinfo : EIATTR_MERCURY_ISA_VERSION
	.align		4
        /*0040*/ 	.byte	0x03, 0x5f
        /*0042*/ 	.short	0x0101


	//----- nvinfo : EIATTR_EXIT_INSTR_OFFSETS
	.align		4
        /*0044*/ 	.byte	0x04, 0x1c
        /*0046*/ 	.short	(.L_677 - .L_676)


	//   ....[0]....
.L_676:
        /*0048*/ 	.word	0x00000d20


	//   ....[1]....
        /*004c*/ 	.word	0x000023f0


	//   ....[2]....
        /*0050*/ 	.word	0x00002440


	//----- nvinfo : EIATTR_MAX_THREADS
	.align		4
.L_677:
        /*0054*/ 	.byte	0x04, 0x05
        /*0056*/ 	.short	(.L_679 - .L_678)
.L_678:
        /*0058*/ 	.word	0x00000080
        /*005c*/ 	.word	0x00000001
        /*0060*/ 	.word	0x00000001


	//----- nvinfo : EIATTR_CRS_STACK_SIZE
	.align		4
.L_679:
        /*0064*/ 	.byte	0x04, 0x1e
        /*0066*/ 	.short	(.L_681 - .L_680)
.L_680:
        /*0068*/ 	.word	0x00000000


	//----- nvinfo : EIATTR_CBANK_PARAM_SIZE
	.align		4
.L_681:
        /*006c*/ 	.byte	0x03, 0x19
        /*006e*/ 	.short	0x0018


	//----- nvinfo : EIATTR_PARAM_CBANK
	.align		4
        /*0070*/ 	.byte	0x04, 0x0a
        /*0072*/ 	.short	(.L_683 - .L_682)
	.align		4
.L_682:
        /*0074*/ 	.word	index@(.nv.constant0._ZN2at6native29vectorized_elementwise_kernelILi8EZZZNS0_16asin_kernel_cudaERNS_18TensorIteratorBaseEENKUlvE0_clEvENKUlvE1_clEvEUlN3c104HalfEE_St5arrayIPcLm2EEEEviT0_T1_)
        /*0078*/ 	.short	0x0210
        /*007a*/ 	.short	0x0018


	//----- nvinfo : EIATTR_SW_WAR
	.align		4
.L_683:
        /*007c*/ 	.byte	0x04, 0x36
        /*007e*/ 	.short	(.L_685 - .L_684)
.L_684:
        /*0080*/ 	.word	0x00000008
.L_685:


//--------------------- .nv.info._ZN2at6native18elementwise_kernelILi128ELi4EZNS0_15gpu_kernel_implIZZZNS0_16asin_kernel_cudaERNS_18TensorIteratorBaseEENKUlvE0_clEvENKUlvE0_clEvEUlfE_EEvS4_RKT_EUliE_EEviT1_ --------------------------
	.section	.nv.info._ZN2at6native18elementwise_kernelILi128ELi4EZNS0_15gpu_kernel_implIZZZNS0_16asin_kernel_cudaERNS_18TensorIteratorBaseEENKUlvE0_clEvENKUlvE0_clEvEUlfE_EEvS4_RKT_EUliE_EEviT1_,"",@"SHT_CUDA_INFO"
	.sectionflags	@""
	.align	4


	//----- nvinfo : EIATTR_CUDA_API_VERSION
	.align		4
        /*0000*/ 	.byte	0x04, 0x37
        /*0002*/ 	.short	(.L_687 - .L_686)
.L_686:
        /*0004*/ 	.word	0x00000082


	//----- nvinfo : EIATTR_KPARAM_INFO
	.align		4
.L_687:
        /*0008*/ 	.byte	0x04, 0x17
        /*000a*/ 	.short	(.L_689 - .L_688)
.L_688:
        /*000c*/ 	.word	0x00000000
        /*0010*/ 	.short	0x0001
        /*0012*/ 	.short	0x0008
        /*0014*/ 	.byte	0x00, 0xf0, 0x61, 0x08


	//----- nvinfo : EIATTR_KPARAM_INFO
	.align		4
.L_689:
        /*0018*/ 	.byte	0x04, 0x17
        /*001a*/ 	.short	(.L_691 - .L_690)
.L_690:
        /*001c*/ 	.word	0x00000000
        /*0020*/ 	.short	0x0000
        /*0022*/ 	.short	0x0000
        /*0024*/ 	.byte	0x00, 0xf0, 0x11, 0x00


	//----- nvinfo : EIATTR_SPARSE_MMA_MASK
	.align		4
.L_691:
        /*0028*/ 	.byte	0x03, 0x50
        /*002a*/ 	.short	0x0000


	//----- nvinfo : EIATTR_MAXREG_COUNT
	.align		4
        /*002c*/ 	.byte	0x03, 0x1b
        /*002e*/ 	.short	0x0080


	//----- nvinfo : EIATTR_EXTERNS
	.align		4
        /*0030*/ 	.byte	0x04, 0x0f
        /*0032*/ 	.short	(.L_693 - .L_692)


	//   ....[0]....
	.align		4
.L_692:
        /*0034*/ 	.word	index@(__assertfail)


	//----- nvinfo : EIATTR_MERCURY_ISA_VERSION
	.align		4
.L_693:
        /*0038*/ 	.byte	0x03, 0x5f
        /*003a*/ 	.short	0x0101


	//----- nvinfo : EIATTR_SYSCALL_OFFSETS
	.align		4
        /*003c*/ 	.byte	0x04, 0x46
        /*003e*/ 	.short	(.L_695 - .L_694)


	//   ....[0]....
.L_694:
        /*0040*/ 	.word	0x00002170


	//   ....[1]....
        /*0044*/ 	.word	0x00003150


	//   ....[2]....
        /*0048*/ 	.word	0x000052e0


	//   ....[3]....
        /*004c*/ 	.word	0x000062c0


	//   ....[4]....
        /*0050*/ 	.word	0x00008440


	//   ....[5]....
        /*0054*/ 	.word	0x00009420


	//   ....[6]....
        /*0058*/ 	.word	0x0000b590


	//   ....[7]....
        /*005c*/ 	.word	0x0000c570


	//----- nvinfo : EIATTR_EXIT_INSTR_OFFSETS
	.align		4
.L_695:
        /*0060*/ 	.byte	0x04, 0x1c
        /*0062*/ 	.short	(.L_697 - .L_696)


	//   ....[0]....
.L_696:
        /*0064*/ 	.word	0x000094d0


	//   ....[1]....
        /*0068*/ 	.word	0x0000b890


	//   ....[2]....
        /*006c*/ 	.word	0x0000b8d0


	//   ....[3]....
        /*0070*/ 	.word	0x0000b960


	//   ....[4]....
        /*0074*/ 	.word	0x0000b990


	//   ....[5]....
        /*0078*/ 	.word	0x0000b9c0


	//   ....[6]....
        /*007c*/ 	.word	0x0000ba40


	//   ....[7]....
        /*0080*/ 	.word	0x0000ba70


	//   ....[8]....
        /*0084*/ 	.word	0x0000bb00


	//   ....[9]....
        /*0088*/ 	.word	0x0000bb40


	//   ....[10]....
        /*008c*/ 	.word	0x0000bb80


	//   ....[11]....
        /*0090*/ 	.word	0x0000bc40


	//   ....[12]....
        /*0094*/ 	.word	0x0000bc90


	//   ....[13]....
        /*0098*/ 	.word	0x0000be10


	//   ....[14]....
        /*009c*/ 	.word	0x0000bf60


	//   ....[15]....
        /*00a0*/ 	.word	0x0000bf90


	//   ....[16]....
        /*00a4*/ 	.word	0x0000c040


	//   ....[17]....
        /*00a8*/ 	.word	0x0000c1b0


	//   ....[18]....
        /*00ac*/ 	.word	0x0000c320


	//   ....[19]....
        /*00b0*/ 	.word	0x0000c470


	//   ....[20]....
        /*00b4*/ 	.word	0x0000c580


	//   ....[21]....
        /*00b8*/ 	.word	0x0000c5b0


	//   ....[22]....
        /*00bc*/ 	.word	0x0000c5e0


	//----- nvinfo : EIATTR_MAX_THREADS
	.align		4
.L_697:
        /*00c0*/ 	.byte	0x04, 0x05
        /*00c2*/ 	.short	(.L_699 - .L_698)
.L_698:
        /*00c4*/ 	.word	0x00000080
        /*00c8*/ 	.word	0x00000001
        /*00cc*/ 	.word	0x00000001


	//----- nvinfo : EIATTR_CRS_STACK_SIZE
	.align		4
.L_699:
        /*00d0*/ 	.byte	0x04, 0x1e
        /*00d2*/ 	.short	(.L_701 - .L_700)
.L_700:
        /*00d4*/ 	.word	0x00000000


	//----- nvinfo : EIATTR_CBANK_PARAM_SIZE
	.align		4
.L_701:
        /*00d8*/ 	.byte	0x03, 0x19
        /*00da*/ 	.short	0x0220


	//----- nvinfo : EIATTR_PARAM_CBANK
	.align		4
        /*00dc*/ 	.byte	0x04, 0x0a
        /*00de*/ 	.short	(.L_703 - .L_702)
	.align		4
.L_702:
        /*00e0*/ 	.word	index@(.nv.constant0._ZN2at6native18elementwise_kernelILi128ELi4EZNS0_15gpu_kernel_implIZZZNS0_16asin_kernel_cudaERNS_18TensorIteratorBaseEENKUlvE0_clEvENKUlvE0_clEvEUlfE_EEvS4_RKT_EUliE_EEviT1_)
        /*00e4*/ 	.short	0x0210
        /*00e6*/ 	.short	0x0220


	//----- nvinfo : EIATTR_SW_WAR
	.align		4
.L_703:
        /*00e8*/ 	.byte	0x04, 0x36
        /*00ea*/ 	.short	(.L_705 - .L_704)
.L_704:
        /*00ec*/ 	.word	0x00000008
.L_705:


//--------------------- .nv.info._ZN2at6native27unrolled_elementwise_kernelIZZZNS0_16asin_kernel_cudaERNS_18TensorIteratorBaseEENKUlvE0_clEvENKUlvE0_clEvEUlfE_St5arrayIPcLm2EELi4E23TrivialOffsetCalculatorILi1EjESB_NS0_6memory12LoadWithCastILi1EEENSC_13StoreWithCastILi1EEEEEviT_T0_T2_T3_T4_T5_ --------------------------
	.section	.nv.info._ZN2at6native27unrolled_elementwise_kernelIZZZNS0_16asin_kernel_cudaERNS_18TensorIteratorBaseEENKUlvE0_clEvENKUlvE0_clEvEUlfE_St5arrayIPcLm2EELi4E23TrivialOffsetCalculatorILi1EjESB_NS0_6memory12LoadWithCastILi1EEENSC_13StoreWithCastILi1EEEEEviT_T0_T2_T3_T4_T5_,"",@"SHT_CUDA_INFO"
	.sectionflags	@""
	.align	4


	//----- nvinfo : EIATTR_CUDA_API_VERSION
	.align		4
        /*0000*/ 	.byte	0x04, 0x37
        /*0002*/ 	.short	(.L_707 - .L_706)
.L_706:
        /*0004*/ 	.word	0x00000082


	//----- nvinfo : EIATTR_KPARAM_INFO
	.align		4
.L_707:
        /*0008*/ 	.byte	0x04, 0x17
        /*000a*/ 	.short	(.L_709 - .L_708)
.L_708:
        /*000c*/ 	.word	0x00000000
        /*0010*/ 	.short	0x0006
        /*0012*/ 	.short	0x0024
        /*0014*/ 	.byte	0x00, 0xf0, 0x21, 0x00


	//----- nvinfo : EIATTR_KPARAM_INFO
	.align		4
.L_709:
        /*0018*/ 	.byte	0x04, 0x17
        /*001a*/ 	.short	(.L_711 - .L_710)
.L_710:
        /*001c*/ 	.word	0x00000000
        /*0020*/ 	.short	0x0005
        /*0022*/ 	.short	0x001c
        /*0024*/ 	.byte	0x00, 0xf0, 0x21, 0x00


	//----- nvinfo : EIATTR_KPARAM_INFO
	.align		4
.L_711:
        /*0028*/ 	.byte	0x04, 0x17
        /*002a*/ 	.short	(.L_713 - .L_712)
.L_712:
        /*002c*/ 	.word	0x00000000
        /*0030*/ 	.short	0x0004
        /*0032*/ 	.short	0x0019
        /*0034*/ 	.byte	0x00, 0xf0, 0x05, 0x00


	//----- nvinfo : EIATTR_KPARAM_INFO
	.align		4
.L_713:
        /*0038*/ 	.byte	0x04, 0x17
        /*003a*/ 	.short	(.L_715 - .L_714)
.L_714:
        /*003c*/ 	.word	0x00000000
        /*0040*/ 	.short	0x0003
        /*0042*/ 	.short	0x0018
        /*0044*/ 	.byte	0x00, 0xf0, 0x05, 0x00


	//----- nvinfo : EIATTR_KPARAM_INFO
	.align		4
.L_715:
        /*0048*/ 	.byte	0x04, 0x17
        /*004a*/ 	.short	(.L_717 - .L_716)
.L_716:
        /*004c*/ 	.word	0x00000000
        /*0050*/ 	.short	0x0002
        /*0052*/ 	.short	0x0008
        /*0054*/ 	.byte	0x00, 0xf0, 0x41, 0x00


	//----- nvinfo : EIATTR_KPARAM_INFO
	.align		4
.L_717:
        /*0058*/ 	.byte	0x04, 0x17
        /*005a*/ 	.short	(.L_719 - .L_718)
.L_718:
        /*005c*/ 	.word	0x00000000
        /*0060*/ 	.short	0x0001
        /*0062*/ 	.short	0x0004
        /*0064*/ 	.byte	0x00, 0xf0, 0x05, 0x00


	//----- nvinfo : EIATTR_KPARAM_INFO
	.align		4
.L_719:
        /*0068*/ 	.byte	0x04, 0x17
        /*006a*/ 	.short	(.L_721 - .L_720)
.L_720:
        /*006c*/ 	.word	0x00000000
        /*0070*/ 	.short	0x0000
        /*0072*/ 	.short	0x0000
        /*0074*/ 	.byte	0x00, 0xf0, 0x11, 0x00


	//----- nvinfo : EIATTR_SPARSE_MMA_MASK
	.align		4
.L_721:
        /*0078*/ 	.byte	0x03, 0x50
        /*007a*/ 	.short	0x0000


	//----- nvinfo : EIATTR_MAXREG_COUNT
	.align		4
        /*007c*/ 	.byte	0x03, 0x1b
        /*007e*/ 	.short	0x00ff


	//----- nvinfo : EIATTR_EXTERNS
	.align		4
        /*0080*/ 	.byte	0x04, 0x0f
        /*0082*/ 	.short	(.L_723 - .L_722)


	//   ....[0]....
	.align		4
.L_722:
        /*0084*/ 	.word	index@(__assertfail)


	//----- nvinfo : EIATTR_MERCURY_ISA_VERSION
	.align		4
.L_723:
        /*0088*/ 	.byte	0x03, 0x5f
        /*008a*/ 	.short	0x0101


	//----- nvinfo : EIATTR_SYSCALL_OFFSETS
	.align		4
        /*008c*/ 	.byte	0x04, 0x46
        /*008e*/ 	.short	(.L_725 - .L_724)


	//   ....[0]....
.L_724:
        /*0090*/ 	.word	0x00000e80


	//   ....[1]....
        /*0094*/ 	.word	0x00001d30


	//   ....[2]....
        /*0098*/ 	.word	0x00002bf0


	//   ....[3]....
        /*009c*/ 	.word	0x00003a50


	//   ....[4]....
        /*00a0*/ 	.word	0x000051c0


	//   ....[5]....
        /*00a4*/ 	.word	0x000060c0


	//   ....[6]....
        /*00a8*/ 	.word	0x00006f80


	//   ....[7]....
        /*00ac*/ 	.word	0x00007e40


	//----- nvinfo : EIATTR_EXIT_INSTR_OFFSETS
	.align		4
.L_725:
        /*00b0*/ 	.byte	0x04, 0x1c
        /*00b2*/ 	.short	(.L_727 - .L_726)


	//   ....[0]....
.L_726:
        /*00b4*/ 	.word	0x00007020


	//   ....[1]....
        /*00b8*/ 	.word	0x00007160


	//   ....[2]....
        /*00bc*/ 	.word	0x000071a0


	//   ....[3]....
        /*00c0*/ 	.word	0x00007230


	//   ....[4]....
        /*00c4*/ 	.word	0x00007260


	//   ....[5]....
        /*00c8*/ 	.word	0x00007290


	//   ....[6]....
        /*00cc*/ 	.word	0x00007310


	//   ....[7]....
        /*00d0*/ 	.word	0x00007340


	//   ....[8]....
        /*00d4*/ 	.word	0x000073d0


	//   ....[9]....
        /*00d8*/ 	.word	0x00007410


	//   ....[10]....
        /*00dc*/ 	.word	0x00007450


	//   ....[11]....
        /*00e0*/ 	.word	0x00007510


	//   ....[12]....
        /*00e4*/ 	.word	0x00007560


	//   ....[13]....
        /*00e8*/ 	.word	0x000076e0


	//   ....[14]....
        /*00ec*/ 	.word	0x00007830


	//   ....[15]....
        /*00f0*/ 	.word	0x00007860


	//   ....[16]....
        /*00f4*/ 	.word	0x00007910


	//   ....[17]....
        /*00f8*/ 	.word	0x00007a80


	//   ....[18]....
        /*00fc*/ 	.word	0x00007bf0


	//   ....[19]....
        /*0100*/ 	.word	0x00007d40


	//   ....[20]....
        /*0104*/ 	.word	0x00007e50


	//   ....[21]....
        /*0108*/ 	.word	0x00007e80


	//   ....[22]....
        /*010c*/ 	.word	0x00007eb0


	//----- nvinfo : EIATTR_MAX_THREADS
	.align		4
.L_727:
        /*0110*/ 	.byte	0x04, 0x05
        /*0112*/ 	.short	(.L_729 - .L_728)
.L_728:
        /*0114*/ 	.word	0x00000080
        /*0118*/ 	.word	0x00000001
        /*011c*/ 	.word	0x00000001


	//----- nvinfo : EIATTR_CRS_STACK_SIZE
	.align		4
.L_729:
        /*0120*/ 	.byte	0x04, 0x1e
        /*0122*/ 	.short	(.L_731 - .L_730)
.L_730:
        /*0124*/ 	.word	0x00000000


	//----- nvinfo : EIATTR_CBANK_PARAM_SIZE
	.align		4
.L_731:
        /*0128*/ 	.byte	0x03, 0x19
        /*012a*/ 	.short	0x002c


	//----- nvinfo : EIATTR_PARAM_CBANK
	.align		4
        /*012c*/ 	.byte	0x04, 0x0a
        /*012e*/ 	.short	(.L_733 - .L_732)
	.align		4
.L_732:
        /*0130*/ 	.word	index@(.nv.constant0._ZN2at6native27unrolled_elementwise_kernelIZZZNS0_16asin_kernel_cudaERNS_18TensorIteratorBaseEENKUlvE0_clEvENKUlvE0_clEvEUlfE_St5arrayIPcLm2EELi4E23TrivialOffsetCalculatorILi1EjESB_NS0_6memory12LoadWithCastILi1EEENSC_13StoreWithCastILi1EEEEEviT_T0_T2_T3_T4_T5_)
        /*0134*/ 	.short	0x0210
        /*0136*/ 	.short	0x002c


	//----- nvinfo : EIATTR_SW_WAR
	.align		4
.L_733:
        /*0138*/ 	.byte	0x04, 0x36
        /*013a*/ 	.short	(.L_735 - .L_734)
.L_734:
        /*013c*/ 	.word	0x00000008
.L_735:


//--------------------- .nv.info._ZN2at6native18elementwise_kernelILi128ELi2EZNS0_22gpu_kernel_impl_nocastIZZZNS0_16asin_kernel_cudaERNS_18TensorIteratorBaseEENKUlvE0_clEvENKUlvE0_clEvEUlfE_EEvS4_RKT_EUliE_EEviT1_ --------------------------
	.section	.nv.info._ZN2at6native18elementwise_kernelILi128ELi2EZNS0_22gpu_kernel_impl_nocastIZZZNS0_16asin_kernel_cudaERNS_18TensorIteratorBaseEENKUlvE0_clEvENKUlvE0_clEvEUlfE_EEvS4_RKT_EUliE_EEviT1_,"",@"SHT_CUDA_INFO"
	.sectionflags	@""
	.align	4


	//----- nvinfo : EIATTR_CUDA_API_VERSION
	.align		4
        /*0000*/ 	.byte	0x04, 0x37
        /*0002*/ 	.short	(.L_737 - .L_736)
.L_736:
        /*0004*/ 	.word	0x00000082


	//----- nvinfo : EIATTR_KPARAM_INFO
	.align		4
.L_737:
        /*0008*/ 	.byte	0x04, 0x17
        /*000a*/ 	.short	(.L_739 - .L_738)
.L_738:
        /*000c*/ 	.word	0x00000000
        /*0010*/ 	.short	0x0001
        /*0012*/ 	.short	0x0008
        /*0014*/ 	.byte	0x00, 0xf0, 0x61, 0x08


	//----- nvinfo : EIATTR_KPARAM_INFO
	.align		4
.L_739:
        /*0018*/ 	.byte	0x04, 0x17
        /*001a*/ 	.short	(.L_741 - .L_740)
.L_740:
        /*001c*/ 	.word	0x00000000
        /*0020*/ 	.short	0x0000
        /*0022*/ 	.short	0x0000
        /*0024*/ 	.byte	0x00, 0xf0, 0x11, 0x00


	//----- nvinfo : EIATTR_SPARSE_MMA_MASK
	.align		4
.L_741:
        /*0028*/ 	.byte	0x03, 0x50
        /*002a*/ 	.short	0x0000


	//----- nvinfo : EIATTR_MAXREG_COUNT
	.align		4
        /*002c*/ 	.byte	0x03, 0x1b
        /*002e*/ 	.short	0x0080


	//----- nvinfo : EIATTR_MERCURY_ISA_VERSION
	.align		4
        /*0030*/ 	.byte	0x03, 0x5f
        /*0032*/ 	.short	0x0101


	//----- nvinfo : EIATTR_EXIT_INSTR_OFFSETS
	.align		4
        /*0034*/ 	.byte	0x04, 0x1c
        /*0036*/ 	.short	(.L_743 - .L_742)


	//   ....[0]....
.L_742:
        /*0038*/ 	.word	0x000015c0


	//   ....[1]....
        /*003c*/ 	.word	0x00002ad0


	//----- nvinfo : EIATTR_MAX_THREADS
	.align		4
.L_743:
        /*0040*/ 	.byte	0x04, 0x05
        /*0042*/ 	.short	(.L_745 - .L_744)
.L_744:
        /*0044*/ 	.word	0x00000080
        /*0048*/ 	.word	0x00000001
        /*004c*/ 	.word	0x00000001


	//----- nvinfo : EIATTR_CRS_STACK_SIZE
	.align		4
.L_745:
        /*0050*/ 	.byte	0x04, 0x1e
        /*0052*/ 	.short	(.L_747 - .L_746)
.L_746:
        /*0054*/ 	.word	0x00000000


	//----- nvinfo : EIATTR_CBANK_PARAM_SIZE
	.align		4
.L_747:
        /*0058*/ 	.byte	0x03, 0x19
        /*005a*/ 	.short	0x0220


	//----- nvinfo : EIATTR_PARAM_CBANK
	.align		4
        /*005c*/ 	.byte	0x04, 0x0a
        /*005e*/ 	.short	(.L_749 - .L_748)
	.align		4
.L_748:
        /*0060*/ 	.word	index@(.nv.constant0._ZN2at6native18elementwise_kernelILi128ELi2EZNS0_22gpu_kernel_impl_nocastIZZZNS0_16asin_kernel_cudaERNS_18TensorIteratorBaseEENKUlvE0_clEvENKUlvE0_clEvEUlfE_EEvS4_RKT_EUliE_EEviT1_)
        /*0064*/ 	.short	0x0210
        /*0066*/ 	.short	0x0220


	//----- nvinfo : EIATTR_SW_WAR
	.align		4
.L_749:
        /*0068*/ 	.byte	0x04, 0x36
        /*006a*/ 	.short	(.L_751 - .L_750)
.L_750:
        /*006c*/ 	.word	0x00000008
.L_751:


//--------------------- .nv.info._ZN2at6native27unrolled_elementwise_kernelIZZZNS0_16asin_kernel_cudaERNS_18TensorIteratorBaseEENKUlvE0_clEvENKUlvE0_clEvEUlfE_St5arrayIPcLm2EELi4E23TrivialOffsetCalculatorILi1EjESB_NS0_6memory15LoadWithoutCastENSC_16StoreWithoutCastEEEviT_T0_T2_T3_T4_T5_ --------------------------
	.section	.nv.info._ZN2at6native27unrolled_elementwise_kernelIZZZNS0_16asin_kernel_cudaERNS_18TensorIteratorBaseEENKUlvE0_clEvENKUlvE0_clEvEUlfE_St5arrayIPcLm2EELi4E23TrivialOffsetCalculatorILi1EjESB_NS0_6memory15LoadWithoutCastENSC_16StoreWithoutCastEEEviT_T0_T2_T3_T4_T5_,"",@"SHT_CUDA_INFO"
	.sectionflags	@""
	.align	4


	//----- nvinfo : EIATTR_CUDA_API_VERSION
	.align		4
        /*0000*/ 	.byte	0x04, 0x37
        /*0002*/ 	.short	(.L_753 - .L_752)
.L_752:
        /*0004*/ 	.word	0x00000082


	//----- nvinfo : EIATTR_KPARAM_INFO
	.align		4
.L_753:
        /*0008*/ 	.byte	0x04, 0x17
        /*000a*/ 	.short	(.L_755 - .L_754)
.L_754:
        /*000c*/ 	.word	0x00000000
        /*0010*/ 	.short	0x0006
        /*0012*/ 	.short	0x001b
        /*0014*/ 	.byte	0x00, 0xf0, 0x05, 0x00


	//----- nvinfo : EIATTR_KPARAM_INFO
	.align		4
.L_755:
        /*0018*/ 	.byte	0x04, 0x17
        /*001a*/ 	.short	(.L_757 - .L_756)
.L_756:
        /*001c*/ 	.word	0x00000000
        /*0020*/ 	.short	0x0005
        /*0022*/ 	.short	0x001a
        /*0024*/ 	.byte	0x00, 0xf0, 0x05, 0x00


	//----- nvinfo : EIATTR_KPARAM_INFO
	.align		4
.L_757:
        /*0028*/ 	.byte	0x04, 0x17
        /*002a*/ 	.short	(.L_759 - .L_758)
.L_758:
        /*002c*/ 	.word	0x00000000
        /*0030*/ 	.short	0x0004
        /*0032*/ 	.short	0x0019
        /*0034*/ 	.byte	0x00, 0xf0, 0x05, 0x00


	//----- nvinfo : EIATTR_KPARAM_INFO
	.align		4
.L_759:
        /*0038*/ 	.byte	0x04, 0x17
        /*003a*/ 	.short	(.L_761 - .L_760)
.L_760:
        /*003c*/ 	.word	0x00000000
        /*0040*/ 	.short	0x0003
        /*0042*/ 	.short	0x0018
        /*0044*/ 	.byte	0x00, 0xf0, 0x05, 0x00


	//----- nvinfo : EIATTR_KPARAM_INFO
	.align		4
.L_761:
        /*0048*/ 	.byte	0x04, 0x17
        /*004a*/ 	.short	(.L_763 - .L_762)
.L_762:
        /*004c*/ 	.word	0x00000000
        /*0050*/ 	.short	0x0002
        /*0052*/ 	.short	0x0008
        /*0054*/ 	.byte	0x00, 0xf0, 0x41, 0x00


	//----- nvinfo : EIATTR_KPARAM_INFO
	.align		4
.L_763:
        /*0058*/ 	.byte	0x04, 0x17
        /*005a*/ 	.short	(.L_765 - .L_764)
.L_764:
        /*005c*/ 	.word	0x00000000
        /*0060*/ 	.short	0x0001
        /*0062*/ 	.short	0x0004
        /*0064*/ 	.byte	0x00, 0xf0, 0x05, 0x00


	//----- nvinfo : EIATTR_KPARAM_INFO
	.align		4
.L_765:
        /*0068*/ 	.byte	0x04, 0x17
        /*006a*/ 	.short	(.L_767 - .L_766)
.L_766:
        /*006c*/ 	.word	0x00000000
        /*0070*/ 	.short	0x0000
        /*0072*/ 	.short	0x0000
        /*0074*/ 	.byte	0x00, 0xf0, 0x11, 0x00


	//----- nvinfo : EIATTR_SPARSE_MMA_MASK
	.align		4
.L_767:
        /*0078*/ 	.byte	0x03, 0x50
        /*007a*/ 	.short	0x0000


	//----- nvinfo : EIATTR_MAXREG_COUNT
	.align		4
        /*007c*/ 	.byte	0x03, 0x1b
        /*007e*/ 	.short	0x00ff


	//----- nvinfo : EIATTR_MERCURY_ISA_VERSION
	.align		4
        /*0080*/ 	.byte	0x03, 0x5f
        /*0082*/ 	.short	0x0101


	//----- nvinfo : EIATTR_EXIT_INSTR_OFFSETS
	.align		4
        /*0084*/ 	.byte	0x04, 0x1c
        /*0086*/ 	.short	(.L_769 - .L_768)


	//   ....[0]....
.L_768:
        /*0088*/ 	.word	0x00000ac0


	//   ....[1]....
        /*008c*/ 	.word	0x00000b10


	//----- nvinfo : EIATTR_MAX_THREADS
	.align		4
.L_769:
        /*0090*/ 	.byte	0x04, 0x05
        /*0092*/ 	.short	(.L_771 - .L_770)
.L_770:
        /*0094*/ 	.word	0x00000080
        /*0098*/ 	.word	0x00000001
        /*009c*/ 	.word	0x00000001


	//----- nvinfo : EIATTR_CRS_STACK_SIZE
	.align		4
.L_771:
        /*00a0*/ 	.byte	0x04, 0x1e
        /*00a2*/ 	.short	(.L_773 - .L_772)
.L_772:
        /*00a4*/ 	.word	0x00000000


	//----- nvinfo : EIATTR_CBANK_PARAM_SIZE
	.align		4
.L_773:
        /*00a8*/ 	.byte	0x03, 0x19
        /*00aa*/ 	.short	0x001c


	//----- nvinfo : EIATTR_PARAM_CBANK
	.align		4
        /*00ac*/ 	.byte	0x04, 0x0a
        /*00ae*/ 	.short	(.L_775 - .L_774)
	.align		4
.L_774:
        /*00b0*/ 	.word	index@(.nv.constant0._ZN2at6native27unrolled_elementwise_kernelIZZZNS0_16asin_kernel_cudaERNS_18TensorIteratorBaseEENKUlvE0_clEvENKUlvE0_clEvEUlfE_St5arrayIPcLm2EELi4E23TrivialOffsetCalculatorILi1EjESB_NS0_6memory15LoadWithoutCastENSC_16StoreWithoutCastEEEviT_T0_T2_T3_T4_T5_)
        /*00b4*/ 	.short	0x0210
        /*00b6*/ 	.short	0x001c


	//----- nvinfo : EIATTR_SW_WAR
	.align		4
.L_775:
        /*00b8*/ 	.byte	0x04, 0x36
        /*00ba*/ 	.short	(.L_777 - .L_776)
.L_776:
        /*00bc*/ 	.word	0x00000008
.L_777:


//--------------------- .nv.info._ZN2at6native29vectorized_elementwise_kernelILi2EZZZNS0_16asin_kernel_cudaERNS_18TensorIteratorBaseEENKUlvE0_clEvENKUlvE0_clEvEUlfE_St5arrayIPcLm2EEEEviT0_T1_ --------------------------
	.section	.nv.info._ZN2at6native29vectorized_elementwise_kernelILi2EZZZNS0_16asin_kernel_cudaERNS_18TensorIteratorBaseEENKUlvE0_clEvENKUlvE0_clEvEUlfE_St5arrayIPcLm2EEEEviT0_T1_,"",@"SHT_CUDA_INFO"
	.sectionflags	@""
	.align	4


	//----- nvinfo : EIATTR_CUDA_API_VERSION
	.align		4
        /*0000*/ 	.byte	0x04, 0x37
        /*0002*/ 	.short	(.L_779 - .L_778)
.L_778:
        /*0004*/ 	.word	0x00000082


	//----- nvinfo : EIATTR_KPARAM_INFO
	.align		4
.L_779:
        /*0008*/ 	.byte	0x04, 0x17
        /*000a*/ 	.short	(.L_781 - .L_780)
.L_780:
        /*000c*/ 	.word	0x00000000
        /*0010*/ 	.short	0x0002
        /*0012*/ 	.short	0x0008
        /*0014*/ 	.byte	0x00, 0xf0, 0x41, 0x00


	//----- nvinfo : EIATTR_KPARAM_INFO
	.align		4
.L_781:
        /*0018*/ 	.byte	0x04, 0x17
        /*001a*/ 	.short	(.L_783 - .L_782)
.L_782:
        /*001c*/ 	.word	0x00000000
        /*0020*/ 	.short	0x0001
        /*0022*/ 	.short	0x0004
        /*0024*/ 	.byte	0x00, 0xf0, 0x05, 0x00


	//----- nvinfo : EIATTR_KPARAM_INFO
	.align		4
.L_783:
        /*0028*/ 	.byte	0x04, 0x17
        /*002a*/ 	.short	(.L_785 - .L_784)
.L_784:
        /*002c*/ 	.word	0x00000000
        /*0030*/ 	.short	0x0000
        /*0032*/ 	.short	0x0000
        /*0034*/ 	.byte	0x00, 0xf0, 0x11, 0x00


	//----- nvinfo : EIATTR_SPARSE_MMA_MASK
	.align		4
.L_785:
        /*0038*/ 	.byte	0x03, 0x50
        /*003a*/ 	.short	0x0000


	//----- nvinfo : EIATTR_MAXREG_COUNT
	.align		4
        /*003c*/ 	.byte	0x03, 0x1b
        /*003e*/ 	.short	0x00ff


	//----- nvinfo : EIATTR_MERCURY_ISA_VERSION
	.align		4
        /*0040*/ 	.byte	0x03, 0x5f
        /*0042*/ 	.short	0x0101


	//----- nvinfo : EIATTR_EXIT_INSTR_OFFSETS
	.align		4
        /*0044*/ 	.byte	0x04, 0x1c
        /*0046*/ 	.short	(.L_787 - .L_786)


	//   ....[0]....
.L_786:
        /*0048*/ 	.word	0x00000cd0


	//   ....[1]....
        /*004c*/ 	.word	0x00002270


	//   ....[2]....
        /*0050*/ 	.word	0x000022c0


	//----- nvinfo : EIATTR_MAX_THREADS
	.align		4
.L_787:
        /*0054*/ 	.byte	0x04, 0x05
        /*0056*/ 	.short	(.L_789 - .L_788)
.L_788:
        /*0058*/ 	.word	0x00000080
        /*005c*/ 	.word	0x00000001
        /*0060*/ 	.word	0x00000001


	//----- nvinfo : EIATTR_CRS_STACK_SIZE
	.align		4
.L_789:
        /*0064*/ 	.byte	0x04, 0x1e
        /*0066*/ 	.short	(.L_791 - .L_790)
.L_790:
        /*0068*/ 	.word	0x00000000


	//----- nvinfo : EIATTR_CBANK_PARAM_SIZE
	.align		4
.L_791:
        /*006c*/ 	.byte	0x03, 0x19
        /*006e*/ 	.short	0x0018


	//----- nvinfo : EIATTR_PARAM_CBANK
	.align		4
        /*0070*/ 	.byte	0x04, 0x0a
        /*0072*/ 	.short	(.L_793 - .L_792)
	.align		4
.L_792:
        /*0074*/ 	.word	index@(.nv.constant0._ZN2at6native29vectorized_elementwise_kernelILi2EZZZNS0_16asin_kernel_cudaERNS_18TensorIteratorBaseEENKUlvE0_clEvENKUlvE0_clEvEUlfE_St5arrayIPcLm2EEEEviT0_T1_)
        /*0078*/ 	.short	0x0210
        /*007a*/ 	.short	0x0018


	//----- nvinfo : EIATTR_SW_WAR
	.align		4
.L_793:
        /*007c*/ 	.byte	0x04, 0x36
        /*007e*/ 	.short	(.L_795 - .L_794)
.L_794:
        /*0080*/ 	.word	0x00000008
.L_795:


//--------------------- .nv.info._ZN2at6native29vectorized_elementwise_kernelILi4EZZZNS0_16asin_kernel_cudaERNS_18TensorIteratorBaseEENKUlvE0_clEvENKUlvE0_clEvEUlfE_St5arrayIPcLm2EEEEviT0_T1_ --------------------------
	.section	.nv.info._ZN2at6native29vectorized_elementwise_kernelILi4EZZZNS0_16asin_kernel_cudaERNS_18TensorIteratorBaseEENKUlvE0_clEvENKUlvE0_clEvEUlfE_St5arrayIPcLm2EEEEviT0_T1_,"",@"SHT_CUDA_INFO"
	.sectionflags	@""
	.align	4


	//----- nvinfo : EIATTR_CUDA_API_VERSION
	.align		4
        /*0000*/ 	.byte	0x04, 0x37
        /*0002*/ 	.short	(.L_797 - .L_796)
.L_796:
        /*0004*/ 	.word	0x00000082


	//----- nvinfo : EIATTR_KPARAM_INFO
	.align		4
.L_797:
        /*0008*/ 	.byte	0x04, 0x17
        /*000a*/ 	.short	(.L_799 - .L_798)
.L_798:
        /*000c*/ 	.word	0x00000000
        /*0010*/ 	.short	0x0002
        /*0012*/ 	.short	0x0008
        /*0014*/ 	.byte	0x00, 0xf0, 0x41, 0x00


	//----- nvinfo : EIATTR_KPARAM_INFO
	.align		4
.L_799:
        /*0018*/ 	.byte	0x04, 0x17
        /*001a*/ 	.short	(.L_801 - .L_800)
.L_800:
        /*001c*/ 	.word	0x00000000
        /*0020*/ 	.short	0x0001
        /*0022*/ 	.short	0x0004
        /*0024*/ 	.byte	0x00, 0xf0, 0x05, 0x00


	//----- nvinfo : EIATTR_KPARAM_INFO
	.align		4
.L_801:
        /*0028*/ 	.byte	0x04, 0x17
        /*002a*/ 	.short	(.L_803 - .L_802)
.L_802:
        /*002c*/ 	.word	0x00000000
        /*0030*/ 	.short	0x0000
        /*0032*/ 	.short	0x0000
        /*0034*/ 	.byte	0x00, 0xf0, 0x11, 0x00


	//----- nvinfo : EIATTR_SPARSE_MMA_MASK
	.align		4
.L_803:
        /*0038*/ 	.byte	0x03, 0x50
        /*003a*/ 	.short	0x0000


	//----- nvinfo : EIATTR_MAXREG_COUNT
	.align		4
        /*003c*/ 	.byte	0x03, 0x1b
        /*003e*/ 	.short	0x00ff


	//----- nvinfo : EIATTR_MERCURY_ISA_VERSION
	.align		4
        /*0040*/ 	.byte	0x03, 0x5f
        /*0042*/ 	.short	0x0101


	//----- nvinfo : EIATTR_EXIT_INSTR_OFFSETS
	.align		4
        /*0044*/ 	.byte	0x04, 0x1c
        /*0046*/ 	.short	(.L_805 - .L_804)


	//   ....[0]....
.L_804:
        /*0048*/ 	.word	0x00000c70


	//   ....[1]....
        /*004c*/ 	.word	0x00002220


	//   ....[2]....
        /*0050*/ 	.word	0x00002270


	//----- nvinfo : EIATTR_MAX_THREADS
	.align		4
.L_805:
        /*0054*/ 	.byte	0x04, 0x05
        /*0056*/ 	.short	(.L_807 - .L_806)
.L_806:
        /*0058*/ 	.word	0x00000080
        /*005c*/ 	.word	0x00000001
        /*0060*/ 	.word	0x00000001


	//----- nvinfo : EIATTR_CRS_STACK_SIZE
	.align		4
.L_807:
        /*0064*/ 	.byte	0x04, 0x1e
        /*0066*/ 	.short	(.L_809 - .L_808)
.L_808:
        /*0068*/ 	.word	0x00000000


	//----- nvinfo : EIATTR_CBANK_PARAM_SIZE
	.align		4
.L_809:
        /*006c*/ 	.byte	0x03, 0x19
        /*006e*/ 	.short	0x0018


	//----- nvinfo : EIATTR_PARAM_CBANK
	.align		4
        /*0070*/ 	.byte	0x04, 0x0a
        /*0072*/ 	.short	(.L_811 - .L_810)
	.align		4
.L_810:
        /*0074*/ 	.word	index@(.nv.constant0._ZN2at6native29vectorized_elementwise_kernelILi4EZZZNS0_16asin_kernel_cudaERNS_18TensorIteratorBaseEENKUlvE0_clEvENKUlvE0_clEvEUlfE_St5arrayIPcLm2EEEEviT0_T1_)
        /*0078*/ 	.short	0x0210
        /*007a*/ 	.short	0x0018


	//----- nvinfo : EIATTR_SW_WAR
	.align		4
.L_811:
        /*007c*/ 	.byte	0x04, 0x36
        /*007e*/ 	.short	(.L_813 - .L_812)
.L_812:
        /*0080*/ 	.word	0x00000008
.L_813:


//--------------------- .nv.info._ZN2at6native29vectorized_elementwise_kernelILi8EZZZNS0_16asin_kernel_cudaERNS_18TensorIteratorBaseEENKUlvE0_clEvENKUlvE0_clEvEUlfE_St5arrayIPcLm2EEEEviT0_T1_ --------------------------
	.section	.nv.info._ZN2at6native29vectorized_elementwise_kernelILi8EZZZNS0_16asin_kernel_cudaERNS_18TensorIteratorBaseEENKUlvE0_clEvENKUlvE0_clEvEUlfE_St5arrayIPcLm2EEEEviT0_T1_,"",@"SHT_CUDA_INFO"
	.sectionflags	@""
	.align	4


	//----- nvinfo : EIATTR_CUDA_API_VERSION
	.align		4
        /*0000*/ 	.byte	0x04, 0x37
        /*0002*/ 	.short	(.L_815 - .L_814)
.L_814:
        /*0004*/ 	.word	0x00000082


	//----- nvinfo : EIATTR_KPARAM_INFO
	.align		4
.L_815:
        /*0008*/ 	.byte	0x04, 0x17
        /*000a*/ 	.short	(.L_817 - .L_816)
.L_816:
        /*000c*/ 	.word	0x00000000
        /*0010*/ 	.short	0x0002
        /*0012*/ 	.short	0x0008
        /*0014*/ 	.byte	0x00, 0xf0, 0x41, 0x00


	//----- nvinfo : EIATTR_KPARAM_INFO
	.align		4
.L_817:
        /*0018*/ 	.byte	0x04, 0x17
        /*001a*/ 	.short	(.L_819 - .L_818)
.L_818:
        /*001c*/ 	.word	0x00000000
        /*0020*/ 	.short	0x0001
        /*0022*/ 	.short	0x0004
        /*0024*/ 	.byte	0x00, 0xf0, 0x05, 0x00


	//----- nvinfo : EIATTR_KPARAM_INFO
	.align		4
.L_819:
        /*0028*/ 	.byte	0x04, 0x17
        /*002a*/ 	.short	(.L_821 - .L_820)
.L_820:
        /*002c*/ 	.word	0x00000000
        /*0030*/ 	.short	0x0000
        /*0032*/ 	.short	0x0000
        /*0034*/ 	.byte	0x00, 0xf0, 0x11, 0x00


	//----- nvinfo : EIATTR_SPARSE_MMA_MASK
	.align		4
.L_821:
        /*0038*/ 	.byte	0x03, 0x50
        /*003a*/ 	.short	0x0000


	//----- nvinfo : EIATTR_MAXREG_COUNT
	.align		4
        /*003c*/ 	.byte	0x03, 0x1b
        /*003e*/ 	.short	0x00ff


	//----- nvinfo : EIATTR_MERCURY_ISA_VERSION
	.align		4
        /*0040*/ 	.byte	0x03, 0x5f
        /*0042*/ 	.short	0x0101


	//----- nvinfo : EIATTR_EXIT_INSTR_OFFSETS
	.align		4
        /*0044*/ 	.byte	0x04, 0x1c
        /*0046*/ 	.short	(.L_823 - .L_822)


	//   ....[0]....
.L_822:
        /*0048*/ 	.word	0x00000c70


	//   ....[1]....
        /*004c*/ 	.word	0x00002220


	//   ....[2]....
        /*0050*/ 	.word	0x00002270


	//----- nvinfo : EIATTR_MAX_THREADS
	.align		4
.L_823:
        /*0054*/ 	.byte	0x04, 0x05
        /*0056*/ 	.short	(.L_825 - .L_824)
.L_824:
        /*0058*/ 	.word	0x00000080
        /*005c*/ 	.word	0x00000001
        /*0060*/ 	.word	0x00000001


	//----- nvinfo : EIATTR_CRS_STACK_SIZE
	.align		4
.L_825:
        /*0064*/ 	.byte	0x04, 0x1e
        /*0066*/ 	.short	(.L_827 - .L_826)
.L_826:
        /*0068*/ 	.word	0x00000000


	//----- nvinfo : EIATTR_CBANK_PARAM_SIZE
	.align		4
.L_827:
        /*006c*/ 	.byte	0x03, 0x19
        /*006e*/ 	.short	0x0018


	//----- nvinfo : EIATTR_PARAM_CBANK
	.align		4
        /*0070*/ 	.byte	0x04, 0x0a
        /*0072*/ 	.short	(.L_829 - .L_828)
	.align		4
.L_828:
        /*0074*/ 	.word	index@(.nv.constant0._ZN2at6native29vectorized_elementwise_kernelILi8EZZZNS0_16asin_kernel_cudaERNS_18TensorIteratorBaseEENKUlvE0_clEvENKUlvE0_clEvEUlfE_St5arrayIPcLm2EEEEviT0_T1_)
        /*0078*/ 	.short	0x0210
        /*007a*/ 	.short	0x0018


	//----- nvinfo : EIATTR_SW_WAR
	.align		4
.L_829:
        /*007c*/ 	.byte	0x04, 0x36
        /*007e*/ 	.short	(.L_831 - .L_830)
.L_830:
        /*0080*/ 	.word	0x00000008
.L_831:


//--------------------- .nv.info._ZN2at6native18elementwise_kernelILi128ELi4EZNS0_15gpu_kernel_implIZZZNS0_16asin_kernel_cudaERNS_18TensorIteratorBaseEENKUlvE0_clEvENKUlvE_clEvEUldE_EEvS4_RKT_EUliE_EEviT1_ --------------------------
	.section	.nv.info._ZN2at6native18elementwise_kernelILi128ELi4EZNS0_15gpu_kernel_implIZZZNS0_16asin_kernel_cudaERNS_18TensorIteratorBaseEENKUlvE0_clEvENKUlvE_clEvEUldE_EEvS4_RKT_EUliE_EEviT1_,"",@"SHT_CUDA_INFO"
	.sectionflags	@""
	.align	4


	//----- nvinfo : EIATTR_CUDA_API_VERSION
	.align		4
        /*0000*/ 	.byte	0x04, 0x37
        /*0002*/ 	.short	(.L_833 - .L_832)
.L_832:
        /*0004*/ 	.word	0x00000082


	//----- nvinfo : EIATTR_KPARAM_INFO
	.align		4
.L_833:
        /*0008*/ 	.byte	0x04, 0x17
        /*000a*/ 	.short	(.L_835 - .L_834)
.L_834:
        /*000c*/ 	.word	0x00000000
        /*0010*/ 	.short	0x0001
        /*0012*/ 	.short	0x0008
        /*0014*/ 	.byte	0x00, 0xf0, 0x61, 0x08


	//----- nvinfo : EIATTR_KPARAM_INFO
	.align		4
.L_835:
        /*0018*/ 	.byte	0x04, 0x17
        /*001a*/ 	.short	(.L_837 - .L_836)
.L_836:
        /*001c*/ 	.word	0x00000000
        /*0020*/ 	.short	0x0000
        /*0022*/ 	.short	0x0000
        /*0024*/ 	.byte	0x00, 0xf0, 0x11, 0x00


	//----- nvinfo : EIATTR_SPARSE_MMA_MASK
	.align		4
.L_837:
        /*0028*/ 	.byte	0x03, 0x50
        /*002a*/ 	.short	0x0000


	//----- nvinfo : EIATTR_MAXREG_COUNT
	.align		4
        /*002c*/ 	.byte	0x03, 0x1b
        /*002e*/ 	.short	0x0080


	//----- nvinfo : EIATTR_EXTERNS
	.align		4
        /*0030*/ 	.byte	0x04, 0x0f
        /*0032*/ 	.short	(.L_839 - .L_838)


	//   ....[0]....
	.align		4
.L_838:
        /*0034*/ 	.word	index@(__assertfail)


	//----- nvinfo : EIATTR_MERCURY_ISA_VERSION
	.align		4
.L_839:
        /*0038*/ 	.byte	0x03, 0x5f
        /*003a*/ 	.short	0x0101


	//----- nvinfo : EIATTR_SYSCALL_OFFSETS
	.align		4
        /*003c*/ 	.byte	0x04, 0x46
        /*003e*/ 	.short	(.L_841 - .L_840)


	//   ....[0]....
.L_840:
        /*0040*/ 	.word	0x00002270


	//   ....[1]....
        /*0044*/ 	.word	0x00003ac0


	//   ....[2]....
        /*0048*/ 	.word	0x00005d50


	//   ....[3]....
        /*004c*/ 	.word	0x000075a0


	//   ....[4]....
        /*0050*/ 	.word	0x00009820


	//   ....[5]....
        /*0054*/ 	.word	0x0000b070


	//   ....[6]....
        /*0058*/ 	.word	0x0000d2e0


	//   ....[7]....
        /*005c*/ 	.word	0x0000eb30


	//----- nvinfo : EIATTR_EXIT_INSTR_OFFSETS
	.align		4
.L_841:
        /*0060*/ 	.byte	0x04, 0x1c
        /*0062*/ 	.short	(.L_843 - .L_842)


	//   ....[0]....
.L_842:
        /*0064*/ 	.word	0x0000b120


	//   ....[1]....
        /*0068*/ 	.word	0x0000db70


	//   ....[2]....
        /*006c*/ 	.word	0x0000dbb0


	//   ....[3]....
        /*0070*/ 	.word	0x0000dc40


	//   ....[4]....
        /*0074*/ 	.word	0x0000dc70


	//   ....[5]....
        /*0078*/ 	.word	0x0000dca0


	//   ....[6]....
        /*007c*/ 	.word	0x0000dd70


	//   ....[7]....
        /*0080*/ 	.word	0x0000ddf0


	//   ....[8]....
        /*0084*/ 	.word	0x0000ded0


	//   ....[9]....
        /*0088*/ 	.word	0x0000df60


	//   ....[10]....
        /*008c*/ 	.word	0x0000df80


	//   ....[11]....
        /*0090*/ 	.word	0x0000e040


	//   ....[12]....
        /*0094*/ 	.word	0x0000e070


	//   ....[13]....
        /*0098*/ 	.word	0x0000e240


	//   ....[14]....
        /*009c*/ 	.word	0x0000e3e0


	//   ....[15]....
        /*00a0*/ 	.word	0x0000e460


	//   ....[16]....
        /*00a4*/ 	.word	0x0000e510


	//   ....[17]....
        /*00a8*/ 	.word	0x0000e6d0


	//   ....[18]....
        /*00ac*/ 	.word	0x0000e890


	//   ....[19]....
        /*00b0*/ 	.word	0x0000ea30


	//   ....[20]....
        /*00b4*/ 	.word	0x0000eb40


	//   ....[21]....
        /*00b8*/ 	.word	0x0000eb70


	//   ....[22]....
        /*00bc*/ 	.word	0x0000eba0


	//----- nvinfo : EIATTR_MAX_THREADS
	.align		4
.L_843:
        /*00c0*/ 	.byte	0x04, 0x05
        /*00c2*/ 	.short	(.L_845 - .L_844)
.L_844:
        /*00c4*/ 	.word	0x00000080
        /*00c8*/ 	.word	0x00000001
        /*00cc*/ 	.word	0x00000001


	//----- nvinfo : EIATTR_CRS_STACK_SIZE
	.align		4
.L_845:
        /*00d0*/ 	.byte	0x04, 0x1e
        /*00d2*/ 	.short	(.L_847 - .L_846)
.L_846:
        /*00d4*/ 	.word	0x00000000


	//----- nvinfo : EIATTR_CBANK_PARAM_SIZE
	.align		4
.L_847:
        /*00d8*/ 	.byte	0x03, 0x19
        /*00da*/ 	.short	0x0220


	//----- nvinfo : EIATTR_PARAM_CBANK
	.align		4
        /*00dc*/ 	.byte	0x04, 0x0a
        /*00de*/ 	.short	(.L_849 - .L_848)
	.align		4
.L_848:
        /*00e0*/ 	.word	index@(.nv.constant0._ZN2at6native18elementwise_kernelILi128ELi4EZNS0_15gpu_kernel_implIZZZNS0_16asin_kernel_cudaERNS_18TensorIteratorBaseEENKUlvE0_clEvENKUlvE_clEvEUldE_EEvS4_RKT_EUliE_EEviT1_)
        /*00e4*/ 	.short	0x0210
        /*00e6*/ 	.short	0x0220


	//----- nvinfo : EIATTR_SW_WAR
	.align		4
.L_849:
        /*00e8*/ 	.byte	0x04, 0x36
        /*00ea*/ 	.short	(.L_851 - .L_850)
.L_850:
        /*00ec*/ 	.word	0x00000008
.L_851:


//--------------------- .nv.info._ZN2at6native27unrolled_elementwise_kernelIZZZNS0_16asin_kernel_cudaERNS_18TensorIteratorBaseEENKUlvE0_clEvENKUlvE_clEvEUldE_St5arrayIPcLm2EELi4E23TrivialOffsetCalculatorILi1EjESB_NS0_6memory12LoadWithCastILi1EEENSC_13StoreWithCastILi1EEEEEviT_T0_T2_T3_T4_T5_ --------------------------
	.section	.nv.info._ZN2at6native27unrolled_elementwise_kernelIZZZNS0_16asin_kernel_cudaERNS_18TensorIteratorBaseEENKUlvE0_clEvENKUlvE_clEvEUldE_St5arrayIPcLm2EELi4E23TrivialOffsetCalculatorILi1EjESB_NS0_6memory12LoadWithCastILi1EEENSC_13StoreWithCastILi1EEEEEviT_T0_T2_T3_T4_T5_,"",@"SHT_CUDA_INFO"
	.sectionflags	@""
	.align	4


	//----- nvinfo : EIATTR_CUDA_API_VERSION
	.align		4
        /*0000*/ 	.byte	0x04, 0x37
        /*0002*/ 	.short	(.L_853 - .L_852)
.L_852:
        /*0004*/ 	.word	0x00000082


	//----- nvinfo : EIATTR_KPARAM_INFO
	.align		4
.L_853:
        /*0008*/ 	.byte	0x04, 0x17
        /*000a*/ 	.short	(.L_855 - .L_854)
.L_854:
        /*000c*/ 	.word	0x00000000
        /*0010*/ 	.short	0x0006
        /*0012*/ 	.short	0x0024
        /*0014*/ 	.byte	0x00, 0xf0, 0x21, 0x00


	//----- nvinfo : EIATTR_KPARAM_INFO
	.align		4
.L_855:
        /*0018*/ 	.byte	0x04, 0x17
        /*001a*/ 	.short	(.L_857 - .L_856)
.L_856:
        /*001c*/ 	.word	0x00000000
        /*0020*/ 	.short	0x0005
        /*0022*/ 	.short	0x001c
        /*0024*/ 	.byte	0x00, 0xf0, 0x21, 0x00


	//----- nvinfo : EIATTR_KPARAM_INFO
	.align		4
.L_857:
        /*0028*/ 	.byte	0x04, 0x17
        /*002a*/ 	.short	(.L_859 - .L_858)
.L_858:
        /*002c*/ 	.word	0x00000000
        /*0030*/ 	.short	0x0004
        /*0032*/ 	.short	0x0019
        /*0034*/ 	.byte	0x00, 0xf0, 0x05, 0x00


	//----- nvinfo : EIATTR_KPARAM_INFO
	.align		4
.L_859:
        /*0038*/ 	.byte	0x04, 0x17
        /*003a*/ 	.short	(.L_861 - .L_860)
.L_860:
        /*003c*/ 	.word	0x00000000
        /*0040*/ 	.short	0x0003
        /*0042*/ 	.short	0x0018
        /*0044*/ 	.byte	0x00, 0xf0, 0x05, 0x00


	//----- nvinfo : EIATTR_KPARAM_INFO
	.align		4
.L_861:
        /*0048*/ 	.byte	0x04, 0x17
        /*004a*/ 	.short	(.L_863 - .L_862)
.L_862:
        /*004c*/ 	.word	0x00000000
        /*0050*/ 	.short	0x0002
        /*0052*/ 	.short	0x0008
        /*0054*/ 	.byte	0x00, 0xf0, 0x41, 0x00


	//----- nvinfo : EIATTR_KPARAM_INFO
	.align		4
.L_863:
        /*0058*/ 	.byte	0x04, 0x17
        /*005a*/ 	.short	(.L_865 - .L_864)
.L_864:
        /*005c*/ 	.word	0x00000000
        /*0060*/ 	.short	0x0001
        /*0062*/ 	.short	0x0004
        /*0064*/ 	.byte	0x00, 0xf0, 0x05, 0x00


	//----- nvinfo : EIATTR_KPARAM_INFO
	.align		4
.L_865:
        /*0068*/ 	.byte	0x04, 0x17
        /*006a*/ 	.short	(.L_867 - .L_866)
.L_866:
        /*006c*/ 	.word	0x00000000
        /*0070*/ 	.short	0x0000
        /*0072*/ 	.short	0x0000
        /*0074*/ 	.byte	0x00, 0xf0, 0x11, 0x00


	//----- nvinfo : EIATTR_SPARSE_MMA_MASK
	.align		4
.L_867:
        /*0078*/ 	.byte	0x03, 0x50
        /*007a*/ 	.short	0x0000


	//----- nvinfo : EIATTR_MAXREG_COUNT
	.align		4
        /*007c*/ 	.byte	0x03, 0x1b
        /*007e*/ 	.short	0x00ff


	//----- nvinfo : EIATTR_EXTERNS
	.align		4
        /*0080*/ 	.byte	0x04, 0x0f
        /*0082*/ 	.short	(.L_869 - .L_868)


	//   ....[0]....
	.align		4
.L_868:
        /*0084*/ 	.word	index@(__assertfail)


	//----- nvinfo : EIATTR_MERCURY_ISA_VERSION
	.align		4
.L_869:
        /*0088*/ 	.byte	0x03, 0x5f
        /*008a*/ 	.short	0x0101


	//----- nvinfo : EIATTR_SYSCALL_OFFSETS
	.align		4
        /*008c*/ 	.byte	0x04, 0x46
        /*008e*/ 	.short	(.L_871 - .L_870)


	//   ....[0]....
.L_870:
        /*0090*/ 	.word	0x00000f80


	//   ....[1]....
        /*0094*/ 	.word	0x00001f20


	//   ....[2]....
        /*0098*/ 	.word	0x00002ed0


	//   ....[3]....
        /*009c*/ 	.word	0x00003e50


	//   ....[4]....
        /*00a0*/ 	.word	0x00006ec0


	//   ....[5]....
        /*00a4*/ 	.word	0x00008080


	//   ....[6]....
        /*00a8*/ 	.word	0x00009200


	//   ....[7]....
        /*00ac*/ 	.word	0x0000a3a0


	//----- nvinfo : EIATTR_EXIT_INSTR_OFFSETS
	.align		4
.L_871:
        /*00b0*/ 	.byte	0x04, 0x1c
        /*00b2*/ 	.short	(.L_873 - .L_872)


	//   ....[0]....
.L_872:
        /*00b4*/ 	.word	0x000092a0


	//   ....[1]....
        /*00b8*/ 	.word	0x000093e0


	//   ....[2]....
        /*00bc*/ 	.word	0x00009420


	//   ....[3]....
        /*00c0*/ 	.word	0x000094b0


	//   ....[4]....
        /*00c4*/ 	.word	0x000094e0


	//   ....[5]....
        /*00c8*/ 	.word	0x00009510


	//   ....[6]....
        /*00cc*/ 	.word	0x000095e0


	//   ....[7]....
        /*00d0*/ 	.word	0x00009660


	//   ....[8]....
        /*00d4*/ 	.word	0x00009740


	//   ....[9]....
        /*00d8*/ 	.word	0x000097d0


	//   ....[10]....
        /*00dc*/ 	.word	0x000097f0


	//   ....[11]....
        /*00e0*/ 	.word	0x000098b0


	//   ....[12]....
        /*00e4*/ 	.word	0x000098e0


	//   ....[13]....
        /*00e8*/ 	.word	0x00009ab0


	//   ....[14]....
        /*00ec*/ 	.word	0x00009c50


	//   ....[15]....
        /*00f0*/ 	.word	0x00009cd0


	//   ....[16]....
        /*00f4*/ 	.word	0x00009d80


	//   ....[17]....
        /*00f8*/ 	.word	0x00009f40


	//   ....[18]....
        /*00fc*/ 	.word	0x0000a100


	//   ....[19]....
        /*0100*/ 	.word	0x0000a2a0


	//   ....[20]....
        /*0104*/ 	.word	0x0000a3b0


	//   ....[21]....
        /*0108*/ 	.word	0x0000a3e0


	//   ....[22]....
        /*010c*/ 	.word	0x0000a410


	//----- nvinfo : EIATTR_MAX_THREADS
	.align		4
.L_873:
        /*0110*/ 	.byte	0x04, 0x05
        /*0112*/ 	.short	(.L_875 - .L_874)
.L_874:
        /*0114*/ 	.word	0x00000080
        /*0118*/ 	.word	0x00000001
        /*011c*/ 	.word	0x00000001


	//----- nvinfo : EIATTR_CRS_STACK_SIZE
	.align		4
.L_875:
        /*0120*/ 	.byte	0x04, 0x1e
        /*0122*/ 	.short	(.L_877 - .L_876)
.L_876:
        /*0124*/ 	.word	0x00000000


	//----- nvinfo : EIATTR_CBANK_PARAM_SIZE
	.align		4
.L_877:
        /*0128*/ 	.byte	0x03, 0x19
        /*012a*/ 	.short	0x002c


	//----- nvinfo : EIATTR_PARAM_CBANK
	.align		4
        /*012c*/ 	.byte	0x04, 0x0a
        /*012e*/ 	.short	(.L_879 - .L_878)
	.align		4
.L_878:
        /*0130*/ 	.word	index@(.nv.constant0._ZN2at6native27unrolled_elementwise_kernelIZZZNS0_16asin_kernel_cudaERNS_18TensorIteratorBaseEENKUlvE0_clEvENKUlvE_clEvEUldE_St5arrayIPcLm2EELi4E23TrivialOffsetCalculatorILi1EjESB_NS0_6memory12LoadWithCastILi1EEENSC_13StoreWithCastILi1EEEEEviT_T0_T2_T3_T4_T5_)
        /*0134*/ 	.short	0x0210
        /*0136*/ 	.short	0x002c


	//----- nvinfo : EIATTR_SW_WAR
	.align		4
.L_879:
        /*0138*/ 	.byte	0x04, 0x36
        /*013a*/ 	.short	(.L_881 - .L_880)
.L_880:
        /*013c*/ 	.word	0x00000008
.L_881:


//--------------------- .nv.info._ZN2at6native18elementwise_kernelILi128ELi2EZNS0_22gpu_kernel_impl_nocastIZZZNS0_16asin_kernel_cudaERNS_18TensorIteratorBaseEENKUlvE0_clEvENKUlvE_clEvEUldE_EEvS4_RKT_EUliE_EEviT1_ --------------------------
	.section	.nv.info._ZN2at6native18elementwise_kernelILi128ELi2EZNS0_22gpu_kernel_impl_nocastIZZZNS0_16asin_kernel_cudaERNS_18TensorIteratorBaseEENKUlvE0_clEvENKUlvE_clEvEUldE_EEvS4_RKT_EUliE_EEviT1_,"",@"SHT_CUDA_INFO"
	.sectionflags	@""
	.align	4


	//----- nvinfo : EIATTR_CUDA_API_VERSION
	.align		4
        /*0000*/ 	.byte	0x04, 0x37
        /*0002*/ 	.short	(.L_883 - .L_882)
.L_882:
        /*0004*/ 	.word	0x00000082


	//----- nvinfo : EIATTR_KPARAM_INFO
	.align		4
.L_883:
        /*0008*/ 	.byte	0x04, 0x17
        /*000a*/ 	.short	(.L_885 - .L_884)
.L_884:
        /*000c*/ 	.word	0x00000000
        /*0010*/ 	.short	0x0001
        /*0012*/ 	.short	0x0008
        /*0014*/ 	.byte	0x00, 0xf0, 0x61, 0x08


	//----- nvinfo : EIATTR_KPARAM_INFO
	.align		4
.L_885:
        /*0018*/ 	.byte	0x04, 0x17
        /*001a*/ 	.short	(.L_887 - .L_886)
.L_886:
        /*001c*/ 	.word	0x00000000
        /*0020*/ 	.short	0x0000
        /*0022*/ 	.short	0x0000
        /*0024*/ 	.byte	0x00, 0xf0, 0x11, 0x00


	//----- nvinfo : EIATTR_SPARSE_MMA_MASK
	.align		4
.L_887:
        /*0028*/ 	.byte	0x03, 0x50
        /*002a*/ 	.short	0x0000


	//----- nvinfo : EIATTR_MAXREG_COUNT
	.align		4
        /*002c*/ 	.byte	0x03, 0x1b
        /*002e*/ 	.short	0x0080


	//----- nvinfo : EIATTR_MERCURY_ISA_VERSION
	.align		4
        /*0030*/ 	.byte	0x03, 0x5f
        /*0032*/ 	.short	0x0101


	//----- nvinfo : EIATTR_EXIT_INSTR_OFFSETS
	.align		4
        /*0034*/ 	.byte	0x04, 0x1c
        /*0036*/ 	.short	(.L_889 - .L_888)


	//   ....[0]....
.L_888:
        /*0038*/ 	.word	0x00001b80


	//   ....[1]....
        /*003c*/ 	.word	0x00003640


	//----- nvinfo : EIATTR_MAX_THREADS
	.align		4
.L_889:
        /*0040*/ 	.byte	0x04, 0x05
        /*0042*/ 	.short	(.L_891 - .L_890)
.L_890:
        /*0044*/ 	.word	0x00000080
        /*0048*/ 	.word	0x00000001
        /*004c*/ 	.word	0x00000001


	//----- nvinfo : EIATTR_CRS_STACK_SIZE
	.align		4
.L_891:
        /*0050*/ 	.byte	0x04, 0x1e
        /*0052*/ 	.short	(.L_893 - .L_892)
.L_892:
        /*0054*/ 	.word	0x00000000


	//----- nvinfo : EIATTR_CBANK_PARAM_SIZE
	.align		4
.L_893:
        /*0058*/ 	.byte	0x03, 0x19
        /*005a*/ 	.short	0x0220


	//----- nvinfo : EIATTR_PARAM_CBANK
	.align		4
        /*005c*/ 	.byte	0x04, 0x0a
        /*005e*/ 	.short	(.L_895 - .L_894)
	.align		4
.L_894:
        /*0060*/ 	.word	index@(.nv.constant0._ZN2at6native18elementwise_kernelILi128ELi2EZNS0_22gpu_kernel_impl_nocastIZZZNS0_16asin_kernel_cudaERNS_18TensorIteratorBaseEENKUlvE0_clEvENKUlvE_clEvEUldE_EEvS4_RKT_EUliE_EEviT1_)
        /*0064*/ 	.short	0x0210
        /*0066*/ 	.short	0x0220


	//----- nvinfo : EIATTR_SW_WAR
	.align		4
.L_895:
        /*0068*/ 	.byte	0x04, 0x36
        /*006a*/ 	.short	(.L_897 - .L_896)
.L_896:
        /*006c*/ 	.word	0x00000008
.L_897:


//--------------------- .nv.info._ZN2at6native27unrolled_elementwise_kernelIZZZNS0_16asin_kernel_cudaERNS_18TensorIteratorBaseEENKUlvE0_clEvENKUlvE_clEvEUldE_St5arrayIPcLm2EELi4E23TrivialOffsetCalculatorILi1EjESB_NS0_6memory15LoadWithoutCastENSC_16StoreWithoutCastEEEviT_T0_T2_T3_T4_T5_ --------------------------
	.section	.nv.info._ZN2at6native27unrolled_elementwise_kernelIZZZNS0_16asin_kernel_cudaERNS_18TensorIteratorBaseEENKUlvE0_clEvENKUlvE_clEvEUldE_St5arrayIPcLm2EELi4E23TrivialOffsetCalculatorILi1EjESB_NS0_6memory15LoadWithoutCastENSC_16StoreWithoutCastEEEviT_T0_T2_T3_T4_T5_,"",@"SHT_CUDA_INFO"
	.sectionflags	@""
	.align	4


	//----- nvinfo : EIATTR_CUDA_API_VERSION
	.align		4
        /*0000*/ 	.byte	0x04, 0x37
        /*0002*/ 	.short	(.L_899 - .L_898)
.L_898:
        /*0004*/ 	.word	0x00000082


	//----- nvinfo : EIATTR_KPARAM_INFO
	.align		4
.L_899:
        /*0008*/ 	.byte	0x04, 0x17
        /*000a*/ 	.short	(.L_901 - .L_900)
.L_900:
        /*000c*/ 	.word	0x00000000
        /*0010*/ 	.short	0x0006
        /*0012*/ 	.short	0x001b
        /*0014*/ 	.byte	0x00, 0xf0, 0x05, 0x00


	//----- nvinfo : EIATTR_KPARAM_INFO
	.align		4
.L_901:
        /*0018*/ 	.byte	0x04, 0x17
        /*001a*/ 	.short	(.L_903 - .L_902)
.L_902:
        /*001c*/ 	.word	0x00000000
        /*0020*/ 	.short	0x0005
        /*0022*/ 	.short	0x001a
        /*0024*/ 	.byte	0x00, 0xf0, 0x05, 0x00


	//----- nvinfo : EIATTR_KPARAM_INFO
	.align		4
.L_903:
        /*0028*/ 	.byte	0x04, 0x17
        /*002a*/ 	.short	(.L_905 - .L_904)
.L_904:
        /*002c*/ 	.word	0x00000000
        /*0030*/ 	.short	0x0004
        /*0032*/ 	.short	0x0019
        /*0034*/ 	.byte	0x00, 0xf0, 0x05, 0x00


	//----- nvinfo : EIATTR_KPARAM_INFO
	.align		4
.L_905:
        /*0038*/ 	.byte	0x04, 0x17
        /*003a*/ 	.short	(.L_907 - .L_906)
.L_906:
        /*003c*/ 	.word	0x00000000
        /*0040*/ 	.short	0x0003
        /*0042*/ 	.short	0x0018
        /*0044*/ 	.byte	0x00, 0xf0, 0x05, 0x00


	//----- nvinfo : EIATTR_KPARAM_INFO
	.align		4
.L_907:
        /*0048*/ 	.byte	0x04, 0x17
        /*004a*/ 	.short	(.L_909 - .L_908)
.L_908:
        /*004c*/ 	.word	0x00000000
        /*0050*/ 	.short	0x0002
        /*0052*/ 	.short	0x0008
        /*0054*/ 	.byte	0x00, 0xf0, 0x41, 0x00


	//----- nvinfo : EIATTR_KPARAM_INFO
	.align		4
.L_909:
        /*0058*/ 	.byte	0x04, 0x17
        /*005a*/ 	.short	(.L_911 - .L_910)
.L_910:
        /*005c*/ 	.word	0x00000000
        /*0060*/ 	.short	0x0001
        /*0062*/ 	.short	0x0004
        /*0064*/ 	.byte	0x00, 0xf0, 0x05, 0x00


	//----- nvinfo : EIATTR_KPARAM_INFO
	.align		4
.L_911:
        /*0068*/ 	.byte	0x04, 0x17
        /*006a*/ 	.short	(.L_913 - .L_912)
.L_912:
        /*006c*/ 	.word	0x00000000
        /*0070*/ 	.short	0x0000
        /*0072*/ 	.short	0x0000
        /*0074*/ 	.byte	0x00, 0xf0, 0x11, 0x00


	//----- nvinfo : EIATTR_SPARSE_MMA_MASK
	.align		4
.L_913:
        /*0078*/ 	.byte	0x03, 0x50
        /*007a*/ 	.short	0x0000


	//----- nvinfo : EIATTR_MAXREG_COUNT
	.align		4
        /*007c*/ 	.byte	0x03, 0x1b
        /*007e*/ 	.short	0x00ff


	//----- nvinfo : EIATTR_MERCURY_ISA_VERSION
	.align		4
        /*0080*/ 	.byte	0x03, 0x5f
        /*0082*/ 	.short	0x0101


	//----- nvinfo : EIATTR_EXIT_INSTR_OFFSETS
	.align		4
        /*0084*/ 	.byte	0x04, 0x1c
        /*0086*/ 	.short	(.L_915 - .L_914)


	//   ....[0]....
.L_914:
        /*0088*/ 	.word	0x000020f0


	//   ....[1]....
        /*008c*/ 	.word	0x00002140


	//----- nvinfo : EIATTR_MAX_THREADS
	.align		4
.L_915:
        /*0090*/ 	.byte	0x04, 0x05
        /*0092*/ 	.short	(.L_917 - .L_916)
.L_916:
        /*0094*/ 	.word	0x00000080
        /*0098*/ 	.word	0x00000001
        /*009c*/ 	.word	0x00000001


	//----- nvinfo : EIATTR_CRS_STACK_SIZE
	.align		4
.L_917:
        /*00a0*/ 	.byte	0x04, 0x1e
        /*00a2*/ 	.short	(.L_919 - .L_918)
.L_918:
        /*00a4*/ 	.word	0x00000000


	//----- nvinfo : EIATTR_CBANK_PARAM_SIZE
	.align		4
.L_919:
        /*00a8*/ 	.byte	0x03, 0x19
        /*00aa*/ 	.short	0x001c


	//----- nvinfo : EIATTR_PARAM_CBANK
	.align		4
        /*00ac*/ 	.byte	0x04, 0x0a
        /*00ae*/ 	.short	(.L_921 - .L_920)
	.align		4
.L_920:
        /*00b0*/ 	.word	index@(.nv.constant0._ZN2at6native27unrolled_elementwise_kernelIZZZNS0_16asin_kernel_cudaERNS_18TensorIteratorBaseEENKUlvE0_clEvENKUlvE_clEvEUldE_St5arrayIPcLm2EELi4E23TrivialOffsetCalculatorILi1EjESB_NS0_6memory15LoadWithoutCastENSC_16StoreWithoutCastEEEviT_T0_T2_T3_T4_T5_)
        /*00b4*/ 	.short	0x0210
        /*00b6*/ 	.short	0x001c


	//----- nvinfo : EIATTR_SW_WAR
	.align		4
.L_921:
        /*00b8*/ 	.byte	0x04, 0x36
        /*00ba*/ 	.short	(.L_923 - .L_922)
.L_922:
        /*00bc*/ 	.word	0x00000008
.L_923:


//--------------------- .nv.info._ZN2at6native29vectorized_elementwise_kernelILi2EZZZNS0_16asin_kernel_cudaERNS_18TensorIteratorBaseEENKUlvE0_clEvENKUlvE_clEvEUldE_St5arrayIPcLm2EEEEviT0_T1_ --------------------------
	.section	.nv.info._ZN2at6native29vectorized_elementwise_kernelILi2EZZZNS0_16asin_kernel_cudaERNS_18TensorIteratorBaseEENKUlvE0_clEvENKUlvE_clEvEUldE_St5arrayIPcLm2EEEEviT0_T1_,"",@"SHT_CUDA_INFO"
	.sectionflags	@""
	.align	4


	//----- nvinfo : EIATTR_CUDA_API_VERSION
	.align		4
        /*0000*/ 	.byte	0x04, 0x37
        /*0002*/ 	.short	(.L_925 - .L_924)
.L_924:
        /*0004*/ 	.word	0x00000082


	//----- nvinfo : EIATTR_KPARAM_INFO
	.align		4
.L_925:
        /*0008*/ 	.byte	0x04, 0x17
        /*000a*/ 	.short	(.L_927 - .L_926)
.L_926:
        /*000c*/ 	.word	0x00000000
        /*0010*/ 	.short	0x0002
        /*0012*/ 	.short	0x0008
        /*0014*/ 	.byte	0x00, 0xf0, 0x41, 0x00


	//----- nvinfo : EIATTR_KPARAM_INFO
	.align		4
.L_927:
        /*0018*/ 	.byte	0x04, 0x17
        /*001a*/ 	.short	(.L_929 - .L_928)
.L_928:
        /*001c*/ 	.word	0x00000000
        /*0020*/ 	.short	0x0001
        /*0022*/ 	.short	0x0004
        /*0024*/ 	.byte	0x00, 0xf0, 0x05, 0x00


	//----- nvinfo : EIATTR_KPARAM_INFO
	.align		4
.L_929:
        /*0028*/ 	.byte	0x04, 0x17
        /*002a*/ 	.short	(.L_931 - .L_930)
.L_930:
        /*002c*/ 	.word	0x00000000
        /*0030*/ 	.short	0x0000
        /*0032*/ 	.short	0x0000
        /*0034*/ 	.byte	0x00, 0xf0, 0x11, 0x00


	//----- nvinfo : EIATTR_SPARSE_MMA_MASK
	.align		4
.L_931:
        /*0038*/ 	.byte	0x03, 0x50
        /*003a*/ 	.short	0x0000


	//----- nvinfo : EIATTR_MAXREG_COUNT
	.align		4
        /*003c*/ 	.byte	0x03, 0x1b
        /*003e*/ 	.short	0x00ff


	//----- nvinfo : EIATTR_MERCURY_ISA_VERSION
	.align		4
        /*0040*/ 	.byte	0x03, 0x5f
        /*0042*/ 	.short	0x0101


	//----- nvinfo : EIATTR_EXIT_INSTR_OFFSETS
	.align		4
        /*0044*/ 	.byte	0x04, 0x1c
        /*0046*/ 	.short	(.L_933 - .L_932)


	//   ....[0]....
.L_932:
        /*0048*/ 	.word	0x00002320


	//   ....[1]....
        /*004c*/ 	.word	0x00006510


	//   ....[2]....
        /*0050*/ 	.word	0x00006560


	//----- nvinfo : EIATTR_MAX_THREADS
	.align		4
.L_933:
        /*0054*/ 	.byte	0x04, 0x05
        /*0056*/ 	.short	(.L_935 - .L_934)
.L_934:
        /*0058*/ 	.word	0x00000080
        /*005c*/ 	.word	0x00000001
        /*0060*/ 	.word	0x00000001


	//----- nvinfo : EIATTR_CRS_STACK_SIZE
	.align		4
.L_935:
        /*0064*/ 	.byte	0x04, 0x1e
        /*0066*/ 	.short	(.L_937 - .L_936)
.L_936:
        /*0068*/ 	.word	0x00000000


	//----- nvinfo : EIATTR_CBANK_PARAM_SIZE
	.align		4
.L_937:
        /*006c*/ 	.byte	0x03, 0x19
        /*006e*/ 	.short	0x0018


	//----- nvinfo : EIATTR_PARAM_CBANK
	.align		4
        /*0070*/ 	.byte	0x04, 0x0a
        /*0072*/ 	.short	(.L_939 - .L_938)
	.align		4
.L_938:
        /*0074*/ 	.word	index@(.nv.constant0._ZN2at6native29vectorized_elementwise_kernelILi2EZZZNS0_16asin_kernel_cudaERNS_18TensorIteratorBaseEENKUlvE0_clEvENKUlvE_clEvEUldE_St5arrayIPcLm2EEEEviT0_T1_)
        /*0078*/ 	.short	0x0210
        /*007a*/ 	.short	0x0018


	//----- nvinfo : EIATTR_SW_WAR
	.align		4
.L_939:
        /*007c*/ 	.byte	0x04, 0x36
        /*007e*/ 	.short	(.L_941 - .L_940)
.L_940:
        /*0080*/ 	.word	0x00000008
.L_941:


//--------------------- .nv.info._ZN2at6native29vectorized_elementwise_kernelILi4EZZZNS0_16asin_kernel_cudaERNS_18TensorIteratorBaseEENKUlvE0_clEvENKUlvE_clEvEUldE_St5arrayIPcLm2EEEEviT0_T1_ --------------------------
	.section	.nv.info._ZN2at6native29vectorized_elementwise_kernelILi4EZZZNS0_16asin_kernel_cudaERNS_18TensorIteratorBaseEENKUlvE0_clEvENKUlvE_clEvEUldE_St5arrayIPcLm2EEEEviT0_T1_,"",@"SHT_CUDA_INFO"
	.sectionflags	@""
	.align	4


	//----- nvinfo : EIATTR_CUDA_API_VERSION
	.align		4
        /*0000*/ 	.byte	0x04, 0x37
        /*0002*/ 	.short	(.L_943 - .L_942)
.L_942:
        /*0004*/ 	.word	0x00000082


	//----- nvinfo : EIATTR_KPARAM_INFO
	.align		4
.L_943:
        /*0008*/ 	.byte	0x04, 0x17
        /*000a*/ 	.short	(.L_945 - .L_944)
.L_944:
        /*000c*/ 	.word	0x00000000
        /*0010*/ 	.short	0x0002
        /*0012*/ 	.short	0x0008
        /*0014*/ 	.byte	0x00, 0xf0, 0x41, 0x00


	//----- nvinfo : EIATTR_KPARAM_INFO
	.align		4
.L_945:
        /*0018*/ 	.byte	0x04, 0x17
        /*001a*/ 	.short	(.L_947 - .L_946)
.L_946:
        /*001c*/ 	.word	0x00000000
        /*0020*/ 	.short	0x0001
        /*0022*/ 	.short	0x0004
        /*0024*/ 	.byte	0x00, 0xf0, 0x05, 0x00


	//----- nvinfo : EIATTR_KPARAM_INFO
	.align		4
.L_947:
        /*0028*/ 	.byte	0x04, 0x17
        /*002a*/ 	.short	(.L_949 - .L_948)
.L_948:
        /*002c*/ 	.word	0x00000000
        /*0030*/ 	.short	0x0000
        /*0032*/ 	.short	0x0000
        /*0034*/ 	.byte	0x00, 0xf0, 0x11, 0x00


	//----- nvinfo : EIATTR_SPARSE_MMA_MASK
	.align		4
.L_949:
        /*0038*/ 	.byte	0x03, 0x50
        /*003a*/ 	.short	0x0000


	//----- nvinfo : EIATTR_MAXREG_COUNT
	.align		4
        /*003c*/ 	.byte	0x03, 0x1b
        /*003e*/ 	.short	0x00ff


	//----- nvinfo : EIATTR_MERCURY_ISA_VERSION
	.align		4
        /*0040*/ 	.byte	0x03, 0x5f
        /*0042*/ 	.short	0x0101


	//----- nvinfo : EIATTR_EXIT_INSTR_OFFSETS
	.align		4
        /*0044*/ 	.byte	0x04, 0x1c
        /*0046*/ 	.short	(.L_951 - .L_950)


	//   ....[0]....
.L_950:
        /*0048*/ 	.word	0x00002320


	//   ....[1]....
        /*004c*/ 	.word	0x00006510


	//   ....[2]....
        /*0050*/ 	.word	0x00006560


	//----- nvinfo : EIATTR_MAX_THREADS
	.align		4
.L_951:
        /*0054*/ 	.byte	0x04, 0x05
        /*0056*/ 	.short	(.L_953 - .L_952)
.L_952:
        /*0058*/ 	.word	0x00000080
        /*005c*/ 	.word	0x00000001
        /*0060*/ 	.word	0x00000001


	//----- nvinfo : EIATTR_CRS_STACK_SIZE
	.align		4
.L_953:
        /*0064*/ 	.byte	0x04, 0x1e
        /*0066*/ 	.short	(.L_955 - .L_954)
.L_954:
        /*0068*/ 	.word	0x00000000


	//----- nvinfo : EIATTR_CBANK_PARAM_SIZE
	.align		4
.L_955:
        /*006c*/ 	.byte	0x03, 0x19
        /*006e*/ 	.short	0x0018


	//----- nvinfo : EIATTR_PARAM_CBANK
	.align		4
        /*0070*/ 	.byte	0x04, 0x0a
        /*0072*/ 	.short	(.L_957 - .L_956)
	.align		4
.L_956:
        /*0074*/ 	.word	index@(.nv.constant0._ZN2at6native29vectorized_elementwise_kernelILi4EZZZNS0_16asin_kernel_cudaERNS_18TensorIteratorBaseEENKUlvE0_clEvENKUlvE_clEvEUldE_St5arrayIPcLm2EEEEviT0_T1_)
        /*0078*/ 	.short	0x0210
        /*007a*/ 	.short	0x0018


	//----- nvinfo : EIATTR_SW_WAR
	.align		4
.L_957:
        /*007c*/ 	.byte	0x04, 0x36
        /*007e*/ 	.short	(.L_959 - .L_958)
.L_958:
        /*0080*/ 	.word	0x00000008
.L_959:


//--------------------- .nv.info._ZN2at6native29vectorized_elementwise_kernelILi8EZZZNS0_16asin_kernel_cudaERNS_18TensorIteratorBaseEENKUlvE0_clEvENKUlvE_clEvEUldE_St5arrayIPcLm2EEEEviT0_T1_ --------------------------
	.section	.nv.info._ZN2at6native29vectorized_elementwise_kernelILi8EZZZNS0_16asin_kernel_cudaERNS_18TensorIteratorBaseEENKUlvE0_clEvENKUlvE_clEvEUldE_St5arrayIPcLm2EEEEviT0_T1_,"",@"SHT_CUDA_INFO"
	.sectionflags	@""
	.align	4


	//----- nvinfo : EIATTR_CUDA_API_VERSION
	.align		4
        /*0000*/ 	.byte	0x04, 0x37
        /*0002*/ 	.short	(.L_961 - .L_960)
.L_960:
        /*0004*/ 	.word	0x00000082


	//----- nvinfo : EIATTR_KPARAM_INFO
	.align		4
.L_961:
        /*0008*/ 	.byte	0x04, 0x17
        /*000a*/ 	.short	(.L_963 - .L_962)
.L_962:
        /*000c*/ 	.word	0x00000000
        /*0010*/ 	.short	0x0002
        /*0012*/ 	.short	0x0008
        /*0014*/ 	.byte	0x00, 0xf0, 0x41, 0x00


	//----- nvinfo : EIATTR_KPARAM_INFO
	.align		4
.L_963:
        /*0018*/ 	.byte	0x04, 0x17
        /*001a*/ 	.short	(.L_965 - .L_964)
.L_964:
        /*001c*/ 	.word	0x00000000
        /*0020*/ 	.short	0x0001
        /*0022*/ 	.short	0x0004
        /*0024*/ 	.byte	0x00, 0xf0, 0x05, 0x00


	//----- nvinfo : EIATTR_KPARAM_INFO
	.align		4
.L_965:
        /*0028*/ 	.byte	0x04, 0x17
        /*002a*/ 	.short	(.L_967 - .L_966)
.L_966:
        /*002c*/ 	.word	0x00000000
        /*0030*/ 	.short	0x0000
        /*0032*/ 	.short	0x0000
        /*0034*/ 	.byte	0x00, 0xf0, 0x11, 0x00


	//----- nvinfo : EIATTR_SPARSE_MMA_MASK
	.align		4
.L_967:
        /*0038*/ 	.byte	0x03, 0x50
        /*003a*/ 	.short	0x0000


	//----- nvinfo : EIATTR_MAXREG_COUNT
	.align		4
        /*003c*/ 	.byte	0x03, 0x1b
        /*003e*/ 	.short	0x00ff


	//----- nvinfo : EIATTR_MERCURY_ISA_VERSION
	.align		4
        /*0040*/ 	.byte	0x03, 0x5f
        /*0042*/ 	.short	0x0101


	//----- nvinfo : EIATTR_EXIT_INSTR_OFFSETS
	.align		4
        /*0044*/ 	.byte	0x04, 0x1c
        /*0046*/ 	.short	(.L_969 - .L_968)


	//   ....[0]....
.L_968:
        /*0048*/ 	.word	0x00002320


	//   ....[1]....
        /*004c*/ 	.word	0x00006510


	//   ....[2]....
        /*0050*/ 	.word	0x00006560


	//----- nvinfo : EIATTR_MAX_THREADS
	.align		4
.L_969:
        /*0054*/ 	.byte	0x04, 0x05
        /*0056*/ 	.short	(.L_971 - .L_970)
.L_970:
        /*0058*/ 	.word	0x00000080
        /*005c*/ 	.word	0x00000001
        /*0060*/ 	.word	0x00000001


	//----- nvinfo : EIATTR_CRS_STACK_SIZE
	.align		4
.L_971:
        /*0064*/ 	.byte	0x04, 0x1e
        /*0066*/ 	.short	(.L_973 - .L_972)
.L_972:
        /*0068*/ 	.word	0x00000000


	//----- nvinfo : EIATTR_CBANK_PARAM_SIZE
	.align		4
.L_973:
        /*006c*/ 	.byte	0x03, 0x19
        /*006e*/ 	.short	0x0018


	//----- nvinfo : EIATTR_PARAM_CBANK
	.align		4
        /*0070*/ 	.byte	0x04, 0x0a
        /*0072*/ 	.short	(.L_975 - .L_974)
	.align		4
.L_974:
        /*0074*/ 	.word	index@(.nv.constant0._ZN2at6native29vectorized_elementwise_kernelILi8EZZZNS0_16asin_kernel_cudaERNS_18TensorIteratorBaseEENKUlvE0_clEvENKUlvE_clEvEUldE_St5arrayIPcLm2EEEEviT0_T1_)
        /*0078*/ 	.short	0x0210
        /*007a*/ 	.short	0x0018


	//----- nvinfo : EIATTR_SW_WAR
	.align		4
.L_975:
        /*007c*/ 	.byte	0x04, 0x36
        /*007e*/ 	.short	(.L_977 - .L_976)
.L_976:
        /*0080*/ 	.word	0x00000008
.L_977:


//--------------------- .nv.info._ZN2at6native18elementwise_kernelILi128ELi4EZNS0_15gpu_kernel_implIZZZNS0_16asin_kernel_cudaERNS_18TensorIteratorBaseEENKUlvE_clEvENKUlvE1_clEvEUlN3c107complexINS7_4HalfEEEE_EEvS4_RKT_EUliE_EEviT1_ --------------------------
	.section	.nv.info._ZN2at6native18elementwise_kernelILi128ELi4EZNS0_15gpu_kernel_implIZZZNS0_16asin_kernel_cudaERNS_18TensorIteratorBaseEENKUlvE_clEvENKUlvE1_clEvEUlN3c107complexINS7_4HalfEEEE_EEvS4_RKT_EUliE_EEviT1_,"",@"SHT_CUDA_INFO"
	.sectionflags	@""
	.align	4


	//----- nvinfo : EIATTR_CUDA_API_VERSION
	.align		4
        /*0000*/ 	.byte	0x04, 0x37
        /*0002*/ 	.short	(.L_979 - .L_978)
.L_978:
        /*0004*/ 	.word	0x00000082


	//----- nvinfo : EIATTR_KPARAM_INFO
	.align		4
.L_979:
        /*0008*/ 	.byte	0x04, 0x17
        /*000a*/ 	.short	(.L_981 - .L_980)
.L_980:
        /*000c*/ 	.word	0x00000000
        /*0010*/ 	.short	0x0001
        /*0012*/ 	.short	0x0008
        /*0014*/ 	.byte	0x00, 0xf0, 0x61, 0x08


	//----- nvinfo : EIATTR_KPARAM_INFO
	.align		4
.L_981:
        /*0018*/ 	.byte	0x04, 0x17
        /*001a*/ 	.short	(.L_983 - .L_982)
.L_982:
        /*001c*/ 	.word	0x00000000
        /*0020*/ 	.short	0x0000
        /*0022*/ 	.short	0x0000
        /*0024*/ 	.byte	0x00, 0xf0, 0x11, 0x00


	//----- nvinfo : EIATTR_SPARSE_MMA_MASK
	.align		4
.L_983:
        /*0028*/ 	.byte	0x03, 0x50
        /*002a*/ 	.short	0x0000


	//----- nvinfo : EIATTR_MAXREG_COUNT
	.align		4
        /*002c*/ 	.byte	0x03, 0x1b
        /*002e*/ 	.short	0x0080


	//----- nvinfo : EIATTR_EXTERNS
	.align		4
        /*0030*/ 	.byte	0x04, 0x0f
        /*0032*/ 	.short	(.L_985 - .L_984)


	//   ....[0]....
	.align		4
.L_984:
        /*0034*/ 	.word	index@(__assertfail)


	//----- nvinfo : EIATTR_MERCURY_ISA_VERSION
	.align		4
.L_985:
        /*0038*/ 	.byte	0x03, 0x5f
        /*003a*/ 	.short	0x0101


	//----- nvinfo : EIATTR_SYSCALL_OFFSETS
	.align		4
        /*003c*/ 	.byte	0x04, 0x46
        /*003e*/ 	.short	(.L_987 - .L_986)


	//   ....[0]....
.L_986:
        /*0040*/ 	.word	0x000023e0


	//   ....[1]....
        /*0044*/ 	.word	0x00005fe0


	//   ....[2]....
        /*0048*/ 	.word	0x00008460


	//   ....[3]....
        /*004c*/ 	.word	0x0000c030


	//   ....[4]....
        /*0050*/ 	.word	0x0000e4a0


	//   ....[5]....
        /*0054*/ 	.word	0x00012070


	//   ....[6]....
        /*0058*/ 	.word	0x000144d0


	//   ....[7]....
        /*005c*/ 	.word	0x000180a0


	//----- nvinfo : EIATTR_EXIT_INSTR_OFFSETS
	.align		4
.L_987:
        /*0060*/ 	.byte	0x04, 0x1c
        /*0062*/ 	.short	(.L_989 - .L_988)


	//   ....[0]....
.L_988:
        /*0064*/ 	.word	0x00012140


	//   ....[1]....
        /*0068*/ 	.word	0x000172a0


	//   ....[2]....
        /*006c*/ 	.word	0x000172e0


	//   ....[3]....
        /*0070*/ 	.word	0x00017380


	//   ....[4]....
        /*0074*/ 	.word	0x000173c0


	//   ....[5]....
        /*0078*/ 	.word	0x00017400


	//   ....[6]....
        /*007c*/ 	.word	0x00017490


	//   ....[7]....
        /*0080*/ 	.word	0x000174b0


	//   ....[8]....
        /*0084*/ 	.word	0x00017550


	//   ....[9]....
        /*0088*/ 	.word	0x00017570


	//   ....[10]....
        /*008c*/ 	.word	0x000175c0


	//   ....[11]....
        /*0090*/ 	.word	0x000176d0


	//   ....[12]....
        /*0094*/ 	.word	0x00017750


	//   ....[13]....
        /*0098*/ 	.word	0x000178e0


	//   ....[14]....
        /*009c*/ 	.word	0x00017a40


	//   ....[15]....
        /*00a0*/ 	.word	0x00017a80


	//   ....[16]....
        /*00a4*/ 	.word	0x00017b40


	//   ....[17]....
        /*00a8*/ 	.word	0x00017cc0


	//   ....[18]....
        /*00ac*/ 	.word	0x00017e40


	//   ....[19]....
        /*00b0*/ 	.word	0x00017fa0


	//   ....[20]....
        /*00b4*/ 	.word	0x000180b0


	//   ....[21]....
        /*00b8*/ 	.word	0x000180f0


	//   ....[22]....
        /*00bc*/ 	.word	0x00018130


	//----- nvinfo : EIATTR_MAX_THREADS
	.align		4
.L_989:
        /*00c0*/ 	.byte	0x04, 0x05
        /*00c2*/ 	.short	(.L_991 - .L_990)
.L_990:
        /*00c4*/ 	.word	0x00000080
        /*00c8*/ 	.word	0x00000001
        /*00cc*/ 	.word	0x00000001


	//----- nvinfo : EIATTR_CRS_STACK_SIZE
	.align		4
.L_991:
        /*00d0*/ 	.byte	0x04, 0x1e
        /*00d2*/ 	.short	(.L_993 - .L_992)
.L_992:
        /*00d4*/ 	.word	0x00000000


	//----- nvinfo : EIATTR_CBANK_PARAM_SIZE
	.align		4
.L_993:
        /*00d8*/ 	.byte	0x03, 0x19
        /*00da*/ 	.short	0x0220


	//----- nvinfo : EIATTR_PARAM_CBANK
	.align		4
        /*00dc*/ 	.byte	0x04, 0x0a
        /*00de*/ 	.short	(.L_995 - .L_994)
	.align		4
.L_994:
        /*00e0*/ 	.word	index@(.nv.constant0._ZN2at6native18elementwise_kernelILi128ELi4EZNS0_15gpu_kernel_implIZZZNS0_16asin_kernel_cudaERNS_18TensorIteratorBaseEENKUlvE_clEvENKUlvE1_clEvEUlN3c107complexINS7_4HalfEEEE_EEvS4_RKT_EUliE_EEviT1_)
        /*00e4*/ 	.short	0x0210
        /*00e6*/ 	.short	0x0220


	//----- nvinfo : EIATTR_SW_WAR
	.align		4
.L_995:
        /*00e8*/ 	.byte	0x04, 0x36
        /*00ea*/ 	.short	(.L_997 - .L_996)
.L_996:
        /*00ec*/ 	.word	0x00000008
.L_997:


//--------------------- .nv.info._ZN2at6native27unrolled_elementwise_kernelIZZZNS0_16asin_kernel_cudaERNS_18TensorIteratorBaseEENKUlvE_clEvENKUlvE1_clEvEUlN3c107complexINS6_4HalfEEEE_St5arrayIPcLm2EELi4E23TrivialOffsetCalculatorILi1EjESF_NS0_6memory12LoadWithCastILi1EEENSG_13StoreWithCastILi1EEEEEviT_T0_T2_T3_T4_T5_ --------------------------
	.section	.nv.info._ZN2at6native27unrolled_elementwise_kernelIZZZNS0_16asin_kernel_cudaERNS_18TensorIteratorBaseEENKUlvE_clEvENKUlvE1_clEvEUlN3c107complexINS6_4HalfEEEE_St5arrayIPcLm2EELi4E23TrivialOffsetCalculatorILi1EjESF_NS0_6memory12LoadWithCastILi1EEENSG_13StoreWithCastILi1EEEEEviT_T0_T2_T3_T4_T5_,"",@"SHT_CUDA_INFO"
	.sectionflags	@""
	.align	4


	//----- nvinfo : EIATTR_CUDA_API_VERSION
	.align		4
        /*0000*/ 	.byte	0x04, 0x37
        /*0002*/ 	.short	(.L_999 - .L_998)
.L_998:
        /*0004*/ 	.word	0x00000082


	//----- nvinfo : EIATTR_KPARAM_INFO
	.align		4
.L_999:
        /*0008*/ 	.byte	0x04, 0x17
        /*000a*/ 	.short	(.L_1001 - .L_1000)
.L_1000:
        /*000c*/ 	.word	0x00000000
        /*0010*/ 	.short	0x0006
        /*0012*/ 	.short	0x0024
        /*0014*/ 	.byte	0x00, 0xf0, 0x21, 0x00


	//----- nvinfo : EIATTR_KPARAM_INFO
	.align		4
.L_1001:
        /*0018*/ 	.byte	0x04, 0x17
        /*001a*/ 	.short	(.L_1003 - .L_1002)
.L_1002:
        /*001c*/ 	.word	0x00000000
        /*0020*/ 	.short	0x0005
        /*0022*/ 	.short	0x001c
        /*0024*/ 	.byte	0x00, 0xf0, 0x21, 0x00


	//----- nvinfo : EIATTR_KPARAM_INFO
	.align		4
.L_1003:
        /*0028*/ 	.byte	0x04, 0x17
        /*002a*/ 	.short	(.L_1005 - .L_1004)
.L_1004:
        /*002c*/ 	.word	0x00000000
        /*0030*/ 	.short	0x0004
        /*0032*/ 	.short	0x0019
        /*0034*/ 	.byte	0x00, 0xf0, 0x05, 0x00


	//----- nvinfo : EIATTR_KPARAM_INFO
	.align		4
.L_1005:
        /*0038*/ 	.byte	0x04, 0x17
        /*003a*/ 	.short	(.L_1007 - .L_1006)
.L_1006:
        /*003c*/ 	.word	0x00000000
        /*0040*/ 	.short	0x0003
        /*0042*/ 	.short	0x0018
        /*0044*/ 	.byte	0x00, 0xf0, 0x05, 0x00


	//----- nvinfo : EIATTR_KPARAM_INFO
	.align		4
.L_1007:
        /*0048*/ 	.byte	0x04, 0x17
        /*004a*/ 	.short	(.L_1009 - .L_1008)
.L_1008:
        /*004c*/ 	.word	0x00000000
        /*0050*/ 	.short	0x0002
        /*0052*/ 	.short	0x0008
        /*0054*/ 	.byte	0x00, 0xf0, 0x41, 0x00


	//----- nvinfo : EIATTR_KPARAM_INFO
	.align		4
.L_1009:
        /*0058*/ 	.byte	0x04, 0x17
        /*005a*/ 	.short	(.L_1011 - .L_1010)
.L_1010:
        /*005c*/ 	.word	0x00000000
        /*0060*/ 	.short	0x0001
        /*0062*/ 	.short	0x0004
        /*0064*/ 	.byte	0x00, 0xf0, 0x05, 0x00


	//----- nvinfo : EIATTR_KPARAM_INFO
	.align		4
.L_1011:
        /*0068*/ 	.byte	0x04, 0x17
        /*006a*/ 	.short	(.L_1013 - .L_1012)
.L_1012:
        /*006c*/ 	.word	0x00000000
        /*0070*/ 	.short	0x0000
        /*0072*/ 	.short	0x0000
        /*0074*/ 	.byte	0x00, 0xf0, 0x11, 0x00


	//----- nvinfo : EIATTR_SPARSE_MMA_MASK
	.align		4
.L_1013:
        /*0078*/ 	.byte	0x03, 0x50
        /*007a*/ 	.short	0x0000


	//----- nvinfo : EIATTR_MAXREG_COUNT
	.align		4
        /*007c*/ 	.byte	0x03, 0x1b
        /*007e*/ 	.short	0x00ff


	//----- nvinfo : EIATTR_EXTERNS
	.align		4
        /*0080*/ 	.byte	0x04, 0x0f
        /*0082*/ 	.short	(.L_1015 - .L_1014)


	//   ....[0]....
	.align		4
.L_1014:
        /*0084*/ 	.word	index@(__assertfail)


	//----- nvinfo : EIATTR_MERCURY_ISA_VERSION
	.align		4
.L_1015:
        /*0088*/ 	.byte	0x03, 0x5f
        /*008a*/ 	.short	0x0101


	//----- nvinfo : EIATTR_SYSCALL_OFFSETS
	.align		4
        /*008c*/ 	.byte	0x04, 0x46
        /*008e*/ 	.short	(.L_1017 - .L_1016)


	//   ....[0]....
.L_1016:
        /*0090*/ 	.word	0x00001170


	//   ....[1]....
        /*0094*/ 	.word	0x00002330


	//   ....[2]....
        /*0098*/ 	.word	0x00003510


	//   ....[3]....
        /*009c*/ 	.word	0x000046c0


	//   ....[4]....
        /*00a0*/ 	.word	0x00010a10


	//   ....[5]....
        /*00a4*/ 	.word	0x00011a40


	//   ....[6]....
        /*00a8*/ 	.word	0x00012a60


	//   ....[7]....
        /*00ac*/ 	.word	0x00013a60


	//----- nvinfo : EIATTR_EXIT_INSTR_OFFSETS
	.align		4
.L_1017:
        /*00b0*/ 	.byte	0x04, 0x1c
        /*00b2*/ 	.short	(.L_1019 - .L_1018)


	//   ....[0]....
.L_1018:
        /*00b4*/ 	.word	0x00012b20


	//   ....[1]....
        /*00b8*/ 	.word	0x00012c70


	//   ....[2]....
        /*00bc*/ 	.word	0x00012cb0


	//   ....[3]....
        /*00c0*/ 	.word	0x00012d50


	//   ....[4]....
        /*00c4*/ 	.word	0x00012d90


	//   ....[5]....
        /*00c8*/ 	.word	0x00012dd0


	//   ....[6]....
        /*00cc*/ 	.word	0x00012e60


	//   ....[7]....
        /*00d0*/ 	.word	0x00012e80


	//   ....[8]....
        /*00d4*/ 	.word	0x00012f20


	//   ....[9]....
        /*00d8*/ 	.word	0x00012f40


	//   ....[10]....
        /*00dc*/ 	.word	0x00012f90


	//   ....[11]....
        /*00e0*/ 	.word	0x00013090


	//   ....[12]....
        /*00e4*/ 	.word	0x00013110


	//   ....[13]....
        /*00e8*/ 	.word	0x000132a0


	//   ....[14]....
        /*00ec*/ 	.word	0x00013400


	//   ....[15]....
        /*00f0*/ 	.word	0x00013440


	//   ....[16]....
        /*00f4*/ 	.word	0x00013500


	//   ....[17]....
        /*00f8*/ 	.word	0x00013680


	//   ....[18]....
        /*00fc*/ 	.word	0x00013800


	//   ....[19]....
        /*0100*/ 	.word	0x00013960


	//   ....[20]....
        /*0104*/ 	.word	0x00013a70


	//   ....[21]....
        /*0108*/ 	.word	0x00013ab0


	//   ....[22]....
        /*010c*/ 	.word	0x00013af0


	//----- nvinfo : EIATTR_MAX_THREADS
	.align		4
.L_1019:
        /*0110*/ 	.byte	0x04, 0x05
        /*0112*/ 	.short	(.L_1021 - .L_1020)
.L_1020:
        /*0114*/ 	.word	0x00000080
        /*0118*/ 	.word	0x00000001
        /*011c*/ 	.word	0x00000001


	//----- nvinfo : EIATTR_CRS_STACK_SIZE
	.align		4
.L_1021:
        /*0120*/ 	.byte	0x04, 0x1e
        /*0122*/ 	.short	(.L_1023 - .L_1022)
.L_1022:
        /*0124*/ 	.word	0x00000000


	//----- nvinfo : EIATTR_CBANK_PARAM_SIZE
	.align		4
.L_1023:
        /*0128*/ 	.byte	0x03, 0x19
        /*012a*/ 	.short	0x002c


	//----- nvinfo : EIATTR_PARAM_CBANK
	.align		4
        /*012c*/ 	.byte	0x04, 0x0a
        /*012e*/ 	.short	(.L_1025 - .L_1024)
	.align		4
.L_1024:
        /*0130*/ 	.word	index@(.nv.constant0._ZN2at6native27unrolled_elementwise_kernelIZZZNS0_16asin_kernel_cudaERNS_18TensorIteratorBaseEENKUlvE_clEvENKUlvE1_clEvEUlN3c107complexINS6_4HalfEEEE_St5arrayIPcLm2EELi4E23TrivialOffsetCalculatorILi1EjESF_NS0_6memory12LoadWithCastILi1EEENSG_13StoreWithCastILi1EEEEEviT_T0_T2_T3_T4_T5_)
        /*0134*/ 	.short	0x0210
        /*0136*/ 	.short	0x002c


	//----- nvinfo : EIATTR_SW_WAR
	.align		4
.L_1025:
        /*0138*/ 	.byte	0x04, 0x36
        /*013a*/ 	.short	(.L_1027 - .L_1026)
.L_1026:
        /*013c*/ 	.word	0x00000008
.L_1027:


//--------------------- .nv.info._ZN2at6native18elementwise_kernelILi128ELi2EZNS0_22gpu_kernel_impl_nocastIZZZNS0_16asin_kernel_cudaERNS_18TensorIteratorBaseEENKUlvE_clEvENKUlvE1_clEvEUlN3c107complexINS7_4HalfEEEE_EEvS4_RKT_EUliE_EEviT1_ --------------------------
	.section	.nv.info._ZN2at6native18elementwise_kernelILi128ELi2EZNS0_22gpu_kernel_impl_nocastIZZZNS0_16asin_kernel_cudaERNS_18TensorIteratorBaseEENKUlvE_clEvENKUlvE1_clEvEUlN3c107complexINS7_4HalfEEEE_EEvS4_RKT_EUliE_EEviT1_,"",@"SHT_CUDA_INFO"
	.sectionflags	@""
	.align	4


	//----- nvinfo : EIATTR_CUDA_API_VERSION
	.align		4
        /*0000*/ 	.byte	0x04, 0x37
        /*0002*/ 	.short	(.L_1029 - .L_1028)
.L_1028:
        /*0004*/ 	.word	0x00000082


	//----- nvinfo : EIATTR_KPARAM_INFO
	.align		4
.L_1029:
        /*0008*/ 	.byte	0x04, 0x17
        /*000a*/ 	.short	(.L_1031 - .L_1030)
.L_1030:
        /*000c*/ 	.word	0x00000000
        /*0010*/ 	.short	0x0001
        /*0012*/ 	.short	0x0008
        /*0014*/ 	.byte	0x00, 0xf0, 0x61, 0x08


	//----- nvinfo : EIATTR_KPARAM_INFO
	.align		4
.L_1031:
        /*0018*/ 	.byte	0x04, 0x17
        /*001a*/ 	.short	(.L_1033 - .L_1032)
.L_1032:
        /*001c*/ 	.word	0x00000000
        /*0020*/ 	.short	0x0000
        /*0022*/ 	.short	0x0000
        /*0024*/ 	.byte	0x00, 0xf0, 0x11, 0x00


	//----- nvinfo : EIATTR_SPARSE_MMA_MASK
	.align		4
.L_1033:
        /*0028*/ 	.byte	0x03, 0x50
        /*002a*/ 	.short	0x0000


	//----- nvinfo : EIATTR_MAXREG_COUNT
	.align		4
        /*002c*/ 	.byte	0x03, 0x1b
        /*002e*/ 	.short	0x0080


	//----- nvinfo : EIATTR_MERCURY_ISA_VERSION
	.align		4
        /*0030*/ 	.byte	0x03, 0x5f
        /*0032*/ 	.short	0x0101


	//----- nvinfo : EIATTR_EXIT_INSTR_OFFSETS
	.align		4
        /*0034*/ 	.byte	0x04, 0x1c
        /*0036*/ 	.short	(.L_1035 - .L_1034)


	//   ....[0]....
.L_1034:
        /*0038*/ 	.word	0x00004000


	//   ....[1]....
        /*003c*/ 	.word	0x00007f30


	//----- nvinfo : EIATTR_MAX_THREADS
	.align		4
.L_1035:
        /*0040*/ 	.byte	0x04, 0x05
        /*0042*/ 	.short	(.L_1037 - .L_1036)
.L_1036:
        /*0044*/ 	.word	0x00000080
        /*0048*/ 	.word	0x00000001
        /*004c*/ 	.word	0x00000001


	//----- nvinfo : EIATTR_CRS_STACK_SIZE
	.align		4
.L_1037:
        /*0050*/ 	.byte	0x04, 0x1e
        /*0052*/ 	.short	(.L_1039 - .L_1038)
.L_1038:
        /*0054*/ 	.word	0x00000000


	//----- nvinfo : EIATTR_CBANK_PARAM_SIZE
	.align		4
.L_1039:
        /*0058*/ 	.byte	0x03, 0x19
        /*005a*/ 	.short	0x0220


	//----- nvinfo : EIATTR_PARAM_CBANK
	.align		4
        /*005c*/ 	.byte	0x04, 0x0a
        /*005e*/ 	.short	(.L_1041 - .L_1040)
	.align		4
.L_1040:
        /*0060*/ 	.word	index@(.nv.constant0._ZN2at6native18elementwise_kernelILi128ELi2EZNS0_22gpu_kernel_impl_nocastIZZZNS0_16asin_kernel_cudaERNS_18TensorIteratorBaseEENKUlvE_clEvENKUlvE1_clEvEUlN3c107complexINS7_4HalfEEEE_EEvS4_RKT_EUliE_EEviT1_)
        /*0064*/ 	.short	0x0210
        /*0066*/ 	.short	0x0220


	//----- nvinfo : EIATTR_SW_WAR
	.align		4
.L_1041:
        /*0068*/ 	.byte	0x04, 0x36
        /*006a*/ 	.short	(.L_1043 - .L_1042)
.L_1042:
        /*006c*/ 	.word	0x00000008
.L_1043:


//--------------------- .nv.info._ZN2at6native27unrolled_elementwise_kernelIZZZNS0_16asin_kernel_cudaERNS_18TensorIteratorBaseEENKUlvE_clEvENKUlvE1_clEvEUlN3c107complexINS6_4HalfEEEE_St5arrayIPcLm2EELi4E23TrivialOffsetCalculatorILi1EjESF_NS0_6memory15LoadWithoutCastENSG_16StoreWithoutCastEEEviT_T0_T2_T3_T4_T5_ --------------------------
	.section	.nv.info._ZN2at6native27unrolled_elementwise_kernelIZZZNS0_16asin_kernel_cudaERNS_18TensorIteratorBaseEENKUlvE_clEvENKUlvE1_clEvEUlN3c107complexINS6_4HalfEEEE_St5arrayIPcLm2EELi4E23TrivialOffsetCalculatorILi1EjESF_NS0_6memory15LoadWithoutCastENSG_16StoreWithoutCastEEEviT_T0_T2_T3_T4_T5_,"",@"SHT_CUDA_INFO"
	.sectionflags	@""
	.align	4


	//----- nvinfo : EIATTR_CUDA_API_VERSION
	.align		4
        /*0000*/ 	.byte	0x04, 0x37
        /*0002*/ 	.short	(.L_1045 - .L_1044)
.L_1044:
        /*0004*/ 	.word	0x00000082


	//----- nvinfo : EIATTR_KPARAM_INFO
	.align		4
.L_1045:
        /*0008*/ 	.byte	0x04, 0x17
        /*000a*/ 	.short	(.L_1047 - .L_1046)
.L_1046:
        /*000c*/ 	.word	0x00000000
        /*0010*/ 	.short	0x0006
        /*0012*/ 	.short	0x001b
        /*0014*/ 	.byte	0x00, 0xf0, 0x05, 0x00


	//----- nvinfo : EIATTR_KPARAM_INFO
	.align		4
.L_1047:
        /*0018*/ 	.byte	0x04, 0x17
        /*001a*/ 	.short	(.L_1049 - .L_1048)
.L_1048:
        /*001c*/ 	.word	0x00000000
        /*0020*/ 	.short	0x0005
        /*0022*/ 	.short	0x001a
        /*0024*/ 	.byte	0x00, 0xf0, 0x05, 0x00


	//----- nvinfo : EIATTR_KPARAM_INFO
	.align		4
.L_1049:
        /*0028*/ 	.byte	0x04, 0x17
        /*002a*/ 	.short	(.L_1051 - .L_1050)
.L_1050:
        /*002c*/ 	.word	0x00000000
        /*0030*/ 	.short	0x0004
        /*0032*/ 	.short	0x0019
        /*0034*/ 	.byte	0x00, 0xf0, 0x05, 0x00


	//----- nvinfo : EIATTR_KPARAM_INFO
	.align		4
.L_1051:
        /*0038*/ 	.byte	0x04, 0x17
        /*003a*/ 	.short	(.L_1053 - .L_1052)
.L_1052:
        /*003c*/ 	.word	0x00000000
        /*0040*/ 	.short	0x0003
        /*0042*/ 	.short	0x0018
        /*0044*/ 	.byte	0x00, 0xf0, 0x05, 0x00


	//----- nvinfo : EIATTR_KPARAM_INFO
	.align		4
.L_1053:
        /*0048*/ 	.byte	0x04, 0x17
        /*004a*/ 	.short	(.L_1055 - .L_1054)
.L_1054:
        /*004c*/ 	.word	0x00000000
        /*0050*/ 	.short	0x0002
        /*0052*/ 	.short	0x0008
        /*0054*/ 	.byte	0x00, 0xf0, 0x41, 0x00


	//----- nvinfo : EIATTR_KPARAM_INFO
	.align		4
.L_1055:
        /*0058*/ 	.byte	0x04, 0x17
        /*005a*/ 	.short	(.L_1057 - .L_1056)
.L_1056:
        /*005c*/ 	.word	0x00000000
        /*0060*/ 	.short	0x0001
        /*0062*/ 	.short	0x0004
        /*0064*/ 	.byte	0x00, 0xf0, 0x05, 0x00


	//----- nvinfo : EIATTR_KPARAM_INFO
	.align		4
.L_1057:
        /*0068*/ 	.byte	0x04, 0x17
        /*006a*/ 	.short	(.L_1059 - .L_1058)
.L_1058:
        /*006c*/ 	.word	0x00000000
        /*0070*/ 	.short	0x0000
        /*0072*/ 	.short	0x0000
        /*0074*/ 	.byte	0x00, 0xf0, 0x11, 0x00


	//----- nvinfo : EIATTR_SPARSE_MMA_MASK
	.align		4
.L_1059:
        /*0078*/ 	.byte	0x03, 0x50
        /*007a*/ 	.short	0x0000


	//----- nvinfo : EIATTR_MAXREG_COUNT
	.align		4
        /*007c*/ 	.byte	0x03, 0x1b
        /*007e*/ 	.short	0x00ff


	//----- nvinfo : EIATTR_MERCURY_ISA_VERSION
	.align		4
        /*0080*/ 	.byte	0x03, 0x5f
        /*0082*/ 	.short	0x0101


	//----- nvinfo : EIATTR_EXIT_INSTR_OFFSETS
	.align		4
        /*0084*/ 	.byte	0x04, 0x1c
        /*0086*/ 	.short	(.L_1061 - .L_1060)


	//   ....[0]....
.L_1060:
        /*0088*/ 	.word	0x0000b3c0


	//   ....[1]....
        /*008c*/ 	.word	0x0000b420


	//----- nvinfo : EIATTR_MAX_THREADS
	.align		4
.L_1061:
        /*0090*/ 	.byte	0x04, 0x05
        /*0092*/ 	.short	(.L_1063 - .L_1062)
.L_1062:
        /*0094*/ 	.word	0x00000080
        /*0098*/ 	.word	0x00000001
        /*009c*/ 	.word	0x00000001


	//----- nvinfo : EIATTR_CRS_STACK_SIZE
	.align		4
.L_1063:
        /*00a0*/ 	.byte	0x04, 0x1e
        /*00a2*/ 	.short	(.L_1065 - .L_1064)
.L_1064:
        /*00a4*/ 	.word	0x00000000


	//----- nvinfo : EIATTR_CBANK_PARAM_SIZE
	.align		4
.L_1065:
        /*00a8*/ 	.byte	0x03, 0x19
        /*00aa*/ 	.short	0x001c


	//----- nvinfo : EIATTR_PARAM_CBANK
	.align		4
        /*00ac*/ 	.byte	0x04, 0x0a
        /*00ae*/ 	.short	(.L_1067 - .L_1066)
	.align		4
.L_1066:
        /*00b0*/ 	.word	index@(.nv.constant0._ZN2at6native27unrolled_elementwise_kernelIZZZNS0_16asin_kernel_cudaERNS_18TensorIteratorBaseEENKUlvE_clEvENKUlvE1_clEvEUlN3c107complexINS6_4HalfEEEE_St5arrayIPcLm2EELi4E23TrivialOffsetCalculatorILi1EjESF_NS0_6memory15LoadWithoutCastENSG_16StoreWithoutCastEEEviT_T0_T2_T3_T4_T5_)
        /*00b4*/ 	.short	0x0210
        /*00b6*/ 	.short	0x001c


	//----- nvinfo : EIATTR_SW_WAR
	.align		4
.L_1067:
        /*00b8*/ 	.byte	0x04, 0x36
        /*00ba*/ 	.short	(.L_1069 - .L_1068)
.L_1068:
        /*00bc*/ 	.word	0x00000008
.L_1069:


//--------------------- .nv.info._ZN2at6native29vectorized_elementwise_kernelILi2EZZZNS0_16asin_kernel_cudaERNS_18TensorIteratorBaseEENKUlvE_clEvENKUlvE1_clEvEUlN3c107complexINS6_4HalfEEEE_St5arrayIPcLm2EEEEviT0_T1_ --------------------------
	.section	.nv.info._ZN2at6native29vectorized_elementwise_kernelILi2EZZZNS0_16asin_kernel_cudaERNS_18TensorIteratorBaseEENKUlvE_clEvENKUlvE1_clEvEUlN3c107complexINS6_4HalfEEEE_St5arrayIPcLm2EEEEviT0_T1_,"",@"SHT_CUDA_INFO"
	.sectionflags	@""
	.align	4


	//----- nvinfo : EIATTR_CUDA_API_VERSION
	.align		4
        /*0000*/ 	.byte	0x04, 0x37
        /*0002*/ 	.short	(.L_1071 - .L_1070)
.L_1070:
        /*0004*/ 	.word	0x00000082


	//----- nvinfo : EIATTR_KPARAM_INFO
	.align		4
.L_1071:
        /*0008*/ 	.byte	0x04, 0x17
        /*000a*/ 	.short	(.L_1073 - .L_1072)
.L_1072:
        /*000c*/ 	.word	0x00000000
        /*0010*/ 	.short	0x0002
        /*0012*/ 	.short	0x0008
        /*0014*/ 	.byte	0x00, 0xf0, 0x41, 0x00


	//----- nvinfo : EIATTR_KPARAM_INFO
	.align		4
.L_1073:
        /*0018*/ 	.byte	0x04, 0x17
        /*001a*/ 	.short	(.L_1075 - .L_1074)
.L_1074:
        /*001c*/ 	.word	0x00000000
        /*0020*/ 	.short	0x0001
        /*0022*/ 	.short	0x0004
        /*0024*/ 	.byte	0x00, 0xf0, 0x05, 0x00


	//----- nvinfo : EIATTR_KPARAM_INFO
	.align		4
.L_1075:
        /*0028*/ 	.byte	0x04, 0x17
        /*002a*/ 	.short	(.L_1077 - .L_1076)
.L_1076:
        /*002c*/ 	.word	0x00000000
        /*0030*/ 	.short	0x0000
        /*0032*/ 	.short	0x0000
        /*0034*/ 	.byte	0x00, 0xf0, 0x11, 0x00


	//----- nvinfo : EIATTR_SPARSE_MMA_MASK
	.align		4
.L_1077:
        /*0038*/ 	.byte	0x03, 0x50
        /*003a*/ 	.short	0x0000


	//----- nvinfo : EIATTR_MAXREG_COUNT
	.align		4
        /*003c*/ 	.byte	0x03, 0x1b
        /*003e*/ 	.short	0x00ff


	//----- nvinfo : EIATTR_MERCURY_ISA_VERSION
	.align		4
        /*0040*/ 	.byte	0x03, 0x5f
        /*0042*/ 	.short	0x0101


	//----- nvinfo : EIATTR_EXIT_INSTR_OFFSETS
	.align		4
        /*0044*/ 	.byte	0x04, 0x1c
        /*0046*/ 	.short	(.L_1079 - .L_1078)


	//   ....[0]....
.L_1078:
        /*0048*/ 	.word	0x00015bf0


	//   ....[1]....
        /*004c*/ 	.word	0x0002c090


	//   ....[2]....
        /*0050*/ 	.word	0x0002c0f0


	//----- nvinfo : EIATTR_MAX_THREADS
	.align		4
.L_1079:
        /*0054*/ 	.byte	0x04, 0x05
        /*0056*/ 	.short	(.L_1081 - .L_1080)
.L_1080:
        /*0058*/ 	.word	0x00000080
        /*005c*/ 	.word	0x00000001
        /*0060*/ 	.word	0x00000001


	//----- nvinfo : EIATTR_CRS_STACK_SIZE
	.align		4
.L_1081:
        /*0064*/ 	.byte	0x04, 0x1e
        /*0066*/ 	.short	(.L_1083 - .L_1082)
.L_1082:
        /*0068*/ 	.word	0x00000000


	//----- nvinfo : EIATTR_CBANK_PARAM_SIZE
	.align		4
.L_1083:
        /*006c*/ 	.byte	0x03, 0x19
        /*006e*/ 	.short	0x0018


	//----- nvinfo : EIATTR_PARAM_CBANK
	.align		4
        /*0070*/ 	.byte	0x04, 0x0a
        /*0072*/ 	.short	(.L_1085 - .L_1084)
	.align		4
.L_1084:
        /*0074*/ 	.word	index@(.nv.constant0._ZN2at6native29vectorized_elementwise_kernelILi2EZZZNS0_16asin_kernel_cudaERNS_18TensorIteratorBaseEENKUlvE_clEvENKUlvE1_clEvEUlN3c107complexINS6_4HalfEEEE_St5arrayIPcLm2EEEEviT0_T1_)
        /*0078*/ 	.short	0x0210
        /*007a*/ 	.short	0x0018


	//----- nvinfo : EIATTR_SW_WAR
	.align		4
.L_1085:
        /*007c*/ 	.byte	0x04, 0x36
        /*007e*/ 	.short	(.L_1087 - .L_1086)
.L_1086:
        /*0080*/ 	.word	0x00000008
.L_1087:


//--------------------- .nv.info._ZN2at6native29vectorized_elementwise_kernelILi4EZZZNS0_16asin_kernel_cudaERNS_18TensorIteratorBaseEENKUlvE_clEvENKUlvE1_clEvEUlN3c107complexINS6_4HalfEEEE_St5arrayIPcLm2EEEEviT0_T1_ --------------------------
	.section	.nv.info._ZN2at6native29vectorized_elementwise_kernelILi4EZZZNS0_16asin_kernel_cudaERNS_18TensorIteratorBaseEENKUlvE_clEvENKUlvE1_clEvEUlN3c107complexINS6_4HalfEEEE_St5arrayIPcLm2EEEEviT0_T1_,"",@"SHT_CUDA_INFO"
	.sectionflags	@""
	.align	4


	//----- nvinfo : EIATTR_CUDA_API_VERSION
	.align		4
        /*0000*/ 	.byte	0x04, 0x37
        /*0002*/ 	.short	(.L_1089 - .L_1088)
.L_1088:
        /*0004*/ 	.word	0x00000082


	//----- nvinfo : EIATTR_KPARAM_INFO
	.align		4
.L_1089:
        /*0008*/ 	.byte	0x04, 0x17
        /*000a*/ 	.short	(.L_1091 - .L_1090)
.L_1090:
        /*000c*/ 	.word	0x00000000
        /*0010*/ 	.short	0x0002
        /*0012*/ 	.short	0x0008
        /*0014*/ 	.byte	0x00, 0xf0, 0x41, 0x00


	//----- nvinfo : EIATTR_KPARAM_INFO
	.align		4
.L_1091:
        /*0018*/ 	.byte	0x04, 0x17
        /*001a*/ 	.short	(.L_1093 - .L_1092)
.L_1092:
        /*001c*/ 	.word	0x00000000
        /*0020*/ 	.short	0x0001
        /*0022*/ 	.short	0x0004
        /*0024*/ 	.byte	0x00, 0xf0, 0x05, 0x00


	//----- nvinfo : EIATTR_KPARAM_INFO
	.align		4
.L_1093:
        /*0028*/ 	.byte	0x04, 0x17
        /*002a*/ 	.short	(.L_1095 - .L_1094)
.L_1094:
        /*002c*/ 	.word	0x00000000
        /*0030*/ 	.short	0x0000
        /*0032*/ 	.short	0x0000
        /*0034*/ 	.byte	0x00, 0xf0, 0x11, 0x00


	//----- nvinfo : EIATTR_SPARSE_MMA_MASK
	.align		4
.L_1095:
        /*0038*/ 	.byte	0x03, 0x50
        /*003a*/ 	.short	0x0000


	//----- nvinfo : EIATTR_MAXREG_COUNT
	.align		4
        /*003c*/ 	.byte	0x03, 0x1b
        /*003e*/ 	.short	0x00ff


	//----- nvinfo : EIATTR_MERCURY_ISA_VERSION
	.align		4
        /*0040*/ 	.byte	0x03, 0x5f
        /*0042*/ 	.short	0x0101


	//----- nvinfo : EIATTR_EXIT_INSTR_OFFSETS
	.align		4
        /*0044*/ 	.byte	0x04, 0x1c
        /*0046*/ 	.short	(.L_1097 - .L_1096)


	//   ....[0]....
.L_1096:
        /*0048*/ 	.word	0x00015b90


	//   ....[1]....
        /*004c*/ 	.word	0x0002c020


	//   ....[2]....
        /*0050*/ 	.word	0x0002c080


	//----- nvinfo : EIATTR_MAX_THREADS
	.align		4
.L_1097:
        /*0054*/ 	.byte	0x04, 0x05
        /*0056*/ 	.short	(.L_1099 - .L_1098)
.L_1098:
        /*0058*/ 	.word	0x00000080
        /*005c*/ 	.word	0x00000001
        /*0060*/ 	.word	0x00000001


	//----- nvinfo : EIATTR_CRS_STACK_SIZE
	.align		4
.L_1099:
        /*0064*/ 	.byte	0x04, 0x1e
        /*0066*/ 	.short	(.L_1101 - .L_1100)
.L_1100:
        /*0068*/ 	.word	0x00000000


	//----- nvinfo : EIATTR_CBANK_PARAM_SIZE
	.align		4
.L_1101:
        /*006c*/ 	.byte	0x03, 0x19
        /*006e*/ 	.short	0x0018


	//----- nvinfo : EIATTR_PARAM_CBANK
	.align		4
        /*0070*/ 	.byte	0x04, 0x0a
        /*0072*/ 	.short	(.L_1103 - .L_1102)
	.align		4
.L_1102:
        /*0074*/ 	.word	index@(.nv.constant0._ZN2at6native29vectorized_elementwise_kernelILi4EZZZNS0_16asin_kernel_cudaERNS_18TensorIteratorBaseEENKUlvE_clEvENKUlvE1_clEvEUlN3c107complexINS6_4HalfEEEE_St5arrayIPcLm2EEEEviT0_T1_)
        /*0078*/ 	.short	0x0210
        /*007a*/ 	.short	0x0018


	//----- nvinfo : EIATTR_SW_WAR
	.align		4
.L_1103:
        /*007c*/ 	.byte	0x04, 0x36
        /*007e*/ 	.short	(.L_1105 - .L_1104)
.L_1104:
        /*0080*/ 	.word	0x00000008
.L_1105:


//--------------------- .nv.info._ZN2at6native29vectorized_elementwise_kernelILi8EZZZNS0_16asin_kernel_cudaERNS_18TensorIteratorBaseEENKUlvE_clEvENKUlvE1_clEvEUlN3c107complexINS6_4HalfEEEE_St5arrayIPcLm2EEEEviT0_T1_ --------------------------
	.section	.nv.info._ZN2at6native29vectorized_elementwise_kernelILi8EZZZNS0_16asin_kernel_cudaERNS_18TensorIteratorBaseEENKUlvE_clEvENKUlvE1_clEvEUlN3c107complexINS6_4HalfEEEE_St5arrayIPcLm2EEEEviT0_T1_,"",@"SHT_CUDA_INFO"
	.sectionflags	@""
	.align	4


	//----- nvinfo : EIATTR_CUDA_API_VERSION
	.align		4
        /*0000*/ 	.byte	0x04, 0x37
        /*0002*/ 	.short	(.L_1107 - .L_1106)
.L_1106:
        /*0004*/ 	.word	0x00000082


	//----- nvinfo : EIATTR_KPARAM_INFO
	.align		4
.L_1107:
        /*0008*/ 	.byte	0x04, 0x17
        /*000a*/ 	.short	(.L_1109 - .L_1108)
.L_1108:
        /*000c*/ 	.word	0x00000000
        /*0010*/ 	.short	0x0002
        /*0012*/ 	.short	0x0008
        /*0014*/ 	.byte	0x00, 0xf0, 0x41, 0x00


	//----- nvinfo : EIATTR_KPARAM_INFO
	.align		4
.L_1109:
        /*0018*/ 	.byte	0x04, 0x17
        /*001a*/ 	.short	(.L_1111 - .L_1110)
.L_1110:
        /*001c*/ 	.word	0x00000000
        /*0020*/ 	.short	0x0001
        /*0022*/ 	.short	0x0004
        /*0024*/ 	.byte	0x00, 0xf0, 0x05, 0x00


	//----- nvinfo : EIATTR_KPARAM_INFO
	.align		4
.L_1111:
        /*0028*/ 	.byte	0x04, 0x17
        /*002a*/ 	.short	(.L_1113 - .L_1112)
.L_1112:
        /*002c*/ 	.word	0x00000000
        /*0030*/ 	.short	0x0000
        /*0032*/ 	.short	0x0000
        /*0034*/ 	.byte	0x00, 0xf0, 0x11, 0x00


	//----- nvinfo : EIATTR_SPARSE_MMA_MASK
	.align		4
.L_1113:
        /*0038*/ 	.byte	0x03, 0x50
        /*003a*/ 	.short	0x0000


	//----- nvinfo : EIATTR_MAXREG_COUNT
	.align		4
        /*003c*/ 	.byte	0x03, 0x1b
        /*003e*/ 	.short	0x00ff


	//----- nvinfo : EIATTR_MERCURY_ISA_VERSION
	.align		4
        /*0040*/ 	.byte	0x03, 0x5f
        /*0042*/ 	.short	0x0101


	//----- nvinfo : EIATTR_EXIT_INSTR_OFFSETS
	.align		4
        /*0044*/ 	.byte	0x04, 0x1c
        /*0046*/ 	.short	(.L_1115 - .L_1114)


	//   ....[0]....
.L_1114:
        /*0048*/ 	.word	0x00015b90


	//   ....[1]....
        /*004c*/ 	.word	0x0002c020


	//   ....[2]....
        /*0050*/ 	.word	0x0002c080


	//----- nvinfo : EIATTR_MAX_THREADS
	.align		4
.L_1115:
        /*0054*/ 	.byte	0x04, 0x05
        /*0056*/ 	.short	(.L_1117 - .L_1116)
.L_1116:
        /*0058*/ 	.word	0x00000080
        /*005c*/ 	.word	0x00000001
        /*0060*/ 	.word	0x00000001


	//----- nvinfo : EIATTR_CRS_STACK_SIZE
	.align		4
.L_1117:
        /*0064*/ 	.byte	0x04, 0x1e
        /*0066*/ 	.short	(.L_1119 - .L_1118)
.L_1118:
        /*0068*/ 	.word	0x00000000


	//----- nvinfo : EIATTR_CBANK_PARAM_SIZE
	.align		4
.L_1119:
        /*006c*/ 	.byte	0x03, 0x19
        /*006e*/ 	.short	0x0018


	//----- nvinfo : EIATTR_PARAM_CBANK
	.align		4
        /*0070*/ 	.byte	0x04, 0x0a
        /*0072*/ 	.short	(.L_1121 - .L_1120)
	.align		4
.L_1120:
        /*0074*/ 	.word	index@(.nv.constant0._ZN2at6native29vectorized_elementwise_kernelILi8EZZZNS0_16asin_kernel_cudaERNS_18TensorIteratorBaseEENKUlvE_clEvENKUlvE1_clEvEUlN3c107complexINS6_4HalfEEEE_St5arrayIPcLm2EEEEviT0_T1_)
        /*0078*/ 	.short	0x0210
        /*007a*/ 	.short	0x0018


	//----- nvinfo : EIATTR_SW_WAR
	.align		4
.L_1121:
        /*007c*/ 	.byte	0x04, 0x36
        /*007e*/ 	.short	(.L_1123 - .L_1122)
.L_1122:
        /*0080*/ 	.word	0x00000008
.L_1123:


//--------------------- .nv.info._ZN2at6native18elementwise_kernelILi128ELi4EZNS0_15gpu_kernel_implIZZZNS0_16asin_kernel_cudaERNS_18TensorIteratorBaseEENKUlvE_clEvENKUlvE0_clEvEUlN3c107complexIfEEE_EEvS4_RKT_EUliE_EEviT1_ --------------------------
	.section	.nv.info._ZN2at6native18elementwise_kernelILi128ELi4EZNS0_15gpu_kernel_implIZZZNS0_16asin_kernel_cudaERNS_18TensorIteratorBaseEENKUlvE_clEvENKUlvE0_clEvEUlN3c107complexIfEEE_EEvS4_RKT_EUliE_EEviT1_,"",@"SHT_CUDA_INFO"
	.sectionflags	@""
	.align	4


	//----- nvinfo : EIATTR_CUDA_API_VERSION
	.align		4
        /*0000*/ 	.byte	0x04, 0x37
        /*0002*/ 	.short	(.L_1125 - .L_1124)
.L_1124:
        /*0004*/ 	.word	0x00000082


	//----- nvinfo : EIATTR_KPARAM_INFO
	.align		4
.L_1125:
        /*0008*/ 	.byte	0x04, 0x17
        /*000a*/ 	.short	(.L_1127 - .L_1126)
.L_1126:
        /*000c*/ 	.word	0x00000000
        /*0010*/ 	.short	0x0001
        /*0012*/ 	.short	0x0008
        /*0014*/ 	.byte	0x00, 0xf0, 0x61, 0x08


	//----- nvinfo : EIATTR_KPARAM_INFO
	.align		4
.L_1127:
        /*0018*/ 	.byte	0x04, 0x17
        /*001a*/ 	.short	(.L_1129 - .L_1128)
.L_1128:
        /*001c*/ 	.word	0x00000000
        /*0020*/ 	.short	0x0000
        /*0022*/ 	.short	0x0000
        /*0024*/ 	.byte	0x00, 0xf0, 0x11, 0x00


	//----- nvinfo : EIATTR_SPARSE_MMA_MASK
	.align		4
.L_1129:
        /*0028*/ 	.byte	0x03, 0x50
        /*002a*/ 	.short	0x0000


	//----- nvinfo : EIATTR_MAXREG_COUNT
	.align		4
        /*002c*/ 	.byte	0x03, 0x1b
        /*002e*/ 	.short	0x0080


	//----- nvinfo : EIATTR_EXTERNS
	.align		4
        /*0030*/ 	.byte	0x04, 0x0f
        /*0032*/ 	.short	(.L_1131 - .L_1130)


	//   ....[0]....
	.align		4
.L_1130:
        /*0034*/ 	.word	index@(__assertfail)


	//----- nvinfo : EIATTR_MERCURY_ISA_VERSION
	.align		4
.L_1131:
        /*0038*/ 	.byte	0x03, 0x5f
        /*003a*/ 	.short	0x0101


	//----- nvinfo : EIATTR_SYSCALL_OFFSETS
	.align		4
        /*003c*/ 	.byte	0x04, 0x46
        /*003e*/ 	.short	(.L_1133 - .L_1132)


	//   ....[0]....
.L_1132:
        /*0040*/ 	.word	0x00002250


	//   ....[1]....
        /*0044*/ 	.word	0x00005ce0


	//   ....[2]....
        /*0048*/ 	.word	0x00007fb0


	//   ....[3]....
        /*004c*/ 	.word	0x0000ba10


	//   ....[4]....
        /*0050*/ 	.word	0x0000dcd0


	//   ....[5]....
        /*0054*/ 	.word	0x00011730


	//   ....[6]....
        /*0058*/ 	.word	0x000139e0


	//   ....[7]....
        /*005c*/ 	.word	0x00017440


	//----- nvinfo : EIATTR_EXIT_INSTR_OFFSETS
	.align		4
.L_1133:
        /*0060*/ 	.byte	0x04, 0x1c
        /*0062*/ 	.short	(.L_1135 - .L_1134)


	//   ....[0]....
.L_1134:
        /*0064*/ 	.word	0x000117e0


	//   ....[1]....
        /*0068*/ 	.word	0x00016750


	//   ....[2]....
        /*006c*/ 	.word	0x00016790


	//   ....[3]....
        /*0070*/ 	.word	0x00016820


	//   ....[4]....
        /*0074*/ 	.word	0x00016850


	//   ....[5]....
        /*0078*/ 	.word	0x00016880


	//   ....[6]....
        /*007c*/ 	.word	0x00016900


	//   ....[7]....
        /*0080*/ 	.word	0x00016930


	//   ....[8]....
        /*0084*/ 	.word	0x000169b0


	//   ....[9]....
        /*0088*/ 	.word	0x000169e0


	//   ....[10]....
        /*008c*/ 	.word	0x00016a20


	//   ....[11]....
        /*0090*/ 	.word	0x00016b00


	//   ....[12]....
        /*0094*/ 	.word	0x00016b60


	//   ....[13]....
        /*0098*/ 	.word	0x00016ce0


	//   ....[14]....
        /*009c*/ 	.word	0x00016e30


	//   ....[15]....
        /*00a0*/ 	.word	0x00016e60


	//   ....[16]....
        /*00a4*/ 	.word	0x00016f10


	//   ....[17]....
        /*00a8*/ 	.word	0x00017080


	//   ....[18]....
        /*00ac*/ 	.word	0x000171f0


	//   ....[19]....
        /*00b0*/ 	.word	0x00017340


	//   ....[20]....
        /*00b4*/ 	.word	0x00017450


	//   ....[21]....
        /*00b8*/ 	.word	0x00017480


	//   ....[22]....
        /*00bc*/ 	.word	0x000174b0


	//----- nvinfo : EIATTR_MAX_THREADS
	.align		4
.L_1135:
        /*00c0*/ 	.byte	0x04, 0x05
        /*00c2*/ 	.short	(.L_1137 - .L_1136)
.L_1136:
        /*00c4*/ 	.word	0x00000080
        /*00c8*/ 	.word	0x00000001
        /*00cc*/ 	.word	0x00000001


	//----- nvinfo : EIATTR_CRS_STACK_SIZE
	.align		4
.L_1137:
        /*00d0*/ 	.byte	0x04, 0x1e
        /*00d2*/ 	.short	(.L_1139 - .L_1138)
.L_1138:
        /*00d4*/ 	.word	0x00000000


	//----- nvinfo : EIATTR_CBANK_PARAM_SIZE
	.align		4
.L_1139:
        /*00d8*/ 	.byte	0x03, 0x19
        /*00da*/ 	.short	0x0220


	//----- nvinfo : EIATTR_PARAM_CBANK
	.align		4
        /*00dc*/ 	.byte	0x04, 0x0a
        /*00de*/ 	.short	(.L_1141 - .L_1140)
	.align		4
.L_1140:
        /*00e0*/ 	.word	index@(.nv.constant0._ZN2at6native18elementwise_kernelILi128ELi4EZNS0_15gpu_kernel_implIZZZNS0_16asin_kernel_cudaERNS_18TensorIteratorBaseEENKUlvE_clEvENKUlvE0_clEvEUlN3c107complexIfEEE_EEvS4_RKT_EUliE_EEviT1_)
        /*00e4*/ 	.short	0x0210
        /*00e6*/ 	.short	0x0220


	//----- nvinfo : EIATTR_SW_WAR
	.align		4
.L_1141:
        /*00e8*/ 	.byte	0x04, 0x36
        /*00ea*/ 	.short	(.L_1143 - .L_1142)
.L_1142:
        /*00ec*/ 	.word	0x00000008
.L_1143:


//--------------------- .nv.info._ZN2at6native27unrolled_elementwise_kernelIZZZNS0_16asin_kernel_cudaERNS_18TensorIteratorBaseEENKUlvE_clEvENKUlvE0_clEvEUlN3c107complexIfEEE_St5arrayIPcLm2EELi4E23TrivialOffsetCalculatorILi1EjESE_NS0_6memory12LoadWithCastILi1EEENSF_13StoreWithCastILi1EEEEEviT_T0_T2_T3_T4_T5_ --------------------------
	.section	.nv.info._ZN2at6native27unrolled_elementwise_kernelIZZZNS0_16asin_kernel_cudaERNS_18TensorIteratorBaseEENKUlvE_clEvENKUlvE0_clEvEUlN3c107complexIfEEE_St5arrayIPcLm2EELi4E23TrivialOffsetCalculatorILi1EjESE_NS0_6memory12LoadWithCastILi1EEENSF_13StoreWithCastILi1EEEEEviT_T0_T2_T3_T4_T5_,"",@"SHT_CUDA_INFO"
	.sectionflags	@""
	.align	4


	//----- nvinfo : EIATTR_CUDA_API_VERSION
	.align		4
        /*0000*/ 	.byte	0x04, 0x37
        /*0002*/ 	.short	(.L_1145 - .L_1144)
.L_1144:
        /*0004*/ 	.word	0x00000082


	//----- nvinfo : EIATTR_KPARAM_INFO
	.align		4
.L_1145:
        /*0008*/ 	.byte	0x04, 0x17
        /*000a*/ 	.short	(.L_1147 - .L_1146)
.L_1146:
        /*000c*/ 	.word	0x00000000
        /*0010*/ 	.short	0x0006
        /*0012*/ 	.short	0x0024
        /*0014*/ 	.byte	0x00, 0xf0, 0x21, 0x00


	//----- nvinfo : EIATTR_KPARAM_INFO
	.align		4
.L_1147:
        /*0018*/ 	.byte	0x04, 0x17
        /*001a*/ 	.short	(.L_1149 - .L_1148)
.L_1148:
        /*001c*/ 	.word	0x00000000
        /*0020*/ 	.short	0x0005
        /*0022*/ 	.short	0x001c
        /*0024*/ 	.byte	0x00, 0xf0, 0x21, 0x00


	//----- nvinfo : EIATTR_KPARAM_INFO
	.align		4
.L_1149:
        /*0028*/ 	.byte	0x04, 0x17
        /*002a*/ 	.short	(.L_1151 - .L_1150)
.L_1150:
        /*002c*/ 	.word	0x00000000
        /*0030*/ 	.short	0x0004
        /*0032*/ 	.short	0x0019
        /*0034*/ 	.byte	0x00, 0xf0, 0x05, 0x00


	//----- nvinfo : EIATTR_KPARAM_INFO
	.align		4
.L_1151:
        /*0038*/ 	.byte	0x04, 0x17
        /*003a*/ 	.short	(.L_1153 - .L_1152)
.L_1152:
        /*003c*/ 	.word	0x00000000
        /*0040*/ 	.short	0x0003
        /*0042*/ 	.short	0x0018
        /*0044*/ 	.byte	0x00, 0xf0, 0x05, 0x00


	//----- nvinfo : EIATTR_KPARAM_INFO
	.align		4
.L_1153:
        /*0048*/ 	.byte	0x04, 0x17
        /*004a*/ 	.short	(.L_1155 - .L_1154)
.L_1154:
        /*004c*/ 	.word	0x00000000
        /*0050*/ 	.short	0x0002
        /*0052*/ 	.short	0x0008
        /*0054*/ 	.byte	0x00, 0xf0, 0x41, 0x00


	//----- nvinfo : EIATTR_KPARAM_INFO
	.align		4
.L_1155:
        /*0058*/ 	.byte	0x04, 0x17
        /*005a*/ 	.short	(.L_1157 - .L_1156)
.L_1156:
        /*005c*/ 	.word	0x00000000
        /*0060*/ 	.short	0x0001
        /*0062*/ 	.short	0x0004
        /*0064*/ 	.byte	0x00, 0xf0, 0x05, 0x00


	//----- nvinfo : EIATTR_KPARAM_INFO
	.align		4
.L_1157:
        /*0068*/ 	.byte	0x04, 0x17
        /*006a*/ 	.short	(.L_1159 - .L_1158)
.L_1158:
        /*006c*/ 	.word	0x00000000
        /*0070*/ 	.short	0x0000
        /*0072*/ 	.short	0x0000
        /*0074*/ 	.byte	0x00, 0xf0, 0x11, 0x00


	//----- nvinfo : EIATTR_SPARSE_MMA_MASK
	.align		4
.L_1159:
        /*0078*/ 	.byte	0x03, 0x50
        /*007a*/ 	.short	0x0000


	//----- nvinfo : EIATTR_MAXREG_COUNT
	.align		4
        /*007c*/ 	.byte	0x03, 0x1b
        /*007e*/ 	.short	0x00ff


	//----- nvinfo : EIATTR_EXTERNS
	.align		4
        /*0080*/ 	.byte	0x04, 0x0f
        /*0082*/ 	.short	(.L_1161 - .L_1160)


	//   ....[0]....
	.align		4
.L_1160:
        /*0084*/ 	.word	index@(__assertfail)


	//----- nvinfo : EIATTR_MERCURY_ISA_VERSION
	.align		4
.L_1161:
        /*0088*/ 	.byte	0x03, 0x5f
        /*008a*/ 	.short	0x0101


	//----- nvinfo : EIATTR_SYSCALL_OFFSETS
	.align		4
        /*008c*/ 	.byte	0x04, 0x46
        /*008e*/ 	.short	(.L_1163 - .L_1162)


	//   ....[0]....
.L_1162:
        /*0090*/ 	.word	0x00000fd0


	//   ....[1]....
        /*0094*/ 	.word	0x00001fe0


	//   ....[2]....
        /*0098*/ 	.word	0x00003000


	//   ....[3]....
        /*009c*/ 	.word	0x00003ff0


	//   ....[4]....
        /*00a0*/ 	.word	0x00010200


	//   ....[5]....
        /*00a4*/ 	.word	0x00011100


	//   ....[6]....
        /*00a8*/ 	.word	0x00011ff0


	//   ....[7]....
        /*00ac*/ 	.word	0x00012ec0


	//----- nvinfo : EIATTR_EXIT_INSTR_OFFSETS
	.align		4
.L_1163:
        /*00b0*/ 	.byte	0x04, 0x1c
        /*00b2*/ 	.short	(.L_1165 - .L_1164)


	//   ....[0]....
.L_1164:
        /*00b4*/ 	.word	0x00012090


	//   ....[1]....
        /*00b8*/ 	.word	0x000121d0


	//   ....[2]....
        /*00bc*/ 	.word	0x00012210


	//   ....[3]....
        /*00c0*/ 	.word	0x000122a0


	//   ....[4]....
        /*00c4*/ 	.word	0x000122d0


	//   ....[5]....
        /*00c8*/ 	.word	0x00012300


	//   ....[6]....
        /*00cc*/ 	.word	0x00012380


	//   ....[7]....
        /*00d0*/ 	.word	0x000123b0


	//   ....[8]....
        /*00d4*/ 	.word	0x00012430


	//   ....[9]....
        /*00d8*/ 	.word	0x00012460


	//   ....[10]....
        /*00dc*/ 	.word	0x000124a0


	//   ....[11]....
        /*00e0*/ 	.word	0x00012580


	//   ....[12]....
        /*00e4*/ 	.word	0x000125e0


	//   ....[13]....
        /*00e8*/ 	.word	0x00012760


	//   ....[14]....
        /*00ec*/ 	.word	0x000128b0


	//   ....[15]....
        /*00f0*/ 	.word	0x000128e0


	//   ....[16]....
        /*00f4*/ 	.word	0x00012990


	//   ....[17]....
        /*00f8*/ 	.word	0x00012b00


	//   ....[18]....
        /*00fc*/ 	.word	0x00012c70


	//   ....[19]....
        /*0100*/ 	.word	0x00012dc0


	//   ....[20]....
        /*0104*/ 	.word	0x00012ed0


	//   ....[21]....
        /*0108*/ 	.word	0x00012f00


	//   ....[22]....
        /*010c*/ 	.word	0x00012f30


	//----- nvinfo : EIATTR_MAX_THREADS
	.align		4
.L_1165:
        /*0110*/ 	.byte	0x04, 0x05
        /*0112*/ 	.short	(.L_1167 - .L_1166)
.L_1166:
        /*0114*/ 	.word	0x00000080
        /*0118*/ 	.word	0x00000001
        /*011c*/ 	.word	0x00000001


	//----- nvinfo : EIATTR_CRS_STACK_SIZE
	.align		4
.L_1167:
        /*0120*/ 	.byte	0x04, 0x1e
        /*0122*/ 	.short	(.L_1169 - .L_1168)
.L_1168:
        /*0124*/ 	.word	0x00000000


	//----- nvinfo : EIATTR_CBANK_PARAM_SIZE
	.align		4
.L_1169:
        /*0128*/ 	.byte	0x03, 0x19
        /*012a*/ 	.short	0x002c


	//----- nvinfo : EIATTR_PARAM_CBANK
	.align		4
        /*012c*/ 	.byte	0x04, 0x0a
        /*012e*/ 	.short	(.L_1171 - .L_1170)
	.align		4
.L_1170:
        /*0130*/ 	.word	index@(.nv.constant0._ZN2at6native27unrolled_elementwise_kernelIZZZNS0_16asin_kernel_cudaERNS_18TensorIteratorBaseEENKUlvE_clEvENKUlvE0_clEvEUlN3c107complexIfEEE_St5arrayIPcLm2EELi4E23TrivialOffsetCalculatorILi1EjESE_NS0_6memory12LoadWithCastILi1EEENSF_13StoreWithCastILi1EEEEEviT_T0_T2_T3_T4_T5_)
        /*0134*/ 	.short	0x0210
        /*0136*/ 	.short	0x002c


	//----- nvinfo : EIATTR_SW_WAR
	.align		4
.L_1171:
        /*0138*/ 	.byte	0x04, 0x36
        /*013a*/ 	.short	(.L_1173 - .L_1172)
.L_1172:
        /*013c*/ 	.word	0x00000008
.L_1173:


//--------------------- .nv.info._ZN2at6native18elementwise_kernelILi128ELi2EZNS0_22gpu_kernel_impl_nocastIZZZNS0_16asin_kernel_cudaERNS_18TensorIteratorBaseEENKUlvE_clEvENKUlvE0_clEvEUlN3c107complexIfEEE_EEvS4_RKT_EUliE_EEviT1_ --------------------------
	.section	.nv.info._ZN2at6native18elementwise_kernelILi128ELi2EZNS0_22gpu_kernel_impl_nocastIZZZNS0_16asin_kernel_cudaERNS_18TensorIteratorBaseEENKUlvE_clEvENKUlvE0_clEvEUlN3c107complexIfEEE_EEvS4_RKT_EUliE_EEviT1_,"",@"SHT_CUDA_INFO"
	.sectionflags	@""
	.align	4


	//----- nvinfo : EIATTR_CUDA_API_VERSION
	.align		4
        /*0000*/ 	.byte	0x04, 0x37
        /*0002*/ 	.short	(.L_1175 - .L_1174)
.L_1174:
        /*0004*/ 	.word	0x00000082


	//----- nvinfo : EIATTR_KPARAM_INFO
	.align		4
.L_1175:
        /*0008*/ 	.byte	0x04, 0x17
        /*000a*/ 	.short	(.L_1177 - .L_1176)
.L_1176:
        /*000c*/ 	.word	0x00000000
        /*0010*/ 	.short	0x0001
        /*0012*/ 	.short	0x0008
        /*0014*/ 	.byte	0x00, 0xf0, 0x61, 0x08


	//----- nvinfo : EIATTR_KPARAM_INFO
	.align		4
.L_1177:
        /*0018*/ 	.byte	0x04, 0x17
        /*001a*/ 	.short	(.L_1179 - .L_1178)
.L_1178:
        /*001c*/ 	.word	0x00000000
        /*0020*/ 	.short	0x0000
        /*0022*/ 	.short	0x0000
        /*0024*/ 	.byte	0x00, 0xf0, 0x11, 0x00


	//----- nvinfo : EIATTR_SPARSE_MMA_MASK
	.align		4
.L_1179:
        /*0028*/ 	.byte	0x03, 0x50
        /*002a*/ 	.short	0x0000


	//----- nvinfo : EIATTR_MAXREG_COUNT
	.align		4
        /*002c*/ 	.byte	0x03, 0x1b
        /*002e*/ 	.short	0x0080


	//----- nvinfo : EIATTR_MERCURY_ISA_VERSION
	.align		4
        /*0030*/ 	.byte	0x03, 0x5f
        /*0032*/ 	.short	0x0101


	//----- nvinfo : EIATTR_EXIT_INSTR_OFFSETS
	.align		4
        /*0034*/ 	.byte	0x04, 0x1c
        /*0036*/ 	.short	(.L_1181 - .L_1180)


	//   ....[0]....
.L_1180:
        /*0038*/ 	.word	0x00004060


	//   ....[1]....
        /*003c*/ 	.word	0x00007fd0


	//----- nvinfo : EIATTR_MAX_THREADS
	.align		4
.L_1181:
        /*0040*/ 	.byte	0x04, 0x05
        /*0042*/ 	.short	(.L_1183 - .L_1182)
.L_1182:
        /*0044*/ 	.word	0x00000080
        /*0048*/ 	.word	0x00000001
        /*004c*/ 	.word	0x00000001


	//----- nvinfo : EIATTR_CRS_STACK_SIZE
	.align		4
.L_1183:
        /*0050*/ 	.byte	0x04, 0x1e
        /*0052*/ 	.short	(.L_1185 - .L_1184)
.L_1184:
        /*0054*/ 	.word	0x00000000


	//----- nvinfo : EIATTR_CBANK_PARAM_SIZE
	.align		4
.L_1185:
        /*0058*/ 	.byte	0x03, 0x19
        /*005a*/ 	.short	0x0220


	//----- nvinfo : EIATTR_PARAM_CBANK
	.align		4
        /*005c*/ 	.byte	0x04, 0x0a
        /*005e*/ 	.short	(.L_1187 - .L_1186)
	.align		4
.L_1186:
        /*0060*/ 	.word	index@(.nv.constant0._ZN2at6native18elementwise_kernelILi128ELi2EZNS0_22gpu_kernel_impl_nocastIZZZNS0_16asin_kernel_cudaERNS_18TensorIteratorBaseEENKUlvE_clEvENKUlvE0_clEvEUlN3c107complexIfEEE_EEvS4_RKT_EUliE_EEviT1_)
        /*0064*/ 	.short	0x0210
        /*0066*/ 	.short	0x0220


	//----- nvinfo : EIATTR_SW_WAR
	.align		4
.L_1187:
        /*0068*/ 	.byte	0x04, 0x36
        /*006a*/ 	.short	(.L_1189 - .L_1188)
.L_1188:
        /*006c*/ 	.word	0x00000008
.L_1189:


//--------------------- .nv.info._ZN2at6native27unrolled_elementwise_kernelIZZZNS0_16asin_kernel_cudaERNS_18TensorIteratorBaseEENKUlvE_clEvENKUlvE0_clEvEUlN3c107complexIfEEE_St5arrayIPcLm2EELi4E23TrivialOffsetCalculatorILi1EjESE_NS0_6memory15LoadWithoutCastENSF_16StoreWithoutCastEEEviT_T0_T2_T3_T4_T5_ --------------------------
	.section	.nv.info._ZN2at6native27unrolled_elementwise_kernelIZZZNS0_16asin_kernel_cudaERNS_18TensorIteratorBaseEENKUlvE_clEvENKUlvE0_clEvEUlN3c107complexIfEEE_St5arrayIPcLm2EELi4E23TrivialOffsetCalculatorILi1EjESE_NS0_6memory15LoadWithoutCastENSF_16StoreWithoutCastEEEviT_T0_T2_T3_T4_T5_,"",@"SHT_CUDA_INFO"
	.sectionflags	@""
	.align	4


	//----- nvinfo : EIATTR_CUDA_API_VERSION
	.align		4
        /*0000*/ 	.byte	0x04, 0x37
        /*0002*/ 	.short	(.L_1191 - .L_1190)
.L_1190:
        /*0004*/ 	.word	0x00000082


	//----- nvinfo : EIATTR_KPARAM_INFO
	.align		4
.L_1191:
        /*0008*/ 	.byte	0x04, 0x17
        /*000a*/ 	.short	(.L_1193 - .L_1192)
.L_1192:
        /*000c*/ 	.word	0x00000000
        /*0010*/ 	.short	0x0006
        /*0012*/ 	.short	0x001b
        /*0014*/ 	.byte	0x00, 0xf0, 0x05, 0x00


	//----- nvinfo : EIATTR_KPARAM_INFO
	.align		4
.L_1193:
        /*0018*/ 	.byte	0x04, 0x17
        /*001a*/ 	.short	(.L_1195 - .L_1194)
.L_1194:
        /*001c*/ 	.word	0x00000000
        /*0020*/ 	.short	0x0005
        /*0022*/ 	.short	0x001a
        /*0024*/ 	.byte	0x00, 0xf0, 0x05, 0x00


	//----- nvinfo : EIATTR_KPARAM_INFO
	.align		4
.L_1195:
        /*0028*/ 	.byte	0x04, 0x17
        /*002a*/ 	.short	(.L_1197 - .L_1196)
.L_1196:
        /*002c*/ 	.word	0x00000000
        /*0030*/ 	.short	0x0004
        /*0032*/ 	.short	0x0019
        /*0034*/ 	.byte	0x00, 0xf0, 0x05, 0x00


	//----- nvinfo : EIATTR_KPARAM_INFO
	.align		4
.L_1197:
        /*0038*/ 	.byte	0x04, 0x17
        /*003a*/ 	.short	(.L_1199 - .L_1198)
.L_1198:
        /*003c*/ 	.word	0x00000000
        /*0040*/ 	.short	0x0003
        /*0042*/ 	.short	0x0018
        /*0044*/ 	.byte	0x00, 0xf0, 0x05, 0x00


	//----- nvinfo : EIATTR_KPARAM_INFO
	.align		4
.L_1199:
        /*0048*/ 	.byte	0x04, 0x17
        /*004a*/ 	.short	(.L_1201 - .L_1200)
.L_1200:
        /*004c*/ 	.word	0x00000000
        /*0050*/ 	.short	0x0002
        /*0052*/ 	.short	0x0008
        /*0054*/ 	.byte	0x00, 0xf0, 0x41, 0x00


	//----- nvinfo : EIATTR_KPARAM_INFO
	.align		4
.L_1201:
        /*0058*/ 	.byte	0x04, 0x17
        /*005a*/ 	.short	(.L_1203 - .L_1202)
.L_1202:
        /*005c*/ 	.word	0x00000000
        /*0060*/ 	.short	0x0001
        /*0062*/ 	.short	0x0004
        /*0064*/ 	.byte	0x00, 0xf0, 0x05, 0x00


	//----- nvinfo : EIATTR_KPARAM_INFO
	.align		4
.L_1203:
        /*0068*/ 	.byte	0x04, 0x17
        /*006a*/ 	.short	(.L_1205 - .L_1204)
.L_1204:
        /*006c*/ 	.word	0x00000000
        /*0070*/ 	.short	0x0000
        /*0072*/ 	.short	0x0000
        /*0074*/ 	.byte	0x00, 0xf0, 0x11, 0x00


	//----- nvinfo : EIATTR_SPARSE_MMA_MASK
	.align		4
.L_1205:
        /*0078*/ 	.byte	0x03, 0x50
        /*007a*/ 	.short	0x0000


	//----- nvinfo : EIATTR_MAXREG_COUNT
	.align		4
        /*007c*/ 	.byte	0x03, 0x1b
        /*007e*/ 	.short	0x00ff


	//----- nvinfo : EIATTR_MERCURY_ISA_VERSION
	.align		4
        /*0080*/ 	.byte	0x03, 0x5f
        /*0082*/ 	.short	0x0101


	//----- nvinfo : EIATTR_EXIT_INSTR_OFFSETS
	.align		4
        /*0084*/ 	.byte	0x04, 0x1c
        /*0086*/ 	.short	(.L_1207 - .L_1206)


	//   ....[0]....
.L_1206:
        /*0088*/ 	.word	0x0000b5a0


	//   ....[1]....
        /*008c*/ 	.word	0x0000b5f0


	//----- nvinfo : EIATTR_MAX_THREADS
	.align		4
.L_1207:
        /*0090*/ 	.byte	0x04, 0x05
        /*0092*/ 	.short	(.L_1209 - .L_1208)
.L_1208:
        /*0094*/ 	.word	0x00000080
        /*0098*/ 	.word	0x00000001
        /*009c*/ 	.word	0x00000001


	//----- nvinfo : EIATTR_CRS_STACK_SIZE
	.align		4
.L_1209:
        /*00a0*/ 	.byte	0x04, 0x1e
        /*00a2*/ 	.short	(.L_1211 - .L_1210)
.L_1210:
        /*00a4*/ 	.word	0x00000000


	//----- nvinfo : EIATTR_CBANK_PARAM_SIZE
	.align		4
.L_1211:
        /*00a8*/ 	.byte	0x03, 0x19
        /*00aa*/ 	.short	0x001c


	//----- nvinfo : EIATTR_PARAM_CBANK
	.align		4
        /*00ac*/ 	.byte	0x04, 0x0a
        /*00ae*/ 	.short	(.L_1213 - .L_1212)
	.align		4
.L_1212:
        /*00b0*/ 	.word	index@(.nv.constant0._ZN2at6native27unrolled_elementwise_kernelIZZZNS0_16asin_kernel_cudaERNS_18TensorIteratorBaseEENKUlvE_clEvENKUlvE0_clEvEUlN3c107complexIfEEE_St5arrayIPcLm2EELi4E23TrivialOffsetCalculatorILi1EjESE_NS0_6memory15LoadWithoutCastENSF_16StoreWithoutCastEEEviT_T0_T2_T3_T4_T5_)
        /*00b4*/ 	.short	0x0210
        /*00b6*/ 	.short	0x001c


	//----- nvinfo : EIATTR_SW_WAR
	.align		4
.L_1213:
        /*00b8*/ 	.byte	0x04, 0x36
        /*00ba*/ 	.short	(.L_1215 - .L_1214)
.L_1214:
        /*00bc*/ 	.word	0x00000008
.L_1215:


//--------------------- .nv.info._ZN2at6native29vectorized_elementwise_kernelILi2EZZZNS0_16asin_kernel_cudaERNS_18TensorIteratorBaseEENKUlvE_clEvENKUlvE0_clEvEUlN3c107complexIfEEE_St5arrayIPcLm2EEEEviT0_T1_ --------------------------
	.section	.nv.info._ZN2at6native29vectorized_elementwise_kernelILi2EZZZNS0_16asin_kernel_cudaERNS_18TensorIteratorBaseEENKUlvE_clEvENKUlvE0_clEvEUlN3c107complexIfEEE_St5arrayIPcLm2EEEEviT0_T1_,"",@"SHT_CUDA_INFO"
	.sectionflags	@""
	.align	4


	//----- nvinfo : EIATTR_CUDA_API_VERSION
	.align		4
        /*0000*/ 	.byte	0x04, 0x37
        /*0002*/ 	.short	(.L_1217 - .L_1216)
.L_1216:
        /*0004*/ 	.word	0x00000082


	//----- nvinfo : EIATTR_KPARAM_INFO
	.align		4
.L_1217:
        /*0008*/ 	.byte	0x04, 0x17
        /*000a*/ 	.short	(.L_1219 - .L_1218)
.L_1218:
        /*000c*/ 	.word	0x00000000
        /*0010*/ 	.short	0x0002
        /*0012*/ 	.short	0x0008
        /*0014*/ 	.byte	0x00, 0xf0, 0x41, 0x00


	//----- nvinfo : EIATTR_KPARAM_INFO
	.align		4
.L_1219:
        /*0018*/ 	.byte	0x04, 0x17
        /*001a*/ 	.short	(.L_1221 - .L_1220)
.L_1220:
        /*001c*/ 	.word	0x00000000
        /*0020*/ 	.short	0x0001
        /*0022*/ 	.short	0x0004
        /*0024*/ 	.byte	0x00, 0xf0, 0x05, 0x00


	//----- nvinfo : EIATTR_KPARAM_INFO
	.align		4
.L_1221:
        /*0028*/ 	.byte	0x04, 0x17
        /*002a*/ 	.short	(.L_1223 - .L_1222)
.L_1222:
        /*002c*/ 	.word	0x00000000
        /*0030*/ 	.short	0x0000
        /*0032*/ 	.short	0x0000
        /*0034*/ 	.byte	0x00, 0xf0, 0x11, 0x00


	//----- nvinfo : EIATTR_SPARSE_MMA_MASK
	.align		4
.L_1223:
        /*0038*/ 	.byte	0x03, 0x50
        /*003a*/ 	.short	0x0000


	//----- nvinfo : EIATTR_MAXREG_COUNT
	.align		4
        /*003c*/ 	.byte	0x03, 0x1b
        /*003e*/ 	.short	0x00ff


	//----- nvinfo : EIATTR_MERCURY_ISA_VERSION
	.align		4
        /*0040*/ 	.byte	0x03, 0x5f
        /*0042*/ 	.short	0x0101


	//----- nvinfo : EIATTR_EXIT_INSTR_OFFSETS
	.align		4
        /*0044*/ 	.byte	0x04, 0x1c
        /*0046*/ 	.short	(.L_1225 - .L_1224)


	//   ....[0]....
.L_1224:
        /*0048*/ 	.word	0x00015e00


	//   ....[1]....
        /*004c*/ 	.word	0x0002c830


	//   ....[2]....
        /*0050*/ 	.word	0x0002c880


	//----- nvinfo : EIATTR_MAX_THREADS
	.align		4
.L_1225:
        /*0054*/ 	.byte	0x04, 0x05
        /*0056*/ 	.short	(.L_1227 - .L_1226)
.L_1226:
        /*0058*/ 	.word	0x00000080
        /*005c*/ 	.word	0x00000001
        /*0060*/ 	.word	0x00000001


	//----- nvinfo : EIATTR_CRS_STACK_SIZE
	.align		4
.L_1227:
        /*0064*/ 	.byte	0x04, 0x1e
        /*0066*/ 	.short	(.L_1229 - .L_1228)
.L_1228:
        /*0068*/ 	.word	0x00000000


	//----- nvinfo : EIATTR_CBANK_PARAM_SIZE
	.align		4
.L_1229:
        /*006c*/ 	.byte	0x03, 0x19
        /*006e*/ 	.short	0x0018


	//----- nvinfo : EIATTR_PARAM_CBANK
	.align		4
        /*0070*/ 	.byte	0x04, 0x0a
        /*0072*/ 	.short	(.L_1231 - .L_1230)
	.align		4
.L_1230:
        /*0074*/ 	.word	index@(.nv.constant0._ZN2at6native29vectorized_elementwise_kernelILi2EZZZNS0_16asin_kernel_cudaERNS_18TensorIteratorBaseEENKUlvE_clEvENKUlvE0_clEvEUlN3c107complexIfEEE_St5arrayIPcLm2EEEEviT0_T1_)
        /*0078*/ 	.short	0x0210
        /*007a*/ 	.short	0x0018


	//----- nvinfo : EIATTR_SW_WAR
	.align		4
.L_1231:
        /*007c*/ 	.byte	0x04, 0x36
        /*007e*/ 	.short	(.L_1233 - .L_1232)
.L_1232:
        /*0080*/ 	.word	0x00000008
.L_1233:


//--------------------- .nv.info._ZN2at6native29vectorized_elementwise_kernelILi4EZZZNS0_16asin_kernel_cudaERNS_18TensorIteratorBaseEENKUlvE_clEvENKUlvE0_clEvEUlN3c107complexIfEEE_St5arrayIPcLm2EEEEviT0_T1_ --------------------------
	.section	.nv.info._ZN2at6native29vectorized_elementwise_kernelILi4EZZZNS0_16asin_kernel_cudaERNS_18TensorIteratorBaseEENKUlvE_clEvENKUlvE0_clEvEUlN3c107complexIfEEE_St5arrayIPcLm2EEEEviT0_T1_,"",@"SHT_CUDA_INFO"
	.sectionflags	@""
	.align	4


	//----- nvinfo : EIATTR_CUDA_API_VERSION
	.align		4
        /*0000*/ 	.byte	0x04, 0x37
        /*0002*/ 	.short	(.L_1235 - .L_1234)
.L_1234:
        /*0004*/ 	.word	0x00000082


	//----- nvinfo : EIATTR_KPARAM_INFO
	.align		4
.L_1235:
        /*0008*/ 	.byte	0x04, 0x17
        /*000a*/ 	.short	(.L_1237 - .L_1236)
.L_1236:
        /*000c*/ 	.word	0x00000000
        /*0010*/ 	.short	0x0002
        /*0012*/ 	.short	0x0008
        /*0014*/ 	.byte	0x00, 0xf0, 0x41, 0x00


	//----- nvinfo : EIATTR_KPARAM_INFO
	.align		4
.L_1237:
        /*0018*/ 	.byte	0x04, 0x17
        /*001a*/ 	.short	(.L_1239 - .L_1238)
.L_1238:
        /*001c*/ 	.word	0x00000000
        /*0020*/ 	.short	0x0001
        /*0022*/ 	.short	0x0004
        /*0024*/ 	.byte	0x00, 0xf0, 0x05, 0x00


	//----- nvinfo : EIATTR_KPARAM_INFO
	.align		4
.L_1239:
        /*0028*/ 	.byte	0x04, 0x17
        /*002a*/ 	.short	(.L_1241 - .L_1240)
.L_1240:
        /*002c*/ 	.word	0x00000000
        /*0030*/ 	.short	0x0000
        /*0032*/ 	.short	0x0000
        /*0034*/ 	.byte	0x00, 0xf0, 0x11, 0x00


	//----- nvinfo : EIATTR_SPARSE_MMA_MASK
	.align		4
.L_1241:
        /*0038*/ 	.byte	0x03, 0x50
        /*003a*/ 	.short	0x0000


	//----- nvinfo : EIATTR_MAXREG_COUNT
	.align		4
        /*003c*/ 	.byte	0x03, 0x1b
        /*003e*/ 	.short	0x00ff


	//----- nvinfo : EIATTR_MERCURY_ISA_VERSION
	.align		4
        /*0040*/ 	.byte	0x03, 0x5f
        /*0042*/ 	.short	0x0101


	//----- nvinfo : EIATTR_EXIT_INSTR_OFFSETS
	.align		4
        /*0044*/ 	.byte	0x04, 0x1c
        /*0046*/ 	.short	(.L_1243 - .L_1242)


	//   ....[0]....
.L_1242:
        /*0048*/ 	.word	0x00015e00


	//   ....[1]....
        /*004c*/ 	.word	0x0002c830


	//   ....[2]....
        /*0050*/ 	.word	0x0002c880


	//----- nvinfo : EIATTR_MAX_THREADS
	.align		4
.L_1243:
        /*0054*/ 	.byte	0x04, 0x05
        /*0056*/ 	.short	(.L_1245 - .L_1244)
.L_1244:
        /*0058*/ 	.word	0x00000080
        /*005c*/ 	.word	0x00000001
        /*0060*/ 	.word	0x00000001


	//----- nvinfo : EIATTR_CRS_STACK_SIZE
	.align		4
.L_1245:
        /*0064*/ 	.byte	0x04, 0x1e
        /*0066*/ 	.short	(.L_1247 - .L_1246)
.L_1246:
        /*0068*/ 	.word	0x00000000


	//----- nvinfo : EIATTR_CBANK_PARAM_SIZE
	.align		4
.L_1247:
        /*006c*/ 	.byte	0x03, 0x19
        /*006e*/ 	.short	0x0018


	//----- nvinfo : EIATTR_PARAM_CBANK
	.align		4
        /*0070*/ 	.byte	0x04, 0x0a
        /*0072*/ 	.short	(.L_1249 - .L_1248)
	.align		4
.L_1248:
        /*0074*/ 	.word	index@(.nv.constant0._ZN2at6native29vectorized_elementwise_kernelILi4EZZZNS0_16asin_kernel_cudaERNS_18TensorIteratorBaseEENKUlvE_clEvENKUlvE0_clEvEUlN3c107complexIfEEE_St5arrayIPcLm2EEEEviT0_T1_)
        /*0078*/ 	.short	0x0210
        /*007a*/ 	.short	0x0018


	//----- nvinfo : EIATTR_SW_WAR
	.align		4
.L_1249:
        /*007c*/ 	.byte	0x04, 0x36
        /*007e*/ 	.short	(.L_1251 - .L_1250)
.L_1250:
        /*0080*/ 	.word	0x00000008
.L_1251:


//--------------------- .nv.info._ZN2at6native29vectorized_elementwise_kernelILi8EZZZNS0_16asin_kernel_cudaERNS_18TensorIteratorBaseEENKUlvE_clEvENKUlvE0_clEvEUlN3c107complexIfEEE_St5arrayIPcLm2EEEEviT0_T1_ --------------------------
	.section	.nv.info._ZN2at6native29vectorized_elementwise_kernelILi8EZZZNS0_16asin_kernel_cudaERNS_18TensorIteratorBaseEENKUlvE_clEvENKUlvE0_clEvEUlN3c107complexIfEEE_St5arrayIPcLm2EEEEviT0_T1_,"",@"SHT_CUDA_INFO"
	.sectionflags	@""
	.align	4


	//----- nvinfo : EIATTR_CUDA_API_VERSION
	.align		4
        /*0000*/ 	.byte	0x04, 0x37
        /*0002*/ 	.short	(.L_1253 - .L_1252)
.L_1252:
        /*0004*/ 	.word	0x00000082


	//----- nvinfo : EIATTR_KPARAM_INFO
	.align		4
.L_1253:
        /*0008*/ 	.byte	0x04, 0x17
        /*000a*/ 	.short	(.L_1255 - .L_1254)
.L_1254:
        /*000c*/ 	.word	0x00000000
        /*0010*/ 	.short	0x0002
        /*0012*/ 	.short	0x0008
        /*0014*/ 	.byte	0x00, 0xf0, 0x41, 0x00


	//----- nvinfo : EIATTR_KPARAM_INFO
	.align		4
.L_1255:
        /*0018*/ 	.byte	0x04, 0x17
        /*001a*/ 	.short	(.L_1257 - .L_1256)
.L_1256:
        /*001c*/ 	.word	0x00000000
        /*0020*/ 	.short	0x0001
        /*0022*/ 	.short	0x0004
        /*0024*/ 	.byte	0x00, 0xf0, 0x05, 0x00


	//----- nvinfo : EIATTR_KPARAM_INFO
	.align		4
.L_1257:
        /*0028*/ 	.byte	0x04, 0x17
        /*002a*/ 	.short	(.L_1259 - .L_1258)
.L_1258:
        /*002c*/ 	.word	0x00000000
        /*0030*/ 	.short	0x0000
        /*0032*/ 	.short	0x0000
        /*0034*/ 	.byte	0x00, 0xf0, 0x11, 0x00


	//----- nvinfo : EIATTR_SPARSE_MMA_MASK
	.align		4
.L_1259:
        /*0038*/ 	.byte	0x03, 0x50
        /*003a*/ 	.short	0x0000


	//----- nvinfo : EIATTR_MAXREG_COUNT
	.align		4
        /*003c*/ 	.byte	0x03, 0x1b
        /*003e*/ 	.short	0x00ff


	//----- nvinfo : EIATTR_MERCURY_ISA_VERSION
	.align		4
        /*0040*/ 	.byte	0x03, 0x5f
        /*0042*/ 	.short	0x0101


	//----- nvinfo : EIATTR_EXIT_INSTR_OFFSETS
	.align		4
        /*0044*/ 	.byte	0x04, 0x1c
        /*0046*/ 	.short	(.L_1261 - .L_1260)


	//   ....[0]....
.L_1260:
        /*0048*/ 	.word	0x00015e00


	//   ....[1]....
        /*004c*/ 	.word	0x0002c830


	//   ....[2]....
        /*0050*/ 	.word	0x0002c880


	//----- nvinfo : EIATTR_MAX_THREADS
	.align		4
.L_1261:
        /*0054*/ 	.byte	0x04, 0x05
        /*0056*/ 	.short	(.L_1263 - .L_1262)
.L_1262:
        /*0058*/ 	.word	0x00000080
        /*005c*/ 	.word	0x00000001
        /*0060*/ 	.word	0x00000001


	//----- nvinfo : EIATTR_CRS_STACK_SIZE
	.align		4
.L_1263:
        /*0064*/ 	.byte	0x04, 0x1e
        /*0066*/ 	.short	(.L_1265 - .L_1264)
.L_1264:
        /*0068*/ 	.word	0x00000000


	//----- nvinfo : EIATTR_CBANK_PARAM_SIZE
	.align		4
.L_1265:
        /*006c*/ 	.byte	0x03, 0x19
        /*006e*/ 	.short	0x0018


	//----- nvinfo : EIATTR_PARAM_CBANK
	.align		4
        /*0070*/ 	.byte	0x04, 0x0a
        /*0072*/ 	.short	(.L_1267 - .L_1266)
	.align		4
.L_1266:
        /*0074*/ 	.word	index@(.nv.constant0._ZN2at6native29vectorized_elementwise_kernelILi8EZZZNS0_16asin_kernel_cudaERNS_18TensorIteratorBaseEENKUlvE_clEvENKUlvE0_clEvEUlN3c107complexIfEEE_St5arrayIPcLm2EEEEviT0_T1_)
        /*0078*/ 	.short	0x0210
        /*007a*/ 	.short	0x0018


	//----- nvinfo : EIATTR_SW_WAR
	.align		4
.L_1267:
        /*007c*/ 	.byte	0x04, 0x36
        /*007e*/ 	.short	(.L_1269 - .L_1268)
.L_1268:
        /*0080*/ 	.word	0x00000008
.L_1269:


//--------------------- .nv.info._ZN2at6native18elementwise_kernelILi128ELi4EZNS0_15gpu_kernel_implIZZZNS0_16asin_kernel_cudaERNS_18TensorIteratorBaseEENKUlvE_clEvENKUlvE_clEvEUlN3c107complexIdEEE_EEvS4_RKT_EUliE_EEviT1_ --------------------------
	.section	.nv.info._ZN2at6native18elementwise_kernelILi128ELi4EZNS0_15gpu_kernel_implIZZZNS0_16asin_kernel_cudaERNS_18TensorIteratorBaseEENKUlvE_clEvENKUlvE_clEvEUlN3c107complexIdEEE_EEvS4_RKT_EUliE_EEviT1_,"",@"SHT_CUDA_INFO"
	.sectionflags	@""
	.align	4


	//----- nvinfo : EIATTR_CUDA_API_VERSION
	.align		4
        /*0000*/ 	.byte	0x04, 0x37
        /*0002*/ 	.short	(.L_1271 - .L_1270)
.L_1270:
        /*0004*/ 	.word	0x00000082


	//----- nvinfo : EIATTR_KPARAM_INFO
	.align		4
.L_1271:
        /*0008*/ 	.byte	0x04, 0x17
        /*000a*/ 	.short	(.L_1273 - .L_1272)
.L_1272:
        /*000c*/ 	.word	0x00000000
        /*0010*/ 	.short	0x0001
        /*0012*/ 	.short	0x0008
        /*0014*/ 	.byte	0x00, 0xf0, 0x61, 0x08


	//----- nvinfo : EIATTR_KPARAM_INFO
	.align		4
.L_1273:
        /*0018*/ 	.byte	0x04, 0x17
        /*001a*/ 	.short	(.L_1275 - .L_1274)
.L_1274:
        /*001c*/ 	.word	0x00000000
        /*0020*/ 	.short	0x0000
        /*0022*/ 	.short	0x0000
        /*0024*/ 	.byte	0x00, 0xf0, 0x11, 0x00


	//----- nvinfo : EIATTR_SPARSE_MMA_MASK
	.align		4
.L_1275:
        /*0028*/ 	.byte	0x03, 0x50
        /*002a*/ 	.short	0x0000


	//----- nvinfo : EIATTR_MAXREG_COUNT
	.align		4
        /*002c*/ 	.byte	0x03, 0x1b
        /*002e*/ 	.short	0x0080


	//----- nvinfo : EIATTR_EXTERNS
	.align		4
        /*0030*/ 	.byte	0x04, 0x0f
        /*0032*/ 	.short	(.L_1277 - .L_1276)


	//   ....[0]....
	.align		4
.L_1276:
        /*0034*/ 	.word	index@(__assertfail)


	//----- nvinfo : EIATTR_MERCURY_ISA_VERSION
	.align		4
.L_1277:
        /*0038*/ 	.byte	0x03, 0x5f
        /*003a*/ 	.short	0x0101


	//----- nvinfo : EIATTR_SYSCALL_OFFSETS
	.align		4
        /*003c*/ 	.byte	0x04, 0x46
        /*003e*/ 	.short	(.L_1279 - .L_1278)


	//   ....[0]....
.L_1278:
        /*0040*/ 	.word	0x00002370


	//   ....[1]....
        /*0044*/ 	.word	0x0000df10


	//   ....[2]....
        /*0048*/ 	.word	0x00010320


	//   ....[3]....
        /*004c*/ 	.word	0x0001be90


	//   ....[4]....
        /*0050*/ 	.word	0x0001e270


	//   ....[5]....
        /*0054*/ 	.word	0x00029de0


	//   ....[6]....
        /*0058*/ 	.word	0x0002c1b0


	//   ....[7]....
        /*005c*/ 	.word	0x00037be0


	//----- nvinfo : EIATTR_EXIT_INSTR_OFFSETS
	.align		4
.L_1279:
        /*0060*/ 	.byte	0x04, 0x1c
        /*0062*/ 	.short	(.L_1281 - .L_1280)


	//   ....[0]....
.L_1280:
        /*0064*/ 	.word	0x00029e90


	//   ....[1]....
        /*0068*/ 	.word	0x00036be0


	//   ....[2]....
        /*006c*/ 	.word	0x00036c20


	//   ....[3]....
        /*0070*/ 	.word	0x00036cb0


	//   ....[4]....
        /*0074*/ 	.word	0x00036ce0


	//   ....[5]....
        /*0078*/ 	.word	0x00036d10


	//   ....[6]....
        /*007c*/ 	.word	0x00036de0


	//   ....[7]....
        /*0080*/ 	.word	0x00036e60


	//   ....[8]....
        /*0084*/ 	.word	0x00036f60


	//   ....[9]....
        /*0088*/ 	.word	0x00037010


	//   ....[10]....
        /*008c*/ 	.word	0x00037030


	//   ....[11]....
        /*0090*/ 	.word	0x00037100


	//   ....[12]....
        /*0094*/ 	.word	0x00037120


	//   ....[13]....
        /*0098*/ 	.word	0x000372f0


	//   ....[14]....
        /*009c*/ 	.word	0x00037490


	//   ....[15]....
        /*00a0*/ 	.word	0x00037510


	//   ....[16]....
        /*00a4*/ 	.word	0x000375c0


	//   ....[17]....
        /*00a8*/ 	.word	0x00037780


	//   ....[18]....
        /*00ac*/ 	.word	0x00037940


	//   ....[19]....
        /*00b0*/ 	.word	0x00037ae0


	//   ....[20]....
        /*00b4*/ 	.word	0x00037bf0


	//   ....[21]....
        /*00b8*/ 	.word	0x00037c20


	//   ....[22]....
        /*00bc*/ 	.word	0x00037c50


	//----- nvinfo : EIATTR_MAX_THREADS
	.align		4
.L_1281:
        /*00c0*/ 	.byte	0x04, 0x05
        /*00c2*/ 	.short	(.L_1283 - .L_1282)
.L_1282:
        /*00c4*/ 	.word	0x00000080
        /*00c8*/ 	.word	0x00000001
        /*00cc*/ 	.word	0x00000001


	//----- nvinfo : EIATTR_CRS_STACK_SIZE
	.align		4
.L_1283:
        /*00d0*/ 	.byte	0x04, 0x1e
        /*00d2*/ 	.short	(.L_1285 - .L_1284)
.L_1284:
        /*00d4*/ 	.word	0x00000000


	//----- nvinfo : EIATTR_CBANK_PARAM_SIZE
	.align		4
.L_1285:
        /*00d8*/ 	.byte	0x03, 0x19
        /*00da*/ 	.short	0x0220


	//----- nvinfo : EIATTR_PARAM_CBANK
	.align		4
        /*00dc*/ 	.byte	0x04, 0x0a
        /*00de*/ 	.short	(.L_1287 - .L_1286)
	.align		4
.L_1286:
        /*00e0*/ 	.word	index@(.nv.constant0._ZN2at6native18elementwise_kernelILi128ELi4EZNS0_15gpu_kernel_implIZZZNS0_16asin_kernel_cudaERNS_18TensorIteratorBaseEENKUlvE_clEvENKUlvE_clEvEUlN3c107complexIdEEE_EEvS4_RKT_EUliE_EEviT1_)
        /*00e4*/ 	.short	0x0210
        /*00e6*/ 	.short	0x0220


	//----- nvinfo : EIATTR_SW_WAR
	.align		4
.L_1287:
        /*00e8*/ 	.byte	0x04, 0x36
        /*00ea*/ 	.short	(.L_1289 - .L_1288)
.L_1288:
        /*00ec*/ 	.word	0x00000008
.L_1289:


//--------------------- .nv.info._ZN2at6native27unrolled_elementwise_kernelIZZZNS0_16asin_kernel_cudaERNS_18TensorIteratorBaseEENKUlvE_clEvENKUlvE_clEvEUlN3c107complexIdEEE_St5arrayIPcLm2EELi4E23TrivialOffsetCalculatorILi1EjESE_NS0_6memory12LoadWithCastILi1EEENSF_13StoreWithCastILi1EEEEEviT_T0_T2_T3_T4_T5_ --------------------------
	.section	.nv.info._ZN2at6native27unrolled_elementwise_kernelIZZZNS0_16asin_kernel_cudaERNS_18TensorIteratorBaseEENKUlvE_clEvENKUlvE_clEvEUlN3c107complexIdEEE_St5arrayIPcLm2EELi4E23TrivialOffsetCalculatorILi1EjESE_NS0_6memory12LoadWithCastILi1EEENSF_13StoreWithCastILi1EEEEEviT_T0_T2_T3_T4_T5_,"",@"SHT_CUDA_INFO"
	.sectionflags	@""
	.align	4


	//----- nvinfo : EIATTR_CUDA_API_VERSION
	.align		4
        /*0000*/ 	.byte	0x04, 0x37
        /*0002*/ 	.short	(.L_1291 - .L_1290)
.L_1290:
        /*0004*/ 	.word	0x00000082


	//----- nvinfo : EIATTR_KPARAM_INFO
	.align		4
.L_1291:
        /*0008*/ 	.byte	0x04, 0x17
        /*000a*/ 	.short	(.L_1293 - .L_1292)
.L_1292:
        /*000c*/ 	.word	0x00000000
        /*0010*/ 	.short	0x0006
        /*0012*/ 	.short	0x0024
        /*0014*/ 	.byte	0x00, 0xf0, 0x21, 0x00


	//----- nvinfo : EIATTR_KPARAM_INFO
	.align		4
.L_1293:
        /*0018*/ 	.byte	0x04, 0x17
        /*001a*/ 	.short	(.L_1295 - .L_1294)
.L_1294:
        /*001c*/ 	.word	0x00000000
        /*0020*/ 	.short	0x0005
        /*0022*/ 	.short	0x001c
        /*0024*/ 	.byte	0x00, 0xf0, 0x21, 0x00


	//----- nvinfo : EIATTR_KPARAM_INFO
	.align		4
.L_1295:
        /*0028*/ 	.byte	0x04, 0x17
        /*002a*/ 	.short	(.L_1297 - .L_1296)
.L_1296:
        /*002c*/ 	.word	0x00000000
        /*0030*/ 	.short	0x0004
        /*0032*/ 	.short	0x0019
        /*0034*/ 	.byte	0x00, 0xf0, 0x05, 0x00


	//----- nvinfo : EIATTR_KPARAM_INFO
	.align		4
.L_1297:
        /*0038*/ 	.byte	0x04, 0x17
        /*003a*/ 	.short	(.L_1299 - .L_1298)
.L_1298:
        /*003c*/ 	.word	0x00000000
        /*0040*/ 	.short	0x0003
        /*0042*/ 	.short	0x0018
        /*0044*/ 	.byte	0x00, 0xf0, 0x05, 0x00


	//----- nvinfo : EIATTR_KPARAM_INFO
	.align		4
.L_1299:
        /*0048*/ 	.byte	0x04, 0x17
        /*004a*/ 	.short	(.L_1301 - .L_1300)
.L_1300:
        /*004c*/ 	.word	0x00000000
        /*0050*/ 	.short	0x0002
        /*0052*/ 	.short	0x0008
        /*0054*/ 	.byte	0x00, 0xf0, 0x41, 0x00


	//----- nvinfo : EIATTR_KPARAM_INFO
	.align		4
.L_1301:
        /*0058*/ 	.byte	0x04, 0x17
        /*005a*/ 	.short	(.L_1303 - .L_1302)
.L_1302:
        /*005c*/ 	.word	0x00000000
        /*0060*/ 	.short	0x0001
        /*0062*/ 	.short	0x0004
        /*0064*/ 	.byte	0x00, 0xf0, 0x05, 0x00


	//----- nvinfo : EIATTR_KPARAM_INFO
	.align		4
.L_1303:
        /*0068*/ 	.byte	0x04, 0x17
        /*006a*/ 	.short	(.L_1305 - .L_1304)
.L_1304:
        /*006c*/ 	.word	0x00000000
        /*0070*/ 	.short	0x0000
        /*0072*/ 	.short	0x0000
        /*0074*/ 	.byte	0x00, 0xf0, 0x11, 0x00


	//----- nvinfo : EIATTR_SPARSE_MMA_MASK
	.align		4
.L_1305:
        /*0078*/ 	.byte	0x03, 0x50
        /*007a*/ 	.short	0x0000


	//----- nvinfo : EIATTR_MAXREG_COUNT
	.align		4
        /*007c*/ 	.byte	0x03, 0x1b
        /*007e*/ 	.short	0x00ff


	//----- nvinfo : EIATTR_EXTERNS
	.align		4
        /*0080*/ 	.byte	0x04, 0x0f
        /*0082*/ 	.short	(.L_1307 - .L_1306)


	//   ....[0]....
	.align		4
.L_1306:
        /*0084*/ 	.word	index@(__assertfail)


	//----- nvinfo : EIATTR_MERCURY_ISA_VERSION
	.align		4
.L_1307:
        /*0088*/ 	.byte	0x03, 0x5f
        /*008a*/ 	.short	0x0101


	//----- nvinfo : EIATTR_SYSCALL_OFFSETS
	.align		4
        /*008c*/ 	.byte	0x04, 0x46
        /*008e*/ 	.short	(.L_1309 - .L_1308)


	//   ....[0]....
.L_1308:
        /*0090*/ 	.word	0x000010f0


	//   ....[1]....
        /*0094*/ 	.word	0x00002210


	//   ....[2]....
        /*0098*/ 	.word	0x00003350


	//   ....[3]....
        /*009c*/ 	.word	0x00004460


	//   ....[4]....
        /*00a0*/ 	.word	0x000306e0


	//   ....[5]....
        /*00a4*/ 	.word	0x00031910


	//   ....[6]....
        /*00a8*/ 	.word	0x00032b00


	//   ....[7]....
        /*00ac*/ 	.word	0x00033cf0


	//----- nvinfo : EIATTR_EXIT_INSTR_OFFSETS
	.align		4
.L_1309:
        /*00b0*/ 	.byte	0x04, 0x1c
        /*00b2*/ 	.short	(.L_1311 - .L_1310)


	//   ....[0]....
.L_1310:
        /*00b4*/ 	.word	0x00032ba0


	//   ....[1]....
        /*00b8*/ 	.word	0x00032cf0


	//   ....[2]....
        /*00bc*/ 	.word	0x00032d30


	//   ....[3]....
        /*00c0*/ 	.word	0x00032dc0


	//   ....[4]....
        /*00c4*/ 	.word	0x00032df0


	//   ....[5]....
        /*00c8*/ 	.word	0x00032e20


	//   ....[6]....
        /*00cc*/ 	.word	0x00032ef0


	//   ....[7]....
        /*00d0*/ 	.word	0x00032f70


	//   ....[8]....
        /*00d4*/ 	.word	0x00033070


	//   ....[9]....
        /*00d8*/ 	.word	0x00033120


	//   ....[10]....
        /*00dc*/ 	.word	0x00033140


	//   ....[11]....
        /*00e0*/ 	.word	0x00033210


	//   ....[12]....
        /*00e4*/ 	.word	0x00033230


	//   ....[13]....
        /*00e8*/ 	.word	0x00033400


	//   ....[14]....
        /*00ec*/ 	.word	0x000335a0


	//   ....[15]....
        /*00f0*/ 	.word	0x00033620


	//   ....[16]....
        /*00f4*/ 	.word	0x000336d0


	//   ....[17]....
        /*00f8*/ 	.word	0x00033890


	//   ....[18]....
        /*00fc*/ 	.word	0x00033a50


	//   ....[19]....
        /*0100*/ 	.word	0x00033bf0


	//   ....[20]....
        /*0104*/ 	.word	0x00033d00


	//   ....[21]....
        /*0108*/ 	.word	0x00033d30


	//   ....[22]....
        /*010c*/ 	.word	0x00033d60


	//----- nvinfo : EIATTR_MAX_THREADS
	.align		4
.L_1311:
        /*0110*/ 	.byte	0x04, 0x05
        /*0112*/ 	.short	(.L_1313 - .L_1312)
.L_1312:
        /*0114*/ 	.word	0x00000080
        /*0118*/ 	.word	0x00000001
        /*011c*/ 	.word	0x00000001


	//----- nvinfo : EIATTR_CRS_STACK_SIZE
	.align		4
.L_1313:
        /*0120*/ 	.byte	0x04, 0x1e
        /*0122*/ 	.short	(.L_1315 - .L_1314)
.L_1314:
        /*0124*/ 	.word	0x00000000


	//----- nvinfo : EIATTR_CBANK_PARAM_SIZE
	.align		4
.L_1315:
        /*0128*/ 	.byte	0x03, 0x19
        /*012a*/ 	.short	0x002c


	//----- nvinfo : EIATTR_PARAM_CBANK
	.align		4
        /*012c*/ 	.byte	0x04, 0x0a
        /*012e*/ 	.short	(.L_1317 - .L_1316)
	.align		4
.L_1316:
        /*0130*/ 	.word	index@(.nv.constant0._ZN2at6native27unrolled_elementwise_kernelIZZZNS0_16asin_kernel_cudaERNS_18TensorIteratorBaseEENKUlvE_clEvENKUlvE_clEvEUlN3c107complexIdEEE_St5arrayIPcLm2EELi4E23TrivialOffsetCalculatorILi1EjESE_NS0_6memory12LoadWithCastILi1EEENSF_13StoreWithCastILi1EEEEEviT_T0_T2_T3_T4_T5_)
        /*0134*/ 	.short	0x0210
        /*0136*/ 	.short	0x002c


	//----- nvinfo : EIATTR_SW_WAR
	.align		4
.L_1317:
        /*0138*/ 	.byte	0x04, 0x36
        /*013a*/ 	.short	(.L_1319 - .L_1318)
.L_1318:
        /*013c*/ 	.word	0x00000008
.L_1319:


//--------------------- .nv.info._ZN2at6native18elementwise_kernelILi128ELi2EZNS0_22gpu_kernel_impl_nocastIZZZNS0_16asin_kernel_cudaERNS_18TensorIteratorBaseEENKUlvE_clEvENKUlvE_clEvEUlN3c107complexIdEEE_EEvS4_RKT_EUliE_EEviT1_ --------------------------
	.section	.nv.info._ZN2at6native18elementwise_kernelILi128ELi2EZNS0_22gpu_kernel_impl_nocastIZZZNS0_16asin_kernel_cudaERNS_18TensorIteratorBaseEENKUlvE_clEvENKUlvE_clEvEUlN3c107complexIdEEE_EEvS4_RKT_EUliE_EEviT1_,"",@"SHT_CUDA_INFO"
	.sectionflags	@""
	.align	4


	//----- nvinfo : EIATTR_CUDA_API_VERSION
	.align		4
        /*0000*/ 	.byte	0x04, 0x37
        /*0002*/ 	.short	(.L_1321 - .L_1320)
.L_1320:
        /*0004*/ 	.word	0x00000082


	//----- nvinfo : EIATTR_KPARAM_INFO
	.align		4
.L_1321:
        /*0008*/ 	.byte	0x04, 0x17
        /*000a*/ 	.short	(.L_1323 - .L_1322)
.L_1322:
        /*000c*/ 	.word	0x00000000
        /*0010*/ 	.short	0x0001
        /*0012*/ 	.short	0x0008
        /*0014*/ 	.byte	0x00, 0xf0, 0x61, 0x08


	//----- nvinfo : EIATTR_KPARAM_INFO
	.align		4
.L_1323:
        /*0018*/ 	.byte	0x04, 0x17
        /*001a*/ 	.short	(.L_1325 - .L_1324)
.L_1324:
        /*001c*/ 	.word	0x00000000
        /*0020*/ 	.short	0x0000
        /*0022*/ 	.short	0x0000
        /*0024*/ 	.byte	0x00, 0xf0, 0x11, 0x00


	//----- nvinfo : EIATTR_SPARSE_MMA_MASK
	.align		4
.L_1325:
        /*0028*/ 	.byte	0x03, 0x50
        /*002a*/ 	.short	0x0000


	//----- nvinfo : EIATTR_MAXREG_COUNT
	.align		4
        /*002c*/ 	.byte	0x03, 0x1b
        /*002e*/ 	.short	0x0080


	//----- nvinfo : EIATTR_MERCURY_ISA_VERSION
	.align		4
        /*0030*/ 	.byte	0x03, 0x5f
        /*0032*/ 	.short	0x0101


	//----- nvinfo : EIATTR_EXIT_INSTR_OFFSETS
	.align		4
        /*0034*/ 	.byte	0x04, 0x1c
        /*0036*/ 	.short	(.L_1327 - .L_1326)


	//   ....[0]....
.L_1326:
        /*0038*/ 	.word	0x0000bd20


	//   ....[1]....
        /*003c*/ 	.word	0x00017910


	//----- nvinfo : EIATTR_MAX_THREADS
	.align		4
.L_1327:
        /*0040*/ 	.byte	0x04, 0x05
        /*0042*/ 	.short	(.L_1329 - .L_1328)
.L_1328:
        /*0044*/ 	.word	0x00000080
        /*0048*/ 	.word	0x00000001
        /*004c*/ 	.word	0x00000001


	//----- nvinfo : EIATTR_CRS_STACK_SIZE
	.align		4
.L_1329:
        /*0050*/ 	.byte	0x04, 0x1e
        /*0052*/ 	.short	(.L_1331 - .L_1330)
.L_1330:
        /*0054*/ 	.word	0x00000000


	//----- nvinfo : EIATTR_CBANK_PARAM_SIZE
	.align		4
.L_1331:
        /*0058*/ 	.byte	0x03, 0x19
        /*005a*/ 	.short	0x0220


	//----- nvinfo : EIATTR_PARAM_CBANK
	.align		4
        /*005c*/ 	.byte	0x04, 0x0a
        /*005e*/ 	.short	(.L_1333 - .L_1332)
	.align		4
.L_1332:
        /*0060*/ 	.word	index@(.nv.constant0._ZN2at6native18elementwise_kernelILi128ELi2EZNS0_22gpu_kernel_impl_nocastIZZZNS0_16asin_kernel_cudaERNS_18TensorIteratorBaseEENKUlvE_clEvENKUlvE_clEvEUlN3c107complexIdEEE_EEvS4_RKT_EUliE_EEviT1_)
        /*0064*/ 	.short	0x0210
        /*0066*/ 	.short	0x0220


	//----- nvinfo : EIATTR_SW_WAR
	.align		4
.L_1333:
        /*0068*/ 	.byte	0x04, 0x36
        /*006a*/ 	.short	(.L_1335 - .L_1334)
.L_1334:
        /*006c*/ 	.word	0x00000008
.L_1335:


//--------------------- .nv.info._ZN2at6native27unrolled_elementwise_kernelIZZZNS0_16asin_kernel_cudaERNS_18TensorIteratorBaseEENKUlvE_clEvENKUlvE_clEvEUlN3c107complexIdEEE_St5arrayIPcLm2EELi4E23TrivialOffsetCalculatorILi1EjESE_NS0_6memory15LoadWithoutCastENSF_16StoreWithoutCastEEEviT_T0_T2_T3_T4_T5_ --------------------------
	.section	.nv.info._ZN2at6native27unrolled_elementwise_kernelIZZZNS0_16asin_kernel_cudaERNS_18TensorIteratorBaseEENKUlvE_clEvENKUlvE_clEvEUlN3c107complexIdEEE_St5arrayIPcLm2EELi4E23TrivialOffsetCalculatorILi1EjESE_NS0_6memory15LoadWithoutCastENSF_16StoreWithoutCastEEEviT_T0_T2_T3_T4_T5_,"",@"SHT_CUDA_INFO"
	.sectionflags	@""
	.align	4


	//----- nvinfo : EIATTR_CUDA_API_VERSION
	.align		4
        /*0000*/ 	.byte	0x04, 0x37
        /*0002*/ 	.short	(.L_1337 - .L_1336)
.L_1336:
        /*0004*/ 	.word	0x00000082


	//----- nvinfo : EIATTR_KPARAM_INFO
	.align		4
.L_1337:
        /*0008*/ 	.byte	0x04, 0x17
        /*000a*/ 	.short	(.L_1339 - .L_1338)
.L_1338:
        /*000c*/ 	.word	0x00000000
        /*0010*/ 	.short	0x0006
        /*0012*/ 	.short	0x001b
        /*0014*/ 	.byte	0x00, 0xf0, 0x05, 0x00


	//----- nvinfo : EIATTR_KPARAM_INFO
	.align		4
.L_1339:
        /*0018*/ 	.byte	0x04, 0x17
        /*001a*/ 	.short	(.L_1341 - .L_1340)
.L_1340:
        /*001c*/ 	.word	0x00000000
        /*0020*/ 	.short	0x0005
        /*0022*/ 	.short	0x001a
        /*0024*/ 	.byte	0x00, 0xf0, 0x05, 0x00


	//----- nvinfo : EIATTR_KPARAM_INFO
	.align		4
.L_1341:
        /*0028*/ 	.byte	0x04, 0x17
        /*002a*/ 	.short	(.L_1343 - .L_1342)
.L_1342:
        /*002c*/ 	.word	0x00000000
        /*0030*/ 	.short	0x0004
        /*0032*/ 	.short	0x0019
        /*0034*/ 	.byte	0x00, 0xf0, 0x05, 0x00


	//----- nvinfo : EIATTR_KPARAM_INFO
	.align		4
.L_1343:
        /*0038*/ 	.byte	0x04, 0x17
        /*003a*/ 	.short	(.L_1345 - .L_1344)
.L_1344:
        /*003c*/ 	.word	0x00000000
        /*0040*/ 	.short	0x0003
        /*0042*/ 	.short	0x0018
        /*0044*/ 	.byte	0x00, 0xf0, 0x05, 0x00


	//----- nvinfo : EIATTR_KPARAM_INFO
	.align		4
.L_1345:
        /*0048*/ 	.byte	0x04, 0x17
        /*004a*/ 	.short	(.L_1347 - .L_1346)
.L_1346:
        /*004c*/ 	.word	0x00000000
        /*0050*/ 	.short	0x0002
        /*0052*/ 	.short	0x0008
        /*0054*/ 	.byte	0x00, 0xf0, 0x41, 0x00


	//----- nvinfo : EIATTR_KPARAM_INFO
	.align		4
.L_1347:
        /*0058*/ 	.byte	0x04, 0x17
        /*005a*/ 	.short	(.L_1349 - .L_1348)
.L_1348:
        /*005c*/ 	.word	0x00000000
        /*0060*/ 	.short	0x0001
        /*0062*/ 	.short	0x0004
        /*0064*/ 	.byte	0x00, 0xf0, 0x05, 0x00


	//----- nvinfo : EIATTR_KPARAM_INFO
	.align		4
.L_1349:
        /*0068*/ 	.byte	0x04, 0x17
        /*006a*/ 	.short	(.L_1351 - .L_1350)
.L_1350:
        /*006c*/ 	.word	0x00000000
        /*0070*/ 	.short	0x0000
        /*0072*/ 	.short	0x0000
        /*0074*/ 	.byte	0x00, 0xf0, 0x11, 0x00


	//----- nvinfo : EIATTR_SPARSE_MMA_MASK
	.align		4
.L_1351:
        /*0078*/ 	.byte	0x03, 0x50
        /*007a*/ 	.short	0x0000


	//----- nvinfo : EIATTR_MAXREG_COUNT
	.align		4
        /*007c*/ 	.byte	0x03, 0x1b
        /*007e*/ 	.short	0x00ff


	//----- nvinfo : EIATTR_MERCURY_ISA_VERSION
	.align		4
        /*0080*/ 	.byte	0x03, 0x5f
        /*0082*/ 	.short	0x0101


	//----- nvinfo : EIATTR_EXIT_INSTR_OFFSETS
	.align		4
        /*0084*/ 	.byte	0x04, 0x1c
        /*0086*/ 	.short	(.L_1353 - .L_1352)


	//   ....[0]....
.L_1352:
        /*0088*/ 	.word	0x0002a9a0


	//   ....[1]....
        /*008c*/ 	.word	0x0002aa00


	//----- nvinfo : EIATTR_MAX_THREADS
	.align		4
.L_1353:
        /*0090*/ 	.byte	0x04, 0x05
        /*0092*/ 	.short	(.L_1355 - .L_1354)
.L_1354:
        /*0094*/ 	.word	0x00000080
        /*0098*/ 	.word	0x00000001
        /*009c*/ 	.word	0x00000001


	//----- nvinfo : EIATTR_CRS_STACK_SIZE
	.align		4
.L_1355:
        /*00a0*/ 	.byte	0x04, 0x1e
        /*00a2*/ 	.short	(.L_1357 - .L_1356)
.L_1356:
        /*00a4*/ 	.word	0x00000000


	//----- nvinfo : EIATTR_CBANK_PARAM_SIZE
	.align		4
.L_1357:
        /*00a8*/ 	.byte	0x03, 0x19
        /*00aa*/ 	.short	0x001c


	//----- nvinfo : EIATTR_PARAM_CBANK
	.align		4
        /*00ac*/ 	.byte	0x04, 0x0a
        /*00ae*/ 	.short	(.L_1359 - .L_1358)
	.align		4
.L_1358:
        /*00b0*/ 	.word	index@(.nv.constant0._ZN2at6native27unrolled_elementwise_kernelIZZZNS0_16asin_kernel_cudaERNS_18TensorIteratorBaseEENKUlvE_clEvENKUlvE_clEvEUlN3c107complexIdEEE_St5arrayIPcLm2EELi4E23TrivialOffsetCalculatorILi1EjESE_NS0_6memory15LoadWithoutCastENSF_16StoreWithoutCastEEEviT_T0_T2_T3_T4_T5_)
        /*00b4*/ 	.short	0x0210
        /*00b6*/ 	.short	0x001c


	//----- nvinfo : EIATTR_SW_WAR
	.align		4
.L_1359:
        /*00b8*/ 	.byte	0x04, 0x36
        /*00ba*/ 	.short	(.L_1361 - .L_1360)
.L_1360:
        /*00bc*/ 	.word	0x00000008
.L_1361:


//--------------------- .nv.info._ZN2at6native29vectorized_elementwise_kernelILi2EZZZNS0_16asin_kernel_cudaERNS_18TensorIteratorBaseEENKUlvE_clEvENKUlvE_clEvEUlN3c107complexIdEEE_St5arrayIPcLm2EEEEviT0_T1_ --------------------------
	.section	.nv.info._ZN2at6native29vectorized_elementwise_kernelILi2EZZZNS0_16asin_kernel_cudaERNS_18TensorIteratorBaseEENKUlvE_clEvENKUlvE_clEvEUlN3c107complexIdEEE_St5arrayIPcLm2EEEEviT0_T1_,"",@"SHT_CUDA_INFO"
	.sectionflags	@""
	.align	4


	//----- nvinfo : EIATTR_CUDA_API_VERSION
	.align		4
        /*0000*/ 	.byte	0x04, 0x37
        /*0002*/ 	.short	(.L_1363 - .L_1362)
.L_1362:
        /*0004*/ 	.word	0x00000082


	//----- nvinfo : EIATTR_KPARAM_INFO
	.align		4
.L_1363:
        /*0008*/ 	.byte	0x04, 0x17
        /*000a*/ 	.short	(.L_1365 - .L_1364)
.L_1364:
        /*000c*/ 	.word	0x00000000
        /*0010*/ 	.short	0x0002
        /*0012*/ 	.short	0x0008
        /*0014*/ 	.byte	0x00, 0xf0, 0x41, 0x00


	//----- nvinfo : EIATTR_KPARAM_INFO
	.align		4
.L_1365:
        /*0018*/ 	.byte	0x04, 0x17
        /*001a*/ 	.short	(.L_1367 - .L_1366)
.L_1366:
        /*001c*/ 	.word	0x00000000
        /*0020*/ 	.short	0x0001
        /*0022*/ 	.short	0x0004
        /*0024*/ 	.byte	0x00, 0xf0, 0x05, 0x00


	//----- nvinfo : EIATTR_KPARAM_INFO
	.align		4
.L_1367:
        /*0028*/ 	.byte	0x04, 0x17
        /*002a*/ 	.short	(.L_1369 - .L_1368)
.L_1368:
        /*002c*/ 	.word	0x00000000
        /*0030*/ 	.short	0x0000
        /*0032*/ 	.short	0x0000
        /*0034*/ 	.byte	0x00, 0xf0, 0x11, 0x00


	//----- nvinfo : EIATTR_SPARSE_MMA_MASK
	.align		4
.L_1369:
        /*0038*/ 	.byte	0x03, 0x50
        /*003a*/ 	.short	0x0000


	//----- nvinfo : EIATTR_MAXREG_COUNT
	.align		4
        /*003c*/ 	.byte	0x03, 0x1b
        /*003e*/ 	.short	0x00ff


	//----- nvinfo : EIATTR_MERCURY_ISA_VERSION
	.align		4
        /*0040*/ 	.byte	0x03, 0x5f
        /*0042*/ 	.short	0x0101


	//----- nvinfo : EIATTR_EXIT_INSTR_OFFSETS
	.align		4
        /*0044*/ 	.byte	0x04, 0x1c
        /*0046*/ 	.short	(.L_1371 - .L_1370)


	//   ....[0]....
.L_1370:
        /*0048*/ 	.word	0x00054810


	//   ....[1]....
        /*004c*/ 	.word	0x000aa9e0


	//   ....[2]....
        /*0050*/ 	.word	0x000aaa30


	//----- nvinfo : EIATTR_MAX_THREADS
	.align		4
.L_1371:
        /*0054*/ 	.byte	0x04, 0x05
        /*0056*/ 	.short	(.L_1373 - .L_1372)
.L_1372:
        /*0058*/ 	.word	0x00000080
        /*005c*/ 	.word	0x00000001
        /*0060*/ 	.word	0x00000001


	//----- nvinfo : EIATTR_CRS_STACK_SIZE
	.align		4
.L_1373:
        /*0064*/ 	.byte	0x04, 0x1e
        /*0066*/ 	.short	(.L_1375 - .L_1374)
.L_1374:
        /*0068*/ 	.word	0x00000000


	//----- nvinfo : EIATTR_CBANK_PARAM_SIZE
	.align		4
.L_1375:
        /*006c*/ 	.byte	0x03, 0x19
        /*006e*/ 	.short	0x0018


	//----- nvinfo : EIATTR_PARAM_CBANK
	.align		4
        /*0070*/ 	.byte	0x04, 0x0a
        /*0072*/ 	.short	(.L_1377 - .L_1376)
	.align		4
.L_1376:
        /*0074*/ 	.word	index@(.nv.constant0._ZN2at6native29vectorized_elementwise_kernelILi2EZZZNS0_16asin_kernel_cudaERNS_18TensorIteratorBaseEENKUlvE_clEvENKUlvE_clEvEUlN3c107complexIdEEE_St5arrayIPcLm2EEEEviT0_T1_)
        /*0078*/ 	.short	0x0210
        /*007a*/ 	.short	0x0018


	//----- nvinfo : EIATTR_SW_WAR
	.align		4
.L_1377:
        /*007c*/ 	.byte	0x04, 0x36
        /*007e*/ 	.short	(.L_1379 - .L_1378)
.L_1378:
        /*0080*/ 	.word	0x00000008
.L_1379:


//--------------------- .nv.info._ZN2at6native29vectorized_elementwise_kernelILi4EZZZNS0_16asin_kernel_cudaERNS_18TensorIteratorBaseEENKUlvE_clEvENKUlvE_clEvEUlN3c107complexIdEEE_St5arrayIPcLm2EEEEviT0_T1_ --------------------------
	.section	.nv.info._ZN2at6native29vectorized_elementwise_kernelILi4EZZZNS0_16asin_kernel_cudaERNS_18TensorIteratorBaseEENKUlvE_clEvENKUlvE_clEvEUlN3c107complexIdEEE_St5arrayIPcLm2EEEEviT0_T1_,"",@"SHT_CUDA_INFO"
	.sectionflags	@""
	.align	4


	//----- nvinfo : EIATTR_CUDA_API_VERSION
	.align		4
        /*0000*/ 	.byte	0x04, 0x37
        /*0002*/ 	.short	(.L_1381 - .L_1380)
.L_1380:
        /*0004*/ 	.word	0x00000082


	//----- nvinfo : EIATTR_KPARAM_INFO
	.align		4
.L_1381:
        /*0008*/ 	.byte	0x04, 0x17
        /*000a*/ 	.short	(.L_1383 - .L_1382)
.L_1382:
        /*000c*/ 	.word	0x00000000
        /*0010*/ 	.short	0x0002
        /*0012*/ 	.short	0x0008
        /*0014*/ 	.byte	0x00, 0xf0, 0x41, 0x00


	//----- nvinfo : EIATTR_KPARAM_INFO
	.align		4
.L_1383:
        /*0018*/ 	.byte	0x04, 0x17
        /*001a*/ 	.short	(.L_1385 - .L_1384)
.L_1384:
        /*001c*/ 	.word	0x00000000
        /*0020*/ 	.short	0x0001
        /*0022*/ 	.short	0x0004
        /*0024*/ 	.byte	0x00, 0xf0, 0x05, 0x00


	//----- nvinfo : EIATTR_KPARAM_INFO
	.align		4
.L_1385:
        /*0028*/ 	.byte	0x04, 0x17
        /*002a*/ 	.short	(.L_1387 - .L_1386)
.L_1386:
        /*002c*/ 	.word	0x00000000
        /*0030*/ 	.short	0x0000
        /*0032*/ 	.short	0x0000
        /*0034*/ 	.byte	0x00, 0xf0, 0x11, 0x00


	//----- nvinfo : EIATTR_SPARSE_MMA_MASK
	.align		4
.L_1387:
        /*0038*/ 	.byte	0x03, 0x50
        /*003a*/ 	.short	0x0000


	//----- nvinfo : EIATTR_MAXREG_COUNT
	.align		4
        /*003c*/ 	.byte	0x03, 0x1b
        /*003e*/ 	.short	0x00ff


	//----- nvinfo : EIATTR_MERCURY_ISA_VERSION
	.align		4
        /*0040*/ 	.byte	0x03, 0x5f
        /*0042*/ 	.short	0x0101


	//----- nvinfo : EIATTR_EXIT_INSTR_OFFSETS
	.align		4
        /*0044*/ 	.byte	0x04, 0x1c
        /*0046*/ 	.short	(.L_1389 - .L_1388)


	//   ....[0]....
.L_1388:
        /*0048*/ 	.word	0x00054810


	//   ....[1]....
        /*004c*/ 	.word	0x000aa9e0


	//   ....[2]....
        /*0050*/ 	.word	0x000aaa30


	//----- nvinfo : EIATTR_MAX_THREADS
	.align		4
.L_1389:
        /*0054*/ 	.byte	0x04, 0x05
        /*0056*/ 	.short	(.L_1391 - .L_1390)
.L_1390:
        /*0058*/ 	.word	0x00000080
        /*005c*/ 	.word	0x00000001
        /*0060*/ 	.word	0x00000001


	//----- nvinfo : EIATTR_CRS_STACK_SIZE
	.align		4
.L_1391:
        /*0064*/ 	.byte	0x04, 0x1e
        /*0066*/ 	.short	(.L_1393 - .L_1392)
.L_1392:
        /*0068*/ 	.word	0x00000000


	//----- nvinfo : EIATTR_CBANK_PARAM_SIZE
	.align		4
.L_1393:
        /*006c*/ 	.byte	0x03, 0x19
        /*006e*/ 	.short	0x0018


	//----- nvinfo : EIATTR_PARAM_CBANK
	.align		4
        /*0070*/ 	.byte	0x04, 0x0a
        /*0072*/ 	.short	(.L_1395 - .L_1394)
	.align		4
.L_1394:
        /*0074*/ 	.word	index@(.nv.constant0._ZN2at6native29vectorized_elementwise_kernelILi4EZZZNS0_16asin_kernel_cudaERNS_18TensorIteratorBaseEENKUlvE_clEvENKUlvE_clEvEUlN3c107complexIdEEE_St5arrayIPcLm2EEEEviT0_T1_)
        /*0078*/ 	.short	0x0210
        /*007a*/ 	.short	0x0018


	//----- nvinfo : EIATTR_SW_WAR
	.align		4
.L_1395:
        /*007c*/ 	.byte	0x04, 0x36
        /*007e*/ 	.short	(.L_1397 - .L_1396)
.L_1396:
        /*0080*/ 	.word	0x00000008
.L_1397:


//--------------------- .nv.info._ZN2at6native29vectorized_elementwise_kernelILi8EZZZNS0_16asin_kernel_cudaERNS_18TensorIteratorBaseEENKUlvE_clEvENKUlvE_clEvEUlN3c107complexIdEEE_St5arrayIPcLm2EEEEviT0_T1_ --------------------------
	.section	.nv.info._ZN2at6native29vectorized_elementwise_kernelILi8EZZZNS0_16asin_kernel_cudaERNS_18TensorIteratorBaseEENKUlvE_clEvENKUlvE_clEvEUlN3c107complexIdEEE_St5arrayIPcLm2EEEEviT0_T1_,"",@"SHT_CUDA_INFO"
	.sectionflags	@""
	.align	4


	//----- nvinfo : EIATTR_CUDA_API_VERSION
	.align		4
        /*0000*/ 	.byte	0x04, 0x37
        /*0002*/ 	.short	(.L_1399 - .L_1398)
.L_1398:
        /*0004*/ 	.word	0x00000082


	//----- nvinfo : EIATTR_KPARAM_INFO
	.align		4
.L_1399:
        /*0008*/ 	.byte	0x04, 0x17
        /*000a*/ 	.short	(.L_1401 - .L_1400)
.L_1400:
        /*000c*/ 	.word	0x00000000
        /*0010*/ 	.short	0x0002
        /*0012*/ 	.short	0x0008
        /*0014*/ 	.byte	0x00, 0xf0, 0x41, 0x00


	//----- nvinfo : EIATTR_KPARAM_INFO
	.align		4
.L_1401:
        /*0018*/ 	.byte	0x04, 0x17
        /*001a*/ 	.short	(.L_1403 - .L_1402)
.L_1402:
        /*001c*/ 	.word	0x00000000
        /*0020*/ 	.short	0x0001
        /*0022*/ 	.short	0x0004
        /*0024*/ 	.byte	0x00, 0xf0, 0x05, 0x00


	//----- nvinfo : EIATTR_KPARAM_INFO
	.align		4
.L_1403:
        /*0028*/ 	.byte	0x04, 0x17
        /*002a*/ 	.short	(.L_1405 - .L_1404)
.L_1404:
        /*002c*/ 	.word	0x00000000
        /*0030*/ 	.short	0x0000
        /*0032*/ 	.short	0x0000
        /*0034*/ 	.byte	0x00, 0xf0, 0x11, 0x00


	//----- nvinfo : EIATTR_SPARSE_MMA_MASK
	.align		4
.L_1405:
        /*0038*/ 	.byte	0x03, 0x50
        /*003a*/ 	.short	0x0000


	//----- nvinfo : EIATTR_MAXREG_COUNT
	.align		4
        /*003c*/ 	.byte	0x03, 0x1b
        /*003e*/ 	.short	0x00ff


	//----- nvinfo : EIATTR_MERCURY_ISA_VERSION
	.align		4
        /*0040*/ 	.byte	0x03, 0x5f
        /*0042*/ 	.short	0x0101


	//----- nvinfo : EIATTR_EXIT_INSTR_OFFSETS
	.align		4
        /*0044*/ 	.byte	0x04, 0x1c
        /*0046*/ 	.short	(.L_1407 - .L_1406)


	//   ....[0]....
.L_1406:
        /*0048*/ 	.word	0x00054810


	//   ....[1]....
        /*004c*/ 	.word	0x000aa9e0


	//   ....[2]....
        /*0050*/ 	.word	0x000aaa30


	//----- nvinfo : EIATTR_MAX_THREADS
	.align		4
.L_1407:
        /*0054*/ 	.byte	0x04, 0x05
        /*0056*/ 	.short	(.L_1409 - .L_1408)
.L_1408:
        /*0058*/ 	.word	0x00000080
        /*005c*/ 	.word	0x00000001
        /*0060*/ 	.word	0x00000001


	//----- nvinfo : EIATTR_CRS_STACK_SIZE
	.align		4
.L_1409:
        /*0064*/ 	.byte	0x04, 0x1e
        /*0066*/ 	.short	(.L_1411 - .L_1410)
.L_1410:
        /*0068*/ 	.word	0x00000000


	//----- nvinfo : EIATTR_CBANK_PARAM_SIZE
	.align		4
.L_1411:
        /*006c*/ 	.byte	0x03, 0x19
        /*006e*/ 	.short	0x0018


	//----- nvinfo : EIATTR_PARAM_CBANK
	.align		4
        /*0070*/ 	.byte	0x04, 0x0a
        /*0072*/ 	.short	(.L_1413 - .L_1412)
	.align		4
.L_1412:
        /*0074*/ 	.word	index@(.nv.constant0._ZN2at6native29vectorized_elementwise_kernelILi8EZZZNS0_16asin_kernel_cudaERNS_18TensorIteratorBaseEENKUlvE_clEvENKUlvE_clEvEUlN3c107complexIdEEE_St5arrayIPcLm2EEEEviT0_T1_)
        /*0078*/ 	.short	0x0210
        /*007a*/ 	.short	0x0018


	//----- nvinfo : EIATTR_SW_WAR
	.align		4
.L_1413:
        /*007c*/ 	.byte	0x04, 0x36
        /*007e*/ 	.short	(.L_1415 - .L_1414)
.L_1414:
        /*0080*/ 	.word	0x00000008
.L_1415:


//--------------------- .nv.callgraph             --------------------------
	.section	.nv.callgraph,"",@"SHT_CUDA_CALLGRAPH"
	.align	4
	.sectionentsize	8
	.align		4
        /*0000*/ 	.word	0x00000000
	.align		4
        /*0004*/ 	.word	0xffffffff
	.align		4
        /*0008*/ 	.word	index@(_ZN2at6native18elementwise_kernelILi128ELi4EZNS0_15gpu_kernel_implIZZZNS0_16asin_kernel_cudaERNS_18TensorIteratorBaseEENKUlvE0_clEvENKUlvE2_clEvEUlN3c108BFloat16EE_EEvS4_RKT_EUliE_EEviT1_)
	.align		4
        /*000c*/ 	.word	index@(__assertfail)
	.align		4
        /*0010*/ 	.word	index@(_ZN2at6native27unrolled_elementwise_kernelIZZZNS0_16asin_kernel_cudaERNS_18TensorIteratorBaseEENKUlvE0_clEvENKUlvE2_clEvEUlN3c108BFloat16EE_St5arrayIPcLm2EELi4E23TrivialOffsetCalculatorILi1EjESD_NS0_6memory12LoadWithCastILi1EEENSE_13StoreWithCastILi1EEEEEviT_T0_T2_T3_T4_T5_)
	.align		4
        /*0014*/ 	.word	index@(__assertfail)
	.align		4
        /*0018*/ 	.word	index@(_ZN2at6native18elementwise_kernelILi128ELi4EZNS0_15gpu_kernel_implIZZZNS0_16asin_kernel_cudaERNS_18TensorIteratorBaseEENKUlvE0_clEvENKUlvE1_clEvEUlN3c104HalfEE_EEvS4_RKT_EUliE_EEviT1_)
	.align		4
        /*001c*/ 	.word	index@(__assertfail)
	.align		4
        /*0020*/ 	.word	index@(_ZN2at6native27unrolled_elementwise_kernelIZZZNS0_16asin_kernel_cudaERNS_18TensorIteratorBaseEENKUlvE0_clEvENKUlvE1_clEvEUlN3c104HalfEE_St5arrayIPcLm2EELi4E23TrivialOffsetCalculatorILi1EjESD_NS0_6memory12LoadWithCastILi1EEENSE_13StoreWithCastILi1EEEEEviT_T0_T2_T3_T4_T5_)
	.align		4
        /*0024*/ 	.word	index@(__assertfail)
	.align		4
        /*0028*/ 	.word	index@(_ZN2at6native18elementwise_kernelILi128ELi4EZNS0_15gpu_kernel_implIZZZNS0_16asin_kernel_cudaERNS_18TensorIteratorBaseEENKUlvE0_clEvENKUlvE0_clEvEUlfE_EEvS4_RKT_EUliE_EEviT1_)
	.align		4
        /*002c*/ 	.word	index@(__assertfail)
	.align		4
        /*0030*/ 	.word	index@(_ZN2at6native27unrolled_elementwise_kernelIZZZNS0_16asin_kernel_cudaERNS_18TensorIteratorBaseEENKUlvE0_clEvENKUlvE0_clEvEUlfE_St5arrayIPcLm2EELi4E23TrivialOffsetCalculatorILi1EjESB_NS0_6memory12LoadWithCastILi1EEENSC_13StoreWithCastILi1EEEEEviT_T0_T2_T3_T4_T5_)
	.align		4
        /*0034*/ 	.word	index@(__assertfail)
	.align		4
        /*0038*/ 	.word	index@(_ZN2at6native18elementwise_kernelILi128ELi4EZNS0_15gpu_kernel_implIZZZNS0_16asin_kernel_cudaERNS_18TensorIteratorBaseEENKUlvE0_clEvENKUlvE_clEvEUldE_EEvS4_RKT_EUliE_EEviT1_)
	.align		4
        /*003c*/ 	.word	index@(__assertfail)
	.align		4
        /*0040*/ 	.word	index@(_ZN2at6native27unrolled_elementwise_kernelIZZZNS0_16asin_kernel_cudaERNS_18TensorIteratorBaseEENKUlvE0_clEvENKUlvE_clEvEUldE_St5arrayIPcLm2EELi4E23TrivialOffsetCalculatorILi1EjESB_NS0_6memory12LoadWithCastILi1EEENSC_13StoreWithCastILi1EEEEEviT_T0_T2_T3_T4_T5_)
	.align		4
        /*0044*/ 	.word	index@(__assertfail)
	.align		4
        /*0048*/ 	.word	index@(_ZN2at6native18elementwise_kernelILi128ELi4EZNS0_15gpu_kernel_implIZZZNS0_16asin_kernel_cudaERNS_18TensorIteratorBaseEENKUlvE_clEvENKUlvE1_clEvEUlN3c107complexINS7_4HalfEEEE_EEvS4_RKT_EUliE_EEviT1_)
	.align		4
        /*004c*/ 	.word	index@(__assertfail)
	.align		4
        /*0050*/ 	.word	index@(_ZN2at6native27unrolled_elementwise_kernelIZZZNS0_16asin_kernel_cudaERNS_18TensorIteratorBaseEENKUlvE_clEvENKUlvE1_clEvEUlN3c107complexINS6_4HalfEEEE_St5arrayIPcLm2EELi4E23TrivialOffsetCalculatorILi1EjESF_NS0_6memory12LoadWithCastILi1EEENSG_13StoreWithCastILi1EEEEEviT_T0_T2_T3_T4_T5_)
	.align		4
        /*0054*/ 	.word	index@(__assertfail)
	.align		4
        /*0058*/ 	.word	index@(_ZN2at6native18elementwise_kernelILi128ELi4EZNS0_15gpu_kernel_implIZZZNS0_16asin_kernel_cudaERNS_18TensorIteratorBaseEENKUlvE_clEvENKUlvE0_clEvEUlN3c107complexIfEEE_EEvS4_RKT_EUliE_EEviT1_)
	.align		4
        /*005c*/ 	.word	index@(__assertfail)
	.align		4
        /*0060*/ 	.word	index@(_ZN2at6native27unrolled_elementwise_kernelIZZZNS0_16asin_kernel_cudaERNS_18TensorIteratorBaseEENKUlvE_clEvENKUlvE0_clEvEUlN3c107complexIfEEE_St5arrayIPcLm2EELi4E23TrivialOffsetCalculatorILi1EjESE_NS0_6memory12LoadWithCastILi1EEENSF_13StoreWithCastILi1EEEEEviT_T0_T2_T3_T4_T5_)
	.align		4
        /*0064*/ 	.word	index@(__assertfail)
	.align		4
        /*0068*/ 	.word	index@(_ZN2at6native18elementwise_kernelILi128ELi4EZNS0_15gpu_kernel_implIZZZNS0_16asin_kernel_cudaERNS_18TensorIteratorBaseEENKUlvE_clEvENKUlvE_clEvEUlN3c107complexIdEEE_EEvS4_RKT_EUliE_EEviT1_)
	.align		4
        /*006c*/ 	.word	index@(__assertfail)
	.align		4
        /*0070*/ 	.word	index@(_ZN2at6native27unrolled_elementwise_kernelIZZZNS0_16asin_kernel_cudaERNS_18TensorIteratorBaseEENKUlvE_clEvENKUlvE_clEvEUlN3c107complexIdEEE_St5arrayIPcLm2EELi4E23TrivialOffsetCalculatorILi1EjESE_NS0_6memory12LoadWithCastILi1EEENSF_13StoreWithCastILi1EEEEEviT_T0_T2_T3_T4_T5_)
	.align		4
        /*0074*/ 	.word	index@(__assertfail)
	.align		4
        /*0078*/ 	.word	0x00000000
	.align		4
        /*007c*/ 	.word	0xfffffffe
	.align		4
        /*0080*/ 	.word	0x00000000
	.align		4
        /*0084*/ 	.word	0xfffffffd
	.align		4
        /*0088*/ 	.word	0x00000000
	.align		4
        /*008c*/ 	.word	0xfffffffc


//--------------------- .nv.constant4             --------------------------
	.section	.nv.constant4,"a",@progbits
	.align	8
	.align		8
.nv.constant4:
        /*0000*/ 	.dword	__assertfail
	.align		8
        /*0008*/ 	.dword	__unnamed_1
	.align		8
        /*0010*/ 	.dword	__unnamed_2
	.align		8
        /*0018*/ 	.dword	__unnamed_3
	.align		8
        /*0020*/ 	.dword	__unnamed_4
	.align		8
        /*0028*/ 	.dword	__unnamed_5
	.align		8
        /*0030*/ 	.dword	__unnamed_6
	.align		8
        /*0038*/ 	.dword	__unnamed_7
	.align		8
        /*0040*/ 	.dword	__unnamed_8
	.align		8
        /*0048*/ 	.dword	__unnamed_9
	.align		8
        /*0050*/ 	.dword	__unnamed_10
	.align		8
        /*0058*/ 	.dword	__unnamed_11
	.align		8
        /*0060*/ 	.dword	__unnamed_12
	.align		8
        /*0068*/ 	.dword	__unnamed_13
	.align		8
        /*0070*/ 	.dword	__unnamed_14
	.align		8
        /*0078*/ 	.dword	_ZN58_INTERNAL_a8e12393_27_UnaryGeometricAsinKernel_cu_d74378124cuda3std3__45__cpo5beginE
	.align		8
        /*0080*/ 	.dword	_ZN58_INTERNAL_a8e12393_27_UnaryGeometricAsinKernel_cu_d74378124cuda3std3__45__cpo3endE
	.align		8
        /*0088*/ 	.dword	_ZN58_INTERNAL_a8e12393_27_UnaryGeometricAsinKernel_cu_d74378124cuda3std3__45__cpo6cbeginE
	.align		8
        /*0090*/ 	.dword	_ZN58_INTERNAL_a8e12393_27_UnaryGeometricAsinKernel_cu_d74378124cuda3std3__45__cpo4cendE
	.align		8
        /*0098*/ 	.dword	_ZN58_INTERNAL_a8e12393_27_UnaryGeometricAsinKernel_cu_d74378124cuda3std3__45__cpo6rbeginE
	.align		8
        /*00a0*/ 	.dword	_ZN58_INTERNAL_a8e12393_27_UnaryGeometricAsinKernel_cu_d74378124cuda3std3__45__cpo4rendE
	.align		8
        /*00a8*/ 	.dword	_ZN58_INTERNAL_a8e12393_27_UnaryGeometricAsinKernel_cu_d74378124cuda3std3__45__cpo7crbeginE
	.align		8
        /*00b0*/ 	.dword	_ZN58_INTERNAL_a8e12393_27_UnaryGeometricAsinKernel_cu_d74378124cuda3std3__45__cpo5crendE
	.align		8
        /*00b8*/ 	.dword	_ZN58_INTERNAL_a8e12393_27_UnaryGeometricAsinKernel_cu_d74378124cuda3std3__460_GLOBAL__N__a8e12393_27_UnaryGeometricAsinKernel_cu_d74378126ignoreE
	.align		8
        /*00c0*/ 	.dword	_ZN58_INTERNAL_a8e12393_27_UnaryGeometricAsinKernel_cu_d74378124cuda3std3__419piecewise_constructE
	.align		8
        /*00c8*/ 	.dword	_ZN58_INTERNAL_a8e12393_27_UnaryGeometricAsinKernel_cu_d74378124cuda3std3__48in_placeE
	.align		8
        /*00d0*/ 	.dword	_ZN58_INTERNAL_a8e12393_27_UnaryGeometricAsinKernel_cu_d74378124cuda3std3__420unreachable_sentinelE
	.align		8
        /*00d8*/ 	.dword	_ZN58_INTERNAL_a8e12393_27_UnaryGeometricAsinKernel_cu_d74378124cuda3std6ranges3__45__cpo4swapE
	.align		8
        /*00e0*/ 	.dword	_ZN58_INTERNAL_a8e12393_27_UnaryGeometricAsinKernel_cu_d74378124cuda3std6ranges3__45__cpo9iter_moveE
	.align		8
        /*00e8*/ 	.dword	_ZN58_INTERNAL_a8e12393_27_UnaryGeometricAsinKernel_cu_d74378124cuda3std6ranges3__45__cpo5beginE
	.align		8
        /*00f0*/ 	.dword	_ZN58_INTERNAL_a8e12393_27_UnaryGeometricAsinKernel_cu_d74378124cuda3std6ranges3__45__cpo3endE
	.align		8
        /*00f8*/ 	.dword	_ZN58_INTERNAL_a8e12393_27_UnaryGeometricAsinKernel_cu_d74378124cuda3std6ranges3__45__cpo6cbeginE
	.align		8
        /*0100*/ 	.dword	_ZN58_INTERNAL_a8e12393_27_UnaryGeometricAsinKernel_cu_d74378124cuda3std6ranges3__45__cpo4cendE
	.align		8
        /*0108*/ 	.dword	_ZN58_INTERNAL_a8e12393_27_UnaryGeometricAsinKernel_cu_d74378124cuda3std6ranges3__45__cpo7advanceE
	.align		8
        /*0110*/ 	.dword	_ZN58_INTERNAL_a8e12393_27_UnaryGeometricAsinKernel_cu_d74378124cuda3std6ranges3__45__cpo9iter_swapE
	.align		8
        /*0118*/ 	.dword	_ZN58_INTERNAL_a8e12393_27_UnaryGeometricAsinKernel_cu_d74378124cuda3std6ranges3__45__cpo4nextE
	.align		8
        /*0120*/ 	.dword	_ZN58_INTERNAL_a8e12393_27_UnaryGeometricAsinKernel_cu_d74378124cuda3std6ranges3__45__cpo4prevE
	.align		8
        /*0128*/ 	.dword	_ZN58_INTERNAL_a8e12393_27_UnaryGeometricAsinKernel_cu_d74378124cuda3std6ranges3__45__cpo4dataE
	.align		8
        /*0130*/ 	.dword	_ZN58_INTERNAL_a8e12393_27_UnaryGeometricAsinKernel_cu_d74378124cuda3std6ranges3__45__cpo5cdataE
	.align		8
        /*0138*/ 	.dword	_ZN58_INTERNAL_a8e12393_27_UnaryGeometricAsinKernel_cu_d74378124cuda3std6ranges3__45__cpo4sizeE
	.align		8
        /*0140*/ 	.dword	_ZN58_INTERNAL_a8e12393_27_UnaryGeometricAsinKernel_cu_d74378124cuda3std6ranges3__45__cpo5ssizeE
	.align		8
        /*0148*/ 	.dword	_ZN58_INTERNAL_a8e12393_27_UnaryGeometricAsinKernel_cu_d74378124cuda3std6ranges3__45__cpo8distanceE
	.align		8
        /*0150*/ 	.dword	_ZN58_INTERNAL_a8e12393_27_UnaryGeometricAsinKernel_cu_d74378126thrust23THRUST_300001_SM_900_NS6system6detail10sequential3seqE
	.align		8
        /*0158*/ 	.dword	$str$6
	.align		8
        /*0160*/ 	.dword	$str$7


//--------------------- .text._ZN2at6native18elementwise_kernelILi128ELi4EZNS0_15gpu_kernel_implIZZZNS0_16asin_kernel_cudaERNS_18TensorIteratorBaseEENKUlvE0_clEvENKUlvE2_clEvEUlN3c108BFloat16EE_EEvS4_RKT_EUliE_EEviT1_ --------------------------
	.section	.text._ZN2at6native18elementwise_kernelILi128ELi4EZNS0_15gpu_kernel_implIZZZNS0_16asin_kernel_cudaERNS_18TensorIteratorBaseEENKUlvE0_clEvENKUlvE2_clEvEUlN3c108BFloat16EE_EEvS4_RKT_EUliE_EEviT1_,"ax",@progbits
	.align	128
        .global         _ZN2at6native18elementwise_kernelILi128ELi4EZNS0_15gpu_kernel_implIZZZNS0_16asin_kernel_cudaERNS_18TensorIteratorBaseEENKUlvE0_clEvENKUlvE2_clEvEUlN3c108BFloat16EE_EEvS4_RKT_EUliE_EEviT1_
        .type           _ZN2at6native18elementwise_kernelILi128ELi4EZNS0_15gpu_kernel_implIZZZNS0_16asin_kernel_cudaERNS_18TensorIteratorBaseEENKUlvE0_clEvENKUlvE2_clEvEUlN3c108BFloat16EE_EEvS4_RKT_EUliE_EEviT1_,@function
        .size           _ZN2at6native18elementwise_kernelILi128ELi4EZNS0_15gpu_kernel_implIZZZNS0_16asin_kernel_cudaERNS_18TensorIteratorBaseEENKUlvE0_clEvENKUlvE2_clEvEUlN3c108BFloat16EE_EEvS4_RKT_EUliE_EEviT1_,(.L_x_20824 - _ZN2at6native18elementwise_kernelILi128ELi4EZNS0_15gpu_kernel_implIZZZNS0_16asin_kernel_cudaERNS_18TensorIteratorBaseEENKUlvE0_clEvENKUlvE2_clEvEUlN3c108BFloat16EE_EEvS4_RKT_EUliE_EEviT1_)
        .other          _ZN2at6native18elementwise_kernelILi128ELi4EZNS0_15gpu_kernel_implIZZZNS0_16asin_kernel_cudaERNS_18TensorIteratorBaseEENKUlvE0_clEvENKUlvE2_clEvEUlN3c108BFloat16EE_EEvS4_RKT_EUliE_EEviT1_,@"STO_CUDA_ENTRY STV_DEFAULT"
_ZN2at6native18elementwise_kernelILi128ELi4EZNS0_15gpu_kernel_implIZZZNS0_16asin_kernel_cudaERNS_18TensorIteratorBaseEENKUlvE0_clEvENKUlvE2_clEvEUlN3c108BFloat16EE_EEvS4_RKT_EUliE_EEviT1_:
.text._ZN2at6native18elementwise_kernelILi128ELi4EZNS0_15gpu_kernel_implIZZZNS0_16asin_kernel_cudaERNS_18TensorIteratorBaseEENKUlvE0_clEvENKUlvE2_clEvEUlN3c108BFloat16EE_EEvS4_RKT_EUliE_EEviT1_:
[----:B------:R-:W0:Y:S01]  /*0000*/  LDC R1, c[0x0][0x28] ;  /* 0x00000a00ff017b82 */ /* 0x000e220000000800 */
[----:B------:R-:W1:Y:S01]  /*0010*/  S2R R23, SR_CTAID.X ;  /* 0x0000000000177919 */ /* 0x000e620000002500 */
[----:B------:R-:W-:Y:S01]  /*0020*/  ULDC UR4, c[0x0][0x210] ;  /* 0x0000840000047ab9 */ /* 0x000fe20000000800 */
[----:B------:R-:W-:Y:S01]  /*0030*/  ULDC.64 UR36, c[0x0][0x208] ;  /* 0x0000820000247ab9 */ /* 0x000fe20000000a00 */
[----:B------:R-:W-:Y:S01]  /*0040*/  BSSY B6, `(.L_x_0) ;  /* 0x0000347000067945 */ /* 0x000fe20003800000 */
[----:B------:R-:W1:Y:S02]  /*0050*/  S2R R18, SR_TID.X ;  /* 0x0000000000127919 */ /* 0x000e640000002100 */
[----:B-1----:R-:W-:-:S05]  /*0060*/  IMAD R19, R23, 0x200, R18 ;  /* 0x0000020017137824 */ /* 0x002fca00078e0212 */
[----:B------:R-:W-:-:S13]  /*0070*/  ISETP.GE.AND P0, PT, R19, UR4, PT ;  /* 0x0000000413007c0c */ /* 0x000fda000bf06270 */
[----:B0-----:R-:W-:Y:S05]  /*0080*/  @P0 BRA `(.L_x_1) ;  /* 0x0000003400080947 */ /* 0x001fea0003800000 */
[----:B------:R-:W0:Y:S01]  /*0090*/  LDC R6, c[0x0][0x218] ;  /* 0x00008600ff067b82 */ /* 0x000e220000000800 */
[----:B------:R-:W-:Y:S02]  /*00a0*/  IMAD.MOV.U32 R0, RZ, RZ, RZ ;  /* 0x000000ffff007224 */ /* 0x000fe400078e00ff */
[----:B------:R-:W-:Y:S01]  /*00b0*/  IMAD.MOV.U32 R16, RZ, RZ, RZ ;  /* 0x000000ffff107224 */ /* 0x000fe200078e00ff */
[----:B0-----:R-:W-:-:S13]  /*00c0*/  ISETP.NE.AND P0, PT, R6, RZ, PT ;  /* 0x000000ff0600720c */ /* 0x001fda0003f05270 */
[----:B------:R-:W-:Y:S05]  /*00d0*/  @!P0 BRA `(.L_x_2) ;  /* 0x0000001000b48947 */ /* 0x000fea0003800000 */
[----:B------:R-:W-:Y:S01]  /*00e0*/  IMAD.MOV.U32 R2, RZ, RZ, RZ ;  /* 0x000000ffff027224 */ /* 0x000fe200078e00ff */
[----:B------:R-:W-:Y:S01]  /*00f0*/  ULDC.64 UR4, c[0x0][0x220] ;  /* 0x0000880000047ab9 */ /* 0x000fe20000000a00 */
[----:B------:R-:W-:Y:S01]  /*0100*/  IMAD.MOV.U32 R3, RZ, RZ, R19 ;  /* 0x000000ffff037224 */ /* 0x000fe200078e0013 */
[----:B------:R-:W-:Y:S01]  /*0110*/  ISETP.NE.AND P0, PT, R6, 0x1, PT ;  /* 0x000000010600780c */ /* 0x000fe20003f05270 */
[----:B------:R-:W-:Y:S01]  /*0120*/  IMAD.HI.U32 R4, R19, UR4, R2 ;  /* 0x0000000413047c27 */ /* 0x000fe2000f8e0002 */
[----:B------:R-:W-:-:S04]  /*0130*/  ULDC UR4, c[0x0][0x21c] ;  /* 0x0000870000047ab9 */ /* 0x000fc80000000800 */
[----:B------:R-:W-:-:S05]  /*0140*/  SHF.R.U32.HI R5, RZ, UR5, R4 ;  /* 0x00000005ff057c19 */ /* 0x000fca0008011604 */
[----:B------:R-:W-:-:S04]  /*0150*/  IMAD.MOV R0, RZ, RZ, -R5 ;  /* 0x000000ffff007224 */ /* 0x000fc800078e0a05 */
[----:B------:R-:W-:Y:S01]  /*0160*/  IMAD R19, R0, UR4, R19 ;  /* 0x0000000400137c24 */ /* 0x000fe2000f8e0213 */
[----:B------:R-:W-:-:S03]  /*0170*/  ULDC.64 UR4, c[0x0][0x348] ;  /* 0x0000d20000047ab9 */ /* 0x000fc60000000a00 */
[C---:B------:R-:W-:Y:S02]  /*0180*/  IMAD R16, R19.reuse, UR4, RZ ;  /* 0x0000000413107c24 */ /* 0x040fe4000f8e02ff */
[----:B------:R-:W-:Y:S01]  /*0190*/  IMAD R0, R19, UR5, RZ ;  /* 0x0000000513007c24 */ /* 0x000fe2000f8e02ff */
[----:B------:R-:W-:Y:S06]  /*01a0*/  @!P0 BRA `(.L_x_2) ;  /* 0x0000001000808947 */ /* 0x000fec0003800000 */
[----:B------:R-:W-:Y:S01]  /*01b0*/  IMAD.MOV.U32 R4, RZ, RZ, RZ ;  /* 0x000000ffff047224 */ /* 0x000fe200078e00ff */
[----:B------:R-:W-:Y:S01]  /*01c0*/  ULDC.64 UR8, c[0x0][0x228] ;  /* 0x00008a0000087ab9 */ /* 0x000fe20000000a00 */
[----:B------:R-:W-:Y:S01]  /*01d0*/  ULDC UR6, c[0x0][0x230] ;  /* 0x00008c0000067ab9 */ /* 0x000fe20000000800 */
[----:B------:R-:W-:Y:S01]  /*01e0*/  ISETP.NE.AND P0, PT, R6, 0x2, PT ;  /* 0x000000020600780c */ /* 0x000fe20003f05270 */
[----:B------:R-:W-:-:S05]  /*01f0*/  IMAD.HI.U32 R2, R5, UR9, R4 ;  /* 0x0000000905027c27 */ /* 0x000fca000f8e0004 */
[----:B------:R-:W-:Y:S01]  /*0200*/  SHF.R.U32.HI R3, RZ, UR6, R2 ;  /* 0x00000006ff037c19 */ /* 0x000fe20008011602 */
[----:B------:R-:W-:-:S04]  /*0210*/  ULDC.64 UR6, c[0x0][0x350] ;  /* 0x0000d40000067ab9 */ /* 0x000fc80000000a00 */
[----:B------:R-:W-:-:S04]  /*0220*/  IMAD.MOV R4, RZ, RZ, -R3 ;  /* 0x000000ffff047224 */ /* 0x000fc800078e0a03 */
[----:B------:R-:W-:-:S04]  /*0230*/  IMAD R4, R4, UR8, R5 ;  /* 0x0000000804047c24 */ /* 0x000fc8000f8e0205 */
[C---:B------:R-:W-:Y:S02]  /*0240*/  IMAD R16, R4.reuse, UR6, RZ ;  /* 0x0000000604107c24 */ /* 0x040fe4000f8e02ff */
[----:B------:R-:W-:Y:S02]  /*0250*/  IMAD R0, R4, UR7, RZ ;  /* 0x0000000704007c24 */ /* 0x000fe4000f8e02ff */
[C---:B------:R-:W-:Y:S02]  /*0260*/  IMAD R16, R19.reuse, UR4, R16 ;  /* 0x0000000413107c24 */ /* 0x040fe4000f8e0210 */
[----:B------:R-:W-:Y:S01]  /*0270*/  IMAD R0, R19, UR5, R0 ;  /* 0x0000000513007c24 */ /* 0x000fe2000f8e0200 */
[----:B------:R-:W-:Y:S06]  /*0280*/  @!P0 BRA `(.L_x_2) ;  /* 0x0000001000488947 */ /* 0x000fec0003800000 */
[----:B------:R-:W-:Y:S01]  /*0290*/  IMAD.MOV.U32 R2, RZ, RZ, RZ ;  /* 0x000000ffff027224 */ /* 0x000fe200078e00ff */
[----:B------:R-:W-:Y:S01]  /*02a0*/  ULDC.64 UR4, c[0x0][0x238] ;  /* 0x00008e0000047ab9 */ /* 0x000fe20000000a00 */
[----:B------:R-:W-:Y:S02]  /*02b0*/  ISETP.NE.AND P0, PT, R6, 0x3, PT ;  /* 0x000000030600780c */ /* 0x000fe40003f05270 */
[----:B------:R-:W-:Y:S01]  /*02c0*/  IMAD.HI.U32 R4, R3, UR4, R2 ;  /* 0x0000000403047c27 */ /* 0x000fe2000f8e0002 */
[----:B------:R-:W-:-:S04]  /*02d0*/  ULDC UR4, c[0x0][0x234] ;  /* 0x00008d0000047ab9 */ /* 0x000fc80000000800 */
[----:B------:R-:W-:-:S05]  /*02e0*/  SHF.R.U32.HI R5, RZ, UR5, R4 ;  /* 0x00000005ff057c19 */ /* 0x000fca0008011604 */
[----:B------:R-:W-:-:S04]  /*02f0*/  IMAD.MOV R2, RZ, RZ, -R5 ;  /* 0x000000ffff027224 */ /* 0x000fc800078e0a05 */
[----:B------:R-:W-:Y:S01]  /*0300*/  IMAD R3, R2, UR4, R3 ;  /* 0x0000000402037c24 */ /* 0x000fe2000f8e0203 */
[----:B------:R-:W-:-:S03]  /*0310*/  ULDC.64 UR4, c[0x0][0x358] ;  /* 0x0000d60000047ab9 */ /* 0x000fc60000000a00 */
[C---:B------:R-:W-:Y:S02]  /*0320*/  IMAD R16, R3.reuse, UR4, R16 ;  /* 0x0000000403107c24 */ /* 0x040fe4000f8e0210 */
[----:B------:R-:W-:Y:S01]  /*0330*/  IMAD R0, R3, UR5, R0 ;  /* 0x0000000503007c24 */ /* 0x000fe2000f8e0200 */
        /* <DEDUP_REMOVED lines=254> */
[----:B------:R-:W-:-:S03]  /*1320*/  ULDC.64 UR4, c[0x0][0x340] ;  /* 0x0000d00000047ab9 */ /* 0x000fc60000000a00 */
[----:B------:R-:W-:Y:S01]  /*1330*/  IMAD.HI.U32 R2, R3, UR4, R2 ;  /* 0x0000000403027c27 */ /* 0x000fe2000f8e0002 */
[----:B------:R-:W-:-:S04]  /*1340*/  ULDC UR4, c[0x0][0x33c] ;  /* 0x0000cf0000047ab9 */ /* 0x000fc80000000800 */
[----:B------:R-:W-:-:S05]  /*1350*/  SHF.R.U32.HI R2, RZ, UR5, R2 ;  /* 0x00000005ff027c19 */ /* 0x000fca0008011602 */
[----:B------:R-:W-:-:S04]  /*1360*/  IMAD.MOV R2, RZ, RZ, -R2 ;  /* 0x000000ffff027224 */ /* 0x000fc800078e0a02 */
[----:B------:R-:W-:Y:S01]  /*1370*/  IMAD R3, R2, UR4, R3 ;  /* 0x0000000402037c24 */ /* 0x000fe2000f8e0203 */
[----:B------:R-:W-:-:S03]  /*1380*/  ULDC.64 UR4, c[0x0][0x408] ;  /* 0x0001020000047ab9 */ /* 0x000fc60000000a00 */
[C---:B------:R-:W-:Y:S02]  /*1390*/  IMAD R16, R3.reuse, UR4, R16 ;  /* 0x0000000403107c24 */ /* 0x040fe4000f8e0210 */
[----:B------:R-:W-:-:S07]  /*13a0*/  IMAD R0, R3, UR5, R0 ;  /* 0x0000000503007c24 */ /* 0x000fce000f8e0200 */
.L_x_2:
[----:B------:R-:W0:Y:S01]  /*13b0*/  LDC.U8 R5, c[0x0][0x422] ;  /* 0x00010880ff057b82 */ /* 0x000e220000000000 */
[----:B------:R-:W-:Y:S01]  /*13c0*/  ULDC.64 UR4, c[0x0][0x410] ;  /* 0x0001040000047ab9 */ /* 0x000fe20000000a00 */
[----:B------:R-:W-:Y:S01]  /*13d0*/  ULDC.64 UR6, c[0x0][0x418] ;  /* 0x0001060000067ab9 */ /* 0x000fe20000000a00 */
[----:B------:R-:W-:Y:S02]  /*13e0*/  IADD3 R16, P1, R16, UR4, RZ ;  /* 0x0000000410107c10 */ /* 0x000fe4000ff3e0ff */
[----:B------:R-:W-:-:S03]  /*13f0*/  IADD3 R2, P2, R0, UR6, RZ ;  /* 0x0000000600027c10 */ /* 0x000fc6000ff5e0ff */
[----:B------:R-:W-:Y:S02]  /*1400*/  IMAD.X R17, RZ, RZ, UR5, P1 ;  /* 0x00000005ff117e24 */ /* 0x000fe400088e06ff */
[----:B------:R-:W-:Y:S01]  /*1410*/  IMAD.X R3, RZ, RZ, UR7, P2 ;  /* 0x00000007ff037e24 */ /* 0x000fe200090e06ff */
[----:B0-----:R-:W-:-:S04]  /*1420*/  PRMT R4, R5, 0x9910, RZ ;  /* 0x0000991005047816 */ /* 0x001fc800000000ff */
[----:B------:R-:W-:-:S13]  /*1430*/  ISETP.GT.AND P0, PT, R4, 0x9, PT ;  /* 0x000000090400780c */ /* 0x000fda0003f04270 */
[----:B------:R-:W-:Y:S05]  /*1440*/  @P0 BRA `(.L_x_3) ;  /* 0x0000000400100947 */ /* 0x000fea0003800000 */
[----:B------:R-:W-:-:S13]  /*1450*/  ISETP.GT.AND P0, PT, R4, 0x4, PT ;  /* 0x000000040400780c */ /* 0x000fda0003f04270 */
[----:B------:R-:W-:Y:S05]  /*1460*/  @P0 BRA `(.L_x_4) ;  /* 0x0000000000800947 */ /* 0x000fea0003800000 */
[----:B------:R-:W-:-:S13]  /*1470*/  ISETP.GT.AND P0, PT, R4, 0x1, PT ;  /* 0x000000010400780c */ /* 0x000fda0003f04270 */
[----:B------:R-:W-:Y:S05]  /*1480*/  @P0 BRA `(.L_x_5) ;  /* 0x0000000000300947 */ /* 0x000fea0003800000 */
[----:B------:R-:W-:-:S13]  /*1490*/  ISETP.NE.AND P0, PT, R5, RZ, PT ;  /* 0x000000ff0500720c */ /* 0x000fda0003f05270 */
[----:B------:R-:W-:Y:S05]  /*14a0*/  @!P0 BRA `(.L_x_6) ;  /* 0x0000000000188947 */ /* 0x000fea0003800000 */
[----:B------:R-:W-:-:S13]  /*14b0*/  ISETP.NE.AND P0, PT, R4, 0x1, PT ;  /* 0x000000010400780c */ /* 0x000fda0003f05270 */
[----:B------:R-:W-:Y:S05]  /*14c0*/  @P0 BRA `(.L_x_7) ;  /* 0x0000000c004c0947 */ /* 0x000fea0003800000 */
[----:B------:R-:W2:Y:S02]  /*14d0*/  LDG.E.S8 R2, desc[UR36][R2.64] ;  /* 0x0000002402027981 */ /* 0x000ea4000c1e1300 */
[----:B--2---:R-:W0:Y:S02]  /*14e0*/  I2F.S16 R0, R2 ;  /* 0x0000000200007306 */ /* 0x004e240000101400 */
[----:B0-----:R-:W-:Y:S01]  /*14f0*/  F2FP.BF16.F32.PACK_AB R0, RZ, R0 ;  /* 0x00000000ff00723e */ /* 0x001fe200000010ff */
[----:B------:R-:W-:Y:S06]  /*1500*/  BRA `(.L_x_8) ;  /* 0x0000000c00a07947 */ /* 0x000fec0003800000 */
.L_x_6:
[----:B------:R-:W2:Y:S02]  /*1510*/  LDG.E.U8 R2, desc[UR36][R2.64] ;  /* 0x0000002402027981 */ /* 0x000ea4000c1e1100 */
[----:B--2---:R-:W-:-:S04]  /*1520*/  I2FP.F32.U32 R0, R2 ;  /* 0x0000000200007245 */ /* 0x004fc80000201000 */
[----:B------:R-:W-:Y:S01]  /*1530*/  F2FP.BF16.F32.PACK_AB R0, RZ, R0 ;  /* 0x00000000ff00723e */ /* 0x000fe200000010ff */
[----:B------:R-:W-:Y:S06]  /*1540*/  BRA `(.L_x_8) ;  /* 0x0000000c00907947 */ /* 0x000fec0003800000 */
.L_x_5:
[----:B------:R-:W-:-:S13]  /*1550*/  ISETP.NE.AND P0, PT, R4, 0x2, PT ;  /* 0x000000020400780c */ /* 0x000fda0003f05270 */
[----:B------:R-:W-:Y:S05]  /*1560*/  @!P0 BRA `(.L_x_9) ;  /* 0x0000000000308947 */ /* 0x000fea0003800000 */
[----:B------:R-:W-:-:S13]  /*1570*/  ISETP.NE.AND P0, PT, R4, 0x3, PT ;  /* 0x000000030400780c */ /* 0x000fda0003f05270 */
[----:B------:R-:W-:Y:S05]  /*1580*/  @!P0 BRA `(.L_x_10) ;  /* 0x0000000000188947 */ /* 0x000fea0003800000 */
[----:B------:R-:W-:-:S13]  /*1590*/  ISETP.NE.AND P0, PT, R4, 0x4, PT ;  /* 0x000000040400780c */ /* 0x000fda0003f05270 */
[----:B------:R-:W-:Y:S05]  /*15a0*/  @P0 BRA `(.L_x_7) ;  /* 0x0000000c00140947 */ /* 0x000fea0003800000 */
[----:B------:R-:W2:Y:S02]  /*15b0*/  LDG.E.64 R2, desc[UR36][R2.64] ;  /* 0x0000002402027981 */ /* 0x000ea4000c1e1b00 */
[----:B--2---:R-:W0:Y:S02]  /*15c0*/  I2F.S64 R0, R2 ;  /* 0x0000000200007312 */ /* 0x004e240000301400 */
[----:B0-----:R-:W-:Y:S01]  /*15d0*/  F2FP.BF16.F32.PACK_AB R0, RZ, R0 ;  /* 0x00000000ff00723e */ /* 0x001fe200000010ff */
[----:B------:R-:W-:Y:S06]  /*15e0*/  BRA `(.L_x_8) ;  /* 0x0000000c00687947 */ /* 0x000fec0003800000 */
.L_x_10:
[----:B------:R-:W2:Y:S02]  /*15f0*/  LDG.E R2, desc[UR36][R2.64] ;  /* 0x0000002402027981 */ /* 0x000ea4000c1e1900 */
[----:B--2---:R-:W-:-:S04]  /*1600*/  I2FP.F32.S32 R0, R2 ;  /* 0x0000000200007245 */ /* 0x004fc80000201400 */
[----:B------:R-:W-:Y:S01]  /*1610*/  F2FP.BF16.F32.PACK_AB R0, RZ, R0 ;  /* 0x00000000ff00723e */ /* 0x000fe200000010ff */
[----:B------:R-:W-:Y:S06]  /*1620*/  BRA `(.L_x_8) ;  /* 0x0000000c00587947 */ /* 0x000fec0003800000 */
.L_x_9:
[----:B------:R-:W2:Y:S02]  /*1630*/  LDG.E.U16 R2, desc[UR36][R2.64] ;  /* 0x0000002402027981 */ /* 0x000ea4000c1e1500 */
[----:B--2---:R-:W0:Y:S02]  /*1640*/  I2F.S16 R0, R2 ;  /* 0x0000000200007306 */ /* 0x004e240000101400 */
[----:B0-----:R-:W-:Y:S01]  /*1650*/  F2FP.BF16.F32.PACK_AB R0, RZ, R0 ;  /* 0x00000000ff00723e */ /* 0x001fe200000010ff */
[----:B------:R-:W-:Y:S06]  /*1660*/  BRA `(.L_x_8) ;  /* 0x0000000c00487947 */ /* 0x000fec0003800000 */
.L_x_4:
[----:B------:R-:W-:-:S13]  /*1670*/  ISETP.GT.AND P0, PT, R4, 0x6, PT ;  /* 0x000000060400780c */ /* 0x000fda0003f04270 */
[----:B------:R-:W-:Y:S05]  /*1680*/  @P0 BRA `(.L_x_11) ;  /* 0x00000000002c0947 */ /* 0x000fea0003800000 */
[----:B------:R-:W-:-:S13]  /*1690*/  ISETP.NE.AND P0, PT, R4, 0x5, PT ;  /* 0x000000050400780c */ /* 0x000fda0003f05270 */
[----:B------:R-:W-:Y:S05]  /*16a0*/  @!P0 BRA `(.L_x_12) ;  /* 0x0000000000148947 */ /* 0x000fea0003800000 */
[----:B------:R-:W-:-:S13]  /*16b0*/  ISETP.NE.AND P0, PT, R4, 0x6, PT ;  /* 0x000000060400780c */ /* 0x000fda0003f05270 */
[----:B------:R-:W-:Y:S05]  /*16c0*/  @P0 BRA `(.L_x_7) ;  /* 0x0000000800cc0947 */ /* 0x000fea0003800000 */
[----:B------:R-:W2:Y:S02]  /*16d0*/  LDG.E R2, desc[UR36][R2.64] ;  /* 0x0000002402027981 */ /* 0x000ea4000c1e1900 */
[----:B--2---:R-:W-:Y:S01]  /*16e0*/  F2FP.BF16.F32.PACK_AB R0, RZ, R2 ;  /* 0x00000002ff00723e */ /* 0x004fe200000010ff */
[----:B------:R-:W-:Y:S06]  /*16f0*/  BRA `(.L_x_8) ;  /* 0x0000000c00247947 */ /* 0x000fec0003800000 */
.L_x_12:
[----:B------:R-:W2:Y:S02]  /*1700*/  LDG.E.U16 R0, desc[UR36][R2.64] ;  /* 0x0000002402007981 */ /* 0x000ea4000c1e1500 */
[----:B--2---:R-:W-:-:S05]  /*1710*/  HADD2.F32 R0, -RZ, R0.H0_H0 ;  /* 0x20000000ff007230 */ /* 0x004fca0000004100 */
[----:B------:R-:W-:Y:S01]  /*1720*/  F2FP.BF16.F32.PACK_AB R0, RZ, R0 ;  /* 0x00000000ff00723e */ /* 0x000fe200000010ff */
[----:B------:R-:W-:Y:S06]  /*1730*/  BRA `(.L_x_8) ;  /* 0x0000000c00147947 */ /* 0x000fec0003800000 */
.L_x_11:
[----:B------:R-:W-:-:S13]  /*1740*/  ISETP.NE.AND P0, PT, R4, 0x7, PT ;  /* 0x000000070400780c */ /* 0x000fda0003f05270 */
[----:B------:R-:W-:Y:S05]  /*1750*/  @!P0 BRA `(.L_x_13) ;  /* 0x00000000002c8947 */ /* 0x000fea0003800000 */
[----:B------:R-:W-:-:S13]  /*1760*/  ISETP.NE.AND P0, PT, R4, 0x8, PT ;  /* 0x000000080400780c */ /* 0x000fda0003f05270 */
[----:B------:R-:W-:Y:S05]  /*1770*/  @!P0 BRA `(.L_x_14) ;  /* 0x0000000000148947 */ /* 0x000fea0003800000 */
[----:B------:R-:W-:-:S13]  /*1780*/  ISETP.NE.AND P0, PT, R4, 0x9, PT ;  /* 0x000000090400780c */ /* 0x000fda0003f05270 */
[----:B------:R-:W-:Y:S05]  /*1790*/  @P0 BRA `(.L_x_7) ;  /* 0x0000000800980947 */ /* 0x000fea0003800000 */
[----:B------:R-:W2:Y:S02]  /*17a0*/  LDG.E R2, desc[UR36][R2.64] ;  /* 0x0000002402027981 */ /* 0x000ea4000c1e1900 */
[----:B--2---:R-:W-:Y:S01]  /*17b0*/  F2FP.BF16.F32.PACK_AB R0, RZ, R2 ;  /* 0x00000002ff00723e */ /* 0x004fe200000010ff */
[----:B------:R-:W-:Y:S06]  /*17c0*/  BRA `(.L_x_8) ;  /* 0x0000000800f07947 */ /* 0x000fec0003800000 */
.L_x_14:
[----:B------:R-:W2:Y:S02]  /*17d0*/  LDG.E.U16 R2, desc[UR36][R2.64] ;  /* 0x0000002402027981 */ /* 0x000ea4000c1e1500 */
[----:B--2---:R-:W-:-:S05]  /*17e0*/  HADD2.F32 R0, -RZ, R2.H0_H0 ;  /* 0x20000002ff007230 */ /* 0x004fca0000004100 */
[----:B------:R-:W-:Y:S01]  /*17f0*/  F2FP.BF16.F32.PACK_AB R0, RZ, R0 ;  /* 0x00000000ff00723e */ /* 0x000fe200000010ff */
[----:B------:R-:W-:Y:S06]  /*1800*/  BRA `(.L_x_8) ;  /* 0x0000000800e07947 */ /* 0x000fec0003800000 */
.L_x_13:
[----:B------:R-:W2:Y:S01]  /*1810*/  LDG.E.64 R2, desc[UR36][R2.64] ;  /* 0x0000002402027981 */ /* 0x000ea2000c1e1b00 */
[----:B------:R-:W-:Y:S01]  /*1820*/  UMOV UR4, 0xf0000000 ;  /* 0xf000000000047882 */ /* 0x000fe20000000000 */
[----:B------:R-:W-:Y:S01]  /*1830*/  UMOV UR5, 0x380fffff ;  /* 0x380fffff00057882 */ /* 0x000fe20000000000 */
[----:B--2---:R-:W0:Y:S01]  /*1840*/  F2F.F32.F64 R0, R2 ;  /* 0x0000000200007310 */ /* 0x004e220000301000 */
[----:B------:R-:W-:-:S14]  /*1850*/  DSETP.GEU.AND P0, PT, |R2|, UR4, PT ;  /* 0x0000000402007e2a */ /* 0x000fdc000bf0e200 */
[----:B0-----:R-:W-:-:S05]  /*1860*/  @!P0 FMUL R0, R0, 1.175494350822287508e-38 ;  /* 0x0080000000008820 */ /* 0x001fca0000400000 */
[----:B------:R-:W-:Y:S01]  /*1870*/  F2FP.BF16.F32.PACK_AB R0, RZ, R0 ;  /* 0x00000000ff00723e */ /* 0x000fe200000010ff */
[----:B------:R-:W-:Y:S06]  /*1880*/  BRA `(.L_x_8) ;  /* 0x0000000800c07947 */ /* 0x000fec0003800000 */
.L_x_3:
[----:B------:R-:W-:-:S13]  /*1890*/  ISETP.GT.AND P0, PT, R4, 0x18, PT ;  /* 0x000000180400780c */ /* 0x000fda0003f04270 */
[----:B------:R-:W-:Y:S05]  /*18a0*/  @P0 BRA `(.L_x_15) ;  /* 0x0000000400000947 */ /* 0x000fea0003800000 */
[----:B------:R-:W-:-:S13]  /*18b0*/  ISETP.GT.AND P0, PT, R4, 0xe, PT ;  /* 0x0000000e0400780c */ /* 0x000fda0003f04270 */
[----:B------:R-:W-:Y:S05]  /*18c0*/  @P0 BRA `(.L_x_16) ;  /* 0x0000000000440947 */ /* 0x000fea0003800000 */
[----:B------:R-:W-:-:S13]  /*18d0*/  ISETP.NE.AND P0, PT, R4, 0xa, PT ;  /* 0x0000000a0400780c */ /* 0x000fda0003f05270 */
[----:B------:R-:W-:Y:S05]  /*18e0*/  @!P0 BRA `(.L_x_17) ;  /* 0x00000000001c8947 */ /* 0x000fea0003800000 */
[----:B------:R-:W-:-:S13]  /*18f0*/  ISETP.NE.AND P0, PT, R4, 0xb, PT ;  /* 0x0000000b0400780c */ /* 0x000fda0003f05270 */
[----:B------:R-:W-:Y:S05]  /*1900*/  @P0 BRA `(.L_x_7) ;  /* 0x00000008003c0947 */ /* 0x000fea0003800000 */
[----:B------:R-:W2:Y:S02]  /*1910*/  LDG.E.U8 R2, desc[UR36][R2.64] ;  /* 0x0000002402027981 */ /* 0x000ea4000c1e1100 */
[----:B--2---:R-:W-:-:S04]  /*1920*/  ISETP.NE.AND P0, PT, R2, RZ, PT ;  /* 0x000000ff0200720c */ /* 0x004fc80003f05270 */
[----:B------:R-:W-:-:S04]  /*1930*/  FSEL R0, RZ, 1, !P0 ;  /* 0x3f800000ff007808 */ /* 0x000fc80004000000 */
[----:B------:R-:W-:Y:S01]  /*1940*/  F2FP.BF16.F32.PACK_AB R0, RZ, R0 ;  /* 0x00000000ff00723e */ /* 0x000fe200000010ff */
[----:B------:R-:W-:Y:S06]  /*1950*/  BRA `(.L_x_8) ;  /* 0x00000008008c7947 */ /* 0x000fec0003800000 */
.L_x_17:
        /* <DEDUP_REMOVED lines=8> */
.L_x_16:
[----:B------:R-:W-:-:S13]  /*19e0*/  ISETP.NE.AND P0, PT, R4, 0xf, PT ;  /* 0x0000000f0400780c */ /* 0x000fda0003f05270 */
[----:B------:R-:W-:Y:S05]  /*19f0*/  @!P0 BRA `(.L_x_18) ;  /* 0x0000000000a48947 */ /* 0x000fea0003800000 */
[----:B------:R-:W-:-:S13]  /*1a00*/  ISETP.NE.AND P0, PT, R4, 0x17, PT ;  /* 0x000000170400780c */ /* 0x000fda0003f05270 */
[----:B------:R-:W-:Y:S05]  /*1a10*/  @!P0 BRA `(.L_x_19) ;  /* 0x0000000000608947 */ /* 0x000fea0003800000 */
[----:B------:R-:W-:-:S13]  /*1a20*/  ISETP.NE.AND P0, PT, R4, 0x18, PT ;  /* 0x000000180400780c */ /* 0x000fda0003f05270 */
[----:B------:R-:W-:Y:S05]  /*1a30*/  @P0 BRA `(.L_x_7) ;  /* 0x0000000400f00947 */ /* 0x000fea0003800000 */
[----:B------:R-:W2:Y:S01]  /*1a40*/  LDG.E.U8 R0, desc[UR36][R2.64] ;  /* 0x0000002402007981 */ /* 0x000ea2000c1e1100 */
[----:B------:R-:W-:Y:S02]  /*1a50*/  IMAD.MOV.U32 R8, RZ, RZ, -0x800000 ;  /* 0xff800000ff087424 */ /* 0x000fe400078e00ff */
[----:B--2---:R-:W-:-:S05]  /*1a60*/  IMAD.SHL.U32 R0, R0, 0x1000000, RZ ;  /* 0x0100000000007824 */ /* 0x004fca00078e00ff */
[----:B------:R-:W-:-:S04]  /*1a70*/  LOP3.LUT R4, R0, 0x7f000000, RZ, 0xc0, !PT ;  /* 0x7f00000000047812 */ /* 0x000fc800078ec0ff */
[----:B------:R-:W0:Y:S01]  /*1a80*/  FLO.U32 R5, R4 ;  /* 0x0000000400057300 */ /* 0x000e2200000e0000 */
[C---:B------:R-:W-:Y:S02]  /*1a90*/  VIADD R6, R4.reuse, 0x1000000 ;  /* 0x0100000004067836 */ /* 0x040fe40000000000 */
[----:B------:R-:W-:-:S03]  /*1aa0*/  VIADD R2, R4, 0xffffffff ;  /* 0xffffffff04027836 */ /* 0x000fc60000000000 */
[----:B------:R-:W-:Y:S02]  /*1ab0*/  SHF.R.S32.HI R6, RZ, 0x8, R6 ;  /* 0x00000008ff067819 */ /* 0x000fe40000011406 */
[----:B------:R-:W-:Y:S02]  /*1ac0*/  SHF.R.S32.HI R2, RZ, 0x1f, R2 ;  /* 0x0000001fff027819 */ /* 0x000fe40000011402 */
[----:B0-----:R-:W-:-:S04]  /*1ad0*/  IADD3 R5, -R5, 0x1f, RZ ;  /* 0x0000001f05057810 */ /* 0x001fc80007ffe1ff */
[C---:B------:R-:W-:Y:S01]  /*1ae0*/  ISETP.GT.U32.AND P0, PT, R5.reuse, 0x4, PT ;  /* 0x000000040500780c */ /* 0x040fe20003f04070 */
[----:B------:R-:W-:-:S05]  /*1af0*/  VIADD R5, R5, 0xfffffffc ;  /* 0xfffffffc05057836 */ /* 0x000fca0000000000 */
[----:B------:R-:W-:-:S05]  /*1b00*/  SEL R5, R5, RZ, P0 ;  /* 0x000000ff05057207 */ /* 0x000fca0000000000 */
[----:B------:R-:W-:Y:S01]  /*1b10*/  IMAD R8, R5, R8, 0x3c000000 ;  /* 0x3c00000005087424 */ /* 0x000fe200078e0208 */
[----:B------:R-:W-:-:S04]  /*1b20*/  SHF.L.U32 R5, R4, R5, RZ ;  /* 0x0000000504057219 */ /* 0x000fc800000006ff */
[----:B------:R-:W-:-:S04]  /*1b30*/  LEA.HI R5, R5, R8, RZ, 0x1c ;  /* 0x0000000805057211 */ /* 0x000fc800078fe0ff */
[----:B------:R-:W-:-:S04]  /*1b40*/  LOP3.LUT R5, R5, 0x7f800000, R6, 0xf8, !PT ;  /* 0x7f80000005057812 */ /* 0x000fc800078ef806 */
[----:B------:R-:W-:-:S04]  /*1b50*/  LOP3.LUT R5, R5, R2, RZ, 0x30, !PT ;  /* 0x0000000205057212 */ /* 0x000fc800078e30ff */
[----:B------:R-:W-:-:S04]  /*1b60*/  LOP3.LUT R5, R5, 0x80000000, R0, 0xf8, !PT ;  /* 0x8000000005057812 */ /* 0x000fc800078ef800 */
[----:B------:R-:W-:-:S04]  /*1b70*/  F2FP.BF16.F32.PACK_AB R5, RZ, R5 ;  /* 0x00000005ff05723e */ /* 0x000fc800000010ff */
[----:B------:R-:W-:Y:S01]  /*1b80*/  PRMT R0, R5, 0x7610, R0 ;  /* 0x0000761005007816 */ /* 0x000fe20000000000 */
[----:B------:R-:W-:Y:S06]  /*1b90*/  BRA `(.L_x_8) ;  /* 0x0000000400fc7947 */ /* 0x000fec0003800000 */
.L_x_19:
[----:B------:R-:W2:Y:S02]  /*1ba0*/  LDG.E.U8 R2, desc[UR36][R2.64] ;  /* 0x0000002402027981 */ /* 0x000ea4000c1e1100 */
[C---:B--2---:R-:W-:Y:S02]  /*1bb0*/  IMAD.SHL.U32 R0, R2.reuse, 0x2000000, RZ ;  /* 0x0200000002007824 */ /* 0x044fe400078e00ff */
[----:B------:R-:W-:-:S03]  /*1bc0*/  IMAD.SHL.U32 R5, R2, 0x1000000, RZ ;  /* 0x0100000002057824 */ /* 0x000fc600078e00ff */
[----:B------:R-:W-:-:S13]  /*1bd0*/  ISETP.GE.U32.AND P0, PT, R0, 0x8000000, PT ;  /* 0x080000000000780c */ /* 0x000fda0003f06070 */
[C---:B------:R-:W-:Y:S02]  /*1be0*/  @!P0 IMAD.SHL.U32 R0, R2.reuse, 0x100, RZ ;  /* 0x0000010002008824 */ /* 0x040fe400078e00ff */
[----:B------:R-:W-:-:S03]  /*1bf0*/  @P0 IMAD.SHL.U32 R4, R2, 0x200000, RZ ;  /* 0x0020000002040824 */ /* 0x000fc600078e00ff */
[----:B------:R-:W-:Y:S02]  /*1c00*/  @!P0 LOP3.LUT R0, R0, 0x7f00, RZ, 0xc0, !PT ;  /* 0x00007f0000008812 */ /* 0x000fe400078ec0ff */
[----:B------:R-:W-:Y:S02]  /*1c10*/  @P0 LOP3.LUT R4, R4, 0x70000000, RZ, 0xfc, !PT ;  /* 0x7000000004040812 */ /* 0x000fe400078efcff */
[----:B------:R-:W-:-:S03]  /*1c20*/  @!P0 LOP3.LUT R0, R0, 0x3f000000, RZ, 0xfc, !PT ;  /* 0x3f00000000008812 */ /* 0x000fc600078efcff */
[----:B------:R-:W-:Y:S02]  /*1c30*/  @P0 FMUL.FTZ R4, R4, 1.9259299443872358531e-34 ;  /* 0x0780000004040820 */ /* 0x000fe40000410000 */
[----:B------:R-:W-:-:S05]  /*1c40*/  @!P0 FADD.FTZ R4, R0, -0.5 ;  /* 0xbf00000000048421 */ /* 0x000fca0000010000 */
[----:B------:R-:W-:-:S04]  /*1c50*/  LOP3.LUT R4, R4, 0x80000000, R5, 0xf8, !PT ;  /* 0x8000000004047812 */ /* 0x000fc800078ef805 */
[----:B------:R-:W-:-:S04]  /*1c60*/  F2FP.BF16.F32.PACK_AB R4, RZ, R4 ;  /* 0x00000004ff04723e */ /* 0x000fc800000010ff */
[----:B------:R-:W-:Y:S01]  /*1c70*/  PRMT R0, R4, 0x7610, R0 ;  /* 0x0000761004007816 */ /* 0x000fe20000000000 */
[----:B------:R-:W-:Y:S06]  /*1c80*/  BRA `(.L_x_8) ;  /* 0x0000000400c07947 */ /* 0x000fec0003800000 */
.L_x_18:
[----:B------:R0:W5:Y:S01]  /*1c90*/  LDG.E.U16 R0, desc[UR36][R2.64] ;  /* 0x0000002402007981 */ /* 0x000162000c1e1500 */
[----:B------:R-:W-:Y:S05]  /*1ca0*/  BRA `(.L_x_8) ;  /* 0x0000000400b87947 */ /* 0x000fea0003800000 */
.L_x_15:
[----:B------:R-:W-:-:S13]  /*1cb0*/  ISETP.GT.AND P0, PT, R4, 0x1b, PT ;  /* 0x0000001b0400780c */ /* 0x000fda0003f04270 */
[----:B------:R-:W-:Y:S05]  /*1cc0*/  @P0 BRA `(.L_x_20) ;  /* 0x0000000400080947 */ /* 0x000fea0003800000 */
[----:B------:R-:W-:-:S13]  /*1cd0*/  ISETP.NE.AND P0, PT, R4, 0x19, PT ;  /* 0x000000190400780c */ /* 0x000fda0003f05270 */
[----:B------:R-:W-:Y:S05]  /*1ce0*/  @!P0 BRA `(.L_x_21) ;  /* 0x0000000000908947 */ /* 0x000fea0003800000 */
[----:B------:R-:W-:-:S13]  /*1cf0*/  ISETP.NE.AND P0, PT, R4, 0x1a, PT ;  /* 0x0000001a0400780c */ /* 0x000fda0003f05270 */
[----:B------:R-:W-:Y:S05]  /*1d00*/  @!P0 BRA `(.L_x_22) ;  /* 0x0000000000188947 */ /* 0x000fea0003800000 */
[----:B------:R-:W-:-:S13]  /*1d10*/  ISETP.NE.AND P0, PT, R4, 0x1b, PT ;  /* 0x0000001b0400780c */ /* 0x000fda0003f05270 */
[----:B------:R-:W-:Y:S05]  /*1d20*/  @P0 BRA `(.L_x_7) ;  /* 0x0000000400340947 */ /* 0x000fea0003800000 */
[----:B------:R-:W2:Y:S02]  /*1d30*/  LDG.E.U16 R0, desc[UR36][R2.64] ;  /* 0x0000002402007981 */ /* 0x000ea4000c1e1500 */
[----:B--2---:R-:W-:-:S04]  /*1d40*/  I2FP.F32.U32 R0, R0 ;  /* 0x0000000000007245 */ /* 0x004fc80000201000 */
[----:B------:R-:W-:Y:S01]  /*1d50*/  F2FP.BF16.F32.PACK_AB R0, RZ, R0 ;  /* 0x00000000ff00723e */ /* 0x000fe200000010ff */
[----:B------:R-:W-:Y:S06]  /*1d60*/  BRA `(.L_x_8) ;  /* 0x0000000400887947 */ /* 0x000fec0003800000 */
.L_x_22:
[----:B------:R-:W2:Y:S01]  /*1d70*/  LDG.E.U8 R2, desc[UR36][R2.64] ;  /* 0x0000002402027981 */ /* 0x000ea2000c1e1100 */
[----:B------:R-:W-:Y:S01]  /*1d80*/  BSSY B0, `(.L_x_23) ;  /* 0x0000018000007945 */ /* 0x000fe20003800000 */
[----:B------:R-:W-:Y:S01]  /*1d90*/  IMAD.MOV.U32 R0, RZ, RZ, RZ ;  /* 0x000000ffff007224 */ /* 0x000fe200078e00ff */
[----:B--2---:R-:W-:-:S13]  /*1da0*/  ISETP.NE.AND P0, PT, R2, RZ, PT ;  /* 0x000000ff0200720c */ /* 0x004fda0003f05270 */
[----:B------:R-:W-:Y:S05]  /*1db0*/  @!P0 BRA `(.L_x_24) ;  /* 0x0000000000508947 */ /* 0x000fea0003800000 */
[----:B------:R-:W-:-:S13]  /*1dc0*/  ISETP.NE.AND P0, PT, R2, 0x80, PT ;  /* 0x000000800200780c */ /* 0x000fda0003f05270 */
[----:B------:R-:W-:Y:S01]  /*1dd0*/  @!P0 IMAD.MOV.U32 R0, RZ, RZ, 0x7f800001 ;  /* 0x7f800001ff008424 */ /* 0x000fe200078e00ff */
[----:B------:R-:W-:Y:S06]  /*1de0*/  @!P0 BRA `(.L_x_24) ;  /* 0x0000000000448947 */ /* 0x000fec0003800000 */
[C---:B------:R-:W-:Y:S01]  /*1df0*/  LOP3.LUT P0, R0, R2.reuse, 0x78, RZ, 0xc0, !PT ;  /* 0x0000007802007812 */ /* 0x040fe2000780c0ff */
[----:B------:R-:W-:Y:S01]  /*1e00*/  BSSY B1, `(.L_x_25) ;  /* 0x000000c000017945 */ /* 0x000fe20003800000 */
[----:B------:R-:W-:Y:S02]  /*1e10*/  SHF.R.U32.HI R3, RZ, 0x7, R2 ;  /* 0x00000007ff037819 */ /* 0x000fe40000011602 */
[----:B------:R-:W-:Y:S02]  /*1e20*/  LOP3.LUT R2, R2, 0x7, RZ, 0xc0, !PT ;  /* 0x0000000702027812 */ /* 0x000fe400078ec0ff */
[----:B------:R-:W-:Y:S01]  /*1e30*/  SHF.R.U32.HI R0, RZ, 0x3, R0 ;  /* 0x00000003ff007819 */ /* 0x000fe20000011600 */
[----:B------:R-:W-:-:S06]  /*1e40*/  IMAD.U32 R4, R3, -0x80000000, RZ ;  /* 0x8000000003047824 */ /* 0x000fcc00078e00ff */
[----:B------:R-:W-:Y:S05]  /*1e50*/  @P0 BRA `(.L_x_26) ;  /* 0x0000000000180947 */ /* 0x000fea0003800000 */
[----:B------:R-:W0:Y:S02]  /*1e60*/  FLO.U32 R3, R2 ;  /* 0x0000000200037300 */ /* 0x000e2400000e0000 */
[----:B0-----:R-:W-:-:S04]  /*1e70*/  IADD3 R3, -R3, 0x1f, RZ ;  /* 0x0000001f03037810 */ /* 0x001fc80007ffe1ff */
[----:B------:R-:W-:Y:S01]  /*1e80*/  IADD3 R0, R0, 0x1d, -R3 ;  /* 0x0000001d00007810 */ /* 0x000fe20007ffe803 */
[----:B------:R-:W-:-:S05]  /*1e90*/  VIADD R5, R3, 0xffffffe4 ;  /* 0xffffffe403057836 */ /* 0x000fca0000000000 */
[----:B------:R-:W-:-:S04]  /*1ea0*/  SHF.L.U32 R5, R2, R5, RZ ;  /* 0x0000000502057219 */ /* 0x000fc800000006ff */
[----:B------:R-:W-:-:S07]  /*1eb0*/  LOP3.LUT R2, R5, 0x7, RZ, 0xc0, !PT ;  /* 0x0000000705027812 */ /* 0x000fce00078ec0ff */
.L_x_26:
[----:B------:R-:W-:Y:S05]  /*1ec0*/  BSYNC B1 ;  /* 0x0000000000017941 */ /* 0x000fea0003800000 */
.L_x_25:
[----:B------:R-:W-:Y:S01]  /*1ed0*/  LEA R3, R0, 0x3b800000, 0x17 ;  /* 0x3b80000000037811 */ /* 0x000fe200078eb8ff */
[----:B------:R-:W-:-:S05]  /*1ee0*/  IMAD.SHL.U32 R0, R2, 0x100000, RZ ;  /* 0x0010000002007824 */ /* 0x000fca00078e00ff */
[----:B------:R-:W-:-:S07]  /*1ef0*/  LOP3.LUT R0, R3, R0, R4, 0xfe, !PT ;  /* 0x0000000003007212 */ /* 0x000fce00078efe04 */
.L_x_24:
[----:B------:R-:W-:Y:S05]  /*1f00*/  BSYNC B0 ;  /* 0x0000000000007941 */ /* 0x000fea0003800000 */
.L_x_23:
[----:B------:R-:W-:Y:S01]  /*1f10*/  F2FP.BF16.F32.PACK_AB R0, RZ, R0 ;  /* 0x00000000ff00723e */ /* 0x000fe200000010ff */
[----:B------:R-:W-:Y:S06]  /*1f20*/  BRA `(.L_x_8) ;  /* 0x0000000400187947 */ /* 0x000fec0003800000 */
.L_x_21:
        /* <DEDUP_REMOVED lines=21> */
.L_x_30:
[----:B------:R-:W-:Y:S05]  /*2080*/  BSYNC B1 ;  /* 0x0000000000017941 */ /* 0x000fea0003800000 */
.L_x_29:
[----:B------:R-:W-:Y:S01]  /*2090*/  LEA R3, R0, 0x37800000, 0x17 ;  /* 0x3780000000037811 */ /* 0x000fe200078eb8ff */
[----:B------:R-:W-:-:S05]  /*20a0*/  IMAD.SHL.U32 R0, R2, 0x200000, RZ ;  /* 0x0020000002007824 */ /* 0x000fca00078e00ff */
[----:B------:R-:W-:-:S07]  /*20b0*/  LOP3.LUT R0, R3, R0, R4, 0xfe, !PT ;  /* 0x0000000003007212 */ /* 0x000fce00078efe04 */
.L_x_28:
[----:B------:R-:W-:Y:S05]  /*20c0*/  BSYNC B0 ;  /* 0x0000000000007941 */ /* 0x000fea0003800000 */
.L_x_27:
[----:B------:R-:W-:Y:S01]  /*20d0*/  F2FP.BF16.F32.PACK_AB R0, RZ, R0 ;  /* 0x00000000ff00723e */ /* 0x000fe200000010ff */
[----:B------:R-:W-:Y:S06]  /*20e0*/  BRA `(.L_x_8) ;  /* 0x0000000000a87947 */ /* 0x000fec0003800000 */
.L_x_20:
[----:B------:R-:W-:-:S13]  /*20f0*/  ISETP.NE.AND P0, PT, R4, 0x1c, PT ;  /* 0x0000001c0400780c */ /* 0x000fda0003f05270 */
[----:B------:R-:W-:Y:S05]  /*2100*/  @!P0 BRA `(.L_x_31) ;  /* 0x0000000000948947 */ /* 0x000fea0003800000 */
[----:B------:R-:W-:-:S13]  /*2110*/  ISETP.NE.AND P0, PT, R4, 0x1d, PT ;  /* 0x0000001d0400780c */ /* 0x000fda0003f05270 */
[----:B------:R-:W-:Y:S05]  /*2120*/  @!P0 BRA `(.L_x_32) ;  /* 0x00000000007c8947 */ /* 0x000fea0003800000 */
[----:B------:R-:W-:-:S13]  /*2130*/  ISETP.NE.AND P0, PT, R4, 0x2c, PT ;  /* 0x0000002c0400780c */ /* 0x000fda0003f05270 */
[----:B------:R-:W-:Y:S05]  /*2140*/  @P0 BRA `(.L_x_7) ;  /* 0x00000000002c0947 */ /* 0x000fea0003800000 */
[----:B------:R-:W2:Y:S01]  /*2150*/  LDG.E.U8 R2, desc[UR36][R2.64] ;  /* 0x0000002402027981 */ /* 0x000ea2000c1e1100 */
[----:B------:R-:W-:Y:S01]  /*2160*/  BSSY B0, `(.L_x_33) ;  /* 0x0000007000007945 */ /* 0x000fe20003800000 */
[----:B------:R-:W-:Y:S01]  /*2170*/  IMAD.MOV.U32 R0, RZ, RZ, 0x400000 ;  /* 0x00400000ff007424 */ /* 0x000fe200078e00ff */
[----:B--2---:R-:W-:-:S13]  /*2180*/  ISETP.NE.AND P0, PT, R2, RZ, PT ;  /* 0x000000ff0200720c */ /* 0x004fda0003f05270 */
[----:B------:R-:W-:Y:S05]  /*2190*/  @!P0 BRA `(.L_x_34) ;  /* 0x00000000000c8947 */ /* 0x000fea0003800000 */
[----:B------:R-:W-:-:S13]  /*21a0*/  ISETP.NE.AND P0, PT, R2, 0xff, PT ;  /* 0x000000ff0200780c */ /* 0x000fda0003f05270 */
[----:B------:R-:W-:Y:S02]  /*21b0*/  @!P0 IMAD.MOV.U32 R0, RZ, RZ, 0x7f800001 ;  /* 0x7f800001ff008424 */ /* 0x000fe400078e00ff */
[----:B------:R-:W-:-:S07]  /*21c0*/  @P0 IMAD.SHL.U32 R0, R2, 0x800000, RZ ;  /* 0x0080000002000824 */ /* 0x000fce00078e00ff */
.L_x_34:
[----:B------:R-:W-:Y:S05]  /*21d0*/  BSYNC B0 ;  /* 0x0000000000007941 */ /* 0x000fea0003800000 */
.L_x_33:
[----:B------:R-:W-:Y:S01]  /*21e0*/  F2FP.BF16.F32.PACK_AB R0, RZ, R0 ;  /* 0x00000000ff00723e */ /* 0x000fe200000010ff */
[----:B------:R-:W-:Y:S06]  /*21f0*/  BRA `(.L_x_8) ;  /* 0x0000000000647947 */ /* 0x000fec0003800000 */
.L_x_7:
[----:B------:R-:W-:Y:S01]  /*2200*/  MOV R2, 0x0 ;  /* 0x0000000000027802 */ /* 0x000fe20000000f00 */
[----:B------:R-:W-:Y:S01]  /*2210*/  ULDC.64 UR4, c[0x4][0x158] ;  /* 0x0100560000047ab9 */ /* 0x000fe20000000a00 */
[----:B------:R-:W-:Y:S01]  /*2220*/  ULDC.64 UR6, c[0x4][0x68] ;  /* 0x01001a0000067ab9 */ /* 0x000fe20000000a00 */
[----:B------:R-:W-:Y:S02]  /*2230*/  IMAD.U32 R4, RZ, RZ, UR4 ;  /* 0x00000004ff047e24 */ /* 0x000fe4000f8e00ff */
[----:B------:R-:W-:Y:S01]  /*2240*/  IMAD.U32 R5, RZ, RZ, UR5 ;  /* 0x00000005ff057e24 */ /* 0x000fe2000f8e00ff */
[----:B------:R-:W0:Y:S01]  /*2250*/  LDC.64 R2, c[0x4][R2] ;  /* 0x0100000002027b82 */ /* 0x000e220000000a00 */
[----:B------:R-:W-:Y:S01]  /*2260*/  ULDC.64 UR4, c[0x4][0x160] ;  /* 0x0100580000047ab9 */ /* 0x000fe20000000a00 */
[----:B------:R-:W-:Y:S02]  /*2270*/  IMAD.U32 R10, RZ, RZ, UR6 ;  /* 0x00000006ff0a7e24 */ /* 0x000fe4000f8e00ff */
[----:B------:R-:W-:-:S02]  /*2280*/  IMAD.U32 R6, RZ, RZ, UR4 ;  /* 0x00000004ff067e24 */ /* 0x000fc4000f8e00ff */
[----:B------:R-:W-:Y:S02]  /*2290*/  IMAD.U32 R7, RZ, RZ, UR5 ;  /* 0x00000005ff077e24 */ /* 0x000fe4000f8e00ff */
[----:B------:R-:W-:Y:S02]  /*22a0*/  IMAD.U32 R11, RZ, RZ, UR7 ;  /* 0x00000007ff0b7e24 */ /* 0x000fe4000f8e00ff */
[----:B------:R-:W-:Y:S02]  /*22b0*/  IMAD.MOV.U32 R8, RZ, RZ, 0x4e ;  /* 0x0000004eff087424 */ /* 0x000fe400078e00ff */
[----:B------:R-:W-:Y:S02]  /*22c0*/  IMAD.MOV.U32 R12, RZ, RZ, 0x1 ;  /* 0x00000001ff0c7424 */ /* 0x000fe400078e00ff */
[----:B------:R-:W-:-:S07]  /*22d0*/  IMAD.MOV.U32 R13, RZ, RZ, RZ ;  /* 0x000000ffff0d7224 */ /* 0x000fce00078e00ff */
[----:B------:R-:W-:-:S07]  /*22e0*/  LEPC R20, `(.L_x_35) ;  /* 0x000000001014794e */ /* 0x000fce0000000000 */
[----:B0-----:R-:W-:Y:S05]  /*22f0*/  CALL.ABS.NOINC R2 ;  /* 0x0000000002007343 */ /* 0x001fea0003c00000 */
.L_x_35:
[----:B------:R-:W-:Y:S01]  /*2300*/  PRMT R0, RZ, 0x7610, R0 ;  /* 0x00007610ff007816 */ /* 0x000fe20000000000 */
[----:B------:R-:W-:Y:S06]  /*2310*/  BRA `(.L_x_8) ;  /* 0x00000000001c7947 */ /* 0x000fec0003800000 */
.L_x_32:
[----:B------:R-:W2:Y:S02]  /*2320*/  LDG.E.64 R2, desc[UR36][R2.64] ;  /* 0x0000002402027981 */ /* 0x000ea4000c1e1b00 */
[----:B--2---:R-:W0:Y:S02]  /*2330*/  I2F.U64 R0, R2 ;  /* 0x0000000200007312 */ /* 0x004e240000301000 */
[----:B0-----:R-:W-:Y:S01]  /*2340*/  F2FP.BF16.F32.PACK_AB R0, RZ, R0 ;  /* 0x00000000ff00723e */ /* 0x001fe200000010ff */
[----:B------:R-:W-:Y:S06]  /*2350*/  BRA `(.L_x_8) ;  /* 0x00000000000c7947 */ /* 0x000fec0003800000 */
.L_x_31:
[----:B------:R-:W2:Y:S02]  /*2360*/  LDG.E R2, desc[UR36][R2.64] ;  /* 0x0000002402027981 */ /* 0x000ea4000c1e1900 */
[----:B--2---:R-:W-:-:S04]  /*2370*/  I2FP.F32.U32 R0, R2 ;  /* 0x0000000200007245 */ /* 0x004fc80000201000 */
[----:B------:R-:W-:-:S07]  /*2380*/  F2FP.BF16.F32.PACK_AB R0, RZ, R0 ;  /* 0x00000000ff00723e */ /* 0x000fce00000010ff */
.L_x_8:
[----:B-----5:R-:W-:Y:S01]  /*2390*/  IMAD.U32 R0, R0, 0x10000, RZ ;  /* 0x0001000000007824 */ /* 0x020fe200078e00ff */
[----:B------:R-:W1:Y:S01]  /*23a0*/  LDC.U8 R6, c[0x0][0x421] ;  /* 0x00010840ff067b82 */ /* 0x000e620000000000 */
[----:B0-----:R-:W-:Y:S02]  /*23b0*/  IMAD.MOV.U32 R3, RZ, RZ, 0x3f000000 ;  /* 0x3f000000ff037424 */ /* 0x001fe400078e00ff */
[C---:B------:R-:W-:Y:S01]  /*23c0*/  FADD.FTZ R2, |R0|.reuse, -RZ ;  /* 0x800000ff00027221 */ /* 0x040fe20000010200 */
[C---:B------:R-:W-:Y:S02]  /*23d0*/  FSETP.GT.FTZ.AND P0, PT, |R0|.reuse, 0.56000000238418579102, PT ;  /* 0x3f0f5c290000780b */ /* 0x040fe40003f14200 */
[----:B------:R-:W-:Y:S01]  /*23e0*/  FSETP.NEU.FTZ.AND P1, PT, |R0|, 1, PT ;  /* 0x3f8000000000780b */ /* 0x000fe20003f3d200 */
[----:B------:R-:W-:-:S04]  /*23f0*/  FFMA.FTZ R3, -R2, R3, 0.5 ;  /* 0x3f00000002037423 */ /* 0x000fc80000010103 */
[----:B------:R-:W0:Y:S02]  /*2400*/  MUFU.RSQ R4, R3 ;  /* 0x0000000300047308 */ /* 0x000e240000001400 */
[----:B0-----:R-:W-:Y:S01]  /*2410*/  FMUL.FTZ R5, R3, R4 ;  /* 0x0000000403057220 */ /* 0x001fe20000410000 */
[----:B------:R-:W-:Y:S01]  /*2420*/  FMUL.FTZ R4, R4, 0.5 ;  /* 0x3f00000004047820 */ /* 0x000fe20000410000 */
[----:B------:R-:W-:-:S03]  /*2430*/  IMAD.MOV.U32 R3, RZ, RZ, 0x3fd774eb ;  /* 0x3fd774ebff037424 */ /* 0x000fc600078e00ff */
[----:B------:R-:W-:-:S04]  /*2440*/  FFMA.FTZ R4, -R5, R4, 0.5 ;  /* 0x3f00000005047423 */ /* 0x000fc80000010104 */
[----:B------:R-:W-:Y:S01]  /*2450*/  FFMA.FTZ R4, R5, R4, R5 ;  /* 0x0000000405047223 */ /* 0x000fe20000010005 */
[----:B------:R-:W-:-:S04]  /*2460*/  IMAD.MOV.U32 R5, RZ, RZ, 0x3d4dd2f7 ;  /* 0x3d4dd2f7ff057424 */ /* 0x000fc800078e00ff */
[----:B------:R-:W-:-:S05]  /*2470*/  @P0 FSEL R2, R4, RZ, P1 ;  /* 0x000000ff04020208 */ /* 0x000fca0000800000 */
[----:B------:R-:W-:-:S04]  /*2480*/  FMUL.FTZ R4, R2, R2 ;  /* 0x0000000202047220 */ /* 0x000fc80000410000 */
[----:B------:R-:W-:-:S04]  /*2490*/  FFMA.FTZ R5, R4, R5, 0.018773360177874565125 ;  /* 0x3c99ca9704057423 */ /* 0x000fc80000010005 */
[----:B------:R-:W-:-:S04]  /*24a0*/  FFMA.FTZ R5, R4, R5, 0.046769052743911743164 ;  /* 0x3d3f90e804057423 */ /* 0x000fc80000010005 */
[----:B------:R-:W-:-:S04]  /*24b0*/  FFMA.FTZ R5, R4, R5, 0.074823014438152313232 ;  /* 0x3d993ccf04057423 */ /* 0x000fc80000010005 */
[----:B------:R-:W-:-:S04]  /*24c0*/  FFMA.FTZ R5, R4, R5, 0.16667181253433227539 ;  /* 0x3e2aac0404057423 */ /* 0x000fc80000010005 */
[----:B------:R-:W-:-:S04]  /*24d0*/  FMUL.FTZ R5, R4, R5 ;  /* 0x0000000504057220 */ /* 0x000fc80000410000 */
[----:B------:R-:W-:-:S04]  /*24e0*/  FFMA.FTZ R5, R2, R5, R2 ;  /* 0x0000000502057223 */ /* 0x000fc80000010002 */
[----:B------:R-:W-:-:S04]  /*24f0*/  FMUL.FTZ R2, R5, -2 ;  /* 0xc000000005027820 */ /* 0x000fc80000410000 */
[----:B------:R-:W-:Y:S01]  /*2500*/  @P0 FFMA.FTZ R5, R3, 0.93318945169448852539, R2 ;  /* 0x3f6ee58103050823 */ /* 0x000fe20000010002 */
[----:B-1----:R-:W-:-:S04]  /*2510*/  PRMT R2, R6, 0x9910, RZ ;  /* 0x0000991006027816 */ /* 0x002fc800000000ff */
[C---:B------:R-:W-:Y:S02]  /*2520*/  FSETP.GTU.FTZ.AND P0, PT, R5.reuse, +INF , PT ;  /* 0x7f8000000500780b */ /* 0x040fe40003f1c000 */
[----:B------:R-:W-:-:S04]  /*2530*/  LOP3.LUT R0, R5, 0x80000000, R0, 0xb8, !PT ;  /* 0x8000000005007812 */ /* 0x000fc800078eb800 */
[----:B------:R-:W-:Y:S02]  /*2540*/  FSEL R0, R0, R5, !P0 ;  /* 0x0000000500007208 */ /* 0x000fe40004000000 */
[----:B------:R-:W-:Y:S02]  /*2550*/  ISETP.GT.AND P0, PT, R2, 0x9, PT ;  /* 0x000000090200780c */ /* 0x000fe40003f04270 */
[----:B------:R0:W1:Y:S11]  /*2560*/  F2F.BF16.F32 R3, R0 ;  /* 0x0000000000037304 */ /* 0x0000760000202000 */
[----:B0-----:R-:W-:Y:S05]  /*2570*/  @P0 BRA `(.L_x_36) ;  /* 0x00000004000c0947 */ /* 0x001fea0003800000 */
        /* <DEDUP_REMOVED lines=8> */
[----:B-1----:R-:W-:-:S04]  /*2600*/  IMAD.U32 R0, R3, 0x10000, RZ ;  /* 0x0001000003007824 */ /* 0x002fc800078e00ff */
[----:B------:R-:W0:Y:S02]  /*2610*/  F2I.FTZ.TRUNC.NTZ R3, R0 ;  /* 0x0000000000037305 */ /* 0x000e24000021f100 */
[----:B0-----:R4:W-:Y:S01]  /*2620*/  STG.E.U8 desc[UR36][R16.64], R3 ;  /* 0x0000000310007986 */ /* 0x0019e2000c101124 */
[----:B------:R-:W-:Y:S05]  /*2630*/  BRA `(.L_x_41) ;  /* 0x0000000c00947947 */ /* 0x000fea0003800000 */
.L_x_39:
[----:B-1----:R-:W-:-:S06]  /*2640*/  IMAD.U32 R3, R3, 0x10000, RZ ;  /* 0x0001000003037824 */ /* 0x002fcc00078e00ff */
[----:B------:R-:W0:Y:S02]  /*2650*/  F2I.S64.TRUNC R2, R3 ;  /* 0x0000000300027311 */ /* 0x000e24000020d900 */
[----:B0-----:R3:W-:Y:S01]  /*2660*/  STG.E.U8 desc[UR36][R16.64], R2 ;  /* 0x0000000210007986 */ /* 0x0017e2000c101124 */
[----:B------:R-:W-:Y:S05]  /*2670*/  BRA `(.L_x_41) ;  /* 0x0000000c00847947 */ /* 0x000fea0003800000 */
.L_x_38:
[----:B------:R-:W-:-:S13]  /*2680*/  ISETP.NE.AND P0, PT, R2, 0x2, PT ;  /* 0x000000020200780c */ /* 0x000fda0003f05270 */
[----:B------:R-:W-:Y:S05]  /*2690*/  @!P0 BRA `(.L_x_42) ;  /* 0x0000000000308947 */ /* 0x000fea0003800000 */
[----:B------:R-:W-:-:S13]  /*26a0*/  ISETP.NE.AND P0, PT, R2, 0x3, PT ;  /* 0x000000030200780c */ /* 0x000fda0003f05270 */
[----:B------:R-:W-:Y:S05]  /*26b0*/  @!P0 BRA `(.L_x_43) ;  /* 0x0000000000188947 */ /* 0x000fea0003800000 */
[----:B------:R-:W-:-:S13]  /*26c0*/  ISETP.NE.AND P0, PT, R2, 0x4, PT ;  /* 0x000000040200780c */ /* 0x000fda0003f05270 */
[----:B------:R-:W-:Y:S05]  /*26d0*/  @P0 BRA `(.L_x_40) ;  /* 0x0000000c000c0947 */ /* 0x000fea0003800000 */
[----:B-1----:R-:W-:-:S06]  /*26e0*/  IMAD.U32 R3, R3, 0x10000, RZ ;  /* 0x0001000003037824 */ /* 0x002fcc00078e00ff */
[----:B------:R-:W0:Y:S02]  /*26f0*/  F2I.S64.TRUNC R2, R3 ;  /* 0x0000000300027311 */ /* 0x000e24000020d900 */
[----:B0-----:R0:W-:Y:S01]  /*2700*/  STG.E.64 desc[UR36][R16.64], R2 ;  /* 0x0000000210007986 */ /* 0x0011e2000c101b24 */
[----:B------:R-:W-:Y:S05]  /*2710*/  BRA `(.L_x_41) ;  /* 0x0000000c005c7947 */ /* 0x000fea0003800000 */
.L_x_43:
[----:B-1----:R-:W-:-:S06]  /*2720*/  IMAD.U32 R3, R3, 0x10000, RZ ;  /* 0x0001000003037824 */ /* 0x002fcc00078e00ff */
[----:B------:R-:W0:Y:S02]  /*2730*/  F2I.FTZ.TRUNC.NTZ R3, R3 ;  /* 0x0000000300037305 */ /* 0x000e24000021f100 */
[----:B0-----:R1:W-:Y:S01]  /*2740*/  STG.E desc[UR36][R16.64], R3 ;  /* 0x0000000310007986 */ /* 0x0013e2000c101924 */
[----:B------:R-:W-:Y:S05]  /*2750*/  BRA `(.L_x_41) ;  /* 0x0000000c004c7947 */ /* 0x000fea0003800000 */
.L_x_42:
[----:B-1----:R-:W-:-:S06]  /*2760*/  IMAD.U32 R3, R3, 0x10000, RZ ;  /* 0x0001000003037824 */ /* 0x002fcc00078e00ff */
[----:B------:R-:W0:Y:S02]  /*2770*/  F2I.FTZ.TRUNC.NTZ R3, R3 ;  /* 0x0000000300037305 */ /* 0x000e24000021f100 */
[----:B0-----:R2:W-:Y:S01]  /*2780*/  STG.E.U16 desc[UR36][R16.64], R3 ;  /* 0x0000000310007986 */ /* 0x0015e2000c101524 */
[----:B------:R-:W-:Y:S05]  /*2790*/  BRA `(.L_x_41) ;  /* 0x0000000c003c7947 */ /* 0x000fea0003800000 */
.L_x_37:
[----:B------:R-:W-:-:S13]  /*27a0*/  ISETP.GT.AND P0, PT, R2, 0x6, PT ;  /* 0x000000060200780c */ /* 0x000fda0003f04270 */
[----:B------:R-:W-:Y:S05]  /*27b0*/  @P0 BRA `(.L_x_44) ;  /* 0x00000000002c0947 */ /* 0x000fea0003800000 */
[----:B------:R-:W-:-:S13]  /*27c0*/  ISETP.NE.AND P0, PT, R2, 0x5, PT ;  /* 0x000000050200780c */ /* 0x000fda0003f05270 */
[----:B------:R-:W-:Y:S05]  /*27d0*/  @!P0 BRA `(.L_x_45) ;  /* 0x0000000000148947 */ /* 0x000fea0003800000 */
[----:B------:R-:W-:-:S13]  /*27e0*/  ISETP.NE.AND P0, PT, R2, 0x6, PT ;  /* 0x000000060200780c */ /* 0x000fda0003f05270 */
[----:B------:R-:W-:Y:S05]  /*27f0*/  @P0 BRA `(.L_x_40) ;  /* 0x0000000800c40947 */ /* 0x000fea0003800000 */
[----:B-1----:R-:W-:-:S05]  /*2800*/  IMAD.U32 R3, R3, 0x10000, RZ ;  /* 0x0001000003037824 */ /* 0x002fca00078e00ff */
[----:B------:R0:W-:Y:S01]  /*2810*/  STG.E desc[UR36][R16.64], R3 ;  /* 0x0000000310007986 */ /* 0x0001e2000c101924 */
[----:B------:R-:W-:Y:S05]  /*2820*/  BRA `(.L_x_41) ;  /* 0x0000000c00187947 */ /* 0x000fea0003800000 */
.L_x_45:
[----:B-1----:R-:W-:-:S05]  /*2830*/  IMAD.U32 R0, R3, 0x10000, RZ ;  /* 0x0001000003007824 */ /* 0x002fca00078e00ff */
[----:B------:R-:W-:-:S05]  /*2840*/  F2FP.F16.F32.PACK_AB R0, RZ, R0 ;  /* 0x00000000ff00723e */ /* 0x000fca00000000ff */
[----:B------:R0:W-:Y:S01]  /*2850*/  STG.E.U16 desc[UR36][R16.64], R0 ;  /* 0x0000000010007986 */ /* 0x0001e2000c101524 */
[----:B------:R-:W-:Y:S05]  /*2860*/  BRA `(.L_x_41) ;  /* 0x0000000c00087947 */ /* 0x000fea0003800000 */
.L_x_44:
[----:B------:R-:W-:-:S13]  /*2870*/  ISETP.NE.AND P0, PT, R2, 0x7, PT ;  /* 0x000000070200780c */ /* 0x000fda0003f05270 */
[----:B------:R-:W-:Y:S05]  /*2880*/  @!P0 BRA `(.L_x_46) ;  /* 0x0000000000348947 */ /* 0x000fea0003800000 */
[----:B------:R-:W-:-:S13]  /*2890*/  ISETP.NE.AND P0, PT, R2, 0x8, PT ;  /* 0x000000080200780c */ /* 0x000fda0003f05270 */
[----:B------:R-:W-:Y:S05]  /*28a0*/  @!P0 BRA `(.L_x_47) ;  /* 0x0000000000188947 */ /* 0x000fea0003800000 */
[----:B------:R-:W-:-:S13]  /*28b0*/  ISETP.NE.AND P0, PT, R2, 0x9, PT ;  /* 0x000000090200780c */ /* 0x000fda0003f05270 */
[----:B------:R-:W-:Y:S05]  /*28c0*/  @P0 BRA `(.L_x_40) ;  /* 0x0000000800900947 */ /* 0x000fea0003800000 */
[----:B-1----:R-:W-:Y:S02]  /*28d0*/  IMAD.U32 R2, R3, 0x10000, RZ ;  /* 0x0001000003027824 */ /* 0x002fe400078e00ff */
[----:B------:R-:W-:-:S05]  /*28e0*/  IMAD.MOV.U32 R3, RZ, RZ, RZ ;  /* 0x000000ffff037224 */ /* 0x000fca00078e00ff */
[----:B------:R0:W-:Y:S01]  /*28f0*/  STG.E.64 desc[UR36][R16.64], R2 ;  /* 0x0000000210007986 */ /* 0x0001e2000c101b24 */
[----:B------:R-:W-:Y:S05]  /*2900*/  BRA `(.L_x_41) ;  /* 0x0000000800e07947 */ /* 0x000fea0003800000 */
.L_x_47:
[----:B-1----:R-:W-:-:S05]  /*2910*/  IMAD.U32 R3, R3, 0x10000, RZ ;  /* 0x0001000003037824 */ /* 0x002fca00078e00ff */
[----:B------:R-:W-:-:S04]  /*2920*/  F2FP.F16.F32.PACK_AB R3, RZ, R3 ;  /* 0x00000003ff03723e */ /* 0x000fc800000000ff */
[----:B------:R-:W-:-:S05]  /*2930*/  PRMT R3, R3, 0x5410, RZ ;  /* 0x0000541003037816 */ /* 0x000fca00000000ff */
[----:B------:R0:W-:Y:S01]  /*2940*/  STG.E desc[UR36][R16.64], R3 ;  /* 0x0000000310007986 */ /* 0x0001e2000c101924 */
[----:B------:R-:W-:Y:S05]  /*2950*/  BRA `(.L_x_41) ;  /* 0x0000000800cc7947 */ /* 0x000fea0003800000 */
.L_x_46:
[----:B-1----:R-:W-:-:S04]  /*2960*/  IMAD.U32 R2, R3, 0x10000, RZ ;  /* 0x0001000003027824 */ /* 0x002fc800078e00ff */
[----:B------:R-:W-:-:S06]  /*2970*/  FMUL.FTZ R2, R2, 1 ;  /* 0x3f80000002027820 */ /* 0x000fcc0000410000 */
[----:B------:R-:W0:Y:S02]  /*2980*/  F2F.F64.F32 R2, R2 ;  /* 0x0000000200027310 */ /* 0x000e240000201800 */
[----:B0-----:R0:W-:Y:S01]  /*2990*/  STG.E.64 desc[UR36][R16.64], R2 ;  /* 0x0000000210007986 */ /* 0x0011e2000c101b24 */
[----:B------:R-:W-:Y:S05]  /*29a0*/  BRA `(.L_x_41) ;  /* 0x0000000800b87947 */ /* 0x000fea0003800000 */
.L_x_36:
        /* <DEDUP_REMOVED lines=8> */
[----:B-1----:R-:W-:-:S05]  /*2a30*/  IMAD.U32 R3, R3, 0x10000, RZ ;  /* 0x0001000003037824 */ /* 0x002fca00078e00ff */
[----:B------:R-:W-:-:S04]  /*2a40*/  FSETP.NEU.FTZ.AND P0, PT, R3, RZ, PT ;  /* 0x000000ff0300720b */ /* 0x000fc80003f1d000 */
[----:B------:R-:W-:-:S05]  /*2a50*/  SEL R3, RZ, 0x1, !P0 ;  /* 0x00000001ff037807 */ /* 0x000fca0004000000 */
[----:B------:R0:W-:Y:S01]  /*2a60*/  STG.E.U8 desc[UR36][R16.64], R3 ;  /* 0x0000000310007986 */ /* 0x0001e2000c101124 */
[----:B------:R-:W-:Y:S05]  /*2a70*/  BRA `(.L_x_41) ;  /* 0x0000000800847947 */ /* 0x000fea0003800000 */
.L_x_50:
[----:B-1----:R-:W-:Y:S01]  /*2a80*/  IMAD.U32 R3, R3, 0x10000, RZ ;  /* 0x0001000003037824 */ /* 0x002fe200078e00ff */
[----:B------:R-:W-:-:S03]  /*2a90*/  CS2R R6, SRZ ;  /* 0x0000000000067805 */ /* 0x000fc6000001ff00 */
[----:B------:R-:W-:-:S04]  /*2aa0*/  FMUL.FTZ R3, R3, 1 ;  /* 0x3f80000003037820 */ /* 0x000fc80000410000 */
[----:B------:R-:W0:Y:S02]  /*2ab0*/  F2F.F64.F32 R4, R3 ;  /* 0x0000000300047310 */ /* 0x000e240000201800 */
[----:B0-----:R0:W-:Y:S01]  /*2ac0*/  STG.E.128 desc[UR36][R16.64], R4 ;  /* 0x0000000410007986 */ /* 0x0011e2000c101d24 */
[----:B------:R-:W-:Y:S05]  /*2ad0*/  BRA `(.L_x_41) ;  /* 0x00000008006c7947 */ /* 0x000fea0003800000 */
.L_x_49:
[----:B------:R-:W-:-:S13]  /*2ae0*/  ISETP.NE.AND P0, PT, R2, 0xf, PT ;  /* 0x0000000f0200780c */ /* 0x000fda0003f05270 */
[----:B------:R-:W-:Y:S05]  /*2af0*/  @!P0 BRA `(.L_x_51) ;  /* 0x0000000000b48947 */ /* 0x000fea0003800000 */
[----:B------:R-:W-:-:S13]  /*2b00*/  ISETP.NE.AND P0, PT, R2, 0x17, PT ;  /* 0x000000170200780c */ /* 0x000fda0003f05270 */
[----:B------:R-:W-:Y:S05]  /*2b10*/  @!P0 BRA `(.L_x_52) ;  /* 0x0000000000548947 */ /* 0x000fea0003800000 */
[----:B------:R-:W-:-:S13]  /*2b20*/  ISETP.NE.AND P0, PT, R2, 0x18, PT ;  /* 0x000000180200780c */ /* 0x000fda0003f05270 */
[----:B------:R-:W-:Y:S05]  /*2b30*/  @P0 BRA `(.L_x_40) ;  /* 0x0000000400f40947 */ /* 0x000fea0003800000 */
[----:B-1----:R-:W-:Y:S01]  /*2b40*/  SHF.L.U32 R5, R3, 0x10, RZ ;  /* 0x0000001003057819 */ /* 0x002fe200000006ff */
[----:B------:R-:W-:Y:S03]  /*2b50*/  BSSY B0, `(.L_x_53) ;  /* 0x000000e000007945 */ /* 0x000fe60003800000 */
[C---:B------:R-:W-:Y:S02]  /*2b60*/  LOP3.LUT R2, R5.reuse, 0x7fffffff, RZ, 0xc0, !PT ;  /* 0x7fffffff05027812 */ /* 0x040fe400078ec0ff */
[----:B------:R-:W-:Y:S02]  /*2b70*/  LOP3.LUT R0, R5, 0x80000000, RZ, 0xc0, !PT ;  /* 0x8000000005007812 */ /* 0x000fe400078ec0ff */
[----:B------:R-:W-:Y:S02]  /*2b80*/  ISETP.GT.U32.AND P0, PT, R2, 0x43efffff, PT ;  /* 0x43efffff0200780c */ /* 0x000fe40003f04070 */
[----:B------:R-:W-:Y:S01]  /*2b90*/  SHF.R.U32.HI R3, RZ, 0x18, R0 ;  /* 0x00000018ff037819 */ /* 0x000fe20000011600 */
[----:B------:R-:W-:-:S10]  /*2ba0*/  IMAD.MOV.U32 R0, RZ, RZ, 0x7f ;  /* 0x0000007fff007424 */ /* 0x000fd400078e00ff */
[----:B------:R-:W-:Y:S05]  /*2bb0*/  @P0 BRA `(.L_x_54) ;  /* 0x00000000001c0947 */ /* 0x000fea0003800000 */
[----:B------:R-:W-:-:S13]  /*2bc0*/  ISETP.GE.U32.AND P0, PT, R2, 0x3c800000, PT ;  /* 0x3c8000000200780c */ /* 0x000fda0003f06070 */
[----:B------:R-:W-:Y:S01]  /*2bd0*/  @P0 SHF.R.U32.HI R0, RZ, 0x14, R5 ;  /* 0x00000014ff000819 */ /* 0x000fe20000011605 */
[----:B------:R-:W-:-:S03]  /*2be0*/  @!P0 FADD.FTZ R2, R2, 16384 ;  /* 0x4680000002028421 */ /* 0x000fc60000010000 */
[----:B------:R-:W-:-:S04]  /*2bf0*/  @P0 LOP3.LUT R0, R0, 0x1, RZ, 0xc0, !PT ;  /* 0x0000000100000812 */ /* 0x000fc800078ec0ff */
[----:B------:R-:W-:-:S04]  /*2c00*/  @P0 IADD3 R0, R5, 0x407ffff, R0 ;  /* 0x0407ffff05000810 */ /* 0x000fc80007ffe000 */
[----:B------:R-:W-:Y:S01]  /*2c10*/  @P0 SHF.R.U32.HI R0, RZ, 0x14, R0 ;  /* 0x00000014ff000819 */ /* 0x000fe20000011600 */
[----:B------:R-:W-:-:S07]  /*2c20*/  @!P0 VIADD R0, R2, 0xb9800000 ;  /* 0xb980000002008836 */ /* 0x000fce0000000000 */
.L_x_54:
[----:B------:R-:W-:Y:S05]  /*2c30*/  BSYNC B0 ;  /* 0x0000000000007941 */ /* 0x000fea0003800000 */
.L_x_53:
[----:B------:R-:W-:-:S05]  /*2c40*/  LOP3.LUT R3, R0, R3, RZ, 0xfc, !PT ;  /* 0x0000000300037212 */ /* 0x000fca00078efcff */
[----:B------:R0:W-:Y:S01]  /*2c50*/  STG.E.U8 desc[UR36][R16.64], R3 ;  /* 0x0000000310007986 */ /* 0x0001e2000c101124 */
[----:B------:R-:W-:Y:S05]  /*2c60*/  BRA `(.L_x_41) ;  /* 0x0000000800087947 */ /* 0x000fea0003800000 */
.L_x_52:
[----:B-1----:R-:W-:Y:S01]  /*2c70*/  IMAD.U32 R3, R3, 0x10000, RZ ;  /* 0x0001000003037824 */ /* 0x002fe200078e00ff */
[----:B------:R-:W-:Y:S04]  /*2c80*/  BSSY B0, `(.L_x_55) ;  /* 0x000000f000007945 */ /* 0x000fe80003800000 */
[----:B------:R-:W-:-:S04]  /*2c90*/  LOP3.LUT R2, R3, 0x7fffffff, RZ, 0xc0, !PT ;  /* 0x7fffffff03027812 */ /* 0x000fc800078ec0ff */
[----:B------:R-:W-:-:S13]  /*2ca0*/  ISETP.GT.U32.AND P0, PT, R2, 0x477fffff, PT ;  /* 0x477fffff0200780c */ /* 0x000fda0003f04070 */
[----:B------:R-:W-:Y:S05]  /*2cb0*/  @P0 BRA `(.L_x_56) ;  /* 0x0000000000200947 */ /* 0x000fea0003800000 */
[----:B------:R-:W-:-:S13]  /*2cc0*/  ISETP.GE.U32.AND P0, PT, R2, 0x38800000, PT ;  /* 0x388000000200780c */ /* 0x000fda0003f06070 */
[----:B------:R-:W-:Y:S01]  /*2cd0*/  @P0 SHF.R.U32.HI R0, RZ, 0x15, R3 ;  /* 0x00000015ff000819 */ /* 0x000fe20000011603 */
[----:B------:R-:W-:-:S03]  /*2ce0*/  @!P0 FADD.FTZ R2, R2, 128 ;  /* 0x4300000002028421 */ /* 0x000fc60000010000 */
[----:B------:R-:W-:-:S04]  /*2cf0*/  @P0 LOP3.LUT R0, R0, 0x1, RZ, 0xc0, !PT ;  /* 0x0000000100000812 */ /* 0x000fc800078ec0ff */
[----:B------:R-:W-:-:S04]  /*2d00*/  @P0 IADD3 R0, R3, 0x80fffff, R0 ;  /* 0x080fffff03000810 */ /* 0x000fc80007ffe000 */
[----:B------:R-:W-:Y:S01]  /*2d10*/  @P0 SHF.R.U32.HI R0, RZ, 0x15, R0 ;  /* 0x00000015ff000819 */ /* 0x000fe20000011600 */
[----:B------:R-:W-:Y:S01]  /*2d20*/  @!P0 VIADD R0, R2, 0xbd000000 ;  /* 0xbd00000002008836 */ /* 0x000fe20000000000 */
[----:B------:R-:W-:Y:S06]  /*2d30*/  BRA `(.L_x_57) ;  /* 0x00000000000c7947 */ /* 0x000fec0003800000 */
.L_x_56:
[----:B------:R-:W-:Y:S01]  /*2d40*/  IMAD.MOV.U32 R0, RZ, RZ, 0x7f ;  /* 0x0000007fff007424 */ /* 0x000fe200078e00ff */
[----:B------:R-:W-:-:S04]  /*2d50*/  ISETP.GT.U32.AND P0, PT, R2, 0x7f800000, PT ;  /* 0x7f8000000200780c */ /* 0x000fc80003f04070 */
[----:B------:R-:W-:-:S09]  /*2d60*/  SEL R0, R0, 0x7c, P0 ;  /* 0x0000007c00007807 */ /* 0x000fd20000000000 */
.L_x_57:
[----:B------:R-:W-:Y:S05]  /*2d70*/  BSYNC B0 ;  /* 0x0000000000007941 */ /* 0x000fea0003800000 */
.L_x_55:
[----:B------:R-:W-:-:S04]  /*2d80*/  LOP3.LUT R2, R3, 0x80000000, RZ, 0xc0, !PT ;  /* 0x8000000003027812 */ /* 0x000fc800078ec0ff */
[----:B------:R-:W-:-:S04]  /*2d90*/  SHF.R.U32.HI R3, RZ, 0x18, R2 ;  /* 0x00000018ff037819 */ /* 0x000fc80000011602 */
[----:B------:R-:W-:-:S05]  /*2da0*/  LOP3.LUT R3, R0, R3, RZ, 0xfc, !PT ;  /* 0x0000000300037212 */ /* 0x000fca00078efcff */
[----:B------:R0:W-:Y:S01]  /*2db0*/  STG.E.U8 desc[UR36][R16.64], R3 ;  /* 0x0000000310007986 */ /* 0x0001e2000c101124 */
[----:B------:R-:W-:Y:S05]  /*2dc0*/  BRA `(.L_x_41) ;  /* 0x0000000400b07947 */ /* 0x000fea0003800000 */
.L_x_51:
[----:B-1----:R0:W-:Y:S01]  /*2dd0*/  STG.E.U16 desc[UR36][R16.64], R3 ;  /* 0x0000000310007986 */ /* 0x0021e2000c101524 */
[----:B------:R-:W-:Y:S05]  /*2de0*/  BRA `(.L_x_41) ;  /* 0x0000000400a87947 */ /* 0x000fea0003800000 */
.L_x_48:
        /* <DEDUP_REMOVED lines=8> */
[----:B-1----:R-:W-:-:S06]  /*2e70*/  IMAD.U32 R3, R3, 0x10000, RZ ;  /* 0x0001000003037824 */ /* 0x002fcc00078e00ff */
[----:B------:R-:W0:Y:S02]  /*2e80*/  F2I.FTZ.U32.TRUNC.NTZ R3, R3 ;  /* 0x0000000300037305 */ /* 0x000e24000021f000 */
[----:B0-----:R0:W-:Y:S01]  /*2e90*/  STG.E.U16 desc[UR36][R16.64], R3 ;  /* 0x0000000310007986 */ /* 0x0011e2000c101524 */
[----:B------:R-:W-:Y:S05]  /*2ea0*/  BRA `(.L_x_41) ;  /* 0x0000000400787947 */ /* 0x000fea0003800000 */
.L_x_60:
[----:B-1----:R-:W-:Y:S01]  /*2eb0*/  IMAD.U32 R3, R3, 0x10000, RZ ;  /* 0x0001000003037824 */ /* 0x002fe200078e00ff */
[----:B------:R-:W-:Y:S01]  /*2ec0*/  BSSY B0, `(.L_x_61) ;  /* 0x0000014000007945 */ /* 0x000fe20003800000 */
[----:B------:R-:W-:-:S03]  /*2ed0*/  IMAD.MOV.U32 R8, RZ, RZ, 0x80 ;  /* 0x00000080ff087424 */ /* 0x000fc600078e00ff */
[----:B------:R-:W-:-:S04]  /*2ee0*/  LOP3.LUT R2, R3, 0x7fffffff, RZ, 0xc0, !PT ;  /* 0x7fffffff03027812 */ /* 0x000fc800078ec0ff */
[----:B------:R-:W-:-:S13]  /*2ef0*/  ISETP.GT.U32.AND P0, PT, R2, 0x437fffff, PT ;  /* 0x437fffff0200780c */ /* 0x000fda0003f04070 */
[----:B------:R-:W-:Y:S05]  /*2f00*/  @P0 BRA `(.L_x_62) ;  /* 0x00000000003c0947 */ /* 0x000fea0003800000 */
[----:B------:R-:W-:-:S13]  /*2f10*/  ISETP.GE.U32.AND P0, PT, R2, 0x3c000000, PT ;  /* 0x3c0000000200780c */ /* 0x000fda0003f06070 */
[----:B------:R-:W-:-:S04]  /*2f20*/  @P0 SHF.R.U32.HI R0, RZ, 0x14, R3 ;  /* 0x00000014ff000819 */ /* 0x000fc80000011603 */
[----:B------:R-:W-:-:S04]  /*2f30*/  @P0 LOP3.LUT R0, R0, 0x1, RZ, 0xc0, !PT ;  /* 0x0000000100000812 */ /* 0x000fc800078ec0ff */
[----:B------:R-:W-:-:S04]  /*2f40*/  @P0 IADD3 R0, R3, 0x487ffff, R0 ;  /* 0x0487ffff03000810 */ /* 0x000fc80007ffe000 */
[----:B------:R-:W-:-:S04]  /*2f50*/  @P0 SHF.R.U32.HI R0, RZ, 0x14, R0 ;  /* 0x00000014ff000819 */ /* 0x000fc80000011600 */
[----:B------:R-:W-:Y:S01]  /*2f60*/  @P0 LOP3.LUT R0, R0, 0xff, RZ, 0xc0, !PT ;  /* 0x000000ff00000812 */ /* 0x000fe200078ec0ff */
[----:B------:R-:W-:Y:S06]  /*2f70*/  @P0 BRA `(.L_x_63) ;  /* 0x0000000000100947 */ /* 0x000fec0003800000 */
[----:B------:R-:W-:Y:S01]  /*2f80*/  FADD.FTZ R0, R2, 8192 ;  /* 0x4600000002007421 */ /* 0x000fe20000010000 */
[----:B------:R-:W-:-:S04]  /*2f90*/  PRMT R8, RZ, 0x7610, R8 ;  /* 0x00007610ff087816 */ /* 0x000fc80000000008 */
[----:B------:R-:W-:-:S13]  /*2fa0*/  LOP3.LUT P0, R0, R0, 0xff, RZ, 0xc0, !PT ;  /* 0x000000ff00007812 */ /* 0x000fda000780c0ff */
[----:B------:R-:W-:Y:S05]  /*2fb0*/  @!P0 BRA `(.L_x_62) ;  /* 0x0000000000108947 */ /* 0x000fea0003800000 */
.L_x_63:
[----:B------:R-:W-:-:S04]  /*2fc0*/  LOP3.LUT R2, R3, 0x80000000, RZ, 0xc0, !PT ;  /* 0x8000000003027812 */ /* 0x000fc800078ec0ff */
[----:B------:R-:W-:-:S04]  /*2fd0*/  SHF.R.U32.HI R3, RZ, 0x18, R2 ;  /* 0x00000018ff037819 */ /* 0x000fc80000011602 */
[----:B------:R-:W-:-:S04]  /*2fe0*/  LOP3.LUT R0, R0, R3, RZ, 0xfc, !PT ;  /* 0x0000000300007212 */ /* 0x000fc800078efcff */
[----:B------:R-:W-:-:S07]  /*2ff0*/  PRMT R8, R0, 0x7610, R8 ;  /* 0x0000761000087816 */ /* 0x000fce0000000008 */
.L_x_62:
[----:B------:R-:W-:Y:S05]  /*3000*/  BSYNC B0 ;  /* 0x0000000000007941 */ /* 0x000fea0003800000 */
.L_x_61:
[----:B------:R0:W-:Y:S01]  /*3010*/  STG.E.U8 desc[UR36][R16.64], R8 ;  /* 0x0000000810007986 */ /* 0x0001e2000c101124 */
[----:B------:R-:W-:Y:S05]  /*3020*/  BRA `(.L_x_41) ;  /* 0x0000000400187947 */ /* 0x000fea0003800000 */
.L_x_59:
        /* <DEDUP_REMOVED lines=17> */
.L_x_66:
[----:B------:R-:W-:-:S04]  /*3140*/  LOP3.LUT R2, R3, 0x80000000, RZ, 0xc0, !PT ;  /* 0x8000000003027812 */ /* 0x000fc800078ec0ff */
[----:B------:R-:W-:-:S04]  /*3150*/  SHF.R.U32.HI R3, RZ, 0x18, R2 ;  /* 0x00000018ff037819 */ /* 0x000fc80000011602 */
[----:B------:R-:W-:-:S04]  /*3160*/  LOP3.LUT R0, R0, R3, RZ, 0xfc, !PT ;  /* 0x0000000300007212 */ /* 0x000fc800078efcff */
[----:B------:R-:W-:-:S07]  /*3170*/  PRMT R8, R0, 0x7610, R8 ;  /* 0x0000761000087816 */ /* 0x000fce0000000008 */
.L_x_65:
[----:B------:R-:W-:Y:S05]  /*3180*/  BSYNC B0 ;  /* 0x0000000000007941 */ /* 0x000fea0003800000 */
.L_x_64:
[----:B------:R0:W-:Y:S01]  /*3190*/  STG.E.U8 desc[UR36][R16.64], R8 ;  /* 0x0000000810007986 */ /* 0x0001e2000c101124 */
[----:B------:R-:W-:Y:S05]  /*31a0*/  BRA `(.L_x_41) ;  /* 0x0000000000b87947 */ /* 0x000fea0003800000 */
.L_x_58:
[----:B------:R-:W-:-:S13]  /*31b0*/  ISETP.NE.AND P0, PT, R2, 0x1c, PT ;  /* 0x0000001c0200780c */ /* 0x000fda0003f05270 */
[----:B------:R-:W-:Y:S05]  /*31c0*/  @!P0 BRA `(.L_x_67) ;  /* 0x0000000000a48947 */ /* 0x000fea0003800000 */
[----:B------:R-:W-:-:S13]  /*31d0*/  ISETP.NE.AND P0, PT, R2, 0x1d, PT ;  /* 0x0000001d0200780c */ /* 0x000fda0003f05270 */
[----:B------:R-:W-:Y:S05]  /*31e0*/  @!P0 BRA `(.L_x_68) ;  /* 0x00000000008c8947 */ /* 0x000fea0003800000 */
[----:B------:R-:W-:-:S13]  /*31f0*/  ISETP.NE.AND P0, PT, R2, 0x2c, PT ;  /* 0x0000002c0200780c */ /* 0x000fda0003f05270 */
[----:B------:R-:W-:Y:S05]  /*3200*/  @P0 BRA `(.L_x_40) ;  /* 0x0000000000400947 */ /* 0x000fea0003800000 */
[----:B-1----:R-:W-:-:S05]  /*3210*/  IMAD.U32 R3, R3, 0x10000, RZ ;  /* 0x0001000003037824 */ /* 0x002fca00078e00ff */
[----:B------:R-:W-:-:S04]  /*3220*/  SHF.R.U32.HI R4, RZ, 0x17, R3 ;  /* 0x00000017ff047819 */ /* 0x000fc80000011603 */
[----:B------:R-:W-:-:S04]  /*3230*/  LOP3.LUT R2, R4, 0xff, RZ, 0xc0, !PT ;  /* 0x000000ff04027812 */ /* 0x000fc800078ec0ff */
[----:B------:R-:W-:-:S13]  /*3240*/  ISETP.NE.AND P1, PT, R2, 0xff, PT ;  /* 0x000000ff0200780c */ /* 0x000fda0003f25270 */
[--C-:B------:R-:W-:Y:S02]  /*3250*/  @P1 SHF.R.U32.HI R0, RZ, 0x16, R3.reuse ;  /* 0x00000016ff001819 */ /* 0x100fe40000011603 */
[----:B------:R-:W-:Y:S01]  /*3260*/  @P1 LOP3.LUT P0, RZ, R2, 0x3fffff, R3, 0xf8, !PT ;  /* 0x003fffff02ff1812 */ /* 0x000fe2000780f803 */
[----:B------:R-:W-:Y:S01]  /*3270*/  IMAD.MOV.U32 R3, RZ, RZ, 0xff ;  /* 0x000000ffff037424 */ /* 0x000fe200078e00ff */
[----:B------:R-:W-:-:S04]  /*3280*/  @P1 LOP3.LUT R0, R0, 0x1, RZ, 0xc0, !PT ;  /* 0x0000000100001812 */ /* 0x000fc800078ec0ff */
[----:B------:R-:W-:Y:S01]  /*3290*/  @P1 ISETP.EQ.U32.AND P2, PT, R0, 0x1, P0 ;  /* 0x000000010000180c */ /* 0x000fe20000742070 */
[----:B------:R-:W-:Y:S01]  /*32a0*/  @P1 VIADD R0, R4, 0x1 ;  /* 0x0000000104001836 */ /* 0x000fe20000000000 */
[----:B------:R-:W-:Y:S02]  /*32b0*/  PLOP3.LUT P0, PT, PT, PT, PT, 0x80, 0x0 ;  /* 0x000000000000781c */ /* 0x000fe40003f0f070 */
[----:B------:R-:W-:-:S13]  /*32c0*/  @P1 PLOP3.LUT P0, PT, P2, PT, PT, 0x80, 0x0 ;  /* 0x000000000000181c */ /* 0x000fda000170f070 */
[----:B------:R-:W-:-:S04]  /*32d0*/  @!P0 IMAD.MOV R0, RZ, RZ, R4 ;  /* 0x000000ffff008224 */ /* 0x000fc800078e0204 */
[----:B------:R-:W-:-:S05]  /*32e0*/  @P1 IMAD.MOV.U32 R3, RZ, RZ, R0 ;  /* 0x000000ffff031224 */ /* 0x000fca00078e0000 */
[----:B------:R0:W-:Y:S01]  /*32f0*/  STG.E.U8 desc[UR36][R16.64], R3 ;  /* 0x0000000310007986 */ /* 0x0001e2000c101124 */
[----:B------:R-:W-:Y:S05]  /*3300*/  BRA `(.L_x_41) ;  /* 0x0000000000607947 */ /* 0x000fea0003800000 */
.L_x_40:
[----:B------:R-:W-:Y:S01]  /*3310*/  MOV R2, 0x0 ;  /* 0x0000000000027802 */ /* 0x000fe20000000f00 */
[----:B------:R-:W-:Y:S01]  /*3320*/  ULDC.64 UR4, c[0x4][0x158] ;  /* 0x0100560000047ab9 */ /* 0x000fe20000000a00 */
[----:B------:R-:W-:Y:S01]  /*3330*/  ULDC.64 UR6, c[0x4][0x160] ;  /* 0x0100580000067ab9 */ /* 0x000fe20000000a00 */
[----:B------:R-:W-:Y:S02]  /*3340*/  IMAD.U32 R4, RZ, RZ, UR4 ;  /* 0x00000004ff047e24 */ /* 0x000fe4000f8e00ff */
[----:B------:R-:W-:Y:S01]  /*3350*/  IMAD.U32 R5, RZ, RZ, UR5 ;  /* 0x00000005ff057e24 */ /* 0x000fe2000f8e00ff */
[----:B-1----:R-:W0:Y:S01]  /*3360*/  LDC.64 R2, c[0x4][R2] ;  /* 0x0100000002027b82 */ /* 0x002e220000000a00 */
        /* <DEDUP_REMOVED lines=10> */
.L_x_69:
[----:B------:R-:W-:Y:S05]  /*3410*/  BRA `(.L_x_41) ;  /* 0x00000000001c7947 */ /* 0x000fea0003800000 */
.L_x_68:
[----:B-1----:R-:W-:-:S06]  /*3420*/  IMAD.U32 R3, R3, 0x10000, RZ ;  /* 0x0001000003037824 */ /* 0x002fcc00078e00ff */
[----:B------:R-:W0:Y:S02]  /*3430*/  F2I.U64.TRUNC R2, R3 ;  /* 0x0000000300027311 */ /* 0x000e24000020d800 */
[----:B0-----:R0:W-:Y:S01]  /*3440*/  STG.E.64 desc[UR36][R16.64], R2 ;  /* 0x0000000210007986 */ /* 0x0011e2000c101b24 */
[----:B------:R-:W-:Y:S05]  /*3450*/  BRA `(.L_x_41) ;  /* 0x00000000000c7947 */ /* 0x000fea0003800000 */
.L_x_67:
[----:B-1----:R-:W-:-:S06]  /*3460*/  IMAD.U32 R3, R3, 0x10000, RZ ;  /* 0x0001000003037824 */ /* 0x002fcc00078e00ff */
[----:B------:R-:W0:Y:S02]  /*3470*/  F2I.FTZ.U32.TRUNC.NTZ R3, R3 ;  /* 0x0000000300037305 */ /* 0x000e24000021f000 */
[----:B0-----:R0:W-:Y:S02]  /*3480*/  STG.E desc[UR36][R16.64], R3 ;  /* 0x0000000310007986 */ /* 0x0011e4000c101924 */
.L_x_41:
[----:B------:R-:W-:-:S04]  /*3490*/  IMAD R18, R23, 0x200, R18 ;  /* 0x0000020017127824 */ /* 0x000fc800078e0212 */
[----:B------:R-:W-:-:S07]  /*34a0*/  VIADD R19, R18, 0x80 ;  /* 0x0000008012137836 */ /* 0x000fce0000000000 */
.L_x_1:
[----:B------:R-:W-:Y:S05]  /*34b0*/  BSYNC B6 ;  /* 0x0000000000067941 */ /* 0x000fea0003800000 */
.L_x_0:
[----:B------:R-:W-:Y:S01]  /*34c0*/  ULDC UR4, c[0x0][0x210] ;  /* 0x0000840000047ab9 */ /* 0x000fe20000000800 */
[----:B------:R-:W-:Y:S01]  /*34d0*/  BSSY B6, `(.L_x_70) ;  /* 0x0000341000067945 */ /* 0x000fe20003800000 */
[----:B------:R-:W-:-:S13]  /*34e0*/  ISETP.GE.AND P0, PT, R19, UR4, PT ;  /* 0x0000000413007c0c */ /* 0x000fda000bf06270 */
[----:B------:R-:W-:Y:S05]  /*34f0*/  @P0 BRA `(.L_x_71) ;  /* 0x0000003000f80947 */ /* 0x000fea0003800000 */
[----:B0-----:R-:W0:Y:S01]  /*3500*/  LDC R6, c[0x0][0x218] ;  /* 0x00008600ff067b82 */ /* 0x001e220000000800 */
[----:B------:R-:W-:Y:S02]  /*3510*/  IMAD.MOV.U32 R0, RZ, RZ, RZ ;  /* 0x000000ffff007224 */ /* 0x000fe400078e00ff */
[----:B-1234-:R-:W-:Y:S01]  /*3520*/  IMAD.MOV.U32 R16, RZ, RZ, RZ ;  /* 0x000000ffff107224 */ /* 0x01efe200078e00ff */
[----:B0-----:R-:W-:-:S13]  /*3530*/  ISETP.NE.AND P0, PT, R6, RZ, PT ;  /* 0x000000ff0600720c */ /* 0x001fda0003f05270 */
[----:B------:R-:W-:Y:S05]  /*3540*/  @!P0 BRA `(.L_x_72) ;  /* 0x0000001000a88947 */ /* 0x000fea0003800000 */
        /* <DEDUP_REMOVED lines=298> */
.L_x_72:
        /* <DEDUP_REMOVED lines=22> */
.L_x_76:
[----:B------:R-:W2:Y:S02]  /*4950*/  LDG.E.U8 R2, desc[UR36][R2.64] ;  /* 0x0000002402027981 */ /* 0x000ea4000c1e1100 */
[----:B--2---:R-:W-:-:S04]  /*4960*/  I2FP.F32.U32 R0, R2 ;  /* 0x0000000200007245 */ /* 0x004fc80000201000 */
[----:B------:R-:W-:Y:S01]  /*4970*/  F2FP.BF16.F32.PACK_AB R0, RZ, R0 ;  /* 0x00000000ff00723e */ /* 0x000fe200000010ff */
[----:B------:R-:W-:Y:S06]  /*4980*/  BRA `(.L_x_78) ;  /* 0x0000000c00907947 */ /* 0x000fec0003800000 */
.L_x_75:
        /* <DEDUP_REMOVED lines=10> */
.L_x_80:
[----:B------:R-:W2:Y:S02]  /*4a30*/  LDG.E R2, desc[UR36][R2.64] ;  /* 0x0000002402027981 */ /* 0x000ea4000c1e1900 */
[----:B--2---:R-:W-:-:S04]  /*4a40*/  I2FP.F32.S32 R0, R2 ;  /* 0x0000000200007245 */ /* 0x004fc80000201400 */
[----:B------:R-:W-:Y:S01]  /*4a50*/  F2FP.BF16.F32.PACK_AB R0, RZ, R0 ;  /* 0x00000000ff00723e */ /* 0x000fe200000010ff */
[----:B------:R-:W-:Y:S06]  /*4a60*/  BRA `(.L_x_78) ;  /* 0x0000000c00587947 */ /* 0x000fec0003800000 */
.L_x_79:
[----:B------:R-:W2:Y:S02]  /*4a70*/  LDG.E.U16 R2, desc[UR36][R2.64] ;  /* 0x0000002402027981 */ /* 0x000ea4000c1e1500 */
[----:B--2---:R-:W0:Y:S02]  /*4a80*/  I2F.S16 R0, R2 ;  /* 0x0000000200007306 */ /* 0x004e240000101400 */
[----:B0-----:R-:W-:Y:S01]  /*4a90*/  F2FP.BF16.F32.PACK_AB R0, RZ, R0 ;  /* 0x00000000ff00723e */ /* 0x001fe200000010ff */
[----:B------:R-:W-:Y:S06]  /*4aa0*/  BRA `(.L_x_78) ;  /* 0x0000000c00487947 */ /* 0x000fec0003800000 */
.L_x_74:
        /* <DEDUP_REMOVED lines=9> */
.L_x_82:
[----:B------:R-:W2:Y:S02]  /*4b40*/  LDG.E.U16 R0, desc[UR36][R2.64] ;  /* 0x0000002402007981 */ /* 0x000ea4000c1e1500 */
[----:B--2---:R-:W-:-:S05]  /*4b50*/  HADD2.F32 R0, -RZ, R0.H0_H0 ;  /* 0x20000000ff007230 */ /* 0x004fca0000004100 */
[----:B------:R-:W-:Y:S01]  /*4b60*/  F2FP.BF16.F32.PACK_AB R0, RZ, R0 ;  /* 0x00000000ff00723e */ /* 0x000fe200000010ff */
[----:B------:R-:W-:Y:S06]  /*4b70*/  BRA `(.L_x_78) ;  /* 0x0000000c00147947 */ /* 0x000fec0003800000 */
.L_x_81:
        /* <DEDUP_REMOVED lines=9> */
.L_x_84:
[----:B------:R-:W2:Y:S02]  /*4c10*/  LDG.E.U16 R2, desc[UR36][R2.64] ;  /* 0x0000002402027981 */ /* 0x000ea4000c1e1500 */
[----:B--2---:R-:W-:-:S05]  /*4c20*/  HADD2.F32 R0, -RZ, R2.H0_H0 ;  /* 0x20000002ff007230 */ /* 0x004fca0000004100 */
[----:B------:R-:W-:Y:S01]  /*4c30*/  F2FP.BF16.F32.PACK_AB R0, RZ, R0 ;  /* 0x00000000ff00723e */ /* 0x000fe200000010ff */
[----:B------:R-:W-:Y:S06]  /*4c40*/  BRA `(.L_x_78) ;  /* 0x0000000800e07947 */ /* 0x000fec0003800000 */
.L_x_83:
        /* <DEDUP_REMOVED lines=8> */
.L_x_73:
        /* <DEDUP_REMOVED lines=13> */
.L_x_87:
        /* <DEDUP_REMOVED lines=8> */
.L_x_86:
        /* <DEDUP_REMOVED lines=16> */
[C---:B------:R-:W-:Y:S02]  /*4f20*/  ISETP.GT.U32.AND P0, PT, R5.reuse, 0x4, PT ;  /* 0x000000040500780c */ /* 0x040fe40003f04070 */
[----:B------:R-:W-:-:S04]  /*4f30*/  IADD3 R5, R5, -0x4, RZ ;  /* 0xfffffffc05057810 */ /* 0x000fc80007ffe0ff */
        /* <DEDUP_REMOVED lines=10> */
.L_x_89:
        /* <DEDUP_REMOVED lines=15> */
.L_x_88:
[----:B------:R0:W5:Y:S01]  /*50d0*/  LDG.E.U16 R0, desc[UR36][R2.64] ;  /* 0x0000002402007981 */ /* 0x000162000c1e1500 */
[----:B------:R-:W-:Y:S05]  /*50e0*/  BRA `(.L_x_78) ;  /* 0x0000000400b87947 */ /* 0x000fea0003800000 */
.L_x_85:
        /* <DEDUP_REMOVED lines=12> */
.L_x_92:
        /* <DEDUP_REMOVED lines=21> */
.L_x_96:
[----:B------:R-:W-:Y:S05]  /*5300*/  BSYNC B1 ;  /* 0x0000000000017941 */ /* 0x000fea0003800000 */
.L_x_95:
[----:B------:R-:W-:Y:S01]  /*5310*/  LEA R3, R0, 0x3b800000, 0x17 ;  /* 0x3b80000000037811 */ /* 0x000fe200078eb8ff */
[----:B------:R-:W-:-:S05]  /*5320*/  IMAD.SHL.U32 R0, R2, 0x100000, RZ ;  /* 0x0010000002007824 */ /* 0x000fca00078e00ff */
[----:B------:R-:W-:-:S07]  /*5330*/  LOP3.LUT R0, R3, R0, R4, 0xfe, !PT ;  /* 0x0000000003007212 */ /* 0x000fce00078efe04 */
.L_x_94:
[----:B------:R-:W-:Y:S05]  /*5340*/  BSYNC B0 ;  /* 0x0000000000007941 */ /* 0x000fea0003800000 */
.L_x_93:
[----:B------:R-:W-:Y:S01]  /*5350*/  F2FP.BF16.F32.PACK_AB R0, RZ, R0 ;  /* 0x00000000ff00723e */ /* 0x000fe200000010ff */
[----:B------:R-:W-:Y:S06]  /*5360*/  BRA `(.L_x_78) ;  /* 0x0000000400187947 */ /* 0x000fec0003800000 */
.L_x_91:
        /* <DEDUP_REMOVED lines=21> */
.L_x_100:
[----:B------:R-:W-:Y:S05]  /*54c0*/  BSYNC B1 ;  /* 0x0000000000017941 */ /* 0x000fea0003800000 */
.L_x_99:
[----:B------:R-:W-:Y:S01]  /*54d0*/  LEA R3, R0, 0x37800000, 0x17 ;  /* 0x3780000000037811 */ /* 0x000fe200078eb8ff */
[----:B------:R-:W-:-:S05]  /*54e0*/  IMAD.SHL.U32 R0, R2, 0x200000, RZ ;  /* 0x0020000002007824 */ /* 0x000fca00078e00ff */
[----:B------:R-:W-:-:S07]  /*54f0*/  LOP3.LUT R0, R3, R0, R4, 0xfe, !PT ;  /* 0x0000000003007212 */ /* 0x000fce00078efe04 */
.L_x_98:
[----:B------:R-:W-:Y:S05]  /*5500*/  BSYNC B0 ;  /* 0x0000000000007941 */ /* 0x000fea0003800000 */
.L_x_97:
[----:B------:R-:W-:Y:S01]  /*5510*/  F2FP.BF16.F32.PACK_AB R0, RZ, R0 ;  /* 0x00000000ff00723e */ /* 0x000fe200000010ff */
[----:B------:R-:W-:Y:S06]  /*5520*/  BRA `(.L_x_78) ;  /* 0x0000000000a87947 */ /* 0x000fec0003800000 */
.L_x_90:
        /* <DEDUP_REMOVED lines=14> */
.L_x_104:
[----:B------:R-:W-:Y:S05]  /*5610*/  BSYNC B0 ;  /* 0x0000000000007941 */ /* 0x000fea0003800000 */
.L_x_103:
[----:B------:R-:W-:Y:S01]  /*5620*/  F2FP.BF16.F32.PACK_AB R0, RZ, R0 ;  /* 0x00000000ff00723e */ /* 0x000fe200000010ff */
[----:B------:R-:W-:Y:S06]  /*5630*/  BRA `(.L_x_78) ;  /* 0x0000000000647947 */ /* 0x000fec0003800000 */
.L_x_77:
        /* <DEDUP_REMOVED lines=16> */
.L_x_105:
[----:B------:R-:W-:Y:S01]  /*5740*/  PRMT R0, RZ, 0x7610, R0 ;  /* 0x00007610ff007816 */ /* 0x000fe20000000000 */
[----:B------:R-:W-:Y:S06]  /*5750*/  BRA `(.L_x_78) ;  /* 0x00000000001c7947 */ /* 0x000fec0003800000 */
.L_x_102:
[----:B------:R-:W2:Y:S02]  /*5760*/  LDG.E.64 R2, desc[UR36][R2.64] ;  /* 0x0000002402027981 */ /* 0x000ea4000c1e1b00 */
[----:B--2---:R-:W0:Y:S02]  /*5770*/  I2F.U64 R0, R2 ;  /* 0x0000000200007312 */ /* 0x004e240000301000 */
[----:B0-----:R-:W-:Y:S01]  /*5780*/  F2FP.BF16.F32.PACK_AB R0, RZ, R0 ;  /* 0x00000000ff00723e */ /* 0x001fe200000010ff */
[----:B------:R-:W-:Y:S06]  /*5790*/  BRA `(.L_x_78) ;  /* 0x00000000000c7947 */ /* 0x000fec0003800000 */
.L_x_101:
[----:B------:R-:W2:Y:S02]  /*57a0*/  LDG.E R2, desc[UR36][R2.64] ;  /* 0x0000002402027981 */ /* 0x000ea4000c1e1900 */
[----:B--2---:R-:W-:-:S04]  /*57b0*/  I2FP.F32.U32 R0, R2 ;  /* 0x0000000200007245 */ /* 0x004fc80000201000 */
[----:B------:R-:W-:-:S07]  /*57c0*/  F2FP.BF16.F32.PACK_AB R0, RZ, R0 ;  /* 0x00000000ff00723e */ /* 0x000fce00000010ff */
.L_x_78:
        /* <DEDUP_REMOVED lines=43> */
.L_x_109:
[----:B-1----:R-:W-:-:S06]  /*5a80*/  IMAD.U32 R3, R3, 0x10000, RZ ;  /* 0x0001000003037824 */ /* 0x002fcc00078e00ff */
[----:B------:R-:W0:Y:S02]  /*5a90*/  F2I.S64.TRUNC R2, R3 ;  /* 0x0000000300027311 */ /* 0x000e24000020d900 */
[----:B0-----:R0:W-:Y:S01]  /*5aa0*/  STG.E.U8 desc[UR36][R16.64], R2 ;  /* 0x0000000210007986 */ /* 0x0011e2000c101124 */
[----:B------:R-:W-:Y:S05]  /*5ab0*/  BRA `(.L_x_111) ;  /* 0x0000000c00847947 */ /* 0x000fea0003800000 */
.L_x_108:
        /* <DEDUP_REMOVED lines=10> */
.L_x_113:
[----:B-1----:R-:W-:-:S06]  /*5b60*/  IMAD.U32 R3, R3, 0x10000, RZ ;  /* 0x0001000003037824 */ /* 0x002fcc00078e00ff */
[----:B------:R-:W0:Y:S02]  /*5b70*/  F2I.FTZ.TRUNC.NTZ R3, R3 ;  /* 0x0000000300037305 */ /* 0x000e24000021f100 */
[----:B0-----:R0:W-:Y:S01]  /*5b80*/  STG.E desc[UR36][R16.64], R3 ;  /* 0x0000000310007986 */ /* 0x0011e2000c101924 */
[----:B------:R-:W-:Y:S05]  /*5b90*/  BRA `(.L_x_111) ;  /* 0x0000000c004c7947 */ /* 0x000fea0003800000 */
.L_x_112:
[----:B-1----:R-:W-:-:S06]  /*5ba0*/  IMAD.U32 R3, R3, 0x10000, RZ ;  /* 0x0001000003037824 */ /* 0x002fcc00078e00ff */
[----:B------:R-:W0:Y:S02]  /*5bb0*/  F2I.FTZ.TRUNC.NTZ R3, R3 ;  /* 0x0000000300037305 */ /* 0x000e24000021f100 */
[----:B0-----:R0:W-:Y:S01]  /*5bc0*/  STG.E.U16 desc[UR36][R16.64], R3 ;  /* 0x0000000310007986 */ /* 0x0011e2000c101524 */
[----:B------:R-:W-:Y:S05]  /*5bd0*/  BRA `(.L_x_111) ;  /* 0x0000000c003c7947 */ /* 0x000fea0003800000 */
.L_x_107:
        /* <DEDUP_REMOVED lines=9> */
.L_x_115:
[----:B-1----:R-:W-:-:S05]  /*5c70*/  IMAD.U32 R0, R3, 0x10000, RZ ;  /* 0x0001000003007824 */ /* 0x002fca00078e00ff */
[----:B------:R-:W-:-:S05]  /*5c80*/  F2FP.F16.F32.PACK_AB R0, RZ, R0 ;  /* 0x00000000ff00723e */ /* 0x000fca00000000ff */
[----:B------:R0:W-:Y:S01]  /*5c90*/  STG.E.U16 desc[UR36][R16.64], R0 ;  /* 0x0000000010007986 */ /* 0x0001e2000c101524 */
[----:B------:R-:W-:Y:S05]  /*5ca0*/  BRA `(.L_x_111) ;  /* 0x0000000c00087947 */ /* 0x000fea0003800000 */
.L_x_114:
        /* <DEDUP_REMOVED lines=10> */
.L_x_117:
[----:B-1----:R-:W-:-:S05]  /*5d50*/  IMAD.U32 R3, R3, 0x10000, RZ ;  /* 0x0001000003037824 */ /* 0x002fca00078e00ff */
[----:B------:R-:W-:-:S04]  /*5d60*/  F2FP.F16.F32.PACK_AB R3, RZ, R3 ;  /* 0x00000003ff03723e */ /* 0x000fc800000000ff */
[----:B------:R-:W-:-:S05]  /*5d70*/  PRMT R3, R3, 0x5410, RZ ;  /* 0x0000541003037816 */ /* 0x000fca00000000ff */
[----:B------:R0:W-:Y:S01]  /*5d80*/  STG.E desc[UR36][R16.64], R3 ;  /* 0x0000000310007986 */ /* 0x0001e2000c101924 */
[----:B------:R-:W-:Y:S05]  /*5d90*/  BRA `(.L_x_111) ;  /* 0x0000000800cc7947 */ /* 0x000fea0003800000 */
.L_x_116:
[----:B-1----:R-:W-:-:S04]  /*5da0*/  IMAD.U32 R2, R3, 0x10000, RZ ;  /* 0x0001000003027824 */ /* 0x002fc800078e00ff */
[----:B------:R-:W-:-:S06]  /*5db0*/  FMUL.FTZ R2, R2, 1 ;  /* 0x3f80000002027820 */ /* 0x000fcc0000410000 */
[----:B------:R-:W0:Y:S02]  /*5dc0*/  F2F.F64.F32 R2, R2 ;  /* 0x0000000200027310 */ /* 0x000e240000201800 */
[----:B0-----:R0:W-:Y:S01]  /*5dd0*/  STG.E.64 desc[UR36][R16.64], R2 ;  /* 0x0000000210007986 */ /* 0x0011e2000c101b24 */
[----:B------:R-:W-:Y:S05]  /*5de0*/  BRA `(.L_x_111) ;  /* 0x0000000800b87947 */ /* 0x000fea0003800000 */
.L_x_106:
        /* <DEDUP_REMOVED lines=13> */
.L_x_120:
[----:B-1----:R-:W-:Y:S01]  /*5ec0*/  IMAD.U32 R3, R3, 0x10000, RZ ;  /* 0x0001000003037824 */ /* 0x002fe200078e00ff */
[----:B------:R-:W-:-:S03]  /*5ed0*/  CS2R R6, SRZ ;  /* 0x0000000000067805 */ /* 0x000fc6000001ff00 */
[----:B------:R-:W-:-:S04]  /*5ee0*/  FMUL.FTZ R3, R3, 1 ;  /* 0x3f80000003037820 */ /* 0x000fc80000410000 */
[----:B------:R-:W0:Y:S02]  /*5ef0*/  F2F.F64.F32 R4, R3 ;  /* 0x0000000300047310 */ /* 0x000e240000201800 */
[----:B0-----:R0:W-:Y:S01]  /*5f00*/  STG.E.128 desc[UR36][R16.64], R4 ;  /* 0x0000000410007986 */ /* 0x0011e2000c101d24 */
[----:B------:R-:W-:Y:S05]  /*5f10*/  BRA `(.L_x_111) ;  /* 0x00000008006c7947 */ /* 0x000fea0003800000 */
.L_x_119:
[----:B------:R-:W-:-:S13]  /*5f20*/  ISETP.NE.AND P0, PT, R2, 0xf, PT ;  /* 0x0000000f0200780c */ /* 0x000fda0003f05270 */
[----:B------:R-:W-:Y:S05]  /*5f30*/  @!P0 BRA `(.L_x_121) ;  /* 0x0000000000b48947 */ /* 0x000fea0003800000 */
[----:B------:R-:W-:-:S13]  /*5f40*/  ISETP.NE.AND P0, PT, R2, 0x17, PT ;  /* 0x000000170200780c */ /* 0x000fda0003f05270 */
[----:B------:R-:W-:Y:S05]  /*5f50*/  @!P0 BRA `(.L_x_122) ;  /* 0x0000000000548947 */ /* 0x000fea0003800000 */
[----:B------:R-:W-:-:S13]  /*5f60*/  ISETP.NE.AND P0, PT, R2, 0x18, PT ;  /* 0x000000180200780c */ /* 0x000fda0003f05270 */
[----:B------:R-:W-:Y:S05]  /*5f70*/  @P0 BRA `(.L_x_110) ;  /* 0x0000000400f40947 */ /* 0x000fea0003800000 */
[----:B-1----:R-:W-:Y:S01]  /*5f80*/  IMAD.U32 R5, R3, 0x10000, RZ ;  /* 0x0001000003057824 */ /* 0x002fe200078e00ff */
[----:B------:R-:W-:Y:S04]  /*5f90*/  BSSY B0, `(.L_x_123) ;  /* 0x000000e000007945 */ /* 0x000fe80003800000 */
        /* <DEDUP_REMOVED lines=13> */
.L_x_124:
[----:B------:R-:W-:Y:S05]  /*6070*/  BSYNC B0 ;  /* 0x0000000000007941 */ /* 0x000fea0003800000 */
.L_x_123:
[----:B------:R-:W-:-:S05]  /*6080*/  LOP3.LUT R3, R0, R3, RZ, 0xfc, !PT ;  /* 0x0000000300037212 */ /* 0x000fca00078efcff */
[----:B------:R0:W-:Y:S01]  /*6090*/  STG.E.U8 desc[UR36][R16.64], R3 ;  /* 0x0000000310007986 */ /* 0x0001e2000c101124 */
[----:B------:R-:W-:Y:S05]  /*60a0*/  BRA `(.L_x_111) ;  /* 0x0000000800087947 */ /* 0x000fea0003800000 */
.L_x_122:
        /* <DEDUP_REMOVED lines=13> */
.L_x_126:
[----:B------:R-:W-:Y:S01]  /*6180*/  IMAD.MOV.U32 R0, RZ, RZ, 0x7f ;  /* 0x0000007fff007424 */ /* 0x000fe200078e00ff */
[----:B------:R-:W-:-:S04]  /*6190*/  ISETP.GT.U32.AND P0, PT, R2, 0x7f800000, PT ;  /* 0x7f8000000200780c */ /* 0x000fc80003f04070 */
[----:B------:R-:W-:-:S09]  /*61a0*/  SEL R0, R0, 0x7c, P0 ;  /* 0x0000007c00007807 */ /* 0x000fd20000000000 */
.L_x_127:
[----:B------:R-:W-:Y:S05]  /*61b0*/  BSYNC B0 ;  /* 0x0000000000007941 */ /* 0x000fea0003800000 */
.L_x_125:
[----:B------:R-:W-:-:S04]  /*61c0*/  LOP3.LUT R2, R3, 0x80000000, RZ, 0xc0, !PT ;  /* 0x8000000003027812 */ /* 0x000fc800078ec0ff */
[----:B------:R-:W-:-:S04]  /*61d0*/  SHF.R.U32.HI R3, RZ, 0x18, R2 ;  /* 0x00000018ff037819 */ /* 0x000fc80000011602 */
[----:B------:R-:W-:-:S05]  /*61e0*/  LOP3.LUT R3, R0, R3, RZ, 0xfc, !PT ;  /* 0x0000000300037212 */ /* 0x000fca00078efcff */
[----:B------:R0:W-:Y:S01]  /*61f0*/  STG.E.U8 desc[UR36][R16.64], R3 ;  /* 0x0000000310007986 */ /* 0x0001e2000c101124 */
[----:B------:R-:W-:Y:S05]  /*6200*/  BRA `(.L_x_111) ;  /* 0x0000000400b07947 */ /* 0x000fea0003800000 */
.L_x_121:
[----:B-1----:R0:W-:Y:S01]  /*6210*/  STG.E.U16 desc[UR36][R16.64], R3 ;  /* 0x0000000310007986 */ /* 0x0021e2000c101524 */
[----:B------:R-:W-:Y:S05]  /*6220*/  BRA `(.L_x_111) ;  /* 0x0000000400a87947 */ /* 0x000fea0003800000 */
.L_x_118:
        /* <DEDUP_REMOVED lines=12> */
.L_x_130:
        /* <DEDUP_REMOVED lines=17> */
.L_x_133:
[----:B------:R-:W-:-:S04]  /*6400*/  LOP3.LUT R2, R3, 0x80000000, RZ, 0xc0, !PT ;  /* 0x8000000003027812 */ /* 0x000fc800078ec0ff */
[----:B------:R-:W-:-:S04]  /*6410*/  SHF.R.U32.HI R3, RZ, 0x18, R2 ;  /* 0x00000018ff037819 */ /* 0x000fc80000011602 */
[----:B------:R-:W-:-:S04]  /*6420*/  LOP3.LUT R0, R0, R3, RZ, 0xfc, !PT ;  /* 0x0000000300007212 */ /* 0x000fc800078efcff */
[----:B------:R-:W-:-:S07]  /*6430*/  PRMT R8, R0, 0x7610, R8 ;  /* 0x0000761000087816 */ /* 0x000fce0000000008 */
.L_x_132:
[----:B------:R-:W-:Y:S05]  /*6440*/  BSYNC B0 ;  /* 0x0000000000007941 */ /* 0x000fea0003800000 */
.L_x_131:
[----:B------:R3:W-:Y:S01]  /*6450*/  STG.E.U8 desc[UR36][R16.64], R8 ;  /* 0x0000000810007986 */ /* 0x0007e2000c101124 */
[----:B------:R-:W-:Y:S05]  /*6460*/  BRA `(.L_x_111) ;  /* 0x0000000400187947 */ /* 0x000fea0003800000 */
.L_x_129:
        /* <DEDUP_REMOVED lines=17> */
.L_x_136:
[----:B------:R-:W-:-:S04]  /*6580*/  LOP3.LUT R2, R3, 0x80000000, RZ, 0xc0, !PT ;  /* 0x8000000003027812 */ /* 0x000fc800078ec0ff */
[----:B------:R-:W-:-:S04]  /*6590*/  SHF.R.U32.HI R3, RZ, 0x18, R2 ;  /* 0x00000018ff037819 */ /* 0x000fc80000011602 */
[----:B------:R-:W-:-:S04]  /*65a0*/  LOP3.LUT R0, R0, R3, RZ, 0xfc, !PT ;  /* 0x0000000300007212 */ /* 0x000fc800078efcff */
[----:B------:R-:W-:-:S07]  /*65b0*/  PRMT R8, R0, 0x7610, R8 ;  /* 0x0000761000087816 */ /* 0x000fce0000000008 */
.L_x_135:
[----:B------:R-:W-:Y:S05]  /*65c0*/  BSYNC B0 ;  /* 0x0000000000007941 */ /* 0x000fea0003800000 */
.L_x_134:
[----:B------:R0:W-:Y:S01]  /*65d0*/  STG.E.U8 desc[UR36][R16.64], R8 ;  /* 0x0000000810007986 */ /* 0x0001e2000c101124 */
[----:B------:R-:W-:Y:S05]  /*65e0*/  BRA `(.L_x_111) ;  /* 0x0000000000b87947 */ /* 0x000fea0003800000 */
.L_x_128:
        /* <DEDUP_REMOVED lines=22> */
.L_x_110:
[----:B------:R-:W-:Y:S01]  /*6750*/  MOV R0, 0x0 ;  /* 0x0000000000007802 */ /* 0x000fe20000000f00 */
[----:B------:R-:W-:Y:S01]  /*6760*/  ULDC.64 UR4, c[0x4][0x158] ;  /* 0x0100560000047ab9 */ /* 0x000fe20000000a00 */
[----:B------:R-:W-:Y:S01]  /*6770*/  ULDC.64 UR6, c[0x4][0x70] ;  /* 0x01001c0000067ab9 */ /* 0x000fe20000000a00 */
[----:B------:R-:W-:Y:S01]  /*6780*/  IMAD.U32 R4, RZ, RZ, UR4 ;  /* 0x00000004ff047e24 */ /* 0x000fe2000f8e00ff */
[----:B-1----:R0:W1:Y:S01]  /*6790*/  LDC.64 R2, c[0x4][R0] ;  /* 0x0100000000027b82 */ /* 0x0020620000000a00 */
[----:B------:R-:W-:Y:S01]  /*67a0*/  IMAD.U32 R5, RZ, RZ, UR5 ;  /* 0x00000005ff057e24 */ /* 0x000fe2000f8e00ff */
[----:B------:R-:W-:Y:S01]  /*67b0*/  ULDC.64 UR4, c[0x4][0x160] ;  /* 0x0100580000047ab9 */ /* 0x000fe20000000a00 */
[----:B------:R-:W-:Y:S02]  /*67c0*/  IMAD.U32 R10, RZ, RZ, UR6 ;  /* 0x00000006ff0a7e24 */ /* 0x000fe4000f8e00ff */
[----:B------:R-:W-:Y:S02]  /*67d0*/  IMAD.U32 R6, RZ, RZ, UR4 ;  /* 0x00000004ff067e24 */ /* 0x000fe4000f8e00ff */
[----:B------:R-:W-:-:S02]  /*67e0*/  IMAD.U32 R7, RZ, RZ, UR5 ;  /* 0x00000005ff077e24 */ /* 0x000fc4000f8e00ff */
[----:B------:R-:W-:Y:S02]  /*67f0*/  IMAD.U32 R11, RZ, RZ, UR7 ;  /* 0x00000007ff0b7e24 */ /* 0x000fe4000f8e00ff */
[----:B------:R-:W-:Y:S02]  /*6800*/  IMAD.MOV.U32 R8, RZ, RZ, 0x65 ;  /* 0x00000065ff087424 */ /* 0x000fe400078e00ff */
[----:B------:R-:W-:Y:S02]  /*6810*/  IMAD.MOV.U32 R12, RZ, RZ, 0x1 ;  /* 0x00000001ff0c7424 */ /* 0x000fe400078e00ff */
[----:B0-----:R-:W-:-:S07]  /*6820*/  IMAD.MOV.U32 R13, RZ, RZ, RZ ;  /* 0x000000ffff0d7224 */ /* 0x001fce00078e00ff */
[----:B------:R-:W-:-:S07]  /*6830*/  LEPC R20, `(.L_x_139) ;  /* 0x000000001014794e */ /* 0x000fce0000000000 */
[----:B-1----:R-:W-:Y:S05]  /*6840*/  CALL.ABS.NOINC R2 ;  /* 0x0000000002007343 */ /* 0x002fea0003c00000 */
.L_x_139:
[----:B------:R-:W-:Y:S05]  /*6850*/  BRA `(.L_x_111) ;  /* 0x00000000001c7947 */ /* 0x000fea0003800000 */
.L_x_138:
[----:B-1----:R-:W-:-:S06]  /*6860*/  IMAD.U32 R3, R3, 0x10000, RZ ;  /* 0x0001000003037824 */ /* 0x002fcc00078e00ff */
[----:B------:R-:W0:Y:S02]  /*6870*/  F2I.U64.TRUNC R2, R3 ;  /* 0x0000000300027311 */ /* 0x000e24000020d800 */
[----:B0-----:R2:W-:Y:S01]  /*6880*/  STG.E.64 desc[UR36][R16.64], R2 ;  /* 0x0000000210007986 */ /* 0x0015e2000c101b24 */
[----:B------:R-:W-:Y:S05]  /*6890*/  BRA `(.L_x_111) ;  /* 0x00000000000c7947 */ /* 0x000fea0003800000 */
.L_x_137:
[----:B-1----:R-:W-:-:S06]  /*68a0*/  IMAD.U32 R3, R3, 0x10000, RZ ;  /* 0x0001000003037824 */ /* 0x002fcc00078e00ff */
[----:B------:R-:W0:Y:S02]  /*68b0*/  F2I.FTZ.U32.TRUNC.NTZ R3, R3 ;  /* 0x0000000300037305 */ /* 0x000e24000021f000 */
[----:B0-----:R0:W-:Y:S02]  /*68c0*/  STG.E desc[UR36][R16.64], R3 ;  /* 0x0000000310007986 */ /* 0x0011e4000c101924 */
.L_x_111:
[----:B------:R-:W-:-:S07]  /*68d0*/  VIADD R19, R19, 0x80 ;  /* 0x0000008013137836 */ /* 0x000fce0000000000 */
.L_x_71:
[----:B------:R-:W-:Y:S05]  /*68e0*/  BSYNC B6 ;  /* 0x0000000000067941 */ /* 0x000fea0003800000 */
.L_x_70:
        /* <DEDUP_REMOVED lines=51> */
[----:B------:R-:W-:-:S03]  /*6c20*/  ULDC.64 UR4, c[0x0][0x360] ;  /* 0x0000d80000047ab9 */ /* 0x000fc60000000a00 */
[----:B------:R-:W-:-:S05]  /*6c30*/  IADD3 R2, -R5, RZ, RZ ;  /* 0x000000ff05027210 */ /* 0x000fca0007ffe1ff */
        /* <DEDUP_REMOVED lines=254> */
.L_x_142:
        /* <DEDUP_REMOVED lines=22> */
.L_x_146:
[----:B------:R-:W2:Y:S02]  /*7d80*/  LDG.E.U8 R2, desc[UR36][R2.64] ;  /* 0x0000002402027981 */ /* 0x000ea4000c1e1100 */
[----:B--2---:R-:W-:-:S04]  /*7d90*/  I2FP.F32.U32 R0, R2 ;  /* 0x0000000200007245 */ /* 0x004fc80000201000 */
[----:B------:R-:W-:Y:S01]  /*7da0*/  F2FP.BF16.F32.PACK_AB R0, RZ, R0 ;  /* 0x00000000ff00723e */ /* 0x000fe200000010ff */
[----:B------:R-:W-:Y:S06]  /*7db0*/  BRA `(.L_x_148) ;  /* 0x0000000c00907947 */ /* 0x000fec0003800000 */
.L_x_145:
        /* <DEDUP_REMOVED lines=10> */
.L_x_150:
[----:B------:R-:W2:Y:S02]  /*7e60*/  LDG.E R2, desc[UR36][R2.64] ;  /* 0x0000002402027981 */ /* 0x000ea4000c1e1900 */
[----:B--2---:R-:W-:-:S04]  /*7e70*/  I2FP.F32.S32 R0, R2 ;  /* 0x0000000200007245 */ /* 0x004fc80000201400 */
[----:B------:R-:W-:Y:S01]  /*7e80*/  F2FP.BF16.F32.PACK_AB R0, RZ, R0 ;  /* 0x00000000ff00723e */ /* 0x000fe200000010ff */
[----:B------:R-:W-:Y:S06]  /*7e90*/  BRA `(.L_x_148) ;  /* 0x0000000c00587947 */ /* 0x000fec0003800000 */
.L_x_149:
[----:B------:R-:W2:Y:S02]  /*7ea0*/  LDG.E.U16 R2, desc[UR36][R2.64] ;  /* 0x0000002402027981 */ /* 0x000ea4000c1e1500 */
[----:B--2---:R-:W0:Y:S02]  /*7eb0*/  I2F.S16 R0, R2 ;  /* 0x0000000200007306 */ /* 0x004e240000101400 */
[----:B0-----:R-:W-:Y:S01]  /*7ec0*/  F2FP.BF16.F32.PACK_AB R0, RZ, R0 ;  /* 0x00000000ff00723e */ /* 0x001fe200000010ff */
[----:B------:R-:W-:Y:S06]  /*7ed0*/  BRA `(.L_x_148) ;  /* 0x0000000c00487947 */ /* 0x000fec0003800000 */
.L_x_144:
        /* <DEDUP_REMOVED lines=9> */
.L_x_152:
[----:B------:R-:W2:Y:S02]  /*7f70*/  LDG.E.U16 R0, desc[UR36][R2.64] ;  /* 0x0000002402007981 */ /* 0x000ea4000c1e1500 */
[----:B--2---:R-:W-:-:S05]  /*7f80*/  HADD2.F32 R0, -RZ, R0.H0_H0 ;  /* 0x20000000ff007230 */ /* 0x004fca0000004100 */
[----:B------:R-:W-:Y:S01]  /*7f90*/  F2FP.BF16.F32.PACK_AB R0, RZ, R0 ;  /* 0x00000000ff00723e */ /* 0x000fe200000010ff */
[----:B------:R-:W-:Y:S06]  /*7fa0*/  BRA `(.L_x_148) ;  /* 0x0000000c00147947 */ /* 0x000fec0003800000 */
.L_x_151:
        /* <DEDUP_REMOVED lines=9> */
.L_x_154:
[----:B------:R-:W2:Y:S02]  /*8040*/  LDG.E.U16 R2, desc[UR36][R2.64] ;  /* 0x0000002402027981 */ /* 0x000ea4000c1e1500 */
[----:B--2---:R-:W-:-:S05]  /*8050*/  HADD2.F32 R0, -RZ, R2.H0_H0 ;  /* 0x20000002ff007230 */ /* 0x004fca0000004100 */
[----:B------:R-:W-:Y:S01]  /*8060*/  F2FP.BF16.F32.PACK_AB R0, RZ, R0 ;  /* 0x00000000ff00723e */ /* 0x000fe200000010ff */
[----:B------:R-:W-:Y:S06]  /*8070*/  BRA `(.L_x_148) ;  /* 0x0000000800e07947 */ /* 0x000fec0003800000 */
.L_x_153:
        /* <DEDUP_REMOVED lines=8> */
.L_x_143:
        /* <DEDUP_REMOVED lines=13> */
.L_x_157:
        /* <DEDUP_REMOVED lines=8> */
.L_x_156:
        /* <DEDUP_REMOVED lines=28> */
.L_x_159:
        /* <DEDUP_REMOVED lines=15> */
.L_x_158:
[----:B------:R0:W5:Y:S01]  /*8500*/  LDG.E.U16 R0, desc[UR36][R2.64] ;  /* 0x0000002402007981 */ /* 0x000162000c1e1500 */
[----:B------:R-:W-:Y:S05]  /*8510*/  BRA `(.L_x_148) ;  /* 0x0000000400b87947 */ /* 0x000fea0003800000 */
.L_x_155:
        /* <DEDUP_REMOVED lines=12> */
.L_x_162:
        /* <DEDUP_REMOVED lines=21> */
.L_x_166:
[----:B------:R-:W-:Y:S05]  /*8730*/  BSYNC B1 ;  /* 0x0000000000017941 */ /* 0x000fea0003800000 */
.L_x_165:
[----:B------:R-:W-:Y:S01]  /*8740*/  LEA R3, R0, 0x3b800000, 0x17 ;  /* 0x3b80000000037811 */ /* 0x000fe200078eb8ff */
[----:B------:R-:W-:-:S05]  /*8750*/  IMAD.SHL.U32 R0, R2, 0x100000, RZ ;  /* 0x0010000002007824 */ /* 0x000fca00078e00ff */
[----:B------:R-:W-:-:S07]  /*8760*/  LOP3.LUT R0, R3, R0, R4, 0xfe, !PT ;  /* 0x0000000003007212 */ /* 0x000fce00078efe04 */
.L_x_164:
[----:B------:R-:W-:Y:S05]  /*8770*/  BSYNC B0 ;  /* 0x0000000000007941 */ /* 0x000fea0003800000 */
.L_x_163:
[----:B------:R-:W-:Y:S01]  /*8780*/  F2FP.BF16.F32.PACK_AB R0, RZ, R0 ;  /* 0x00000000ff00723e */ /* 0x000fe200000010ff */
[----:B------:R-:W-:Y:S06]  /*8790*/  BRA `(.L_x_148) ;  /* 0x0000000400187947 */ /* 0x000fec0003800000 */
.L_x_161:
        /* <DEDUP_REMOVED lines=21> */
.L_x_170:
[----:B------:R-:W-:Y:S05]  /*88f0*/  BSYNC B1 ;  /* 0x0000000000017941 */ /* 0x000fea0003800000 */
.L_x_169:
[----:B------:R-:W-:Y:S01]  /*8900*/  LEA R3, R0, 0x37800000, 0x17 ;  /* 0x3780000000037811 */ /* 0x000fe200078eb8ff */
[----:B------:R-:W-:-:S05]  /*8910*/  IMAD.SHL.U32 R0, R2, 0x200000, RZ ;  /* 0x0020000002007824 */ /* 0x000fca00078e00ff */
[----:B------:R-:W-:-:S07]  /*8920*/  LOP3.LUT R0, R3, R0, R4, 0xfe, !PT ;  /* 0x0000000003007212 */ /* 0x000fce00078efe04 */
.L_x_168:
[----:B------:R-:W-:Y:S05]  /*8930*/  BSYNC B0 ;  /* 0x0000000000007941 */ /* 0x000fea0003800000 */
.L_x_167:
[----:B------:R-:W-:Y:S01]  /*8940*/  F2FP.BF16.F32.PACK_AB R0, RZ, R0 ;  /* 0x00000000ff00723e */ /* 0x000fe200000010ff */
[----:B------:R-:W-:Y:S06]  /*8950*/  BRA `(.L_x_148) ;  /* 0x0000000000a87947 */ /* 0x000fec0003800000 */
.L_x_160:
        /* <DEDUP_REMOVED lines=14> */
.L_x_174:
[----:B------:R-:W-:Y:S05]  /*8a40*/  BSYNC B0 ;  /* 0x0000000000007941 */ /* 0x000fea0003800000 */
.L_x_173:
[----:B------:R-:W-:Y:S01]  /*8a50*/  F2FP.BF16.F32.PACK_AB R0, RZ, R0 ;  /* 0x00000000ff00723e */ /* 0x000fe200000010ff */
[----:B------:R-:W-:Y:S06]  /*8a60*/  BRA `(.L_x_148) ;  /* 0x0000000000647947 */ /* 0x000fec0003800000 */
.L_x_147:
        /* <DEDUP_REMOVED lines=16> */
.L_x_175:
[----:B------:R-:W-:Y:S01]  /*8b70*/  PRMT R0, RZ, 0x7610, R0 ;  /* 0x00007610ff007816 */ /* 0x000fe20000000000 */
[----:B------:R-:W-:Y:S06]  /*8b80*/  BRA `(.L_x_148) ;  /* 0x00000000001c7947 */ /* 0x000fec0003800000 */
.L_x_172:
[----:B------:R-:W2:Y:S02]  /*8b90*/  LDG.E.64 R2, desc[UR36][R2.64] ;  /* 0x0000002402027981 */ /* 0x000ea4000c1e1b00 */
[----:B--2---:R-:W0:Y:S02]  /*8ba0*/  I2F.U64 R0, R2 ;  /* 0x0000000200007312 */ /* 0x004e240000301000 */
[----:B0-----:R-:W-:Y:S01]  /*8bb0*/  F2FP.BF16.F32.PACK_AB R0, RZ, R0 ;  /* 0x00000000ff00723e */ /* 0x001fe200000010ff */
[----:B------:R-:W-:Y:S06]  /*8bc0*/  BRA `(.L_x_148) ;  /* 0x00000000000c7947 */ /* 0x000fec0003800000 */
.L_x_171:
[----:B------:R-:W2:Y:S02]  /*8bd0*/  LDG.E R2, desc[UR36][R2.64] ;  /* 0x0000002402027981 */ /* 0x000ea4000c1e1900 */
[----:B--2---:R-:W-:-:S04]  /*8be0*/  I2FP.F32.U32 R0, R2 ;  /* 0x0000000200007245 */ /* 0x004fc80000201000 */
[----:B------:R-:W-:-:S07]  /*8bf0*/  F2FP.BF16.F32.PACK_AB R0, RZ, R0 ;  /* 0x00000000ff00723e */ /* 0x000fce00000010ff */
.L_x_148:
        /* <DEDUP_REMOVED lines=43> */
.L_x_179:
[----:B-1----:R-:W-:-:S06]  /*8eb0*/  IMAD.U32 R3, R3, 0x10000, RZ ;  /* 0x0001000003037824 */ /* 0x002fcc00078e00ff */
[----:B------:R-:W0:Y:S02]  /*8ec0*/  F2I.S64.TRUNC R2, R3 ;  /* 0x0000000300027311 */ /* 0x000e24000020d900 */
[----:B0-----:R3:W-:Y:S01]  /*8ed0*/  STG.E.U8 desc[UR36][R16.64], R2 ;  /* 0x0000000210007986 */ /* 0x0017e2000c101124 */
[----:B------:R-:W-:Y:S05]  /*8ee0*/  BRA `(.L_x_181) ;  /* 0x0000000c00847947 */ /* 0x000fea0003800000 */
.L_x_178:
        /* <DEDUP_REMOVED lines=10> */
.L_x_183:
[----:B-1----:R-:W-:-:S06]  /*8f90*/  IMAD.U32 R3, R3, 0x10000, RZ ;  /* 0x0001000003037824 */ /* 0x002fcc00078e00ff */
[----:B------:R-:W0:Y:S02]  /*8fa0*/  F2I.FTZ.TRUNC.NTZ R3, R3 ;  /* 0x0000000300037305 */ /* 0x000e24000021f100 */
[----:B0-----:R2:W-:Y:S01]  /*8fb0*/  STG.E desc[UR36][R16.64], R3 ;  /* 0x0000000310007986 */ /* 0x0015e2000c101924 */
[----:B------:R-:W-:Y:S05]  /*8fc0*/  BRA `(.L_x_181) ;  /* 0x0000000c004c7947 */ /* 0x000fea0003800000 */
.L_x_182:
[----:B-1----:R-:W-:-:S06]  /*8fd0*/  SHF.L.U32 R3, R3, 0x10, RZ ;  /* 0x0000001003037819 */ /* 0x002fcc00000006ff */
[----:B------:R-:W0:Y:S02]  /*8fe0*/  F2I.FTZ.TRUNC.NTZ R3, R3 ;  /* 0x0000000300037305 */ /* 0x000e24000021f100 */
[----:B0-----:R0:W-:Y:S01]  /*8ff0*/  STG.E.U16 desc[UR36][R16.64], R3 ;  /* 0x0000000310007986 */ /* 0x0011e2000c101524 */
[----:B------:R-:W-:Y:S05]  /*9000*/  BRA `(.L_x_181) ;  /* 0x0000000c003c7947 */ /* 0x000fea0003800000 */
.L_x_177:
        /* <DEDUP_REMOVED lines=9> */
.L_x_185:
[----:B-1----:R-:W-:-:S05]  /*90a0*/  IMAD.U32 R0, R3, 0x10000, RZ ;  /* 0x0001000003007824 */ /* 0x002fca00078e00ff */
[----:B------:R-:W-:-:S05]  /*90b0*/  F2FP.F16.F32.PACK_AB R0, RZ, R0 ;  /* 0x00000000ff00723e */ /* 0x000fca00000000ff */
[----:B------:R0:W-:Y:S01]  /*90c0*/  STG.E.U16 desc[UR36][R16.64], R0 ;  /* 0x0000000010007986 */ /* 0x0001e2000c101524 */
[----:B------:R-:W-:Y:S05]  /*90d0*/  BRA `(.L_x_181) ;  /* 0x0000000c00087947 */ /* 0x000fea0003800000 */
.L_x_184:
        /* <DEDUP_REMOVED lines=10> */
.L_x_187:
[----:B-1----:R-:W-:-:S05]  /*9180*/  IMAD.U32 R3, R3, 0x10000, RZ ;  /* 0x0001000003037824 */ /* 0x002fca00078e00ff */
[----:B------:R-:W-:-:S04]  /*9190*/  F2FP.F16.F32.PACK_AB R3, RZ, R3 ;  /* 0x00000003ff03723e */ /* 0x000fc800000000ff */
[----:B------:R-:W-:-:S05]  /*91a0*/  PRMT R3, R3, 0x5410, RZ ;  /* 0x0000541003037816 */ /* 0x000fca00000000ff */
[----:B------:R0:W-:Y:S01]  /*91b0*/  STG.E desc[UR36][R16.64], R3 ;  /* 0x0000000310007986 */ /* 0x0001e2000c101924 */
[----:B------:R-:W-:Y:S05]  /*91c0*/  BRA `(.L_x_181) ;  /* 0x0000000800cc7947 */ /* 0x000fea0003800000 */
.L_x_186:
[----:B-1----:R-:W-:-:S04]  /*91d0*/  IMAD.U32 R2, R3, 0x10000, RZ ;  /* 0x0001000003027824 */ /* 0x002fc800078e00ff */
[----:B------:R-:W-:-:S06]  /*91e0*/  FMUL.FTZ R2, R2, 1 ;  /* 0x3f80000002027820 */ /* 0x000fcc0000410000 */
[----:B------:R-:W0:Y:S02]  /*91f0*/  F2F.F64.F32 R2, R2 ;  /* 0x0000000200027310 */ /* 0x000e240000201800 */
[----:B0-----:R0:W-:Y:S01]  /*9200*/  STG.E.64 desc[UR36][R16.64], R2 ;  /* 0x0000000210007986 */ /* 0x0011e2000c101b24 */
[----:B------:R-:W-:Y:S05]  /*9210*/  BRA `(.L_x_181) ;  /* 0x0000000800b87947 */ /* 0x000fea0003800000 */
.L_x_176:
        /* <DEDUP_REMOVED lines=13> */
.L_x_190:
[----:B-1----:R-:W-:Y:S01]  /*92f0*/  IMAD.U32 R3, R3, 0x10000, RZ ;  /* 0x0001000003037824 */ /* 0x002fe200078e00ff */
[----:B------:R-:W-:-:S03]  /*9300*/  CS2R R6, SRZ ;  /* 0x0000000000067805 */ /* 0x000fc6000001ff00 */
[----:B------:R-:W-:-:S04]  /*9310*/  FMUL.FTZ R3, R3, 1 ;  /* 0x3f80000003037820 */ /* 0x000fc80000410000 */
[----:B------:R-:W0:Y:S02]  /*9320*/  F2F.F64.F32 R4, R3 ;  /* 0x0000000300047310 */ /* 0x000e240000201800 */
[----:B0-----:R0:W-:Y:S01]  /*9330*/  STG.E.128 desc[UR36][R16.64], R4 ;  /* 0x0000000410007986 */ /* 0x0011e2000c101d24 */
[----:B------:R-:W-:Y:S05]  /*9340*/  BRA `(.L_x_181) ;  /* 0x00000008006c7947 */ /* 0x000fea0003800000 */
.L_x_189:
        /* <DEDUP_REMOVED lines=21> */
.L_x_194:
[----:B------:R-:W-:Y:S05]  /*94a0*/  BSYNC B0 ;  /* 0x0000000000007941 */ /* 0x000fea0003800000 */
.L_x_193:
[----:B------:R-:W-:-:S05]  /*94b0*/  LOP3.LUT R3, R0, R3, RZ, 0xfc, !PT ;  /* 0x0000000300037212 */ /* 0x000fca00078efcff */
[----:B------:R0:W-:Y:S01]  /*94c0*/  STG.E.U8 desc[UR36][R16.64], R3 ;  /* 0x0000000310007986 */ /* 0x0001e2000c101124 */
[----:B------:R-:W-:Y:S05]  /*94d0*/  BRA `(.L_x_181) ;  /* 0x0000000800087947 */ /* 0x000fea0003800000 */
.L_x_192:
        /* <DEDUP_REMOVED lines=13> */
.L_x_196:
[----:B------:R-:W-:Y:S01]  /*95b0*/  IMAD.MOV.U32 R0, RZ, RZ, 0x7f ;  /* 0x0000007fff007424 */ /* 0x000fe200078e00ff */
[----:B------:R-:W-:-:S04]  /*95c0*/  ISETP.GT.U32.AND P0, PT, R2, 0x7f800000, PT ;  /* 0x7f8000000200780c */ /* 0x000fc80003f04070 */
[----:B------:R-:W-:-:S09]  /*95d0*/  SEL R0, R0, 0x7c, P0 ;  /* 0x0000007c00007807 */ /* 0x000fd20000000000 */
.L_x_197:
[----:B------:R-:W-:Y:S05]  /*95e0*/  BSYNC B0 ;  /* 0x0000000000007941 */ /* 0x000fea0003800000 */
.L_x_195:
[----:B------:R-:W-:-:S04]  /*95f0*/  LOP3.LUT R2, R3, 0x80000000, RZ, 0xc0, !PT ;  /* 0x8000000003027812 */ /* 0x000fc800078ec0ff */
[----:B------:R-:W-:-:S04]  /*9600*/  SHF.R.U32.HI R3, RZ, 0x18, R2 ;  /* 0x00000018ff037819 */ /* 0x000fc80000011602 */
[----:B------:R-:W-:-:S05]  /*9610*/  LOP3.LUT R3, R0, R3, RZ, 0xfc, !PT ;  /* 0x0000000300037212 */ /* 0x000fca00078efcff */
[----:B------:R0:W-:Y:S01]  /*9620*/  STG.E.U8 desc[UR36][R16.64], R3 ;  /* 0x0000000310007986 */ /* 0x0001e2000c101124 */
[----:B------:R-:W-:Y:S05]  /*9630*/  BRA `(.L_x_181) ;  /* 0x0000000400b07947 */ /* 0x000fea0003800000 */
.L_x_191:
[----:B-1----:R0:W-:Y:S01]  /*9640*/  STG.E.U16 desc[UR36][R16.64], R3 ;  /* 0x0000000310007986 */ /* 0x0021e2000c101524 */
[----:B------:R-:W-:Y:S05]  /*9650*/  BRA `(.L_x_181) ;  /* 0x0000000400a87947 */ /* 0x000fea0003800000 */
.L_x_188:
        /* <DEDUP_REMOVED lines=12> */
.L_x_200:
        /* <DEDUP_REMOVED lines=17> */
.L_x_203:
[----:B------:R-:W-:-:S04]  /*9830*/  LOP3.LUT R2, R3, 0x80000000, RZ, 0xc0, !PT ;  /* 0x8000000003027812 */ /* 0x000fc800078ec0ff */
[----:B------:R-:W-:-:S04]  /*9840*/  SHF.R.U32.HI R3, RZ, 0x18, R2 ;  /* 0x00000018ff037819 */ /* 0x000fc80000011602 */
[----:B------:R-:W-:-:S04]  /*9850*/  LOP3.LUT R0, R0, R3, RZ, 0xfc, !PT ;  /* 0x0000000300007212 */ /* 0x000fc800078efcff */
[----:B------:R-:W-:-:S07]  /*9860*/  PRMT R8, R0, 0x7610, R8 ;  /* 0x0000761000087816 */ /* 0x000fce0000000008 */
.L_x_202:
[----:B------:R-:W-:Y:S05]  /*9870*/  BSYNC B0 ;  /* 0x0000000000007941 */ /* 0x000fea0003800000 */
.L_x_201:
[----:B------:R0:W-:Y:S01]  /*9880*/  STG.E.U8 desc[UR36][R16.64], R8 ;  /* 0x0000000810007986 */ /* 0x0001e2000c101124 */
[----:B------:R-:W-:Y:S05]  /*9890*/  BRA `(.L_x_181) ;  /* 0x0000000400187947 */ /* 0x000fea0003800000 */
.L_x_199:
        /* <DEDUP_REMOVED lines=17> */
.L_x_206:
[----:B------:R-:W-:-:S04]  /*99b0*/  LOP3.LUT R2, R3, 0x80000000, RZ, 0xc0, !PT ;  /* 0x8000000003027812 */ /* 0x000fc800078ec0ff */
[----:B------:R-:W-:-:S04]  /*99c0*/  SHF.R.U32.HI R3, RZ, 0x18, R2 ;  /* 0x00000018ff037819 */ /* 0x000fc80000011602 */
[----:B------:R-:W-:-:S04]  /*99d0*/  LOP3.LUT R0, R0, R3, RZ, 0xfc, !PT ;  /* 0x0000000300007212 */ /* 0x000fc800078efcff */
[----:B------:R-:W-:-:S07]  /*99e0*/  PRMT R8, R0, 0x7610, R8 ;  /* 0x0000761000087816 */ /* 0x000fce0000000008 */
.L_x_205:
[----:B------:R-:W-:Y:S05]  /*99f0*/  BSYNC B0 ;  /* 0x0000000000007941 */ /* 0x000fea0003800000 */
.L_x_204:
[----:B------:R0:W-:Y:S01]  /*9a00*/  STG.E.U8 desc[UR36][R16.64], R8 ;  /* 0x0000000810007986 */ /* 0x0001e2000c101124 */
[----:B------:R-:W-:Y:S05]  /*9a10*/  BRA `(.L_x_181) ;  /* 0x0000000000b87947 */ /* 0x000fea0003800000 */
.L_x_198:
        /* <DEDUP_REMOVED lines=22> */
.L_x_180:
        /* <DEDUP_REMOVED lines=16> */
.L_x_209:
[----:B------:R-:W-:Y:S05]  /*9c80*/  BRA `(.L_x_181) ;  /* 0x00000000001c7947 */ /* 0x000fea0003800000 */
.L_x_208:
[----:B-1----:R-:W-:-:S06]  /*9c90*/  IMAD.U32 R3, R3, 0x10000, RZ ;  /* 0x0001000003037824 */ /* 0x002fcc00078e00ff */
[----:B------:R-:W0:Y:S02]  /*9ca0*/  F2I.U64.TRUNC R2, R3 ;  /* 0x0000000300027311 */ /* 0x000e24000020d800 */
[----:B0-----:R0:W-:Y:S01]  /*9cb0*/  STG.E.64 desc[UR36][R16.64], R2 ;  /* 0x0000000210007986 */ /* 0x0011e2000c101b24 */
[----:B------:R-:W-:Y:S05]  /*9cc0*/  BRA `(.L_x_181) ;  /* 0x00000000000c7947 */ /* 0x000fea0003800000 */
.L_x_207:
[----:B-1----:R-:W-:-:S06]  /*9cd0*/  IMAD.U32 R3, R3, 0x10000, RZ ;  /* 0x0001000003037824 */ /* 0x002fcc00078e00ff */
[----:B------:R-:W0:Y:S02]  /*9ce0*/  F2I.FTZ.U32.TRUNC.NTZ R3, R3 ;  /* 0x0000000300037305 */ /* 0x000e24000021f000 */
[----:B0-----:R0:W-:Y:S02]  /*9cf0*/  STG.E desc[UR36][R16.64], R3 ;  /* 0x0000000310007986 */ /* 0x0011e4000c101924 */
.L_x_181:
[----:B------:R-:W-:-:S07]  /*9d00*/  VIADD R19, R19, 0x80 ;  /* 0x0000008013137836 */ /* 0x000fce0000000000 */
.L_x_141:
[----:B------:R-:W-:Y:S05]  /*9d10*/  BSYNC B6 ;  /* 0x0000000000067941 */ /* 0x000fea0003800000 */
.L_x_140:
[----:B------:R-:W-:Y:S02]  /*9d20*/  ULDC UR4, c[0x0][0x210] ;  /* 0x0000840000047ab9 */ /* 0x000fe40000000800 */
[----:B------:R-:W-:-:S13]  /*9d30*/  ISETP.GE.AND P0, PT, R19, UR4, PT ;  /* 0x0000000413007c0c */ /* 0x000fda000bf06270 */
[----:B------:R-:W-:Y:S05]  /*9d40*/  @P0 EXIT ;  /* 0x000000000000094d */ /* 0x000fea0003800000 */
        /* <DEDUP_REMOVED lines=274> */
[----:B------:R-:W-:-:S04]  /*ae70*/  SHF.R.U32.HI R3, RZ, UR5, R2 ;  /* 0x00000005ff037c19 */ /* 0x000fc80008011602 */
[----:B------:R-:W-:-:S05]  /*ae80*/  IADD3 R4, -R3, RZ, RZ ;  /* 0x000000ff03047210 */ /* 0x000fca0007ffe1ff */
        /* <DEDUP_REMOVED lines=27> */
.L_x_210:
        /* <DEDUP_REMOVED lines=22> */
.L_x_214:
[----:B------:R-:W2:Y:S02]  /*b1a0*/  LDG.E.U8 R2, desc[UR36][R2.64] ;  /* 0x0000002402027981 */ /* 0x000ea4000c1e1100 */
[----:B--2---:R-:W-:-:S04]  /*b1b0*/  I2FP.F32.U32 R0, R2 ;  /* 0x0000000200007245 */ /* 0x004fc80000201000 */
[----:B------:R-:W-:Y:S01]  /*b1c0*/  F2FP.BF16.F32.PACK_AB R0, RZ, R0 ;  /* 0x00000000ff00723e */ /* 0x000fe200000010ff */
[----:B------:R-:W-:Y:S06]  /*b1d0*/  BRA `(.L_x_216) ;  /* 0x0000000c00907947 */ /* 0x000fec0003800000 */
.L_x_213:
        /* <DEDUP_REMOVED lines=10> */
.L_x_218:
[----:B------:R-:W2:Y:S02]  /*b280*/  LDG.E R2, desc[UR36][R2.64] ;  /* 0x0000002402027981 */ /* 0x000ea4000c1e1900 */
[----:B--2---:R-:W-:-:S04]  /*b290*/  I2FP.F32.S32 R0, R2 ;  /* 0x0000000200007245 */ /* 0x004fc80000201400 */
[----:B------:R-:W-:Y:S01]  /*b2a0*/  F2FP.BF16.F32.PACK_AB R0, RZ, R0 ;  /* 0x00000000ff00723e */ /* 0x000fe200000010ff */
[----:B------:R-:W-:Y:S06]  /*b2b0*/  BRA `(.L_x_216) ;  /* 0x0000000c00587947 */ /* 0x000fec0003800000 */
.L_x_217:
[----:B------:R-:W2:Y:S02]  /*b2c0*/  LDG.E.U16 R2, desc[UR36][R2.64] ;  /* 0x0000002402027981 */ /* 0x000ea4000c1e1500 */
[----:B--2---:R-:W0:Y:S02]  /*b2d0*/  I2F.S16 R0, R2 ;  /* 0x0000000200007306 */ /* 0x004e240000101400 */
[----:B0-----:R-:W-:Y:S01]  /*b2e0*/  F2FP.BF16.F32.PACK_AB R0, RZ, R0 ;  /* 0x00000000ff00723e */ /* 0x001fe200000010ff */
[----:B------:R-:W-:Y:S06]  /*b2f0*/  BRA `(.L_x_216) ;  /* 0x0000000c00487947 */ /* 0x000fec0003800000 */
.L_x_212:
        /* <DEDUP_REMOVED lines=9> */
.L_x_220:
[----:B------:R-:W2:Y:S02]  /*b390*/  LDG.E.U16 R0, desc[UR36][R2.64] ;  /* 0x0000002402007981 */ /* 0x000ea4000c1e1500 */
[----:B--2---:R-:W-:-:S05]  /*b3a0*/  HADD2.F32 R0, -RZ, R0.H0_H0 ;  /* 0x20000000ff007230 */ /* 0x004fca0000004100 */
[----:B------:R-:W-:Y:S01]  /*b3b0*/  F2FP.BF16.F32.PACK_AB R0, RZ, R0 ;  /* 0x00000000ff00723e */ /* 0x000fe200000010ff */
[----:B------:R-:W-:Y:S06]  /*b3c0*/  BRA `(.L_x_216) ;  /* 0x0000000c00147947 */ /* 0x000fec0003800000 */
.L_x_219:
        /* <DEDUP_REMOVED lines=9> */
.L_x_222:
[----:B------:R-:W2:Y:S02]  /*b460*/  LDG.E.U16 R2, desc[UR36][R2.64] ;  /* 0x0000002402027981 */ /* 0x000ea4000c1e1500 */
[----:B--2---:R-:W-:-:S05]  /*b470*/  HADD2.F32 R0, -RZ, R2.H0_H0 ;  /* 0x20000002ff007230 */ /* 0x004fca0000004100 */
[----:B------:R-:W-:Y:S01]  /*b480*/  F2FP.BF16.F32.PACK_AB R0, RZ, R0 ;  /* 0x00000000ff00723e */ /* 0x000fe200000010ff */
[----:B------:R-:W-:Y:S06]  /*b490*/  BRA `(.L_x_216) ;  /* 0x0000000800e07947 */ /* 0x000fec0003800000 */
.L_x_221:
        /* <DEDUP_REMOVED lines=8> */
.L_x_211:
        /* <DEDUP_REMOVED lines=13> */
.L_x_225:
        /* <DEDUP_REMOVED lines=8> */
.L_x_224:
        /* <DEDUP_REMOVED lines=28> */
.L_x_227:
        /* <DEDUP_REMOVED lines=15> */
.L_x_226:
[----:B------:R0:W5:Y:S01]  /*b920*/  LDG.E.U16 R0, desc[UR36][R2.64] ;  /* 0x0000002402007981 */ /* 0x000162000c1e1500 */
[----:B------:R-:W-:Y:S05]  /*b930*/  BRA `(.L_x_216) ;  /* 0x0000000400b87947 */ /* 0x000fea0003800000 */
.L_x_223:
        /* <DEDUP_REMOVED lines=12> */
.L_x_230:
        /* <DEDUP_REMOVED lines=21> */
.L_x_234:
[----:B------:R-:W-:Y:S05]  /*bb50*/  BSYNC B1 ;  /* 0x0000000000017941 */ /* 0x000fea0003800000 */
.L_x_233:
[----:B------:R-:W-:Y:S01]  /*bb60*/  LEA R3, R0, 0x3b800000, 0x17 ;  /* 0x3b80000000037811 */ /* 0x000fe200078eb8ff */
[----:B------:R-:W-:-:S05]  /*bb70*/  IMAD.SHL.U32 R0, R2, 0x100000, RZ ;  /* 0x0010000002007824 */ /* 0x000fca00078e00ff */
[----:B------:R-:W-:-:S07]  /*bb80*/  LOP3.LUT R0, R3, R0, R4, 0xfe, !PT ;  /* 0x0000000003007212 */ /* 0x000fce00078efe04 */
.L_x_232:
[----:B------:R-:W-:Y:S05]  /*bb90*/  BSYNC B0 ;  /* 0x0000000000007941 */ /* 0x000fea0003800000 */
.L_x_231:
[----:B------:R-:W-:Y:S01]  /*bba0*/  F2FP.BF16.F32.PACK_AB R0, RZ, R0 ;  /* 0x00000000ff00723e */ /* 0x000fe200000010ff */
[----:B------:R-:W-:Y:S06]  /*bbb0*/  BRA `(.L_x_216) ;  /* 0x0000000400187947 */ /* 0x000fec0003800000 */
.L_x_229:
        /* <DEDUP_REMOVED lines=21> */
.L_x_238:
[----:B------:R-:W-:Y:S05]  /*bd10*/  BSYNC B1 ;  /* 0x0000000000017941 */ /* 0x000fea0003800000 */
.L_x_237:
[----:B------:R-:W-:Y:S01]  /*bd20*/  LEA R3, R0, 0x37800000, 0x17 ;  /* 0x3780000000037811 */ /* 0x000fe200078eb8ff */
[----:B------:R-:W-:-:S05]  /*bd30*/  IMAD.SHL.U32 R0, R2, 0x200000, RZ ;  /* 0x0020000002007824 */ /* 0x000fca00078e00ff */
[----:B------:R-:W-:-:S07]  /*bd40*/  LOP3.LUT R0, R3, R0, R4, 0xfe, !PT ;  /* 0x0000000003007212 */ /* 0x000fce00078efe04 */
.L_x_236:
[----:B------:R-:W-:Y:S05]  /*bd50*/  BSYNC B0 ;  /* 0x0000000000007941 */ /* 0x000fea0003800000 */
.L_x_235:
[----:B------:R-:W-:Y:S01]  /*bd60*/  F2FP.BF16.F32.PACK_AB R0, RZ, R0 ;  /* 0x00000000ff00723e */ /* 0x000fe200000010ff */
[----:B------:R-:W-:Y:S06]  /*bd70*/  BRA `(.L_x_216) ;  /* 0x0000000000a87947 */ /* 0x000fec0003800000 */
.L_x_228:
        /* <DEDUP_REMOVED lines=14> */
.L_x_242:
[----:B------:R-:W-:Y:S05]  /*be60*/  BSYNC B0 ;  /* 0x0000000000007941 */ /* 0x000fea0003800000 */
.L_x_241:
[----:B------:R-:W-:Y:S01]  /*be70*/  F2FP.BF16.F32.PACK_AB R0, RZ, R0 ;  /* 0x00000000ff00723e */ /* 0x000fe200000010ff */
[----:B------:R-:W-:Y:S06]  /*be80*/  BRA `(.L_x_216) ;  /* 0x0000000000647947 */ /* 0x000fec0003800000 */
.L_x_215:
[----:B------:R-:W-:Y:S01]  /*be90*/  MOV R0, 0x0 ;  /* 0x0000000000007802 */ /* 0x000fe20000000f00 */
[----:B------:R-:W-:Y:S01]  /*bea0*/  ULDC.64 UR4, c[0x4][0x158] ;  /* 0x0100560000047ab9 */ /* 0x000fe20000000a00 */
[----:B------:R-:W-:Y:S01]  /*beb0*/  ULDC.64 UR6, c[0x4][0x68] ;  /* 0x01001a0000067ab9 */ /* 0x000fe20000000a00 */
[----:B------:R-:W-:Y:S01]  /*bec0*/  IMAD.U32 R4, RZ, RZ, UR4 ;  /* 0x00000004ff047e24 */ /* 0x000fe2000f8e00ff */
[----:B------:R0:W1:Y:S01]  /*bed0*/  LDC.64 R2, c[0x4][R0] ;  /* 0x0100000000027b82 */ /* 0x0000620000000a00 */
        /* <DEDUP_REMOVED lines=11> */
.L_x_243:
[----:B------:R-:W-:Y:S01]  /*bf90*/  PRMT R0, RZ, 0x7610, R0 ;  /* 0x00007610ff007816 */ /* 0x000fe20000000000 */
[----:B------:R-:W-:Y:S06]  /*bfa0*/  BRA `(.L_x_216) ;  /* 0x00000000001c7947 */ /* 0x000fec0003800000 */
.L_x_240:
[----:B------:R-:W2:Y:S02]  /*bfb0*/  LDG.E.64 R2, desc[UR36][R2.64] ;  /* 0x0000002402027981 */ /* 0x000ea4000c1e1b00 */
[----:B--2---:R-:W0:Y:S02]  /*bfc0*/  I2F.U64 R0, R2 ;  /* 0x0000000200007312 */ /* 0x004e240000301000 */
[----:B0-----:R-:W-:Y:S01]  /*bfd0*/  F2FP.BF16.F32.PACK_AB R0, RZ, R0 ;  /* 0x00000000ff00723e */ /* 0x001fe200000010ff */
[----:B------:R-:W-:Y:S06]  /*bfe0*/  BRA `(.L_x_216) ;  /* 0x00000000000c7947 */ /* 0x000fec0003800000 */
.L_x_239:
[----:B------:R-:W2:Y:S02]  /*bff0*/  LDG.E R2, desc[UR36][R2.64] ;  /* 0x0000002402027981 */ /* 0x000ea4000c1e1900 */
[----:B--2---:R-:W-:-:S04]  /*c000*/  I2FP.F32.U32 R0, R2 ;  /* 0x0000000200007245 */ /* 0x004fc80000201000 */
[----:B------:R-:W-:-:S07]  /*c010*/  F2FP.BF16.F32.PACK_AB R0, RZ, R0 ;  /* 0x00000000ff00723e */ /* 0x000fce00000010ff */
.L_x_216:
        /* <DEDUP_REMOVED lines=41> */
[----:B0-----:R-:W-:Y:S01]  /*c2b0*/  STG.E.U8 desc[UR36][R16.64], R3 ;  /* 0x0000000310007986 */ /* 0x001fe2000c101124 */
[----:B------:R-:W-:Y:S05]  /*c2c0*/  EXIT ;  /* 0x000000000000794d */ /* 0x000fea0003800000 */
.L_x_247:
[----:B-1----:R-:W-:-:S06]  /*c2d0*/  IMAD.U32 R3, R3, 0x10000, RZ ;  /* 0x0001000003037824 */ /* 0x002fcc00078e00ff */
[----:B------:R-:W0:Y:S02]  /*c2e0*/  F2I.S64.TRUNC R2, R3 ;  /* 0x0000000300027311 */ /* 0x000e24000020d900 */
[----:B0-----:R-:W-:Y:S01]  /*c2f0*/  STG.E.U8 desc[UR36][R16.64], R2 ;  /* 0x0000000210007986 */ /* 0x001fe2000c101124 */
[----:B------:R-:W-:Y:S05]  /*c300*/  EXIT ;  /* 0x000000000000794d */ /* 0x000fea0003800000 */
.L_x_246:
        /* <DEDUP_REMOVED lines=8> */
[----:B0-----:R-:W-:Y:S01]  /*c390*/  STG.E.64 desc[UR36][R16.64], R2 ;  /* 0x0000000210007986 */ /* 0x001fe2000c101b24 */
[----:B------:R-:W-:Y:S05]  /*c3a0*/  EXIT ;  /* 0x000000000000794d */ /* 0x000fea0003800000 */
.L_x_250:
[----:B-1----:R-:W-:-:S06]  /*c3b0*/  IMAD.U32 R3, R3, 0x10000, RZ ;  /* 0x0001000003037824 */ /* 0x002fcc00078e00ff */
[----:B------:R-:W0:Y:S02]  /*c3c0*/  F2I.FTZ.TRUNC.NTZ R3, R3 ;  /* 0x0000000300037305 */ /* 0x000e24000021f100 */
[----:B0-----:R-:W-:Y:S01]  /*c3d0*/  STG.E desc[UR36][R16.64], R3 ;  /* 0x0000000310007986 */ /* 0x001fe2000c101924 */
[----:B------:R-:W-:Y:S05]  /*c3e0*/  EXIT ;  /* 0x000000000000794d */ /* 0x000fea0003800000 */
.L_x_249:
[----:B-1----:R-:W-:-:S06]  /*c3f0*/  IMAD.U32 R3, R3, 0x10000, RZ ;  /* 0x0001000003037824 */ /* 0x002fcc00078e00ff */
[----:B------:R-:W0:Y:S02]  /*c400*/  F2I.FTZ.TRUNC.NTZ R3, R3 ;  /* 0x0000000300037305 */ /* 0x000e24000021f100 */
[----:B0-----:R-:W-:Y:S01]  /*c410*/  STG.E.U16 desc[UR36][R16.64], R3 ;  /* 0x0000000310007986 */ /* 0x001fe2000c101524 */
[----:B------:R-:W-:Y:S05]  /*c420*/  EXIT ;  /* 0x000000000000794d */ /* 0x000fea0003800000 */
.L_x_245:
[----:B------:R-:W-:-:S13]  /*c430*/  ISETP.GT.AND P0, PT, R2, 0x6, PT ;  /* 0x000000060200780c */ /* 0x000fda0003f04270 */
[----:B------:R-:W-:Y:S05]  /*c440*/  @P0 BRA `(.L_x_251) ;  /* 0x00000000002c0947 */ /* 0x000fea0003800000 */
[----:B------:R-:W-:-:S13]  /*c450*/  ISETP.NE.AND P0, PT, R2, 0x5, PT ;  /* 0x000000050200780c */ /* 0x000fda0003f05270 */
[----:B------:R-:W-:Y:S05]  /*c460*/  @!P0 BRA `(.L_x_252) ;  /* 0x0000000000148947 */ /* 0x000fea0003800000 */
[----:B------:R-:W-:-:S13]  /*c470*/  ISETP.NE.AND P0, PT, R2, 0x6, PT ;  /* 0x000000060200780c */ /* 0x000fda0003f05270 */
[----:B------:R-:W-:Y:S05]  /*c480*/  @P0 BRA `(.L_x_248) ;  /* 0x0000000800c40947 */ /* 0x000fea0003800000 */
[----:B-1----:R-:W-:-:S05]  /*c490*/  IMAD.U32 R3, R3, 0x10000, RZ ;  /* 0x0001000003037824 */ /* 0x002fca00078e00ff */
[----:B------:R-:W-:Y:S01]  /*c4a0*/  STG.E desc[UR36][R16.64], R3 ;  /* 0x0000000310007986 */ /* 0x000fe2000c101924 */
[----:B------:R-:W-:Y:S05]  /*c4b0*/  EXIT ;  /* 0x000000000000794d */ /* 0x000fea0003800000 */
.L_x_252:
[----:B-1----:R-:W-:-:S05]  /*c4c0*/  IMAD.U32 R0, R3, 0x10000, RZ ;  /* 0x0001000003007824 */ /* 0x002fca00078e00ff */
[----:B------:R-:W-:-:S05]  /*c4d0*/  F2FP.F16.F32.PACK_AB R0, RZ, R0 ;  /* 0x00000000ff00723e */ /* 0x000fca00000000ff */
[----:B------:R-:W-:Y:S01]  /*c4e0*/  STG.E.U16 desc[UR36][R16.64], R0 ;  /* 0x0000000010007986 */ /* 0x000fe2000c101524 */
[----:B------:R-:W-:Y:S05]  /*c4f0*/  EXIT ;  /* 0x000000000000794d */ /* 0x000fea0003800000 */
.L_x_251:
        /* <DEDUP_REMOVED lines=8> */
[----:B------:R-:W-:Y:S01]  /*c580*/  STG.E.64 desc[UR36][R16.64], R2 ;  /* 0x0000000210007986 */ /* 0x000fe2000c101b24 */
[----:B------:R-:W-:Y:S05]  /*c590*/  EXIT ;  /* 0x000000000000794d */ /* 0x000fea0003800000 */
.L_x_254:
[----:B-1----:R-:W-:-:S05]  /*c5a0*/  IMAD.U32 R3, R3, 0x10000, RZ ;  /* 0x0001000003037824 */ /* 0x002fca00078e00ff */
[----:B------:R-:W-:-:S04]  /*c5b0*/  F2FP.F16.F32.PACK_AB R3, RZ, R3 ;  /* 0x00000003ff03723e */ /* 0x000fc800000000ff */
[----:B------:R-:W-:-:S05]  /*c5c0*/  PRMT R3, R3, 0x5410, RZ ;  /* 0x0000541003037816 */ /* 0x000fca00000000ff */
[----:B------:R-:W-:Y:S01]  /*c5d0*/  STG.E desc[UR36][R16.64], R3 ;  /* 0x0000000310007986 */ /* 0x000fe2000c101924 */
[----:B------:R-:W-:Y:S05]  /*c5e0*/  EXIT ;  /* 0x000000000000794d */ /* 0x000fea0003800000 */
.L_x_253:
[----:B-1----:R-:W-:-:S04]  /*c5f0*/  IMAD.U32 R2, R3, 0x10000, RZ ;  /* 0x0001000003027824 */ /* 0x002fc800078e00ff */
[----:B------:R-:W-:-:S06]  /*c600*/  FMUL.FTZ R2, R2, 1 ;  /* 0x3f80000002027820 */ /* 0x000fcc0000410000 */
[----:B------:R-:W0:Y:S02]  /*c610*/  F2F.F64.F32 R2, R2 ;  /* 0x0000000200027310 */ /* 0x000e240000201800 */
[----:B0-----:R-:W-:Y:S01]  /*c620*/  STG.E.64 desc[UR36][R16.64], R2 ;  /* 0x0000000210007986 */ /* 0x001fe2000c101b24 */
[----:B------:R-:W-:Y:S05]  /*c630*/  EXIT ;  /* 0x000000000000794d */ /* 0x000fea0003800000 */
.L_x_244:
        /* <DEDUP_REMOVED lines=11> */
[----:B------:R-:W-:Y:S01]  /*c6f0*/  STG.E.U8 desc[UR36][R16.64], R3 ;  /* 0x0000000310007986 */ /* 0x000fe2000c101124 */
[----:B------:R-:W-:Y:S05]  /*c700*/  EXIT ;  /* 0x000000000000794d */ /* 0x000fea0003800000 */
.L_x_257:
[----:B-1----:R-:W-:Y:S01]  /*c710*/  IMAD.U32 R3, R3, 0x10000, RZ ;  /* 0x0001000003037824 */ /* 0x002fe200078e00ff */
[----:B------:R-:W-:-:S03]  /*c720*/  CS2R R6, SRZ ;  /* 0x0000000000067805 */ /* 0x000fc6000001ff00 */
[----:B------:R-:W-:-:S04]  /*c730*/  FMUL.FTZ R3, R3, 1 ;  /* 0x3f80000003037820 */ /* 0x000fc80000410000 */
[----:B------:R-:W0:Y:S02]  /*c740*/  F2F.F64.F32 R4, R3 ;  /* 0x0000000300047310 */ /* 0x000e240000201800 */
[----:B0-----:R-:W-:Y:S01]  /*c750*/  STG.E.128 desc[UR36][R16.64], R4 ;  /* 0x0000000410007986 */ /* 0x001fe2000c101d24 */
[----:B------:R-:W-:Y:S05]  /*c760*/  EXIT ;  /* 0x000000000000794d */ /* 0x000fea0003800000 */
.L_x_256:
        /* <DEDUP_REMOVED lines=21> */
.L_x_261:
[----:B------:R-:W-:Y:S05]  /*c8c0*/  BSYNC B0 ;  /* 0x0000000000007941 */ /* 0x000fea0003800000 */
.L_x_260:
[----:B------:R-:W-:-:S05]  /*c8d0*/  LOP3.LUT R3, R0, R3, RZ, 0xfc, !PT ;  /* 0x0000000300037212 */ /* 0x000fca00078efcff */
[----:B------:R-:W-:Y:S01]  /*c8e0*/  STG.E.U8 desc[UR36][R16.64], R3 ;  /* 0x0000000310007986 */ /* 0x000fe2000c101124 */
[----:B------:R-:W-:Y:S05]  /*c8f0*/  EXIT ;  /* 0x000000000000794d */ /* 0x000fea0003800000 */
.L_x_259:
        /* <DEDUP_REMOVED lines=13> */
.L_x_263:
[----:B------:R-:W-:Y:S01]  /*c9d0*/  IMAD.MOV.U32 R0, RZ, RZ, 0x7f ;  /* 0x0000007fff007424 */ /* 0x000fe200078e00ff */
[----:B------:R-:W-:-:S04]  /*c9e0*/  ISETP.GT.U32.AND P0, PT, R2, 0x7f800000, PT ;  /* 0x7f8000000200780c */ /* 0x000fc80003f04070 */
[----:B------:R-:W-:-:S09]  /*c9f0*/  SEL R0, R0, 0x7c, P0 ;  /* 0x0000007c00007807 */ /* 0x000fd20000000000 */
.L_x_264:
[----:B------:R-:W-:Y:S05]  /*ca00*/  BSYNC B0 ;  /* 0x0000000000007941 */ /* 0x000fea0003800000 */
.L_x_262:
[----:B------:R-:W-:-:S04]  /*ca10*/  LOP3.LUT R2, R3, 0x80000000, RZ, 0xc0, !PT ;  /* 0x8000000003027812 */ /* 0x000fc800078ec0ff */
[----:B------:R-:W-:-:S04]  /*ca20*/  SHF.R.U32.HI R3, RZ, 0x18, R2 ;  /* 0x00000018ff037819 */ /* 0x000fc80000011602 */
[----:B------:R-:W-:-:S05]  /*ca30*/  LOP3.LUT R3, R0, R3, RZ, 0xfc, !PT ;  /* 0x0000000300037212 */ /* 0x000fca00078efcff */
[----:B------:R-:W-:Y:S01]  /*ca40*/  STG.E.U8 desc[UR36][R16.64], R3 ;  /* 0x0000000310007986 */ /* 0x000fe2000c101124 */
[----:B------:R-:W-:Y:S05]  /*ca50*/  EXIT ;  /* 0x000000000000794d */ /* 0x000fea0003800000 */
.L_x_258:
[----:B-1----:R-:W-:Y:S01]  /*ca60*/  STG.E.U16 desc[UR36][R16.64], R3 ;  /* 0x0000000310007986 */ /* 0x002fe2000c101524 */
[----:B------:R-:W-:Y:S05]  /*ca70*/  EXIT ;  /* 0x000000000000794d */ /* 0x000fea0003800000 */
.L_x_255:
        /* <DEDUP_REMOVED lines=10> */
[----:B0-----:R-:W-:Y:S01]  /*cb20*/  STG.E.U16 desc[UR36][R16.64], R3 ;  /* 0x0000000310007986 */ /* 0x001fe2000c101524 */
[----:B------:R-:W-:Y:S05]  /*cb30*/  EXIT ;  /* 0x000000000000794d */ /* 0x000fea0003800000 */
.L_x_267:
        /* <DEDUP_REMOVED lines=17> */
.L_x_270:
[----:B------:R-:W-:-:S04]  /*cc50*/  LOP3.LUT R2, R3, 0x80000000, RZ, 0xc0, !PT ;  /* 0x8000000003027812 */ /* 0x000fc800078ec0ff */
[----:B------:R-:W-:-:S04]  /*cc60*/  SHF.R.U32.HI R3, RZ, 0x18, R2 ;  /* 0x00000018ff037819 */ /* 0x000fc80000011602 */
[----:B------:R-:W-:-:S04]  /*cc70*/  LOP3.LUT R0, R0, R3, RZ, 0xfc, !PT ;  /* 0x0000000300007212 */ /* 0x000fc800078efcff */
[----:B------:R-:W-:-:S07]  /*cc80*/  PRMT R8, R0, 0x7610, R8 ;  /* 0x0000761000087816 */ /* 0x000fce0000000008 */
.L_x_269:
[----:B------:R-:W-:Y:S05]  /*cc90*/  BSYNC B0 ;  /* 0x0000000000007941 */ /* 0x000fea0003800000 */
.L_x_268:
[----:B------:R-:W-:Y:S01]  /*cca0*/  STG.E.U8 desc[UR36][R16.64], R8 ;  /* 0x0000000810007986 */ /* 0x000fe2000c101124 */
[----:B------:R-:W-:Y:S05]  /*ccb0*/  EXIT ;  /* 0x000000000000794d */ /* 0x000fea0003800000 */
.L_x_266:
        /* <DEDUP_REMOVED lines=17> */
.L_x_273:
[----:B------:R-:W-:-:S04]  /*cdd0*/  LOP3.LUT R2, R3, 0x80000000, RZ, 0xc0, !PT ;  /* 0x8000000003027812 */ /* 0x000fc800078ec0ff */
[----:B------:R-:W-:-:S04]  /*cde0*/  SHF.R.U32.HI R3, RZ, 0x18, R2 ;  /* 0x00000018ff037819 */ /* 0x000fc80000011602 */
[----:B------:R-:W-:-:S04]  /*cdf0*/  LOP3.LUT R0, R0, R3, RZ, 0xfc, !PT ;  /* 0x0000000300007212 */ /* 0x000fc800078efcff */
[----:B------:R-:W-:-:S07]  /*ce00*/  PRMT R8, R0, 0x7610, R8 ;  /* 0x0000761000087816 */ /* 0x000fce0000000008 */
.L_x_272:
[----:B------:R-:W-:Y:S05]  /*ce10*/  BSYNC B0 ;  /* 0x0000000000007941 */ /* 0x000fea0003800000 */
.L_x_271:
[----:B------:R-:W-:Y:S01]  /*ce20*/  STG.E.U8 desc[UR36][R16.64], R8 ;  /* 0x0000000810007986 */ /* 0x000fe2000c101124 */
[----:B------:R-:W-:Y:S05]  /*ce30*/  EXIT ;  /* 0x000000000000794d */ /* 0x000fea0003800000 */
.L_x_265:
        /* <DEDUP_REMOVED lines=20> */
[----:B------:R-:W-:Y:S01]  /*cf80*/  STG.E.U8 desc[UR36][R16.64], R3 ;  /* 0x0000000310007986 */ /* 0x000fe2000c101124 */
[----:B------:R-:W-:Y:S05]  /*cf90*/  EXIT ;  /* 0x000000000000794d */ /* 0x000fea0003800000 */
.L_x_248:
        /* <DEDUP_REMOVED lines=16> */
.L_x_276:
[----:B------:R-:W-:Y:S05]  /*d0a0*/  EXIT ;  /* 0x000000000000794d */ /* 0x000fea0003800000 */
.L_x_275:
[----:B-1----:R-:W-:-:S06]  /*d0b0*/  IMAD.U32 R3, R3, 0x10000, RZ ;  /* 0x0001000003037824 */ /* 0x002fcc00078e00ff */
[----:B------:R-:W0:Y:S02]  /*d0c0*/  F2I.U64.TRUNC R2, R3 ;  /* 0x0000000300027311 */ /* 0x000e24000020d800 */
[----:B0-----:R-:W-:Y:S01]  /*d0d0*/  STG.E.64 desc[UR36][R16.64], R2 ;  /* 0x0000000210007986 */ /* 0x001fe2000c101b24 */
[----:B------:R-:W-:Y:S05]  /*d0e0*/  EXIT ;  /* 0x000000000000794d */ /* 0x000fea0003800000 */
.L_x_274:
[----:B-1----:R-:W-:-:S06]  /*d0f0*/  IMAD.U32 R3, R3, 0x10000, RZ ;  /* 0x0001000003037824 */ /* 0x002fcc00078e00ff */
[----:B------:R-:W0:Y:S02]  /*d100*/  F2I.FTZ.U32.TRUNC.NTZ R3, R3 ;  /* 0x0000000300037305 */ /* 0x000e24000021f000 */
[----:B0-----:R-:W-:Y:S01]  /*d110*/  STG.E desc[UR36][R16.64], R3 ;  /* 0x0000000310007986 */ /* 0x001fe2000c101924 */
[----:B------:R-:W-:Y:S05]  /*d120*/  EXIT ;  /* 0x000000000000794d */ /* 0x000fea0003800000 */
.L_x_277:
[----:B------:R-:W-:-:S00]  /*d130*/  BRA `(.L_x_277) ;  /* 0xfffffffc00fc7947 */ /* 0x000fc0000383ffff */
[----:B------:R-:W-:-:S00]  /*d140*/  NOP ;  /* 0x0000000000007918 */ /* 0x000fc00000000000 */
        /* <DEDUP_REMOVED lines=11> */
.L_x_20824:


//--------------------- .text._ZN2at6native27unrolled_elementwise_kernelIZZZNS0_16asin_kernel_cudaERNS_18TensorIteratorBaseEENKUlvE0_clEvENKUlvE2_clEvEUlN3c108BFloat16EE_St5arrayIPcLm2EELi4E23TrivialOffsetCalculatorILi1EjESD_NS0_6memory12LoadWithCastILi1EEENSE_13StoreWithCastILi1EEEEEviT_T0_T2_T3_T4_T5_ --------------------------
	.section	.text._ZN2at6native27unrolled_elementwise_kernelIZZZNS0_16asin_kernel_cudaERNS_18TensorIteratorBaseEENKUlvE0_clEvENKUlvE2_clEvEUlN3c108BFloat16EE_St5arrayIPcLm2EELi4E23TrivialOffsetCalculatorILi1EjESD_NS0_6memory12LoadWithCastILi1EEENSE_13StoreWithCastILi1EEEEEviT_T0_T2_T3_T4_T5_,"ax",@progbits
	.align	128
        .global         _ZN2at6native27unrolled_elementwise_kernelIZZZNS0_16asin_kernel_cudaERNS_18TensorIteratorBaseEENKUlvE0_clEvENKUlvE2_clEvEUlN3c108BFloat16EE_St5arrayIPcLm2EELi4E23TrivialOffsetCalculatorILi1EjESD_NS0_6memory12LoadWithCastILi1EEENSE_13StoreWithCastILi1EEEEEviT_T0_T2_T3_T4_T5_
        .type           _ZN2at6native27unrolled_elementwise_kernelIZZZNS0_16asin_kernel_cudaERNS_18TensorIteratorBaseEENKUlvE0_clEvENKUlvE2_clEvEUlN3c108BFloat16EE_St5arrayIPcLm2EELi4E23TrivialOffsetCalculatorILi1EjESD_NS0_6memory12LoadWithCastILi1EEENSE_13StoreWithCastILi1EEEEEviT_T0_T2_T3_T4_T5_,@function
        .size           _ZN2at6native27unrolled_elementwise_kernelIZZZNS0_16asin_kernel_cudaERNS_18TensorIteratorBaseEENKUlvE0_clEvENKUlvE2_clEvEUlN3c108BFloat16EE_St5arrayIPcLm2EELi4E23TrivialOffsetCalculatorILi1EjESD_NS0_6memory12LoadWithCastILi1EEENSE_13StoreWithCastILi1EEEEEviT_T0_T2_T3_T4_T5_,(.L_x_20825 - _ZN2at6native27unrolled_elementwise_kernelIZZZNS0_16asin_kernel_cudaERNS_18TensorIteratorBaseEENKUlvE0_clEvENKUlvE2_clEvEUlN3c108BFloat16EE_St5arrayIPcLm2EELi4E23TrivialOffsetCalculatorILi1EjESD_NS0_6memory12LoadWithCastILi1EEENSE_13StoreWithCastILi1EEEEEviT_T0_T2_T3_T4_T5_)
        .other          _ZN2at6native27unrolled_elementwise_kernelIZZZNS0_16asin_kernel_cudaERNS_18TensorIteratorBaseEENKUlvE0_clEvENKUlvE2_clEvEUlN3c108BFloat16EE_St5arrayIPcLm2EELi4E23TrivialOffsetCalculatorILi1EjESD_NS0_6memory12LoadWithCastILi1EEENSE_13StoreWithCastILi1EEEEEviT_T0_T2_T3_T4_T5_,@"STO_CUDA_ENTRY STV_DEFAULT"
_ZN2at6native27unrolled_elementwise_kernelIZZZNS0_16asin_kernel_cudaERNS_18TensorIteratorBaseEENKUlvE0_clEvENKUlvE2_clEvEUlN3c108BFloat16EE_St5arrayIPcLm2EELi4E23TrivialOffsetCalculatorILi1EjESD_NS0_6memory12LoadWithCastILi1EEENSE_13StoreWithCastILi1EEEEEviT_T0_T2_T3_T4_T5_:
.text._ZN2at6native27unrolled_elementwise_kernelIZZZNS0_16asin_kernel_cudaERNS_18TensorIteratorBaseEENKUlvE0_clEvENKUlvE2_clEvEUlN3c108BFloat16EE_St5arrayIPcLm2EELi4E23TrivialOffsetCalculatorILi1EjESD_NS0_6memory12LoadWithCastILi1EEENSE_13StoreWithCastILi1EEEEEviT_T0_T2_T3_T4_T5_:
[----:B------:R-:W0:Y:S01]  /*0000*/  LDC R1, c[0x0][0x28] ;  /* 0x00000a00ff017b82 */ /* 0x000e220000000800 */
[----:B------:R-:W1:Y:S07]  /*0010*/  S2R R2, SR_CTAID.X ;  /* 0x0000000000027919 */ /* 0x000e6e0000002500 */
[----:B------:R-:W1:Y:S01]  /*0020*/  LDC R3, c[0x0][0x210] ;  /* 0x00008400ff037b82 */ /* 0x000e620000000800 */
[----:B------:R-:W-:Y:S01]  /*0030*/  ULDC.64 UR36, c[0x0][0x208] ;  /* 0x0000820000247ab9 */ /* 0x000fe20000000a00 */
[----:B------:R-:W-:Y:S01]  /*0040*/  BSSY B6, `(.L_x_278) ;  /* 0x0000118000067945 */ /* 0x000fe20003800000 */
[----:B------:R-:W2:Y:S01]  /*0050*/  S2R R17, SR_TID.X ;  /* 0x0000000000117919 */ /* 0x000ea20000002100 */
[----:B------:R-:W-:-:S02]  /*0060*/  PRMT R18, RZ, 0x7610, R18 ;  /* 0x00007610ff127816 */ /* 0x000fc40000000012 */
[----:B------:R-:W-:Y:S02]  /*0070*/  PRMT R22, RZ, 0x7610, R22 ;  /* 0x00007610ff167816 */ /* 0x000fe40000000016 */
[----:B------:R-:W3:Y:S01]  /*0080*/  LDC.U8 R23, c[0x0][0x22c] ;  /* 0x00008b00ff177b82 */ /* 0x000ee20000000000 */
[----:B-1----:R-:W-:-:S05]  /*0090*/  IMAD R16, R2, -0x200, R3 ;  /* 0xfffffe0002107824 */ /* 0x002fca00078e0203 */
[----:B--2---:R-:W-:-:S13]  /*00a0*/  ISETP.GE.AND P0, PT, R17, R16, PT ;  /* 0x000000101100720c */ /* 0x004fda0003f06270 */
[----:B0--3--:R-:W-:Y:S05]  /*00b0*/  @P0 BRA `(.L_x_279) ;  /* 0x0000001000400947 */ /* 0x009fea0003800000 */
[----:B------:R-:W0:Y:S01]  /*00c0*/  LDC.64 R4, c[0x0][0x220] ;  /* 0x00008800ff047b82 */ /* 0x000e220000000a00 */
[----:B------:R-:W-:Y:S01]  /*00d0*/  PRMT R0, R23, 0x9910, RZ ;  /* 0x0000991017007816 */ /* 0x000fe200000000ff */
[----:B------:R-:W-:Y:S01]  /*00e0*/  IMAD R17, R2, 0x200, R17 ;  /* 0x0000020002117824 */ /* 0x000fe200078e0211 */
[----:B------:R-:W-:Y:S02]  /*00f0*/  ULDC UR4, c[0x0][0x230] ;  /* 0x00008c0000047ab9 */ /* 0x000fe40000000800 */
[----:B------:R-:W-:Y:S01]  /*0100*/  ISETP.GT.AND P0, PT, R0, 0x9, PT ;  /* 0x000000090000780c */ /* 0x000fe20003f04270 */
[----:B------:R-:W-:-:S05]  /*0110*/  IMAD R17, R17, UR4, RZ ;  /* 0x0000000411117c24 */ /* 0x000fca000f8e02ff */
[----:B0-----:R-:W-:-:S05]  /*0120*/  IADD3 R4, P1, R17, R4, RZ ;  /* 0x0000000411047210 */ /* 0x001fca0007f3e0ff */
[----:B------:R-:W-:Y:S02]  /*0130*/  IMAD.X R5, RZ, RZ, R5, P1 ;  /* 0x000000ffff057224 */ /* 0x000fe400008e0605 */
[----:B------:R-:W-:Y:S06]  /*0140*/  @P0 BRA `(.L_x_280) ;  /* 0x0000000400300947 */ /* 0x000fec0003800000 */
        /* <DEDUP_REMOVED lines=10> */
[----:B0-----:R-:W-:-:S04]  /*01f0*/  F2FP.BF16.F32.PACK_AB R0, RZ, R0 ;  /* 0x00000000ff00723e */ /* 0x001fc800000010ff */
[----:B------:R-:W-:Y:S01]  /*0200*/  PRMT R22, R0, 0x7610, R22 ;  /* 0x0000761000167816 */ /* 0x000fe20000000016 */
[----:B------:R-:W-:Y:S06]  /*0210*/  BRA `(.L_x_285) ;  /* 0x0000000c00e07947 */ /* 0x000fec0003800000 */
.L_x_283:
[----:B------:R-:W2:Y:S02]  /*0220*/  LDG.E.U8 R4, desc[UR36][R4.64] ;  /* 0x0000002404047981 */ /* 0x000ea4000c1e1100 */
[----:B--2---:R-:W-:-:S04]  /*0230*/  I2FP.F32.U32 R0, R4 ;  /* 0x0000000400007245 */ /* 0x004fc80000201000 */
[----:B------:R-:W-:-:S04]  /*0240*/  F2FP.BF16.F32.PACK_AB R0, RZ, R0 ;  /* 0x00000000ff00723e */ /* 0x000fc800000010ff */
[----:B------:R-:W-:Y:S01]  /*0250*/  PRMT R22, R0, 0x7610, R22 ;  /* 0x0000761000167816 */ /* 0x000fe20000000016 */
[----:B------:R-:W-:Y:S06]  /*0260*/  BRA `(.L_x_285) ;  /* 0x0000000c00cc7947 */ /* 0x000fec0003800000 */
.L_x_282:
        /* <DEDUP_REMOVED lines=8> */
[----:B0-----:R-:W-:-:S04]  /*02f0*/  F2FP.BF16.F32.PACK_AB R0, RZ, R0 ;  /* 0x00000000ff00723e */ /* 0x001fc800000010ff */
[----:B------:R-:W-:Y:S01]  /*0300*/  PRMT R22, R0, 0x7610, R22 ;  /* 0x0000761000167816 */ /* 0x000fe20000000016 */
[----:B------:R-:W-:Y:S06]  /*0310*/  BRA `(.L_x_285) ;  /* 0x0000000c00a07947 */ /* 0x000fec0003800000 */
.L_x_287:
[----:B------:R-:W2:Y:S02]  /*0320*/  LDG.E R4, desc[UR36][R4.64] ;  /* 0x0000002404047981 */ /* 0x000ea4000c1e1900 */
[----:B--2---:R-:W-:-:S04]  /*0330*/  I2FP.F32.S32 R0, R4 ;  /* 0x0000000400007245 */ /* 0x004fc80000201400 */
[----:B------:R-:W-:-:S04]  /*0340*/  F2FP.BF16.F32.PACK_AB R0, RZ, R0 ;  /* 0x00000000ff00723e */ /* 0x000fc800000010ff */
[----:B------:R-:W-:Y:S01]  /*0350*/  PRMT R22, R0, 0x7610, R22 ;  /* 0x0000761000167816 */ /* 0x000fe20000000016 */
[----:B------:R-:W-:Y:S06]  /*0360*/  BRA `(.L_x_285) ;  /* 0x0000000c008c7947 */ /* 0x000fec0003800000 */
.L_x_286:
[----:B------:R-:W2:Y:S02]  /*0370*/  LDG.E.U16 R4, desc[UR36][R4.64] ;  /* 0x0000002404047981 */ /* 0x000ea4000c1e1500 */
[----:B--2---:R-:W0:Y:S02]  /*0380*/  I2F.S16 R0, R4 ;  /* 0x0000000400007306 */ /* 0x004e240000101400 */
[----:B0-----:R-:W-:-:S04]  /*0390*/  F2FP.BF16.F32.PACK_AB R0, RZ, R0 ;  /* 0x00000000ff00723e */ /* 0x001fc800000010ff */
[----:B------:R-:W-:Y:S01]  /*03a0*/  PRMT R22, R0, 0x7610, R22 ;  /* 0x0000761000167816 */ /* 0x000fe20000000016 */
[----:B------:R-:W-:Y:S06]  /*03b0*/  BRA `(.L_x_285) ;  /* 0x0000000c00787947 */ /* 0x000fec0003800000 */
.L_x_281:
        /* <DEDUP_REMOVED lines=9> */
.L_x_289:
[----:B------:R-:W2:Y:S02]  /*0450*/  LDG.E.U16 R0, desc[UR36][R4.64] ;  /* 0x0000002404007981 */ /* 0x000ea4000c1e1500 */
[----:B--2---:R-:W-:-:S05]  /*0460*/  HADD2.F32 R0, -RZ, R0.H0_H0 ;  /* 0x20000000ff007230 */ /* 0x004fca0000004100 */
[----:B------:R-:W-:-:S04]  /*0470*/  F2FP.BF16.F32.PACK_AB R0, RZ, R0 ;  /* 0x00000000ff00723e */ /* 0x000fc800000010ff */
[----:B------:R-:W-:Y:S01]  /*0480*/  PRMT R22, R0, 0x7610, R22 ;  /* 0x0000761000167816 */ /* 0x000fe20000000016 */
[----:B------:R-:W-:Y:S06]  /*0490*/  BRA `(.L_x_285) ;  /* 0x0000000c00407947 */ /* 0x000fec0003800000 */
.L_x_288:
        /* <DEDUP_REMOVED lines=9> */
.L_x_291:
[----:B------:R-:W2:Y:S02]  /*0530*/  LDG.E.U16 R4, desc[UR36][R4.64] ;  /* 0x0000002404047981 */ /* 0x000ea4000c1e1500 */
[----:B--2---:R-:W-:-:S05]  /*0540*/  HADD2.F32 R0, -RZ, R4.H0_H0 ;  /* 0x20000004ff007230 */ /* 0x004fca0000004100 */
[----:B------:R-:W-:-:S04]  /*0550*/  F2FP.BF16.F32.PACK_AB R0, RZ, R0 ;  /* 0x00000000ff00723e */ /* 0x000fc800000010ff */
[----:B------:R-:W-:Y:S01]  /*0560*/  PRMT R22, R0, 0x7610, R22 ;  /* 0x0000761000167816 */ /* 0x000fe20000000016 */
[----:B------:R-:W-:Y:S06]  /*0570*/  BRA `(.L_x_285) ;  /* 0x0000000c00087947 */ /* 0x000fec0003800000 */
.L_x_290:
[----:B------:R-:W2:Y:S01]  /*0580*/  LDG.E.64 R4, desc[UR36][R4.64] ;  /* 0x0000002404047981 */ /* 0x000ea2000c1e1b00 */
[----:B------:R-:W-:Y:S01]  /*0590*/  UMOV UR4, 0xf0000000 ;  /* 0xf000000000047882 */ /* 0x000fe20000000000 */
[----:B------:R-:W-:Y:S01]  /*05a0*/  UMOV UR5, 0x380fffff ;  /* 0x380fffff00057882 */ /* 0x000fe20000000000 */
[----:B--2---:R-:W0:Y:S01]  /*05b0*/  F2F.F32.F64 R0, R4 ;  /* 0x0000000400007310 */ /* 0x004e220000301000 */
[----:B------:R-:W-:-:S14]  /*05c0*/  DSETP.GEU.AND P0, PT, |R4|, UR4, PT ;  /* 0x0000000404007e2a */ /* 0x000fdc000bf0e200 */
[----:B0-----:R-:W-:-:S05]  /*05d0*/  @!P0 FMUL R0, R0, 1.175494350822287508e-38 ;  /* 0x0080000000008820 */ /* 0x001fca0000400000 */
[----:B------:R-:W-:-:S04]  /*05e0*/  F2FP.BF16.F32.PACK_AB R0, RZ, R0 ;  /* 0x00000000ff00723e */ /* 0x000fc800000010ff */
[----:B------:R-:W-:Y:S01]  /*05f0*/  PRMT R22, R0, 0x7610, R22 ;  /* 0x0000761000167816 */ /* 0x000fe20000000016 */
[----:B------:R-:W-:Y:S06]  /*0600*/  BRA `(.L_x_285) ;  /* 0x0000000800e47947 */ /* 0x000fec0003800000 */
.L_x_280:
        /* <DEDUP_REMOVED lines=11> */
[----:B------:R-:W-:-:S04]  /*06c0*/  F2FP.BF16.F32.PACK_AB R0, RZ, R0 ;  /* 0x00000000ff00723e */ /* 0x000fc800000010ff */
[----:B------:R-:W-:Y:S01]  /*06d0*/  PRMT R22, R0, 0x7610, R22 ;  /* 0x0000761000167816 */ /* 0x000fe20000000016 */
[----:B------:R-:W-:Y:S06]  /*06e0*/  BRA `(.L_x_285) ;  /* 0x0000000800ac7947 */ /* 0x000fec0003800000 */
.L_x_294:
        /* <DEDUP_REMOVED lines=9> */
.L_x_293:
        /* <DEDUP_REMOVED lines=28> */
.L_x_296:
[----:B------:R-:W2:Y:S02]  /*0940*/  LDG.E.U8 R4, desc[UR36][R4.64] ;  /* 0x0000002404047981 */ /* 0x000ea4000c1e1100 */
[----:B--2---:R-:W-:-:S05]  /*0950*/  IMAD.SHL.U32 R0, R4, 0x2000000, RZ ;  /* 0x0200000004007824 */ /* 0x004fca00078e00ff */
[----:B------:R-:W-:-:S13]  /*0960*/  ISETP.GE.U32.AND P0, PT, R0, 0x8000000, PT ;  /* 0x080000000000780c */ /* 0x000fda0003f06070 */
[C---:B------:R-:W-:Y:S02]  /*0970*/  @P0 IMAD.SHL.U32 R3, R4.reuse, 0x200000, RZ ;  /* 0x0020000004030824 */ /* 0x040fe400078e00ff */
[----:B------:R-:W-:-:S03]  /*0980*/  @!P0 IMAD.SHL.U32 R0, R4, 0x100, RZ ;  /* 0x0000010004008824 */ /* 0x000fc600078e00ff */
[----:B------:R-:W-:Y:S02]  /*0990*/  @P0 LOP3.LUT R3, R3, 0xfe00000, RZ, 0xc0, !PT ;  /* 0x0fe0000003030812 */ /* 0x000fe400078ec0ff */
[----:B------:R-:W-:Y:S02]  /*09a0*/  @!P0 LOP3.LUT R0, R0, 0x7f00, RZ, 0xc0, !PT ;  /* 0x00007f0000008812 */ /* 0x000fe400078ec0ff */
[----:B------:R-:W-:Y:S02]  /*09b0*/  @P0 LOP3.LUT R3, R3, 0x70000000, RZ, 0xfc, !PT ;  /* 0x7000000003030812 */ /* 0x000fe400078efcff */
[----:B------:R-:W-:-:S03]  /*09c0*/  @!P0 LOP3.LUT R0, R0, 0x3f000000, RZ, 0xfc, !PT ;  /* 0x3f00000000008812 */ /* 0x000fc600078efcff */
[----:B------:R-:W-:Y:S02]  /*09d0*/  @P0 FMUL.FTZ R3, R3, 1.9259299443872358531e-34 ;  /* 0x0780000003030820 */ /* 0x000fe40000410000 */
[----:B------:R-:W-:Y:S01]  /*09e0*/  @!P0 FADD.FTZ R3, R0, -0.5 ;  /* 0xbf00000000038421 */ /* 0x000fe20000010000 */
[----:B------:R-:W-:-:S05]  /*09f0*/  IMAD.SHL.U32 R0, R4, 0x1000000, RZ ;  /* 0x0100000004007824 */ /* 0x000fca00078e00ff */
[----:B------:R-:W-:-:S04]  /*0a00*/  LOP3.LUT R0, R3, 0x80000000, R0, 0xf8, !PT ;  /* 0x8000000003007812 */ /* 0x000fc800078ef800 */
[----:B------:R-:W-:-:S04]  /*0a10*/  F2FP.BF16.F32.PACK_AB R0, RZ, R0 ;  /* 0x00000000ff00723e */ /* 0x000fc800000010ff */
[----:B------:R-:W-:Y:S01]  /*0a20*/  PRMT R22, R0, 0x7610, R22 ;  /* 0x0000761000167816 */ /* 0x000fe20000000016 */
[----:B------:R-:W-:Y:S06]  /*0a30*/  BRA `(.L_x_285) ;  /* 0x0000000400d87947 */ /* 0x000fec0003800000 */
.L_x_295:
[----:B------:R0:W5:Y:S01]  /*0a40*/  LDG.E.U16 R22, desc[UR36][R4.64] ;  /* 0x0000002404167981 */ /* 0x000162000c1e1500 */
[----:B------:R-:W-:Y:S05]  /*0a50*/  BRA `(.L_x_285) ;  /* 0x0000000400d07947 */ /* 0x000fea0003800000 */
.L_x_292:
        /* <DEDUP_REMOVED lines=10> */
[----:B------:R-:W-:-:S04]  /*0b00*/  F2FP.BF16.F32.PACK_AB R0, RZ, R0 ;  /* 0x00000000ff00723e */ /* 0x000fc800000010ff */
[----:B------:R-:W-:Y:S01]  /*0b10*/  PRMT R22, R0, 0x7610, R22 ;  /* 0x0000761000167816 */ /* 0x000fe20000000016 */
[----:B------:R-:W-:Y:S06]  /*0b20*/  BRA `(.L_x_285) ;  /* 0x00000004009c7947 */ /* 0x000fec0003800000 */
.L_x_299:
        /* <DEDUP_REMOVED lines=21> */
.L_x_303:
[----:B------:R-:W-:Y:S05]  /*0c80*/  BSYNC B1 ;  /* 0x0000000000017941 */ /* 0x000fea0003800000 */
.L_x_302:
[----:B------:R-:W-:Y:S01]  /*0c90*/  LEA R5, R0, 0x3b800000, 0x17 ;  /* 0x3b80000000057811 */ /* 0x000fe200078eb8ff */
[----:B------:R-:W-:-:S05]  /*0ca0*/  IMAD.SHL.U32 R0, R3, 0x100000, RZ ;  /* 0x0010000003007824 */ /* 0x000fca00078e00ff */
[----:B------:R-:W-:-:S07]  /*0cb0*/  LOP3.LUT R0, R5, R0, R6, 0xfe, !PT ;  /* 0x0000000005007212 */ /* 0x000fce00078efe06 */
.L_x_301:
[----:B------:R-:W-:Y:S05]  /*0cc0*/  BSYNC B0 ;  /* 0x0000000000007941 */ /* 0x000fea0003800000 */
.L_x_300:
[----:B------:R-:W-:-:S04]  /*0cd0*/  F2FP.BF16.F32.PACK_AB R0, RZ, R0 ;  /* 0x00000000ff00723e */ /* 0x000fc800000010ff */
[----:B------:R-:W-:Y:S01]  /*0ce0*/  PRMT R22, R0, 0x7610, R22 ;  /* 0x0000761000167816 */ /* 0x000fe20000000016 */
[----:B------:R-:W-:Y:S06]  /*0cf0*/  BRA `(.L_x_285) ;  /* 0x0000000400287947 */ /* 0x000fec0003800000 */
.L_x_298:
        /* <DEDUP_REMOVED lines=21> */
.L_x_307:
[----:B------:R-:W-:Y:S05]  /*0e50*/  BSYNC B1 ;  /* 0x0000000000017941 */ /* 0x000fea0003800000 */
.L_x_306:
[----:B------:R-:W-:Y:S01]  /*0e60*/  LEA R5, R0, 0x37800000, 0x17 ;  /* 0x3780000000057811 */ /* 0x000fe200078eb8ff */
[----:B------:R-:W-:-:S05]  /*0e70*/  IMAD.SHL.U32 R0, R3, 0x200000, RZ ;  /* 0x0020000003007824 */ /* 0x000fca00078e00ff */
[----:B------:R-:W-:-:S07]  /*0e80*/  LOP3.LUT R0, R5, R0, R6, 0xfe, !PT ;  /* 0x0000000005007212 */ /* 0x000fce00078efe06 */
.L_x_305:
[----:B------:R-:W-:Y:S05]  /*0e90*/  BSYNC B0 ;  /* 0x0000000000007941 */ /* 0x000fea0003800000 */
.L_x_304:
[----:B------:R-:W-:-:S04]  /*0ea0*/  F2FP.BF16.F32.PACK_AB R0, RZ, R0 ;  /* 0x00000000ff00723e */ /* 0x000fc800000010ff */
[----:B------:R-:W-:Y:S01]  /*0eb0*/  PRMT R22, R0, 0x7610, R22 ;  /* 0x0000761000167816 */ /* 0x000fe20000000016 */
[----:B------:R-:W-:Y:S06]  /*0ec0*/  BRA `(.L_x_285) ;  /* 0x0000000000b47947 */ /* 0x000fec0003800000 */
.L_x_297:
        /* <DEDUP_REMOVED lines=14> */
.L_x_311:
[----:B------:R-:W-:Y:S05]  /*0fb0*/  BSYNC B0 ;  /* 0x0000000000007941 */ /* 0x000fea0003800000 */
.L_x_310:
[----:B------:R-:W-:-:S04]  /*0fc0*/  F2FP.BF16.F32.PACK_AB R0, RZ, R0 ;  /* 0x00000000ff00723e */ /* 0x000fc800000010ff */
[----:B------:R-:W-:Y:S01]  /*0fd0*/  PRMT R22, R0, 0x7610, R22 ;  /* 0x0000761000167816 */ /* 0x000fe20000000016 */
[----:B------:R-:W-:Y:S06]  /*0fe0*/  BRA `(.L_x_285) ;  /* 0x00000000006c7947 */ /* 0x000fec0003800000 */
.L_x_284:
        /* <DEDUP_REMOVED lines=16> */
.L_x_312:
[----:B------:R-:W-:Y:S01]  /*10f0*/  PRMT R22, RZ, 0x7610, R22 ;  /* 0x00007610ff167816 */ /* 0x000fe20000000016 */
[----:B------:R-:W-:Y:S06]  /*1100*/  BRA `(.L_x_285) ;  /* 0x0000000000247947 */ /* 0x000fec0003800000 */
.L_x_309:
[----:B------:R-:W2:Y:S02]  /*1110*/  LDG.E.64 R4, desc[UR36][R4.64] ;  /* 0x0000002404047981 */ /* 0x000ea4000c1e1b00 */
[----:B--2---:R-:W0:Y:S02]  /*1120*/  I2F.U64 R0, R4 ;  /* 0x0000000400007312 */ /* 0x004e240000301000 */
[----:B0-----:R-:W-:-:S04]  /*1130*/  F2FP.BF16.F32.PACK_AB R0, RZ, R0 ;  /* 0x00000000ff00723e */ /* 0x001fc800000010ff */
[----:B------:R-:W-:Y:S01]  /*1140*/  PRMT R22, R0, 0x7610, R22 ;  /* 0x0000761000167816 */ /* 0x000fe20000000016 */
[----:B------:R-:W-:Y:S06]  /*1150*/  BRA `(.L_x_285) ;  /* 0x0000000000107947 */ /* 0x000fec0003800000 */
.L_x_308:
[----:B------:R-:W2:Y:S02]  /*1160*/  LDG.E R4, desc[UR36][R4.64] ;  /* 0x0000002404047981 */ /* 0x000ea4000c1e1900 */
[----:B--2---:R-:W-:-:S04]  /*1170*/  I2FP.F32.U32 R0, R4 ;  /* 0x0000000400007245 */ /* 0x004fc80000201000 */
[----:B------:R-:W-:-:S04]  /*1180*/  F2FP.BF16.F32.PACK_AB R0, RZ, R0 ;  /* 0x00000000ff00723e */ /* 0x000fc800000010ff */
[----:B------:R-:W-:-:S07]  /*1190*/  PRMT R22, R0, 0x7610, R22 ;  /* 0x0000761000167816 */ /* 0x000fce0000000016 */
.L_x_285:
[----:B------:R-:W1:Y:S02]  /*11a0*/  S2R R17, SR_TID.X ;  /* 0x0000000000117919 */ /* 0x000e640000002100 */
[----:B-1----:R-:W-:-:S07]  /*11b0*/  VIADD R17, R17, 0x80 ;  /* 0x0000008011117836 */ /* 0x002fce0000000000 */
.L_x_279:
[----:B------:R-:W-:Y:S05]  /*11c0*/  BSYNC B6 ;  /* 0x0000000000067941 */ /* 0x000fea0003800000 */
.L_x_278:
[----:B------:R-:W-:Y:S01]  /*11d0*/  ISETP.GE.AND P0, PT, R17, R16, PT ;  /* 0x000000101100720c */ /* 0x000fe20003f06270 */
[----:B------:R-:W-:-:S12]  /*11e0*/  BSSY B6, `(.L_x_313) ;  /* 0x0000111000067945 */ /* 0x000fd80003800000 */
[----:B------:R-:W-:Y:S05]  /*11f0*/  @P0 BRA `(.L_x_314) ;  /* 0x00000010003c0947 */ /* 0x000fea0003800000 */
[----:B0-----:R-:W0:Y:S01]  /*1200*/  LDC.64 R4, c[0x0][0x220] ;  /* 0x00008800ff047b82 */ /* 0x001e220000000a00 */
[----:B------:R-:W-:Y:S01]  /*1210*/  IMAD R0, R2, 0x200, R17 ;  /* 0x0000020002007824 */ /* 0x000fe200078e0211 */
[----:B------:R-:W-:Y:S01]  /*1220*/  PRMT R6, R23, 0x9910, RZ ;  /* 0x0000991017067816 */ /* 0x000fe200000000ff */
[----:B------:R-:W-:Y:S02]  /*1230*/  ULDC UR4, c[0x0][0x230] ;  /* 0x00008c0000047ab9 */ /* 0x000fe40000000800 */
[----:B------:R-:W-:Y:S02]  /*1240*/  IMAD R3, R0, UR4, RZ ;  /* 0x0000000400037c24 */ /* 0x000fe4000f8e02ff */
[----:B------:R-:W-:-:S05]  /*1250*/  IMAD.MOV.U32 R0, RZ, RZ, R6 ;  /* 0x000000ffff007224 */ /* 0x000fca00078e0006 */
[----:B------:R-:W-:Y:S02]  /*1260*/  ISETP.GT.AND P1, PT, R0, 0x9, PT ;  /* 0x000000090000780c */ /* 0x000fe40003f24270 */
[----:B0-----:R-:W-:-:S05]  /*1270*/  IADD3 R4, P0, R3, R4, RZ ;  /* 0x0000000403047210 */ /* 0x001fca0007f1e0ff */
[----:B------:R-:W-:-:S06]  /*1280*/  IMAD.X R5, RZ, RZ, R5, P0 ;  /* 0x000000ffff057224 */ /* 0x000fcc00000e0605 */
        /* <DEDUP_REMOVED lines=14> */
.L_x_318:
[----:B------:R-:W2:Y:S02]  /*1370*/  LDG.E.U8 R4, desc[UR36][R4.64] ;  /* 0x0000002404047981 */ /* 0x000ea4000c1e1100 */
[----:B--2---:R-:W-:-:S04]  /*1380*/  I2FP.F32.U32 R0, R4 ;  /* 0x0000000400007245 */ /* 0x004fc80000201000 */
[----:B------:R-:W-:-:S04]  /*1390*/  F2FP.BF16.F32.PACK_AB R0, RZ, R0 ;  /* 0x00000000ff00723e */ /* 0x000fc800000010ff */
[----:B------:R-:W-:Y:S01]  /*13a0*/  PRMT R18, R0, 0x7610, R18 ;  /* 0x0000761000127816 */ /* 0x000fe20000000012 */
[----:B------:R-:W-:Y:S06]  /*13b0*/  BRA `(.L_x_320) ;  /* 0x0000000c00c87947 */ /* 0x000fec0003800000 */
.L_x_317:
        /* <DEDUP_REMOVED lines=11> */
.L_x_322:
[----:B------:R-:W2:Y:S02]  /*1470*/  LDG.E R4, desc[UR36][R4.64] ;  /* 0x0000002404047981 */ /* 0x000ea4000c1e1900 */
[----:B--2---:R-:W-:-:S04]  /*1480*/  I2FP.F32.S32 R0, R4 ;  /* 0x0000000400007245 */ /* 0x004fc80000201400 */
[----:B------:R-:W-:-:S04]  /*1490*/  F2FP.BF16.F32.PACK_AB R0, RZ, R0 ;  /* 0x00000000ff00723e */ /* 0x000fc800000010ff */
[----:B------:R-:W-:Y:S01]  /*14a0*/  PRMT R18, R0, 0x7610, R18 ;  /* 0x0000761000127816 */ /* 0x000fe20000000012 */
[----:B------:R-:W-:Y:S06]  /*14b0*/  BRA `(.L_x_320) ;  /* 0x0000000c00887947 */ /* 0x000fec0003800000 */
.L_x_321:
[----:B------:R-:W2:Y:S02]  /*14c0*/  LDG.E.U16 R4, desc[UR36][R4.64] ;  /* 0x0000002404047981 */ /* 0x000ea4000c1e1500 */
[----:B--2---:R-:W0:Y:S02]  /*14d0*/  I2F.S16 R0, R4 ;  /* 0x0000000400007306 */ /* 0x004e240000101400 */
[----:B0-----:R-:W-:-:S04]  /*14e0*/  F2FP.BF16.F32.PACK_AB R0, RZ, R0 ;  /* 0x00000000ff00723e */ /* 0x001fc800000010ff */
[----:B------:R-:W-:Y:S01]  /*14f0*/  PRMT R18, R0, 0x7610, R18 ;  /* 0x0000761000127816 */ /* 0x000fe20000000012 */
[----:B------:R-:W-:Y:S06]  /*1500*/  BRA `(.L_x_320) ;  /* 0x0000000c00747947 */ /* 0x000fec0003800000 */
.L_x_316:
        /* <DEDUP_REMOVED lines=9> */
.L_x_324:
[----:B------:R-:W2:Y:S02]  /*15a0*/  LDG.E.U16 R0, desc[UR36][R4.64] ;  /* 0x0000002404007981 */ /* 0x000ea4000c1e1500 */
[----:B--2---:R-:W-:-:S05]  /*15b0*/  HADD2.F32 R0, -RZ, R0.H0_H0 ;  /* 0x20000000ff007230 */ /* 0x004fca0000004100 */
[----:B------:R-:W-:-:S04]  /*15c0*/  F2FP.BF16.F32.PACK_AB R0, RZ, R0 ;  /* 0x00000000ff00723e */ /* 0x000fc800000010ff */
[----:B------:R-:W-:Y:S01]  /*15d0*/  PRMT R18, R0, 0x7610, R18 ;  /* 0x0000761000127816 */ /* 0x000fe20000000012 */
[----:B------:R-:W-:Y:S06]  /*15e0*/  BRA `(.L_x_320) ;  /* 0x0000000c003c7947 */ /* 0x000fec0003800000 */
.L_x_323:
        /* <DEDUP_REMOVED lines=9> */
.L_x_326:
[----:B------:R-:W2:Y:S02]  /*1680*/  LDG.E.U16 R4, desc[UR36][R4.64] ;  /* 0x0000002404047981 */ /* 0x000ea4000c1e1500 */
[----:B--2---:R-:W-:-:S05]  /*1690*/  HADD2.F32 R0, -RZ, R4.H0_H0 ;  /* 0x20000004ff007230 */ /* 0x004fca0000004100 */
[----:B------:R-:W-:-:S04]  /*16a0*/  F2FP.BF16.F32.PACK_AB R0, RZ, R0 ;  /* 0x00000000ff00723e */ /* 0x000fc800000010ff */
[----:B------:R-:W-:Y:S01]  /*16b0*/  PRMT R18, R0, 0x7610, R18 ;  /* 0x0000761000127816 */ /* 0x000fe20000000012 */
[----:B------:R-:W-:Y:S06]  /*16c0*/  BRA `(.L_x_320) ;  /* 0x0000000c00047947 */ /* 0x000fec0003800000 */
.L_x_325:
        /* <DEDUP_REMOVED lines=9> */
.L_x_315:
        /* <DEDUP_REMOVED lines=14> */
.L_x_329:
        /* <DEDUP_REMOVED lines=9> */
.L_x_328:
        /* <DEDUP_REMOVED lines=28> */
.L_x_331:
[----:B------:R-:W2:Y:S02]  /*1a90*/  LDG.E.U8 R4, desc[UR36][R4.64] ;  /* 0x0000002404047981 */ /* 0x000ea4000c1e1100 */
[----:B--2---:R-:W-:-:S05]  /*1aa0*/  IMAD.SHL.U32 R0, R4, 0x2000000, RZ ;  /* 0x0200000004007824 */ /* 0x004fca00078e00ff */
[----:B------:R-:W-:-:S13]  /*1ab0*/  ISETP.GE.U32.AND P0, PT, R0, 0x8000000, PT ;  /* 0x080000000000780c */ /* 0x000fda0003f06070 */
[C---:B------:R-:W-:Y:S02]  /*1ac0*/  @!P0 IMAD.SHL.U32 R0, R4.reuse, 0x100, RZ ;  /* 0x0000010004008824 */ /* 0x040fe400078e00ff */
[----:B------:R-:W-:-:S03]  /*1ad0*/  @P0 IMAD.SHL.U32 R3, R4, 0x200000, RZ ;  /* 0x0020000004030824 */ /* 0x000fc600078e00ff */
        /* <DEDUP_REMOVED lines=10> */
.L_x_330:
[----:B------:R0:W5:Y:S01]  /*1b80*/  LDG.E.U16 R18, desc[UR36][R4.64] ;  /* 0x0000002404127981 */ /* 0x000162000c1e1500 */
[----:B------:R-:W-:Y:S05]  /*1b90*/  BRA `(.L_x_320) ;  /* 0x0000000400d07947 */ /* 0x000fea0003800000 */
.L_x_327:
        /* <DEDUP_REMOVED lines=13> */
.L_x_334:
        /* <DEDUP_REMOVED lines=21> */
.L_x_338:
[----:B------:R-:W-:Y:S05]  /*1dc0*/  BSYNC B1 ;  /* 0x0000000000017941 */ /* 0x000fea0003800000 */
.L_x_337:
[----:B------:R-:W-:Y:S01]  /*1dd0*/  LEA R5, R0, 0x3b800000, 0x17 ;  /* 0x3b80000000057811 */ /* 0x000fe200078eb8ff */
[----:B------:R-:W-:-:S05]  /*1de0*/  IMAD.SHL.U32 R0, R3, 0x100000, RZ ;  /* 0x0010000003007824 */ /* 0x000fca00078e00ff */
[----:B------:R-:W-:-:S07]  /*1df0*/  LOP3.LUT R0, R5, R0, R6, 0xfe, !PT ;  /* 0x0000000005007212 */ /* 0x000fce00078efe06 */
.L_x_336:
[----:B------:R-:W-:Y:S05]  /*1e00*/  BSYNC B0 ;  /* 0x0000000000007941 */ /* 0x000fea0003800000 */
.L_x_335:
[----:B------:R-:W-:-:S04]  /*1e10*/  F2FP.BF16.F32.PACK_AB R0, RZ, R0 ;  /* 0x00000000ff00723e */ /* 0x000fc800000010ff */
[----:B------:R-:W-:Y:S01]  /*1e20*/  PRMT R18, R0, 0x7610, R18 ;  /* 0x0000761000127816 */ /* 0x000fe20000000012 */
[----:B------:R-:W-:Y:S06]  /*1e30*/  BRA `(.L_x_320) ;  /* 0x0000000400287947 */ /* 0x000fec0003800000 */
.L_x_333:
        /* <DEDUP_REMOVED lines=21> */
.L_x_342:
[----:B------:R-:W-:Y:S05]  /*1f90*/  BSYNC B1 ;  /* 0x0000000000017941 */ /* 0x000fea0003800000 */
.L_x_341:
[----:B------:R-:W-:Y:S01]  /*1fa0*/  LEA R5, R0, 0x37800000, 0x17 ;  /* 0x3780000000057811 */ /* 0x000fe200078eb8ff */
[----:B------:R-:W-:-:S05]  /*1fb0*/  IMAD.SHL.U32 R0, R3, 0x200000, RZ ;  /* 0x0020000003007824 */ /* 0x000fca00078e00ff */
[----:B------:R-:W-:-:S07]  /*1fc0*/  LOP3.LUT R0, R5, R0, R6, 0xfe, !PT ;  /* 0x0000000005007212 */ /* 0x000fce00078efe06 */
.L_x_340:
[----:B------:R-:W-:Y:S05]  /*1fd0*/  BSYNC B0 ;  /* 0x0000000000007941 */ /* 0x000fea0003800000 */
.L_x_339:
[----:B------:R-:W-:-:S04]  /*1fe0*/  F2FP.BF16.F32.PACK_AB R0, RZ, R0 ;  /* 0x00000000ff00723e */ /* 0x000fc800000010ff */
[----:B------:R-:W-:Y:S01]  /*1ff0*/  PRMT R18, R0, 0x7610, R18 ;  /* 0x0000761000127816 */ /* 0x000fe20000000012 */
[----:B------:R-:W-:Y:S06]  /*2000*/  BRA `(.L_x_320) ;  /* 0x0000000000b47947 */ /* 0x000fec0003800000 */
.L_x_332:
        /* <DEDUP_REMOVED lines=14> */
.L_x_346:
[----:B------:R-:W-:Y:S05]  /*20f0*/  BSYNC B0 ;  /* 0x0000000000007941 */ /* 0x000fea0003800000 */
.L_x_345:
[----:B------:R-:W-:-:S04]  /*2100*/  F2FP.BF16.F32.PACK_AB R0, RZ, R0 ;  /* 0x00000000ff00723e */ /* 0x000fc800000010ff */
[----:B------:R-:W-:Y:S01]  /*2110*/  PRMT R18, R0, 0x7610, R18 ;  /* 0x0000761000127816 */ /* 0x000fe20000000012 */
[----:B------:R-:W-:Y:S06]  /*2120*/  BRA `(.L_x_320) ;  /* 0x00000000006c7947 */ /* 0x000fec0003800000 */
.L_x_319:
        /* <DEDUP_REMOVED lines=15> */
[----:B0----5:R-:W-:Y:S05]  /*2220*/  CALL.ABS.NOINC R14 ;  /* 0x000000000e007343 */ /* 0x021fea0003c00000 */
.L_x_347:
[----:B------:R-:W-:Y:S01]  /*2230*/  PRMT R18, RZ, 0x7610, R18 ;  /* 0x00007610ff127816 */ /* 0x000fe20000000012 */
[----:B------:R-:W-:Y:S06]  /*2240*/  BRA `(.L_x_320) ;  /* 0x0000000000247947 */ /* 0x000fec0003800000 */
.L_x_344:
[----:B------:R-:W2:Y:S02]  /*2250*/  LDG.E.64 R4, desc[UR36][R4.64] ;  /* 0x0000002404047981 */ /* 0x000ea4000c1e1b00 */
[----:B--2---:R-:W0:Y:S02]  /*2260*/  I2F.U64 R0, R4 ;  /* 0x0000000400007312 */ /* 0x004e240000301000 */
[----:B0-----:R-:W-:-:S04]  /*2270*/  F2FP.BF16.F32.PACK_AB R0, RZ, R0 ;  /* 0x00000000ff00723e */ /* 0x001fc800000010ff */
[----:B------:R-:W-:Y:S01]  /*2280*/  PRMT R18, R0, 0x7610, R18 ;  /* 0x0000761000127816 */ /* 0x000fe20000000012 */
[----:B------:R-:W-:Y:S06]  /*2290*/  BRA `(.L_x_320) ;  /* 0x0000000000107947 */ /* 0x000fec0003800000 */
.L_x_343:
[----:B------:R-:W2:Y:S02]  /*22a0*/  LDG.E R4, desc[UR36][R4.64] ;  /* 0x0000002404047981 */ /* 0x000ea4000c1e1900 */
[----:B--2---:R-:W-:-:S04]  /*22b0*/  I2FP.F32.U32 R0, R4 ;  /* 0x0000000400007245 */ /* 0x004fc80000201000 */
[----:B------:R-:W-:-:S04]  /*22c0*/  F2FP.BF16.F32.PACK_AB R0, RZ, R0 ;  /* 0x00000000ff00723e */ /* 0x000fc800000010ff */
[----:B------:R-:W-:-:S07]  /*22d0*/  PRMT R18, R0, 0x7610, R18 ;  /* 0x0000761000127816 */ /* 0x000fce0000000012 */
.L_x_320:
[----:B------:R-:W-:-:S07]  /*22e0*/  VIADD R17, R17, 0x80 ;  /* 0x0000008011117836 */ /* 0x000fce0000000000 */
.L_x_314:
[----:B------:R-:W-:Y:S05]  /*22f0*/  BSYNC B6 ;  /* 0x0000000000067941 */ /* 0x000fea0003800000 */
.L_x_313:
[----:B------:R-:W-:Y:S01]  /*2300*/  ISETP.GE.AND P0, PT, R17, R16, PT ;  /* 0x000000101100720c */ /* 0x000fe20003f06270 */
[----:B------:R-:W-:Y:S01]  /*2310*/  BSSY B6, `(.L_x_348) ;  /* 0x0000113000067945 */ /* 0x000fe20003800000 */
[----:B------:R-:W-:Y:S02]  /*2320*/  PRMT R19, RZ, 0x7610, R19 ;  /* 0x00007610ff137816 */ /* 0x000fe40000000013 */
[----:B------:R-:W-:-:S09]  /*2330*/  PRMT R24, RZ, 0x7610, R24 ;  /* 0x00007610ff187816 */ /* 0x000fd20000000018 */
        /* <DEDUP_REMOVED lines=24> */
.L_x_353:
[----:B------:R-:W2:Y:S02]  /*24c0*/  LDG.E.U8 R4, desc[UR36][R4.64] ;  /* 0x0000002404047981 */ /* 0x000ea4000c1e1100 */
[----:B--2---:R-:W-:-:S04]  /*24d0*/  I2FP.F32.U32 R0, R4 ;  /* 0x0000000400007245 */ /* 0x004fc80000201000 */
[----:B------:R-:W-:-:S04]  /*24e0*/  F2FP.BF16.F32.PACK_AB R0, RZ, R0 ;  /* 0x00000000ff00723e */ /* 0x000fc800000010ff */
[----:B------:R-:W-:Y:S01]  /*24f0*/  PRMT R24, R0, 0x7610, R24 ;  /* 0x0000761000187816 */ /* 0x000fe20000000018 */
[----:B------:R-:W-:Y:S06]  /*2500*/  BRA `(.L_x_355) ;  /* 0x0000000c00c87947 */ /* 0x000fec0003800000 */
.L_x_352:
        /* <DEDUP_REMOVED lines=11> */
.L_x_357:
[----:B------:R-:W2:Y:S02]  /*25c0*/  LDG.E R4, desc[UR36][R4.64] ;  /* 0x0000002404047981 */ /* 0x000ea4000c1e1900 */
[----:B--2---:R-:W-:-:S04]  /*25d0*/  I2FP.F32.S32 R0, R4 ;  /* 0x0000000400007245 */ /* 0x004fc80000201400 */
[----:B------:R-:W-:-:S04]  /*25e0*/  F2FP.BF16.F32.PACK_AB R0, RZ, R0 ;  /* 0x00000000ff00723e */ /* 0x000fc800000010ff */
[----:B------:R-:W-:Y:S01]  /*25f0*/  PRMT R24, R0, 0x7610, R24 ;  /* 0x0000761000187816 */ /* 0x000fe20000000018 */
[----:B------:R-:W-:Y:S06]  /*2600*/  BRA `(.L_x_355) ;  /* 0x0000000c00887947 */ /* 0x000fec0003800000 */
.L_x_356:
[----:B------:R-:W2:Y:S02]  /*2610*/  LDG.E.U16 R4, desc[UR36][R4.64] ;  /* 0x0000002404047981 */ /* 0x000ea4000c1e1500 */
[----:B--2---:R-:W0:Y:S02]  /*2620*/  I2F.S16 R0, R4 ;  /* 0x0000000400007306 */ /* 0x004e240000101400 */
[----:B0-----:R-:W-:-:S04]  /*2630*/  F2FP.BF16.F32.PACK_AB R0, RZ, R0 ;  /* 0x00000000ff00723e */ /* 0x001fc800000010ff */
[----:B------:R-:W-:Y:S01]  /*2640*/  PRMT R24, R0, 0x7610, R24 ;  /* 0x0000761000187816 */ /* 0x000fe20000000018 */
[----:B------:R-:W-:Y:S06]  /*2650*/  BRA `(.L_x_355) ;  /* 0x0000000c00747947 */ /* 0x000fec0003800000 */
.L_x_351:
        /* <DEDUP_REMOVED lines=9> */
.L_x_359:
[----:B------:R-:W2:Y:S02]  /*26f0*/  LDG.E.U16 R0, desc[UR36][R4.64] ;  /* 0x0000002404007981 */ /* 0x000ea4000c1e1500 */
[----:B--2---:R-:W-:-:S05]  /*2700*/  HADD2.F32 R0, -RZ, R0.H0_H0 ;  /* 0x20000000ff007230 */ /* 0x004fca0000004100 */
[----:B------:R-:W-:-:S04]  /*2710*/  F2FP.BF16.F32.PACK_AB R0, RZ, R0 ;  /* 0x00000000ff00723e */ /* 0x000fc800000010ff */
[----:B------:R-:W-:Y:S01]  /*2720*/  PRMT R24, R0, 0x7610, R24 ;  /* 0x0000761000187816 */ /* 0x000fe20000000018 */
[----:B------:R-:W-:Y:S06]  /*2730*/  BRA `(.L_x_355) ;  /* 0x0000000c003c7947 */ /* 0x000fec0003800000 */
.L_x_358:
        /* <DEDUP_REMOVED lines=9> */
.L_x_361:
[----:B------:R-:W2:Y:S02]  /*27d0*/  LDG.E.U16 R4, desc[UR36][R4.64] ;  /* 0x0000002404047981 */ /* 0x000ea4000c1e1500 */
[----:B--2---:R-:W-:-:S05]  /*27e0*/  HADD2.F32 R0, -RZ, R4.H0_H0 ;  /* 0x20000004ff007230 */ /* 0x004fca0000004100 */
[----:B------:R-:W-:-:S04]  /*27f0*/  F2FP.BF16.F32.PACK_AB R0, RZ, R0 ;  /* 0x00000000ff00723e */ /* 0x000fc800000010ff */
[----:B------:R-:W-:Y:S01]  /*2800*/  PRMT R24, R0, 0x7610, R24 ;  /* 0x0000761000187816 */ /* 0x000fe20000000018 */
[----:B------:R-:W-:Y:S06]  /*2810*/  BRA `(.L_x_355) ;  /* 0x0000000c00047947 */ /* 0x000fec0003800000 */
.L_x_360:
        /* <DEDUP_REMOVED lines=9> */
.L_x_350:
        /* <DEDUP_REMOVED lines=14> */
.L_x_364:
        /* <DEDUP_REMOVED lines=9> */
.L_x_363:
        /* <DEDUP_REMOVED lines=28> */
.L_x_366:
        /* <DEDUP_REMOVED lines=15> */
.L_x_365:
[----:B------:R0:W5:Y:S01]  /*2cd0*/  LDG.E.U16 R24, desc[UR36][R4.64] ;  /* 0x0000002404187981 */ /* 0x000162000c1e1500 */
[----:B------:R-:W-:Y:S05]  /*2ce0*/  BRA `(.L_x_355) ;  /* 0x0000000400d07947 */ /* 0x000fea0003800000 */
.L_x_362:
        /* <DEDUP_REMOVED lines=13> */
.L_x_369:
        /* <DEDUP_REMOVED lines=21> */
.L_x_373:
[----:B------:R-:W-:Y:S05]  /*2f10*/  BSYNC B1 ;  /* 0x0000000000017941 */ /* 0x000fea0003800000 */
.L_x_372:
[----:B------:R-:W-:Y:S01]  /*2f20*/  LEA R5, R0, 0x3b800000, 0x17 ;  /* 0x3b80000000057811 */ /* 0x000fe200078eb8ff */
[----:B------:R-:W-:-:S05]  /*2f30*/  IMAD.SHL.U32 R0, R3, 0x100000, RZ ;  /* 0x0010000003007824 */ /* 0x000fca00078e00ff */
[----:B------:R-:W-:-:S07]  /*2f40*/  LOP3.LUT R0, R5, R0, R6, 0xfe, !PT ;  /* 0x0000000005007212 */ /* 0x000fce00078efe06 */
.L_x_371:
[----:B------:R-:W-:Y:S05]  /*2f50*/  BSYNC B0 ;  /* 0x0000000000007941 */ /* 0x000fea0003800000 */
.L_x_370:
[----:B------:R-:W-:-:S04]  /*2f60*/  F2FP.BF16.F32.PACK_AB R0, RZ, R0 ;  /* 0x00000000ff00723e */ /* 0x000fc800000010ff */
[----:B------:R-:W-:Y:S01]  /*2f70*/  PRMT R24, R0, 0x7610, R24 ;  /* 0x0000761000187816 */ /* 0x000fe20000000018 */
[----:B------:R-:W-:Y:S06]  /*2f80*/  BRA `(.L_x_355) ;  /* 0x0000000400287947 */ /* 0x000fec0003800000 */
.L_x_368:
        /* <DEDUP_REMOVED lines=21> */
.L_x_377:
[----:B------:R-:W-:Y:S05]  /*30e0*/  BSYNC B1 ;  /* 0x0000000000017941 */ /* 0x000fea0003800000 */
.L_x_376:
[----:B------:R-:W-:Y:S01]  /*30f0*/  LEA R5, R0, 0x37800000, 0x17 ;  /* 0x3780000000057811 */ /* 0x000fe200078eb8ff */
[----:B------:R-:W-:-:S05]  /*3100*/  IMAD.SHL.U32 R0, R3, 0x200000, RZ ;  /* 0x0020000003007824 */ /* 0x000fca00078e00ff */
[----:B------:R-:W-:-:S07]  /*3110*/  LOP3.LUT R0, R5, R0, R6, 0xfe, !PT ;  /* 0x0000000005007212 */ /* 0x000fce00078efe06 */
.L_x_375:
[----:B------:R-:W-:Y:S05]  /*3120*/  BSYNC B0 ;  /* 0x0000000000007941 */ /* 0x000fea0003800000 */
.L_x_374:
[----:B------:R-:W-:-:S04]  /*3130*/  F2FP.BF16.F32.PACK_AB R0, RZ, R0 ;  /* 0x00000000ff00723e */ /* 0x000fc800000010ff */
[----:B------:R-:W-:Y:S01]  /*3140*/  PRMT R24, R0, 0x7610, R24 ;  /* 0x0000761000187816 */ /* 0x000fe20000000018 */
[----:B------:R-:W-:Y:S06]  /*3150*/  BRA `(.L_x_355) ;  /* 0x0000000000b47947 */ /* 0x000fec0003800000 */
.L_x_367:
        /* <DEDUP_REMOVED lines=14> */
.L_x_381:
[----:B------:R-:W-:Y:S05]  /*3240*/  BSYNC B0 ;  /* 0x0000000000007941 */ /* 0x000fea0003800000 */
.L_x_380:
[----:B------:R-:W-:-:S04]  /*3250*/  F2FP.BF16.F32.PACK_AB R0, RZ, R0 ;  /* 0x00000000ff00723e */ /* 0x000fc800000010ff */
[----:B------:R-:W-:Y:S01]  /*3260*/  PRMT R24, R0, 0x7610, R24 ;  /* 0x0000761000187816 */ /* 0x000fe20000000018 */
[----:B------:R-:W-:Y:S06]  /*3270*/  BRA `(.L_x_355) ;  /* 0x00000000006c7947 */ /* 0x000fec0003800000 */
.L_x_354:
        /* <DEDUP_REMOVED lines=16> */
.L_x_382:
[----:B------:R-:W-:Y:S01]  /*3380*/  PRMT R24, RZ, 0x7610, R24 ;  /* 0x00007610ff187816 */ /* 0x000fe20000000018 */
[----:B------:R-:W-:Y:S06]  /*3390*/  BRA `(.L_x_355) ;  /* 0x0000000000247947 */ /* 0x000fec0003800000 */
.L_x_379:
[----:B------:R-:W2:Y:S02]  /*33a0*/  LDG.E.64 R4, desc[UR36][R4.64] ;  /* 0x0000002404047981 */ /* 0x000ea4000c1e1b00 */
[----:B--2---:R-:W0:Y:S02]  /*33b0*/  I2F.U64 R0, R4 ;  /* 0x0000000400007312 */ /* 0x004e240000301000 */
[----:B0-----:R-:W-:-:S04]  /*33c0*/  F2FP.BF16.F32.PACK_AB R0, RZ, R0 ;  /* 0x00000000ff00723e */ /* 0x001fc800000010ff */
[----:B------:R-:W-:Y:S01]  /*33d0*/  PRMT R24, R0, 0x7610, R24 ;  /* 0x0000761000187816 */ /* 0x000fe20000000018 */
[----:B------:R-:W-:Y:S06]  /*33e0*/  BRA `(.L_x_355) ;  /* 0x0000000000107947 */ /* 0x000fec0003800000 */
.L_x_378:
[----:B------:R-:W2:Y:S02]  /*33f0*/  LDG.E R4, desc[UR36][R4.64] ;  /* 0x0000002404047981 */ /* 0x000ea4000c1e1900 */
[----:B--2---:R-:W-:-:S04]  /*3400*/  I2FP.F32.U32 R0, R4 ;  /* 0x0000000400007245 */ /* 0x004fc80000201000 */
[----:B------:R-:W-:-:S04]  /*3410*/  F2FP.BF16.F32.PACK_AB R0, RZ, R0 ;  /* 0x00000000ff00723e */ /* 0x000fc800000010ff */
[----:B------:R-:W-:-:S07]  /*3420*/  PRMT R24, R0, 0x7610, R24 ;  /* 0x0000761000187816 */ /* 0x000fce0000000018 */
.L_x_355:
[----:B------:R-:W-:-:S07]  /*3430*/  VIADD R17, R17, 0x80 ;  /* 0x0000008011117836 */ /* 0x000fce0000000000 */
.L_x_349:
[----:B------:R-:W-:Y:S05]  /*3440*/  BSYNC B6 ;  /* 0x0000000000067941 */ /* 0x000fea0003800000 */
.L_x_348:
[----:B------:R-:W-:Y:S01]  /*3450*/  ISETP.GE.AND P0, PT, R17, R16, PT ;  /* 0x000000101100720c */ /* 0x000fe20003f06270 */
[----:B------:R-:W-:-:S12]  /*3460*/  BSSY B6, `(.L_x_383) ;  /* 0x000010f000067945 */ /* 0x000fd80003800000 */
[----:B------:R-:W-:Y:S05]  /*3470*/  @P0 BRA `(.L_x_384) ;  /* 0x0000001000340947 */ /* 0x000fea0003800000 */
[----:B0-----:R-:W0:Y:S01]  /*3480*/  LDC.64 R4, c[0x0][0x220] ;  /* 0x00008800ff047b82 */ /* 0x001e220000000a00 */
        /* <DEDUP_REMOVED lines=21> */
.L_x_388:
[----:B------:R-:W2:Y:S02]  /*35e0*/  LDG.E.U8 R4, desc[UR36][R4.64] ;  /* 0x0000002404047981 */ /* 0x000ea4000c1e1100 */
[----:B--2---:R-:W-:-:S04]  /*35f0*/  I2FP.F32.U32 R0, R4 ;  /* 0x0000000400007245 */ /* 0x004fc80000201000 */
[----:B------:R-:W-:-:S04]  /*3600*/  F2FP.BF16.F32.PACK_AB R0, RZ, R0 ;  /* 0x00000000ff00723e */ /* 0x000fc800000010ff */
[----:B------:R-:W-:Y:S01]  /*3610*/  PRMT R19, R0, 0x7610, R19 ;  /* 0x0000761000137816 */ /* 0x000fe20000000013 */
[----:B------:R-:W-:Y:S06]  /*3620*/  BRA `(.L_x_384) ;  /* 0x0000000c00c87947 */ /* 0x000fec0003800000 */
.L_x_387:
        /* <DEDUP_REMOVED lines=11> */
.L_x_391:
[----:B------:R-:W2:Y:S02]  /*36e0*/  LDG.E R4, desc[UR36][R4.64] ;  /* 0x0000002404047981 */ /* 0x000ea4000c1e1900 */
[----:B--2---:R-:W-:-:S04]  /*36f0*/  I2FP.F32.S32 R0, R4 ;  /* 0x0000000400007245 */ /* 0x004fc80000201400 */
[----:B------:R-:W-:-:S04]  /*3700*/  F2FP.BF16.F32.PACK_AB R0, RZ, R0 ;  /* 0x00000000ff00723e */ /* 0x000fc800000010ff */
[----:B------:R-:W-:Y:S01]  /*3710*/  PRMT R19, R0, 0x7610, R19 ;  /* 0x0000761000137816 */ /* 0x000fe20000000013 */
[----:B------:R-:W-:Y:S06]  /*3720*/  BRA `(.L_x_384) ;  /* 0x0000000c00887947 */ /* 0x000fec0003800000 */
.L_x_390:
[----:B------:R-:W2:Y:S02]  /*3730*/  LDG.E.U16 R4, desc[UR36][R4.64] ;  /* 0x0000002404047981 */ /* 0x000ea4000c1e1500 */
[----:B--2---:R-:W0:Y:S02]  /*3740*/  I2F.S16 R0, R4 ;  /* 0x0000000400007306 */ /* 0x004e240000101400 */
[----:B0-----:R-:W-:-:S04]  /*3750*/  F2FP.BF16.F32.PACK_AB R0, RZ, R0 ;  /* 0x00000000ff00723e */ /* 0x001fc800000010ff */
[----:B------:R-:W-:Y:S01]  /*3760*/  PRMT R19, R0, 0x7610, R19 ;  /* 0x0000761000137816 */ /* 0x000fe20000000013 */
[----:B------:R-:W-:Y:S06]  /*3770*/  BRA `(.L_x_384) ;  /* 0x0000000c00747947 */ /* 0x000fec0003800000 */
.L_x_386:
        /* <DEDUP_REMOVED lines=9> */
.L_x_393:
[----:B------:R-:W2:Y:S02]  /*3810*/  LDG.E.U16 R0, desc[UR36][R4.64] ;  /* 0x0000002404007981 */ /* 0x000ea4000c1e1500 */
[----:B--2---:R-:W-:-:S05]  /*3820*/  HADD2.F32 R0, -RZ, R0.H0_H0 ;  /* 0x20000000ff007230 */ /* 0x004fca0000004100 */
[----:B------:R-:W-:-:S04]  /*3830*/  F2FP.BF16.F32.PACK_AB R0, RZ, R0 ;  /* 0x00000000ff00723e */ /* 0x000fc800000010ff */
[----:B------:R-:W-:Y:S01]  /*3840*/  PRMT R19, R0, 0x7610, R19 ;  /* 0x0000761000137816 */ /* 0x000fe20000000013 */
[----:B------:R-:W-:Y:S06]  /*3850*/  BRA `(.L_x_384) ;  /* 0x0000000c003c7947 */ /* 0x000fec0003800000 */
.L_x_392:
        /* <DEDUP_REMOVED lines=9> */
.L_x_395:
[----:B------:R-:W2:Y:S02]  /*38f0*/  LDG.E.U16 R4, desc[UR36][R4.64] ;  /* 0x0000002404047981 */ /* 0x000ea4000c1e1500 */
[----:B--2---:R-:W-:-:S05]  /*3900*/  HADD2.F32 R0, -RZ, R4.H0_H0 ;  /* 0x20000004ff007230 */ /* 0x004fca0000004100 */
[----:B------:R-:W-:-:S04]  /*3910*/  F2FP.BF16.F32.PACK_AB R0, RZ, R0 ;  /* 0x00000000ff00723e */ /* 0x000fc800000010ff */
[----:B------:R-:W-:Y:S01]  /*3920*/  PRMT R19, R0, 0x7610, R19 ;  /* 0x0000761000137816 */ /* 0x000fe20000000013 */
[----:B------:R-:W-:Y:S06]  /*3930*/  BRA `(.L_x_384) ;  /* 0x0000000c00047947 */ /* 0x000fec0003800000 */
.L_x_394:
        /* <DEDUP_REMOVED lines=9> */
.L_x_385:
        /* <DEDUP_REMOVED lines=14> */
.L_x_398:
        /* <DEDUP_REMOVED lines=9> */
.L_x_397:
        /* <DEDUP_REMOVED lines=28> */
.L_x_400:
        /* <DEDUP_REMOVED lines=15> */
.L_x_399:
[----:B------:R1:W5:Y:S01]  /*3df0*/  LDG.E.U16 R19, desc[UR36][R4.64] ;  /* 0x0000002404137981 */ /* 0x000362000c1e1500 */
[----:B------:R-:W-:Y:S05]  /*3e00*/  BRA `(.L_x_384) ;  /* 0x0000000400d07947 */ /* 0x000fea0003800000 */
.L_x_396:
        /* <DEDUP_REMOVED lines=13> */
.L_x_403:
        /* <DEDUP_REMOVED lines=21> */
.L_x_407:
[----:B------:R-:W-:Y:S05]  /*4030*/  BSYNC B1 ;  /* 0x0000000000017941 */ /* 0x000fea0003800000 */
.L_x_406:
[----:B------:R-:W-:Y:S01]  /*4040*/  LEA R5, R0, 0x3b800000, 0x17 ;  /* 0x3b80000000057811 */ /* 0x000fe200078eb8ff */
[----:B------:R-:W-:-:S05]  /*4050*/  IMAD.SHL.U32 R0, R3, 0x100000, RZ ;  /* 0x0010000003007824 */ /* 0x000fca00078e00ff */
[----:B------:R-:W-:-:S07]  /*4060*/  LOP3.LUT R0, R5, R0, R6, 0xfe, !PT ;  /* 0x0000000005007212 */ /* 0x000fce00078efe06 */
.L_x_405:
[----:B------:R-:W-:Y:S05]  /*4070*/  BSYNC B0 ;  /* 0x0000000000007941 */ /* 0x000fea0003800000 */
.L_x_404:
[----:B------:R-:W-:-:S04]  /*4080*/  F2FP.BF16.F32.PACK_AB R0, RZ, R0 ;  /* 0x00000000ff00723e */ /* 0x000fc800000010ff */
[----:B------:R-:W-:Y:S01]  /*4090*/  PRMT R19, R0, 0x7610, R19 ;  /* 0x0000761000137816 */ /* 0x000fe20000000013 */
[----:B------:R-:W-:Y:S06]  /*40a0*/  BRA `(.L_x_384) ;  /* 0x0000000400287947 */ /* 0x000fec0003800000 */
.L_x_402:
        /* <DEDUP_REMOVED lines=21> */
.L_x_411:
[----:B------:R-:W-:Y:S05]  /*4200*/  BSYNC B1 ;  /* 0x0000000000017941 */ /* 0x000fea0003800000 */
.L_x_410:
[----:B------:R-:W-:Y:S01]  /*4210*/  LEA R5, R0, 0x37800000, 0x17 ;  /* 0x3780000000057811 */ /* 0x000fe200078eb8ff */
[----:B------:R-:W-:-:S05]  /*4220*/  IMAD.SHL.U32 R0, R3, 0x200000, RZ ;  /* 0x0020000003007824 */ /* 0x000fca00078e00ff */
[----:B------:R-:W-:-:S07]  /*4230*/  LOP3.LUT R0, R5, R0, R6, 0xfe, !PT ;  /* 0x0000000005007212 */ /* 0x000fce00078efe06 */
.L_x_409:
[----:B------:R-:W-:Y:S05]  /*4240*/  BSYNC B0 ;  /* 0x0000000000007941 */ /* 0x000fea0003800000 */
.L_x_408:
[----:B------:R-:W-:-:S04]  /*4250*/  F2FP.BF16.F32.PACK_AB R0, RZ, R0 ;  /* 0x00000000ff00723e */ /* 0x000fc800000010ff */
[----:B------:R-:W-:Y:S01]  /*4260*/  PRMT R19, R0, 0x7610, R19 ;  /* 0x0000761000137816 */ /* 0x000fe20000000013 */
[----:B------:R-:W-:Y:S06]  /*4270*/  BRA `(.L_x_384) ;  /* 0x0000000000b47947 */ /* 0x000fec0003800000 */
.L_x_401:
        /* <DEDUP_REMOVED lines=14> */
.L_x_415:
[----:B------:R-:W-:Y:S05]  /*4360*/  BSYNC B0 ;  /* 0x0000000000007941 */ /* 0x000fea0003800000 */
.L_x_414:
[----:B------:R-:W-:-:S04]  /*4370*/  F2FP.BF16.F32.PACK_AB R0, RZ, R0 ;  /* 0x00000000ff00723e */ /* 0x000fc800000010ff */
[----:B------:R-:W-:Y:S01]  /*4380*/  PRMT R19, R0, 0x7610, R19 ;  /* 0x0000761000137816 */ /* 0x000fe20000000013 */
[----:B------:R-:W-:Y:S06]  /*4390*/  BRA `(.L_x_384) ;  /* 0x00000000006c7947 */ /* 0x000fec0003800000 */
.L_x_389:
        /* <DEDUP_REMOVED lines=16> */
.L_x_416:
[----:B------:R-:W-:Y:S01]  /*44a0*/  PRMT R19, RZ, 0x7610, R19 ;  /* 0x00007610ff137816 */ /* 0x000fe20000000013 */
[----:B------:R-:W-:Y:S06]  /*44b0*/  BRA `(.L_x_384) ;  /* 0x0000000000247947 */ /* 0x000fec0003800000 */
.L_x_413:
[----:B------:R-:W2:Y:S02]  /*44c0*/  LDG.E.64 R4, desc[UR36][R4.64] ;  /* 0x0000002404047981 */ /* 0x000ea4000c1e1b00 */
[----:B--2---:R-:W0:Y:S02]  /*44d0*/  I2F.U64 R0, R4 ;  /* 0x0000000400007312 */ /* 0x004e240000301000 */
[----:B0-----:R-:W-:-:S04]  /*44e0*/  F2FP.BF16.F32.PACK_AB R0, RZ, R0 ;  /* 0x00000000ff00723e */ /* 0x001fc800000010ff */
[----:B------:R-:W-:Y:S01]  /*44f0*/  PRMT R19, R0, 0x7610, R19 ;  /* 0x0000761000137816 */ /* 0x000fe20000000013 */
[----:B------:R-:W-:Y:S06]  /*4500*/  BRA `(.L_x_384) ;  /* 0x0000000000107947 */ /* 0x000fec0003800000 */
.L_x_412:
[----:B------:R-:W2:Y:S02]  /*4510*/  LDG.E R4, desc[UR36][R4.64] ;  /* 0x0000002404047981 */ /* 0x000ea4000c1e1900 */
[----:B--2---:R-:W-:-:S04]  /*4520*/  I2FP.F32.U32 R0, R4 ;  /* 0x0000000400007245 */ /* 0x004fc80000201000 */
[----:B------:R-:W-:-:S04]  /*4530*/  F2FP.BF16.F32.PACK_AB R0, RZ, R0 ;  /* 0x00000000ff00723e */ /* 0x000fc800000010ff */
[----:B------:R-:W-:-:S07]  /*4540*/  PRMT R19, R0, 0x7610, R19 ;  /* 0x0000761000137816 */ /* 0x000fce0000000013 */
.L_x_384:
[----:B------:R-:W-:Y:S05]  /*4550*/  BSYNC B6 ;  /* 0x0000000000067941 */ /* 0x000fea0003800000 */
.L_x_383:
[----:B------:R-:W2:Y:S01]  /*4560*/  S2R R25, SR_TID.X ;  /* 0x0000000000197919 */ /* 0x000ea20000002100 */
[----:B------:R-:W3:Y:S01]  /*4570*/  LDC.U8 R17, c[0x0][0x234] ;  /* 0x00008d00ff117b82 */ /* 0x000ee20000000000 */
[----:B------:R-:W-:Y:S01]  /*4580*/  BSSY B0, `(.L_x_417) ;  /* 0x0000024000007945 */ /* 0x000fe20003800000 */
[CC--:B--2---:R-:W-:Y:S01]  /*4590*/  ISETP.GE.AND P1, PT, R25.reuse, R16.reuse, PT ;  /* 0x000000101900720c */ /* 0x0c4fe20003f26270 */
[C---:B------:R-:W-:Y:S02]  /*45a0*/  VIADD R3, R25.reuse, 0x100 ;  /* 0x0000010019037836 */ /* 0x040fe40000000000 */
[C---:B01----:R-:W-:Y:S02]  /*45b0*/  VIADD R5, R25.reuse, 0x180 ;  /* 0x0000018019057836 */ /* 0x043fe40000000000 */
[----:B------:R-:W-:Y:S01]  /*45c0*/  VIADD R23, R25, 0x80 ;  /* 0x0000008019177836 */ /* 0x000fe20000000000 */
[-C--:B------:R-:W-:Y:S02]  /*45d0*/  ISETP.GE.AND P2, PT, R3, R16.reuse, PT ;  /* 0x000000100300720c */ /* 0x080fe40003f46270 */
[----:B------:R-:W-:-:S02]  /*45e0*/  ISETP.GE.AND P0, PT, R5, R16, PT ;  /* 0x000000100500720c */ /* 0x000fc40003f06270 */
[----:B------:R-:W-:-:S03]  /*45f0*/  ISETP.GE.AND P3, PT, R23, R16, PT ;  /* 0x000000101700720c */ /* 0x000fc60003f66270 */
[----:B------:R-:W-:Y:S10]  /*4600*/  @P1 BRA `(.L_x_418) ;  /* 0x00000000006c1947 */ /* 0x000ff40003800000 */
[----:B-----5:R-:W-:Y:S02]  /*4610*/  IMAD.U32 R22, R22, 0x10000, RZ ;  /* 0x0001000016167824 */ /* 0x020fe400078e00ff */
[----:B------:R-:W-:Y:S02]  /*4620*/  IMAD.MOV.U32 R3, RZ, RZ, 0x3f000000 ;  /* 0x3f000000ff037424 */ /* 0x000fe400078e00ff */
        /* <DEDUP_REMOVED lines=20> */
[----:B------:R-:W-:-:S05]  /*4770*/  @P4 FFMA.FTZ R5, R3, 0.93318945169448852539, R0 ;  /* 0x3f6ee58103054823 */ /* 0x000fca0000010000 */
[C---:B------:R-:W-:Y:S02]  /*4780*/  FSETP.GTU.FTZ.AND P4, PT, R5.reuse, +INF , PT ;  /* 0x7f8000000500780b */ /* 0x040fe40003f9c000 */
[----:B------:R-:W-:-:S04]  /*4790*/  LOP3.LUT R22, R5, 0x80000000, R22, 0xb8, !PT ;  /* 0x8000000005167812 */ /* 0x000fc800078eb816 */
[----:B------:R-:W-:-:S06]  /*47a0*/  FSEL R3, R22, R5, !P4 ;  /* 0x0000000516037208 */ /* 0x000fcc0006000000 */
[----:B------:R-:W0:Y:S02]  /*47b0*/  F2F.BF16.F32 R3, R3 ;  /* 0x0000000300037304 */ /* 0x000e240000202000 */
.L_x_418:
[----:B------:R-:W-:Y:S05]  /*47c0*/  BSYNC B0 ;  /* 0x0000000000007941 */ /* 0x000fea0003800000 */
.L_x_417:
[----:B------:R-:W-:Y:S04]  /*47d0*/  BSSY B0, `(.L_x_419) ;  /* 0x000001d000007945 */ /* 0x000fe80003800000 */
[----:B------:R-:W-:Y:S05]  /*47e0*/  @P3 BRA `(.L_x_420) ;  /* 0x00000000006c3947 */ /* 0x000fea0003800000 */
[----:B-----5:R-:W-:Y:S02]  /*47f0*/  IMAD.U32 R18, R18, 0x10000, RZ ;  /* 0x0001000012127824 */ /* 0x020fe400078e00ff */
[----:B------:R-:W-:Y:S02]  /*4800*/  IMAD.MOV.U32 R5, RZ, RZ, 0x3f000000 ;  /* 0x3f000000ff057424 */ /* 0x000fe400078e00ff */
[C---:B------:R-:W-:Y:S01]  /*4810*/  FADD.FTZ R0, |R18|.reuse, -RZ ;  /* 0x800000ff12007221 */ /* 0x040fe20000010200 */
[C---:B------:R-:W-:Y:S01]  /*4820*/  FSETP.GT.FTZ.AND P3, PT, |R18|.reuse, 0.56000000238418579102, PT ;  /* 0x3f0f5c291200780b */ /* 0x040fe20003f74200 */
[----:B------:R-:W-:Y:S01]  /*4830*/  IMAD.MOV.U32 R7, RZ, RZ, 0x3fd774eb ;  /* 0x3fd774ebff077424 */ /* 0x000fe200078e00ff */
[----:B------:R-:W-:Y:S01]  /*4840*/  FSETP.NEU.FTZ.AND P4, PT, |R18|, 1, PT ;  /* 0x3f8000001200780b */ /* 0x000fe20003f9d200 */
[----:B------:R-:W-:-:S04]  /*4850*/  FFMA.FTZ R4, -R0, R5, 0.5 ;  /* 0x3f00000000047423 */ /* 0x000fc80000010105 */
[----:B------:R-:W1:Y:S02]  /*4860*/  MUFU.RSQ R5, R4 ;  /* 0x0000000400057308 */ /* 0x000e640000001400 */
[----:B-1----:R-:W-:Y:S01]  /*4870*/  FMUL.FTZ R6, R4, R5 ;  /* 0x0000000504067220 */ /* 0x002fe20000410000 */
[----:B------:R-:W-:-:S04]  /*4880*/  FMUL.FTZ R5, R5, 0.5 ;  /* 0x3f00000005057820 */ /* 0x000fc80000410000 */
        /* <DEDUP_REMOVED lines=15> */
[----:B------:R-:W-:-:S04]  /*4980*/  FSEL R18, R18, R5, !P3 ;  /* 0x0000000512127208 */ /* 0x000fc80005800000 */
[----:B------:R1:W2:Y:S03]  /*4990*/  F2F.BF16.F32 R22, R18 ;  /* 0x0000001200167304 */ /* 0x0002a60000202000 */
.L_x_420:
[----:B------:R-:W-:Y:S05]  /*49a0*/  BSYNC B0 ;  /* 0x0000000000007941 */ /* 0x000fea0003800000 */
.L_x_419:
        /* <DEDUP_REMOVED lines=9> */
[----:B------:R-:W4:Y:S02]  /*4a40*/  MUFU.RSQ R5, R4 ;  /* 0x0000000400057308 */ /* 0x000f240000001400 */
[----:B----4-:R-:W-:Y:S01]  /*4a50*/  FMUL.FTZ R6, R4, R5 ;  /* 0x0000000504067220 */ /* 0x010fe20000410000 */
        /* <DEDUP_REMOVED lines=16> */
[----:B-1----:R-:W-:-:S06]  /*4b60*/  FSEL R18, R24, R5, !P2 ;  /* 0x0000000518127208 */ /* 0x002fcc0005000000 */
[----:B------:R-:W4:Y:S02]  /*4b70*/  F2F.BF16.F32 R18, R18 ;  /* 0x0000001200127304 */ /* 0x000f240000202000 */
.L_x_422:
[----:B------:R-:W-:Y:S05]  /*4b80*/  BSYNC B0 ;  /* 0x0000000000007941 */ /* 0x000fea0003800000 */
.L_x_421:
[----:B------:R-:W-:Y:S04]  /*4b90*/  BSSY B0, `(.L_x_423) ;  /* 0x000001d000007945 */ /* 0x000fe80003800000 */
[----:B------:R-:W-:Y:S05]  /*4ba0*/  @P0 BRA `(.L_x_424) ;  /* 0x00000000006c0947 */ /* 0x000fea0003800000 */
        /* <DEDUP_REMOVED lines=19> */
[----:B------:R-:W-:Y:S01]  /*4ce0*/  FFMA.FTZ R0, R0, R5, R0 ;  /* 0x0000000500007223 */ /* 0x000fe20000010000 */
[----:B------:R-:W-:-:S03]  /*4cf0*/  IMAD.MOV.U32 R5, RZ, RZ, 0x3fd774eb ;  /* 0x3fd774ebff057424 */ /* 0x000fc600078e00ff */
[----:B------:R-:W-:-:S04]  /*4d00*/  FMUL.FTZ R4, R0, -2 ;  /* 0xc000000000047820 */ /* 0x000fc80000410000 */
[----:B------:R-:W-:-:S05]  /*4d10*/  @P0 FFMA.FTZ R0, R5, 0.93318945169448852539, R4 ;  /* 0x3f6ee58105000823 */ /* 0x000fca0000010004 */
[C---:B------:R-:W-:Y:S02]  /*4d20*/  FSETP.GTU.FTZ.AND P0, PT, R0.reuse, +INF , PT ;  /* 0x7f8000000000780b */ /* 0x040fe40003f1c000 */
[----:B------:R-:W-:-:S04]  /*4d30*/  LOP3.LUT R19, R0, 0x80000000, R19, 0xb8, !PT ;  /* 0x8000000000137812 */ /* 0x000fc800078eb813 */
[----:B------:R-:W-:-:S06]  /*4d40*/  FSEL R19, R19, R0, !P0 ;  /* 0x0000000013137208 */ /* 0x000fcc0004000000 */
[----:B------:R-:W0:Y:S02]  /*4d50*/  F2F.BF16.F32 R19, R19 ;  /* 0x0000001300137304 */ /* 0x000e240000202000 */
.L_x_424:
[----:B------:R-:W-:Y:S05]  /*4d60*/  BSYNC B0 ;  /* 0x0000000000007941 */ /* 0x000fea0003800000 */
.L_x_423:
[----:B------:R-:W-:Y:S04]  /*4d70*/  BSSY B6, `(.L_x_425) ;  /* 0x0000112000067945 */ /* 0x000fe80003800000 */
[----:B------:R-:W-:Y:S05]  /*4d80*/  @P1 BRA `(.L_x_426) ;  /* 0x0000001000401947 */ /* 0x000fea0003800000 */
[----:B------:R-:W0:Y:S01]  /*4d90*/  LDC.64 R8, c[0x0][0x218] ;  /* 0x00008600ff087b82 */ /* 0x000e220000000a00 */
[----:B---3--:R-:W-:Y:S01]  /*4da0*/  PRMT R0, R17, 0x9910, RZ ;  /* 0x0000991011007816 */ /* 0x008fe200000000ff */
        /* <DEDUP_REMOVED lines=15> */
[----:B------:R-:W-:Y:S02]  /*4ea0*/  IMAD.U32 R3, R3, 0x10000, RZ ;  /* 0x0001000003037824 */ /* 0x000fe400078e00ff */
[----:B------:R-:W-:-:S04]  /*4eb0*/  IMAD.MOV.U32 R25, RZ, RZ, R23 ;  /* 0x000000ffff197224 */ /* 0x000fc800078e0017 */
[----:B------:R-:W0:Y:S02]  /*4ec0*/  F2I.FTZ.TRUNC.NTZ R3, R3 ;  /* 0x0000000300037305 */ /* 0x000e24000021f100 */
[----:B0-----:R0:W-:Y:S01]  /*4ed0*/  STG.E.U8 desc[UR36][R8.64], R3 ;  /* 0x0000000308007986 */ /* 0x0011e2000c101124 */
[----:B------:R-:W-:Y:S05]  /*4ee0*/  BRA `(.L_x_426) ;  /* 0x0000000c00e87947 */ /* 0x000fea0003800000 */
.L_x_430:
[----:B------:R-:W-:Y:S02]  /*4ef0*/  IMAD.U32 R5, R3, 0x10000, RZ ;  /* 0x0001000003057824 */ /* 0x000fe400078e00ff */
[----:B------:R-:W-:-:S04]  /*4f00*/  IMAD.MOV.U32 R25, RZ, RZ, R23 ;  /* 0x000000ffff197224 */ /* 0x000fc800078e0017 */
[----:B------:R-:W0:Y:S02]  /*4f10*/  F2I.S64.TRUNC R4, R5 ;  /* 0x0000000500047311 */ /* 0x000e24000020d900 */
[----:B0-----:R0:W-:Y:S01]  /*4f20*/  STG.E.U8 desc[UR36][R8.64], R4 ;  /* 0x0000000408007986 */ /* 0x0011e2000c101124 */
[----:B------:R-:W-:Y:S05]  /*4f30*/  BRA `(.L_x_426) ;  /* 0x0000000c00d47947 */ /* 0x000fea0003800000 */
.L_x_429:
[----:B------:R-:W-:-:S13]  /*4f40*/  ISETP.NE.AND P0, PT, R0, 0x2, PT ;  /* 0x000000020000780c */ /* 0x000fda0003f05270 */
[----:B------:R-:W-:Y:S05]  /*4f50*/  @!P0 BRA `(.L_x_432) ;  /* 0x0000000000388947 */ /* 0x000fea0003800000 */
[----:B------:R-:W-:-:S13]  /*4f60*/  ISETP.NE.AND P0, PT, R0, 0x3, PT ;  /* 0x000000030000780c */ /* 0x000fda0003f05270 */
[----:B------:R-:W-:Y:S05]  /*4f70*/  @!P0 BRA `(.L_x_433) ;  /* 0x00000000001c8947 */ /* 0x000fea0003800000 */
[----:B------:R-:W-:-:S13]  /*4f80*/  ISETP.NE.AND P0, PT, R0, 0x4, PT ;  /* 0x000000040000780c */ /* 0x000fda0003f05270 */
[----:B------:R-:W-:Y:S05]  /*4f90*/  @P0 BRA `(.L_x_431) ;  /* 0x0000000c00500947 */ /* 0x000fea0003800000 */
[----:B------:R-:W-:Y:S02]  /*4fa0*/  IMAD.U32 R4, R3, 0x10000, RZ ;  /* 0x0001000003047824 */ /* 0x000fe400078e00ff */
[----:B------:R-:W-:-:S04]  /*4fb0*/  IMAD.MOV.U32 R25, RZ, RZ, R23 ;  /* 0x000000ffff197224 */ /* 0x000fc800078e0017 */
[----:B------:R-:W0:Y:S02]  /*4fc0*/  F2I.S64.TRUNC R4, R4 ;  /* 0x0000000400047311 */ /* 0x000e24000020d900 */
[----:B0-----:R0:W-:Y:S01]  /*4fd0*/  STG.E.64 desc[UR36][R8.64], R4 ;  /* 0x0000000408007986 */ /* 0x0011e2000c101b24 */
[----:B------:R-:W-:Y:S05]  /*4fe0*/  BRA `(.L_x_426) ;  /* 0x0000000c00a87947 */ /* 0x000fea0003800000 */
.L_x_433:
[----:B------:R-:W-:Y:S02]  /*4ff0*/  IMAD.U32 R3, R3, 0x10000, RZ ;  /* 0x0001000003037824 */ /* 0x000fe400078e00ff */
[----:B------:R-:W-:-:S04]  /*5000*/  IMAD.MOV.U32 R25, RZ, RZ, R23 ;  /* 0x000000ffff197224 */ /* 0x000fc800078e0017 */
[----:B------:R-:W0:Y:S02]  /*5010*/  F2I.FTZ.TRUNC.NTZ R3, R3 ;  /* 0x0000000300037305 */ /* 0x000e24000021f100 */
[----:B0-----:R0:W-:Y:S01]  /*5020*/  STG.E desc[UR36][R8.64], R3 ;  /* 0x0000000308007986 */ /* 0x0011e2000c101924 */
[----:B------:R-:W-:Y:S05]  /*5030*/  BRA `(.L_x_426) ;  /* 0x0000000c00947947 */ /* 0x000fea0003800000 */
.L_x_432:
[----:B------:R-:W-:Y:S02]  /*5040*/  IMAD.U32 R3, R3, 0x10000, RZ ;  /* 0x0001000003037824 */ /* 0x000fe400078e00ff */
[----:B------:R-:W-:-:S04]  /*5050*/  IMAD.MOV.U32 R25, RZ, RZ, R23 ;  /* 0x000000ffff197224 */ /* 0x000fc800078e0017 */
[----:B------:R-:W0:Y:S02]  /*5060*/  F2I.FTZ.TRUNC.NTZ R3, R3 ;  /* 0x0000000300037305 */ /* 0x000e24000021f100 */
[----:B0-----:R0:W-:Y:S01]  /*5070*/  STG.E.U16 desc[UR36][R8.64], R3 ;  /* 0x0000000308007986 */ /* 0x0011e2000c101524 */
[----:B------:R-:W-:Y:S05]  /*5080*/  BRA `(.L_x_426) ;  /* 0x0000000c00807947 */ /* 0x000fea0003800000 */
.L_x_428:
[----:B------:R-:W-:-:S13]  /*5090*/  ISETP.GT.AND P0, PT, R0, 0x6, PT ;  /* 0x000000060000780c */ /* 0x000fda0003f04270 */
[----:B------:R-:W-:Y:S05]  /*50a0*/  @P0 BRA `(.L_x_434) ;  /* 0x0000000000340947 */ /* 0x000fea0003800000 */
[----:B------:R-:W-:-:S13]  /*50b0*/  ISETP.NE.AND P0, PT, R0, 0x5, PT ;  /* 0x000000050000780c */ /* 0x000fda0003f05270 */
[----:B------:R-:W-:Y:S05]  /*50c0*/  @!P0 BRA `(.L_x_435) ;  /* 0x0000000000188947 */ /* 0x000fea0003800000 */
[----:B------:R-:W-:-:S13]  /*50d0*/  ISETP.NE.AND P0, PT, R0, 0x6, PT ;  /* 0x000000060000780c */ /* 0x000fda0003f05270 */
[----:B------:R-:W-:Y:S05]  /*50e0*/  @P0 BRA `(.L_x_431) ;  /* 0x0000000800fc0947 */ /* 0x000fea0003800000 */
[----:B------:R-:W-:Y:S02]  /*50f0*/  IMAD.U32 R3, R3, 0x10000, RZ ;  /* 0x0001000003037824 */ /* 0x000fe400078e00ff */
[----:B------:R-:W-:-:S03]  /*5100*/  IMAD.MOV.U32 R25, RZ, RZ, R23 ;  /* 0x000000ffff197224 */ /* 0x000fc600078e0017 */
[----:B------:R0:W-:Y:S01]  /*5110*/  STG.E desc[UR36][R8.64], R3 ;  /* 0x0000000308007986 */ /* 0x0001e2000c101924 */
[----:B------:R-:W-:Y:S05]  /*5120*/  BRA `(.L_x_426) ;  /* 0x0000000c00587947 */ /* 0x000fea0003800000 */
.L_x_435:
[----:B------:R-:W-:Y:S02]  /*5130*/  IMAD.U32 R0, R3, 0x10000, RZ ;  /* 0x0001000003007824 */ /* 0x000fe400078e00ff */
[----:B------:R-:W-:-:S03]  /*5140*/  IMAD.MOV.U32 R25, RZ, RZ, R23 ;  /* 0x000000ffff197224 */ /* 0x000fc600078e0017 */
[----:B------:R-:W-:-:S05]  /*5150*/  F2FP.F16.F32.PACK_AB R0, RZ, R0 ;  /* 0x00000000ff00723e */ /* 0x000fca00000000ff */
[----:B------:R0:W-:Y:S01]  /*5160*/  STG.E.U16 desc[UR36][R8.64], R0 ;  /* 0x0000000008007986 */ /* 0x0001e2000c101524 */
[----:B------:R-:W-:Y:S05]  /*5170*/  BRA `(.L_x_426) ;  /* 0x0000000c00447947 */ /* 0x000fea0003800000 */
.L_x_434:
[----:B------:R-:W-:-:S13]  /*5180*/  ISETP.NE.AND P0, PT, R0, 0x7, PT ;  /* 0x000000070000780c */ /* 0x000fda0003f05270 */
[----:B------:R-:W-:Y:S05]  /*5190*/  @!P0 BRA `(.L_x_436) ;  /* 0x00000000003c8947 */ /* 0x000fea0003800000 */
[----:B------:R-:W-:-:S13]  /*51a0*/  ISETP.NE.AND P0, PT, R0, 0x8, PT ;  /* 0x000000080000780c */ /* 0x000fda0003f05270 */
[----:B------:R-:W-:Y:S05]  /*51b0*/  @!P0 BRA `(.L_x_437) ;  /* 0x00000000001c8947 */ /* 0x000fea0003800000 */
[----:B------:R-:W-:-:S13]  /*51c0*/  ISETP.NE.AND P0, PT, R0, 0x9, PT ;  /* 0x000000090000780c */ /* 0x000fda0003f05270 */
[----:B------:R-:W-:Y:S05]  /*51d0*/  @P0 BRA `(.L_x_431) ;  /* 0x0000000800c00947 */ /* 0x000fea0003800000 */
[----:B------:R-:W-:Y:S02]  /*51e0*/  IMAD.U32 R4, R3, 0x10000, RZ ;  /* 0x0001000003047824 */ /* 0x000fe400078e00ff */
[----:B------:R-:W-:Y:S02]  /*51f0*/  IMAD.MOV.U32 R5, RZ, RZ, RZ ;  /* 0x000000ffff057224 */ /* 0x000fe400078e00ff */
[----:B------:R-:W-:-:S03]  /*5200*/  IMAD.MOV.U32 R25, RZ, RZ, R23 ;  /* 0x000000ffff197224 */ /* 0x000fc600078e0017 */
[----:B------:R0:W-:Y:S01]  /*5210*/  STG.E.64 desc[UR36][R8.64], R4 ;  /* 0x0000000408007986 */ /* 0x0001e2000c101b24 */
[----:B------:R-:W-:Y:S05]  /*5220*/  BRA `(.L_x_426) ;  /* 0x0000000c00187947 */ /* 0x000fea0003800000 */
.L_x_437:
[----:B------:R-:W-:Y:S02]  /*5230*/  IMAD.U32 R3, R3, 0x10000, RZ ;  /* 0x0001000003037824 */ /* 0x000fe400078e00ff */
[----:B------:R-:W-:-:S03]  /*5240*/  IMAD.MOV.U32 R25, RZ, RZ, R23 ;  /* 0x000000ffff197224 */ /* 0x000fc600078e0017 */
[----:B------:R-:W-:-:S04]  /*5250*/  F2FP.F16.F32.PACK_AB R3, RZ, R3 ;  /* 0x00000003ff03723e */ /* 0x000fc800000000ff */
[----:B------:R-:W-:-:S05]  /*5260*/  PRMT R3, R3, 0x5410, RZ ;  /* 0x0000541003037816 */ /* 0x000fca00000000ff */
[----:B------:R0:W-:Y:S01]  /*5270*/  STG.E desc[UR36][R8.64], R3 ;  /* 0x0000000308007986 */ /* 0x0001e2000c101924 */
[----:B------:R-:W-:Y:S05]  /*5280*/  BRA `(.L_x_426) ;  /* 0x0000000c00007947 */ /* 0x000fea0003800000 */
.L_x_436:
[----:B------:R-:W-:Y:S02]  /*5290*/  IMAD.U32 R4, R3, 0x10000, RZ ;  /* 0x0001000003047824 */ /* 0x000fe400078e00ff */
[----:B------:R-:W-:Y:S02]  /*52a0*/  IMAD.MOV.U32 R25, RZ, RZ, R23 ;  /* 0x000000ffff197224 */ /* 0x000fe400078e0017 */
[----:B------:R-:W-:-:S06]  /*52b0*/  FMUL.FTZ R4, R4, 1 ;  /* 0x3f80000004047820 */ /* 0x000fcc0000410000 */
[----:B------:R-:W0:Y:S02]  /*52c0*/  F2F.F64.F32 R4, R4 ;  /* 0x0000000400047310 */ /* 0x000e240000201800 */
[----:B0-----:R0:W-:Y:S01]  /*52d0*/  STG.E.64 desc[UR36][R8.64], R4 ;  /* 0x0000000408007986 */ /* 0x0011e2000c101b24 */
[----:B------:R-:W-:Y:S05]  /*52e0*/  BRA `(.L_x_426) ;  /* 0x0000000800e87947 */ /* 0x000fea0003800000 */
.L_x_427:
        /* <DEDUP_REMOVED lines=10> */
[----:B------:R-:W-:-:S04]  /*5390*/  FSETP.NEU.FTZ.AND P0, PT, R3, RZ, PT ;  /* 0x000000ff0300720b */ /* 0x000fc80003f1d000 */
[----:B------:R-:W-:-:S05]  /*53a0*/  SEL R3, RZ, 0x1, !P0 ;  /* 0x00000001ff037807 */ /* 0x000fca0004000000 */
[----:B------:R0:W-:Y:S01]  /*53b0*/  STG.E.U8 desc[UR36][R8.64], R3 ;  /* 0x0000000308007986 */ /* 0x0001e2000c101124 */
[----:B------:R-:W-:Y:S05]  /*53c0*/  BRA `(.L_x_426) ;  /* 0x0000000800b07947 */ /* 0x000fea0003800000 */
.L_x_440:
[----:B------:R-:W-:Y:S01]  /*53d0*/  IMAD.U32 R3, R3, 0x10000, RZ ;  /* 0x0001000003037824 */ /* 0x000fe200078e00ff */
[----:B------:R-:W-:Y:S01]  /*53e0*/  CS2R R6, SRZ ;  /* 0x0000000000067805 */ /* 0x000fe2000001ff00 */
[----:B------:R-:W-:Y:S02]  /*53f0*/  IMAD.MOV.U32 R25, RZ, RZ, R23 ;  /* 0x000000ffff197224 */ /* 0x000fe400078e0017 */
[----:B------:R-:W-:-:S04]  /*5400*/  FMUL.FTZ R3, R3, 1 ;  /* 0x3f80000003037820 */ /* 0x000fc80000410000 */
[----:B------:R-:W0:Y:S02]  /*5410*/  F2F.F64.F32 R4, R3 ;  /* 0x0000000300047310 */ /* 0x000e240000201800 */
[----:B0-----:R0:W-:Y:S01]  /*5420*/  STG.E.128 desc[UR36][R8.64], R4 ;  /* 0x0000000408007986 */ /* 0x0011e2000c101d24 */
[----:B------:R-:W-:Y:S05]  /*5430*/  BRA `(.L_x_426) ;  /* 0x0000000800947947 */ /* 0x000fea0003800000 */
.L_x_439:
[----:B------:R-:W-:-:S13]  /*5440*/  ISETP.NE.AND P0, PT, R0, 0xf, PT ;  /* 0x0000000f0000780c */ /* 0x000fda0003f05270 */
[----:B------:R-:W-:Y:S05]  /*5450*/  @!P0 BRA `(.L_x_441) ;  /* 0x0000000000bc8947 */ /* 0x000fea0003800000 */
[----:B------:R-:W-:-:S13]  /*5460*/  ISETP.NE.AND P0, PT, R0, 0x17, PT ;  /* 0x000000170000780c */ /* 0x000fda0003f05270 */
[----:B------:R-:W-:Y:S05]  /*5470*/  @!P0 BRA `(.L_x_442) ;  /* 0x0000000000588947 */ /* 0x000fea0003800000 */
[----:B------:R-:W-:-:S13]  /*5480*/  ISETP.NE.AND P0, PT, R0, 0x18, PT ;  /* 0x000000180000780c */ /* 0x000fda0003f05270 */
[----:B------:R-:W-:Y:S05]  /*5490*/  @P0 BRA `(.L_x_431) ;  /* 0x0000000800100947 */ /* 0x000fea0003800000 */
[----:B------:R-:W-:Y:S01]  /*54a0*/  IMAD.U32 R7, R3, 0x10000, RZ ;  /* 0x0001000003077824 */ /* 0x000fe200078e00ff */
        /* <DEDUP_REMOVED lines=14> */
.L_x_444:
[----:B------:R-:W-:Y:S05]  /*5590*/  BSYNC B0 ;  /* 0x0000000000007941 */ /* 0x000fea0003800000 */
.L_x_443:
[----:B------:R-:W-:Y:S01]  /*55a0*/  LOP3.LUT R5, R0, R5, RZ, 0xfc, !PT ;  /* 0x0000000500057212 */ /* 0x000fe200078efcff */
[----:B------:R-:W-:-:S04]  /*55b0*/  IMAD.MOV.U32 R25, RZ, RZ, R23 ;  /* 0x000000ffff197224 */ /* 0x000fc800078e0017 */
[----:B------:R0:W-:Y:S01]  /*55c0*/  STG.E.U8 desc[UR36][R8.64], R5 ;  /* 0x0000000508007986 */ /* 0x0001e2000c101124 */
[----:B------:R-:W-:Y:S05]  /*55d0*/  BRA `(.L_x_426) ;  /* 0x00000008002c7947 */ /* 0x000fea0003800000 */
.L_x_442:
[----:B------:R-:W-:Y:S01]  /*55e0*/  IMAD.U32 R5, R3, 0x10000, RZ ;  /* 0x0001000003057824 */ /* 0x000fe200078e00ff */
        /* <DEDUP_REMOVED lines=12> */
.L_x_446:
[----:B------:R-:W-:Y:S01]  /*56b0*/  IMAD.MOV.U32 R0, RZ, RZ, 0x7f ;  /* 0x0000007fff007424 */ /* 0x000fe200078e00ff */
[----:B------:R-:W-:-:S04]  /*56c0*/  ISETP.GT.U32.AND P0, PT, R3, 0x7f800000, PT ;  /* 0x7f8000000300780c */ /* 0x000fc80003f04070 */
[----:B------:R-:W-:-:S09]  /*56d0*/  SEL R0, R0, 0x7c, P0 ;  /* 0x0000007c00007807 */ /* 0x000fd20000000000 */
.L_x_447:
[----:B------:R-:W-:Y:S05]  /*56e0*/  BSYNC B0 ;  /* 0x0000000000007941 */ /* 0x000fea0003800000 */
.L_x_445:
[----:B------:R-:W-:Y:S01]  /*56f0*/  LOP3.LUT R3, R5, 0x80000000, RZ, 0xc0, !PT ;  /* 0x8000000005037812 */ /* 0x000fe200078ec0ff */
[----:B------:R-:W-:-:S03]  /*5700*/  IMAD.MOV.U32 R25, RZ, RZ, R23 ;  /* 0x000000ffff197224 */ /* 0x000fc600078e0017 */
[----:B------:R-:W-:-:S04]  /*5710*/  SHF.R.U32.HI R3, RZ, 0x18, R3 ;  /* 0x00000018ff037819 */ /* 0x000fc80000011603 */
[----:B------:R-:W-:-:S05]  /*5720*/  LOP3.LUT R3, R0, R3, RZ, 0xfc, !PT ;  /* 0x0000000300037212 */ /* 0x000fca00078efcff */
[----:B------:R0:W-:Y:S01]  /*5730*/  STG.E.U8 desc[UR36][R8.64], R3 ;  /* 0x0000000308007986 */ /* 0x0001e2000c101124 */
[----:B------:R-:W-:Y:S05]  /*5740*/  BRA `(.L_x_426) ;  /* 0x0000000400d07947 */ /* 0x000fea0003800000 */
.L_x_441:
[----:B------:R0:W-:Y:S01]  /*5750*/  STG.E.U16 desc[UR36][R8.64], R3 ;  /* 0x0000000308007986 */ /* 0x0001e2000c101524 */
[----:B------:R-:W-:Y:S01]  /*5760*/  IMAD.MOV.U32 R25, RZ, RZ, R23 ;  /* 0x000000ffff197224 */ /* 0x000fe200078e0017 */
[----:B------:R-:W-:Y:S06]  /*5770*/  BRA `(.L_x_426) ;  /* 0x0000000400c47947 */ /* 0x000fec0003800000 */
.L_x_438:
        /* <DEDUP_REMOVED lines=10> */
[----:B------:R-:W0:Y:S02]  /*5820*/  F2I.FTZ.U32.TRUNC.NTZ R3, R3 ;  /* 0x0000000300037305 */ /* 0x000e24000021f000 */
[----:B0-----:R0:W-:Y:S01]  /*5830*/  STG.E.U16 desc[UR36][R8.64], R3 ;  /* 0x0000000308007986 */ /* 0x0011e2000c101524 */
[----:B------:R-:W-:Y:S05]  /*5840*/  BRA `(.L_x_426) ;  /* 0x0000000400907947 */ /* 0x000fea0003800000 */
.L_x_450:
[----:B------:R-:W-:Y:S01]  /*5850*/  IMAD.U32 R5, R3, 0x10000, RZ ;  /* 0x0001000003057824 */ /* 0x000fe200078e00ff */
        /* <DEDUP_REMOVED lines=16> */
.L_x_453:
[----:B------:R-:W-:-:S04]  /*5960*/  LOP3.LUT R3, R5, 0x80000000, RZ, 0xc0, !PT ;  /* 0x8000000005037812 */ /* 0x000fc800078ec0ff */
[----:B------:R-:W-:-:S04]  /*5970*/  SHF.R.U32.HI R3, RZ, 0x18, R3 ;  /* 0x00000018ff037819 */ /* 0x000fc80000011603 */
[----:B------:R-:W-:-:S04]  /*5980*/  LOP3.LUT R0, R0, R3, RZ, 0xfc, !PT ;  /* 0x0000000300007212 */ /* 0x000fc800078efcff */
[----:B------:R-:W-:-:S07]  /*5990*/  PRMT R4, R0, 0x7610, R4 ;  /* 0x0000761000047816 */ /* 0x000fce0000000004 */
.L_x_452:
[----:B------:R-:W-:Y:S05]  /*59a0*/  BSYNC B0 ;  /* 0x0000000000007941 */ /* 0x000fea0003800000 */
.L_x_451:
[----:B------:R0:W-:Y:S01]  /*59b0*/  STG.E.U8 desc[UR36][R8.64], R4 ;  /* 0x0000000408007986 */ /* 0x0001e2000c101124 */
[----:B------:R-:W-:Y:S01]  /*59c0*/  IMAD.MOV.U32 R25, RZ, RZ, R23 ;  /* 0x000000ffff197224 */ /* 0x000fe200078e0017 */
[----:B------:R-:W-:Y:S06]  /*59d0*/  BRA `(.L_x_426) ;  /* 0x00000004002c7947 */ /* 0x000fec0003800000 */
.L_x_449:
        /* <DEDUP_REMOVED lines=17> */
.L_x_456:
[----:B------:R-:W-:-:S04]  /*5af0*/  LOP3.LUT R3, R5, 0x80000000, RZ, 0xc0, !PT ;  /* 0x8000000005037812 */ /* 0x000fc800078ec0ff */
[----:B------:R-:W-:-:S04]  /*5b00*/  SHF.R.U32.HI R3, RZ, 0x18, R3 ;  /* 0x00000018ff037819 */ /* 0x000fc80000011603 */
[----:B------:R-:W-:-:S04]  /*5b10*/  LOP3.LUT R0, R0, R3, RZ, 0xfc, !PT ;  /* 0x0000000300007212 */ /* 0x000fc800078efcff */
[----:B------:R-:W-:-:S07]  /*5b20*/  PRMT R4, R0, 0x7610, R4 ;  /* 0x0000761000047816 */ /* 0x000fce0000000004 */
.L_x_455:
[----:B------:R-:W-:Y:S05]  /*5b30*/  BSYNC B0 ;  /* 0x0000000000007941 */ /* 0x000fea0003800000 */
.L_x_454:
[----:B------:R0:W-:Y:S01]  /*5b40*/  STG.E.U8 desc[UR36][R8.64], R4 ;  /* 0x0000000408007986 */ /* 0x0001e2000c101124 */
[----:B------:R-:W-:Y:S01]  /*5b50*/  IMAD.MOV.U32 R25, RZ, RZ, R23 ;  /* 0x000000ffff197224 */ /* 0x000fe200078e0017 */
[----:B------:R-:W-:Y:S06]  /*5b60*/  BRA `(.L_x_426) ;  /* 0x0000000000c87947 */ /* 0x000fec0003800000 */
.L_x_448:
[----:B------:R-:W-:-:S13]  /*5b70*/  ISETP.NE.AND P0, PT, R0, 0x1c, PT ;  /* 0x0000001c0000780c */ /* 0x000fda0003f05270 */
[----:B------:R-:W-:Y:S05]  /*5b80*/  @!P0 BRA `(.L_x_457) ;  /* 0x0000000000b08947 */ /* 0x000fea0003800000 */
[----:B------:R-:W-:-:S13]  /*5b90*/  ISETP.NE.AND P0, PT, R0, 0x1d, PT ;  /* 0x0000001d0000780c */ /* 0x000fda0003f05270 */
[----:B------:R-:W-:Y:S05]  /*5ba0*/  @!P0 BRA `(.L_x_458) ;  /* 0x0000000000948947 */ /* 0x000fea0003800000 */
[----:B------:R-:W-:-:S13]  /*5bb0*/  ISETP.NE.AND P0, PT, R0, 0x2c, PT ;  /* 0x0000002c0000780c */ /* 0x000fda0003f05270 */
[----:B------:R-:W-:Y:S05]  /*5bc0*/  @P0 BRA `(.L_x_431) ;  /* 0x0000000000440947 */ /* 0x000fea0003800000 */
[----:B------:R-:W-:Y:S02]  /*5bd0*/  IMAD.U32 R4, R3, 0x10000, RZ ;  /* 0x0001000003047824 */ /* 0x000fe400078e00ff */
[----:B------:R-:W-:-:S03]  /*5be0*/  IMAD.MOV.U32 R25, RZ, RZ, R23 ;  /* 0x000000ffff197224 */ /* 0x000fc600078e0017 */
        /* <DEDUP_REMOVED lines=15> */
.L_x_431:
        /* <DEDUP_REMOVED lines=15> */
[----:B012-45:R-:W-:Y:S05]  /*5dd0*/  CALL.ABS.NOINC R14 ;  /* 0x000000000e007343 */ /* 0x037fea0003c00000 */
.L_x_459:
[----:B------:R-:W-:Y:S01]  /*5de0*/  IMAD.MOV.U32 R25, RZ, RZ, R23 ;  /* 0x000000ffff197224 */ /* 0x000fe200078e0017 */
[----:B------:R-:W-:Y:S06]  /*5df0*/  BRA `(.L_x_426) ;  /* 0x0000000000247947 */ /* 0x000fec0003800000 */
.L_x_458:
[----:B------:R-:W-:Y:S02]  /*5e00*/  IMAD.U32 R4, R3, 0x10000, RZ ;  /* 0x0001000003047824 */ /* 0x000fe400078e00ff */
[----:B------:R-:W-:-:S04]  /*5e10*/  IMAD.MOV.U32 R25, RZ, RZ, R23 ;  /* 0x000000ffff197224 */ /* 0x000fc800078e0017 */
[----:B------:R-:W0:Y:S02]  /*5e20*/  F2I.U64.TRUNC R4, R4 ;  /* 0x0000000400047311 */ /* 0x000e24000020d800 */
[----:B0-----:R0:W-:Y:S01]  /*5e30*/  STG.E.64 desc[UR36][R8.64], R4 ;  /* 0x0000000408007986 */ /* 0x0011e2000c101b24 */
[----:B------:R-:W-:Y:S05]  /*5e40*/  BRA `(.L_x_426) ;  /* 0x0000000000107947 */ /* 0x000fea0003800000 */
.L_x_457:
[----:B------:R-:W-:Y:S02]  /*5e50*/  IMAD.U32 R3, R3, 0x10000, RZ ;  /* 0x0001000003037824 */ /* 0x000fe400078e00ff */
[----:B------:R-:W-:-:S04]  /*5e60*/  IMAD.MOV.U32 R25, RZ, RZ, R23 ;  /* 0x000000ffff197224 */ /* 0x000fc800078e0017 */
[----:B------:R-:W0:Y:S02]  /*5e70*/  F2I.FTZ.U32.TRUNC.NTZ R3, R3 ;  /* 0x0000000300037305 */ /* 0x000e24000021f000 */
[----:B0-----:R0:W-:Y:S02]  /*5e80*/  STG.E desc[UR36][R8.64], R3 ;  /* 0x0000000308007986 */ /* 0x0011e4000c101924 */
.L_x_426:
[----:B------:R-:W-:Y:S05]  /*5e90*/  BSYNC B6 ;  /* 0x0000000000067941 */ /* 0x000fea0003800000 */
.L_x_425:
[----:B------:R-:W-:Y:S01]  /*5ea0*/  ISETP.GE.AND P0, PT, R25, R16, PT ;  /* 0x000000101900720c */ /* 0x000fe20003f06270 */
[----:B------:R-:W-:-:S12]  /*5eb0*/  BSSY B6, `(.L_x_460) ;  /* 0x00001fc000067945 */ /* 0x000fd80003800000 */
[----:B------:R-:W-:Y:S05]  /*5ec0*/  @P0 BRA `(.L_x_461) ;  /* 0x0000001c00e80947 */ /* 0x000fea0003800000 */
[----:B0-----:R-:W0:Y:S01]  /*5ed0*/  LDC.64 R8, c[0x0][0x218] ;  /* 0x00008600ff087b82 */ /* 0x001e220000000a00 */
[----:B------:R-:W-:Y:S01]  /*5ee0*/  IMAD R0, R2, 0x200, R25 ;  /* 0x0000020002007824 */ /* 0x000fe200078e0219 */
[----:B---3--:R-:W-:Y:S01]  /*5ef0*/  PRMT R4, R17, 0x9910, RZ ;  /* 0x0000991011047816 */ /* 0x008fe200000000ff */
        /* <DEDUP_REMOVED lines=15> */
[----:B--2--5:R-:W-:-:S04]  /*5ff0*/  IMAD.U32 R22, R22, 0x10000, RZ ;  /* 0x0001000016167824 */ /* 0x024fc800078e00ff */
[----:B------:R-:W0:Y:S02]  /*6000*/  F2I.FTZ.TRUNC.NTZ R3, R22 ;  /* 0x0000001600037305 */ /* 0x000e24000021f100 */
[----:B0-----:R0:W-:Y:S01]  /*6010*/  STG.E.U8 desc[UR36][R8.64], R3 ;  /* 0x0000000308007986 */ /* 0x0011e2000c101124 */
[----:B------:R-:W-:Y:S05]  /*6020*/  BRA `(.L_x_467) ;  /* 0x0000000c00947947 */ /* 0x000fea0003800000 */
.L_x_465:
[----:B--2--5:R-:W-:-:S06]  /*6030*/  IMAD.U32 R5, R22, 0x10000, RZ ;  /* 0x0001000016057824 */ /* 0x024fcc00078e00ff */
[----:B------:R-:W0:Y:S02]  /*6040*/  F2I.S64.TRUNC R4, R5 ;  /* 0x0000000500047311 */ /* 0x000e24000020d900 */
[----:B0-----:R0:W-:Y:S01]  /*6050*/  STG.E.U8 desc[UR36][R8.64], R4 ;  /* 0x0000000408007986 */ /* 0x0011e2000c101124 */
[----:B------:R-:W-:Y:S05]  /*6060*/  BRA `(.L_x_467) ;  /* 0x0000000c00847947 */ /* 0x000fea0003800000 */
.L_x_464:
[----:B------:R-:W-:-:S13]  /*6070*/  ISETP.NE.AND P0, PT, R0, 0x2, PT ;  /* 0x000000020000780c */ /* 0x000fda0003f05270 */
[----:B------:R-:W-:Y:S05]  /*6080*/  @!P0 BRA `(.L_x_468) ;  /* 0x0000000000308947 */ /* 0x000fea0003800000 */
[----:B------:R-:W-:-:S13]  /*6090*/  ISETP.NE.AND P0, PT, R0, 0x3, PT ;  /* 0x000000030000780c */ /* 0x000fda0003f05270 */
[----:B------:R-:W-:Y:S05]  /*60a0*/  @!P0 BRA `(.L_x_469) ;  /* 0x0000000000188947 */ /* 0x000fea0003800000 */
[----:B------:R-:W-:-:S13]  /*60b0*/  ISETP.NE.AND P0, PT, R0, 0x4, PT ;  /* 0x000000040000780c */ /* 0x000fda0003f05270 */
[----:B------:R-:W-:Y:S05]  /*60c0*/  @P0 BRA `(.L_x_466) ;  /* 0x0000000c000c0947 */ /* 0x000fea0003800000 */
[----:B--2--5:R-:W-:-:S06]  /*60d0*/  IMAD.U32 R4, R22, 0x10000, RZ ;  /* 0x0001000016047824 */ /* 0x024fcc00078e00ff */
[----:B------:R-:W0:Y:S02]  /*60e0*/  F2I.S64.TRUNC R4, R4 ;  /* 0x0000000400047311 */ /* 0x000e24000020d900 */
[----:B0-----:R2:W-:Y:S01]  /*60f0*/  STG.E.64 desc[UR36][R8.64], R4 ;  /* 0x0000000408007986 */ /* 0x0015e2000c101b24 */
[----:B------:R-:W-:Y:S05]  /*6100*/  BRA `(.L_x_467) ;  /* 0x0000000c005c7947 */ /* 0x000fea0003800000 */
.L_x_469:
[----:B--2--5:R-:W-:-:S04]  /*6110*/  IMAD.U32 R22, R22, 0x10000, RZ ;  /* 0x0001000016167824 */ /* 0x024fc800078e00ff */
[----:B------:R-:W0:Y:S02]  /*6120*/  F2I.FTZ.TRUNC.NTZ R3, R22 ;  /* 0x0000001600037305 */ /* 0x000e24000021f100 */
[----:B0-----:R3:W-:Y:S01]  /*6130*/  STG.E desc[UR36][R8.64], R3 ;  /* 0x0000000308007986 */ /* 0x0017e2000c101924 */
[----:B------:R-:W-:Y:S05]  /*6140*/  BRA `(.L_x_467) ;  /* 0x0000000c004c7947 */ /* 0x000fea0003800000 */
.L_x_468:
[----:B--2--5:R-:W-:-:S04]  /*6150*/  IMAD.U32 R22, R22, 0x10000, RZ ;  /* 0x0001000016167824 */ /* 0x024fc800078e00ff */
[----:B------:R-:W0:Y:S02]  /*6160*/  F2I.FTZ.TRUNC.NTZ R3, R22 ;  /* 0x0000001600037305 */ /* 0x000e24000021f100 */
[----:B0-----:R0:W-:Y:S01]  /*6170*/  STG.E.U16 desc[UR36][R8.64], R3 ;  /* 0x0000000308007986 */ /* 0x0011e2000c101524 */
[----:B------:R-:W-:Y:S05]  /*6180*/  BRA `(.L_x_467) ;  /* 0x0000000c003c7947 */ /* 0x000fea0003800000 */
.L_x_463:
[----:B------:R-:W-:-:S13]  /*6190*/  ISETP.GT.AND P0, PT, R0, 0x6, PT ;  /* 0x000000060000780c */ /* 0x000fda0003f04270 */
[----:B------:R-:W-:Y:S05]  /*61a0*/  @P0 BRA `(.L_x_470) ;  /* 0x00000000002c0947 */ /* 0x000fea0003800000 */
[----:B------:R-:W-:-:S13]  /*61b0*/  ISETP.NE.AND P0, PT, R0, 0x5, PT ;  /* 0x000000050000780c */ /* 0x000fda0003f05270 */
[----:B------:R-:W-:Y:S05]  /*61c0*/  @!P0 BRA `(.L_x_471) ;  /* 0x0000000000148947 */ /* 0x000fea0003800000 */
[----:B------:R-:W-:-:S13]  /*61d0*/  ISETP.NE.AND P0, PT, R0, 0x6, PT ;  /* 0x000000060000780c */ /* 0x000fda0003f05270 */
[----:B------:R-:W-:Y:S05]  /*61e0*/  @P0 BRA `(.L_x_466) ;  /* 0x0000000800c40947 */ /* 0x000fea0003800000 */
[----:B--2--5:R-:W-:-:S05]  /*61f0*/  IMAD.U32 R3, R22, 0x10000, RZ ;  /* 0x0001000016037824 */ /* 0x024fca00078e00ff */
[----:B------:R0:W-:Y:S01]  /*6200*/  STG.E desc[UR36][R8.64], R3 ;  /* 0x0000000308007986 */ /* 0x0001e2000c101924 */
[----:B------:R-:W-:Y:S05]  /*6210*/  BRA `(.L_x_467) ;  /* 0x0000000c00187947 */ /* 0x000fea0003800000 */
.L_x_471:
[----:B--2--5:R-:W-:-:S05]  /*6220*/  IMAD.U32 R0, R22, 0x10000, RZ ;  /* 0x0001000016007824 */ /* 0x024fca00078e00ff */
[----:B------:R-:W-:-:S05]  /*6230*/  F2FP.F16.F32.PACK_AB R0, RZ, R0 ;  /* 0x00000000ff00723e */ /* 0x000fca00000000ff */
[----:B------:R0:W-:Y:S01]  /*6240*/  STG.E.U16 desc[UR36][R8.64], R0 ;  /* 0x0000000008007986 */ /* 0x0001e2000c101524 */
[----:B------:R-:W-:Y:S05]  /*6250*/  BRA `(.L_x_467) ;  /* 0x0000000c00087947 */ /* 0x000fea0003800000 */
.L_x_470:
[----:B------:R-:W-:-:S13]  /*6260*/  ISETP.NE.AND P0, PT, R0, 0x7, PT ;  /* 0x000000070000780c */ /* 0x000fda0003f05270 */
[----:B------:R-:W-:Y:S05]  /*6270*/  @!P0 BRA `(.L_x_472) ;  /* 0x0000000000348947 */ /* 0x000fea0003800000 */
[----:B------:R-:W-:-:S13]  /*6280*/  ISETP.NE.AND P0, PT, R0, 0x8, PT ;  /* 0x000000080000780c */ /* 0x000fda0003f05270 */
[----:B------:R-:W-:Y:S05]  /*6290*/  @!P0 BRA `(.L_x_473) ;  /* 0x0000000000188947 */ /* 0x000fea0003800000 */
[----:B------:R-:W-:-:S13]  /*62a0*/  ISETP.NE.AND P0, PT, R0, 0x9, PT ;  /* 0x000000090000780c */ /* 0x000fda0003f05270 */
[----:B------:R-:W-:Y:S05]  /*62b0*/  @P0 BRA `(.L_x_466) ;  /* 0x0000000800900947 */ /* 0x000fea0003800000 */
[----:B--2--5:R-:W-:Y:S02]  /*62c0*/  IMAD.U32 R22, R22, 0x10000, RZ ;  /* 0x0001000016167824 */ /* 0x024fe400078e00ff */
[----:B------:R-:W-:-:S05]  /*62d0*/  IMAD.MOV.U32 R23, RZ, RZ, RZ ;  /* 0x000000ffff177224 */ /* 0x000fca00078e00ff */
[----:B------:R0:W-:Y:S01]  /*62e0*/  STG.E.64 desc[UR36][R8.64], R22 ;  /* 0x0000001608007986 */ /* 0x0001e2000c101b24 */
[----:B------:R-:W-:Y:S05]  /*62f0*/  BRA `(.L_x_467) ;  /* 0x0000000800e07947 */ /* 0x000fea0003800000 */
.L_x_473:
[----:B--2--5:R-:W-:-:S05]  /*6300*/  IMAD.U32 R22, R22, 0x10000, RZ ;  /* 0x0001000016167824 */ /* 0x024fca00078e00ff */
[----:B------:R-:W-:-:S04]  /*6310*/  F2FP.F16.F32.PACK_AB R3, RZ, R22 ;  /* 0x00000016ff03723e */ /* 0x000fc800000000ff */
[----:B------:R-:W-:-:S05]  /*6320*/  PRMT R3, R3, 0x5410, RZ ;  /* 0x0000541003037816 */ /* 0x000fca00000000ff */
[----:B------:R0:W-:Y:S01]  /*6330*/  STG.E desc[UR36][R8.64], R3 ;  /* 0x0000000308007986 */ /* 0x0001e2000c101924 */
[----:B------:R-:W-:Y:S05]  /*6340*/  BRA `(.L_x_467) ;  /* 0x0000000800cc7947 */ /* 0x000fea0003800000 */
.L_x_472:
[----:B--2--5:R-:W-:-:S04]  /*6350*/  IMAD.U32 R4, R22, 0x10000, RZ ;  /* 0x0001000016047824 */ /* 0x024fc800078e00ff */
[----:B------:R-:W-:-:S06]  /*6360*/  FMUL.FTZ R4, R4, 1 ;  /* 0x3f80000004047820 */ /* 0x000fcc0000410000 */
[----:B------:R-:W0:Y:S02]  /*6370*/  F2F.F64.F32 R4, R4 ;  /* 0x0000000400047310 */ /* 0x000e240000201800 */
[----:B0-----:R0:W-:Y:S01]  /*6380*/  STG.E.64 desc[UR36][R8.64], R4 ;  /* 0x0000000408007986 */ /* 0x0011e2000c101b24 */
[----:B------:R-:W-:Y:S05]  /*6390*/  BRA `(.L_x_467) ;  /* 0x0000000800b87947 */ /* 0x000fea0003800000 */
.L_x_462:
        /* <DEDUP_REMOVED lines=8> */
[----:B--2--5:R-:W-:-:S05]  /*6420*/  IMAD.U32 R22, R22, 0x10000, RZ ;  /* 0x0001000016167824 */ /* 0x024fca00078e00ff */
[----:B------:R-:W-:-:S04]  /*6430*/  FSETP.NEU.FTZ.AND P0, PT, R22, RZ, PT ;  /* 0x000000ff1600720b */ /* 0x000fc80003f1d000 */
[----:B------:R-:W-:-:S05]  /*6440*/  SEL R3, RZ, 0x1, !P0 ;  /* 0x00000001ff037807 */ /* 0x000fca0004000000 */
[----:B------:R0:W-:Y:S01]  /*6450*/  STG.E.U8 desc[UR36][R8.64], R3 ;  /* 0x0000000308007986 */ /* 0x0001e2000c101124 */
[----:B------:R-:W-:Y:S05]  /*6460*/  BRA `(.L_x_467) ;  /* 0x0000000800847947 */ /* 0x000fea0003800000 */
.L_x_476:
[----:B--2--5:R-:W-:Y:S01]  /*6470*/  IMAD.U32 R22, R22, 0x10000, RZ ;  /* 0x0001000016167824 */ /* 0x024fe200078e00ff */
[----:B------:R-:W-:-:S03]  /*6480*/  CS2R R6, SRZ ;  /* 0x0000000000067805 */ /* 0x000fc6000001ff00 */
[----:B------:R-:W-:-:S06]  /*6490*/  FMUL.FTZ R4, R22, 1 ;  /* 0x3f80000016047820 */ /* 0x000fcc0000410000 */
[----:B------:R-:W0:Y:S02]  /*64a0*/  F2F.F64.F32 R4, R4 ;  /* 0x0000000400047310 */ /* 0x000e240000201800 */
[----:B0-----:R0:W-:Y:S01]  /*64b0*/  STG.E.128 desc[UR36][R8.64], R4 ;  /* 0x0000000408007986 */ /* 0x0011e2000c101d24 */
[----:B------:R-:W-:Y:S05]  /*64c0*/  BRA `(.L_x_467) ;  /* 0x00000008006c7947 */ /* 0x000fea0003800000 */
.L_x_475:
[----:B------:R-:W-:-:S13]  /*64d0*/  ISETP.NE.AND P0, PT, R0, 0xf, PT ;  /* 0x0000000f0000780c */ /* 0x000fda0003f05270 */
[----:B------:R-:W-:Y:S05]  /*64e0*/  @!P0 BRA `(.L_x_477) ;  /* 0x0000000000b48947 */ /* 0x000fea0003800000 */
[----:B------:R-:W-:-:S13]  /*64f0*/  ISETP.NE.AND P0, PT, R0, 0x17, PT ;  /* 0x000000170000780c */ /* 0x000fda0003f05270 */
[----:B------:R-:W-:Y:S05]  /*6500*/  @!P0 BRA `(.L_x_478) ;  /* 0x0000000000548947 */ /* 0x000fea0003800000 */
[----:B------:R-:W-:-:S13]  /*6510*/  ISETP.NE.AND P0, PT, R0, 0x18, PT ;  /* 0x000000180000780c */ /* 0x000fda0003f05270 */
[----:B------:R-:W-:Y:S05]  /*6520*/  @P0 BRA `(.L_x_466) ;  /* 0x0000000400f40947 */ /* 0x000fea0003800000 */
[----:B--2--5:R-:W-:Y:S01]  /*6530*/  IMAD.U32 R7, R22, 0x10000, RZ ;  /* 0x0001000016077824 */ /* 0x024fe200078e00ff */
        /* <DEDUP_REMOVED lines=14> */
.L_x_480:
[----:B------:R-:W-:Y:S05]  /*6620*/  BSYNC B0 ;  /* 0x0000000000007941 */ /* 0x000fea0003800000 */
.L_x_479:
[----:B------:R-:W-:-:S05]  /*6630*/  LOP3.LUT R5, R0, R5, RZ, 0xfc, !PT ;  /* 0x0000000500057212 */ /* 0x000fca00078efcff */
[----:B------:R0:W-:Y:S01]  /*6640*/  STG.E.U8 desc[UR36][R8.64], R5 ;  /* 0x0000000508007986 */ /* 0x0001e2000c101124 */
[----:B------:R-:W-:Y:S05]  /*6650*/  BRA `(.L_x_467) ;  /* 0x0000000800087947 */ /* 0x000fea0003800000 */
.L_x_478:
[----:B--2--5:R-:W-:Y:S01]  /*6660*/  IMAD.U32 R5, R22, 0x10000, RZ ;  /* 0x0001000016057824 */ /* 0x024fe200078e00ff */
        /* <DEDUP_REMOVED lines=12> */
.L_x_482:
[----:B------:R-:W-:Y:S01]  /*6730*/  IMAD.MOV.U32 R0, RZ, RZ, 0x7f ;  /* 0x0000007fff007424 */ /* 0x000fe200078e00ff */
[----:B------:R-:W-:-:S04]  /*6740*/  ISETP.GT.U32.AND P0, PT, R3, 0x7f800000, PT ;  /* 0x7f8000000300780c */ /* 0x000fc80003f04070 */
[----:B------:R-:W-:-:S09]  /*6750*/  SEL R0, R0, 0x7c, P0 ;  /* 0x0000007c00007807 */ /* 0x000fd20000000000 */
.L_x_483:
[----:B------:R-:W-:Y:S05]  /*6760*/  BSYNC B0 ;  /* 0x0000000000007941 */ /* 0x000fea0003800000 */
.L_x_481:
[----:B------:R-:W-:-:S04]  /*6770*/  LOP3.LUT R3, R5, 0x80000000, RZ, 0xc0, !PT ;  /* 0x8000000005037812 */ /* 0x000fc800078ec0ff */
[----:B------:R-:W-:-:S04]  /*6780*/  SHF.R.U32.HI R3, RZ, 0x18, R3 ;  /* 0x00000018ff037819 */ /* 0x000fc80000011603 */
[----:B------:R-:W-:-:S05]  /*6790*/  LOP3.LUT R3, R0, R3, RZ, 0xfc, !PT ;  /* 0x0000000300037212 */ /* 0x000fca00078efcff */
[----:B------:R0:W-:Y:S01]  /*67a0*/  STG.E.U8 desc[UR36][R8.64], R3 ;  /* 0x0000000308007986 */ /* 0x0001e2000c101124 */
[----:B------:R-:W-:Y:S05]  /*67b0*/  BRA `(.L_x_467) ;  /* 0x0000000400b07947 */ /* 0x000fea0003800000 */
.L_x_477:
[----:B--2--5:R0:W-:Y:S01]  /*67c0*/  STG.E.U16 desc[UR36][R8.64], R22 ;  /* 0x0000001608007986 */ /* 0x0241e2000c101524 */
[----:B------:R-:W-:Y:S05]  /*67d0*/  BRA `(.L_x_467) ;  /* 0x0000000400a87947 */ /* 0x000fea0003800000 */
.L_x_474:
        /* <DEDUP_REMOVED lines=8> */
[----:B--2--5:R-:W-:-:S06]  /*6860*/  IMAD.U32 R3, R22, 0x10000, RZ ;  /* 0x0001000016037824 */ /* 0x024fcc00078e00ff */
[----:B------:R-:W0:Y:S02]  /*6870*/  F2I.FTZ.U32.TRUNC.NTZ R3, R3 ;  /* 0x0000000300037305 */ /* 0x000e24000021f000 */
[----:B0-----:R0:W-:Y:S01]  /*6880*/  STG.E.U16 desc[UR36][R8.64], R3 ;  /* 0x0000000308007986 */ /* 0x0011e2000c101524 */
[----:B------:R-:W-:Y:S05]  /*6890*/  BRA `(.L_x_467) ;  /* 0x0000000400787947 */ /* 0x000fea0003800000 */
.L_x_486:
[----:B--2--5:R-:W-:Y:S01]  /*68a0*/  IMAD.U32 R5, R22, 0x10000, RZ ;  /* 0x0001000016057824 */ /* 0x024fe200078e00ff */
        /* <DEDUP_REMOVED lines=16> */
.L_x_489:
[----:B------:R-:W-:-:S04]  /*69b0*/  LOP3.LUT R3, R5, 0x80000000, RZ, 0xc0, !PT ;  /* 0x8000000005037812 */ /* 0x000fc800078ec0ff */
[----:B------:R-:W-:-:S04]  /*69c0*/  SHF.R.U32.HI R3, RZ, 0x18, R3 ;  /* 0x00000018ff037819 */ /* 0x000fc80000011603 */
[----:B------:R-:W-:-:S04]  /*69d0*/  LOP3.LUT R0, R0, R3, RZ, 0xfc, !PT ;  /* 0x0000000300007212 */ /* 0x000fc800078efcff */
[----:B------:R-:W-:-:S07]  /*69e0*/  PRMT R4, R0, 0x7610, R4 ;  /* 0x0000761000047816 */ /* 0x000fce0000000004 */
.L_x_488:
[----:B------:R-:W-:Y:S05]  /*69f0*/  BSYNC B0 ;  /* 0x0000000000007941 */ /* 0x000fea0003800000 */
.L_x_487:
[----:B------:R0:W-:Y:S01]  /*6a00*/  STG.E.U8 desc[UR36][R8.64], R4 ;  /* 0x0000000408007986 */ /* 0x0001e2000c101124 */
[----:B------:R-:W-:Y:S05]  /*6a10*/  BRA `(.L_x_467) ;  /* 0x0000000400187947 */ /* 0x000fea0003800000 */
.L_x_485:
        /* <DEDUP_REMOVED lines=17> */
.L_x_492:
[----:B------:R-:W-:-:S04]  /*6b30*/  LOP3.LUT R3, R5, 0x80000000, RZ, 0xc0, !PT ;  /* 0x8000000005037812 */ /* 0x000fc800078ec0ff */
[----:B------:R-:W-:-:S04]  /*6b40*/  SHF.R.U32.HI R3, RZ, 0x18, R3 ;  /* 0x00000018ff037819 */ /* 0x000fc80000011603 */
[----:B------:R-:W-:-:S04]  /*6b50*/  LOP3.LUT R0, R0, R3, RZ, 0xfc, !PT ;  /* 0x0000000300007212 */ /* 0x000fc800078efcff */
[----:B------:R-:W-:-:S07]  /*6b60*/  PRMT R4, R0, 0x7610, R4 ;  /* 0x0000761000047816 */ /* 0x000fce0000000004 */
.L_x_491:
[----:B------:R-:W-:Y:S05]  /*6b70*/  BSYNC B0 ;  /* 0x0000000000007941 */ /* 0x000fea0003800000 */
.L_x_490:
[----:B------:R0:W-:Y:S01]  /*6b80*/  STG.E.U8 desc[UR36][R8.64], R4 ;  /* 0x0000000408007986 */ /* 0x0001e2000c101124 */
[----:B------:R-:W-:Y:S05]  /*6b90*/  BRA `(.L_x_467) ;  /* 0x0000000000b87947 */ /* 0x000fea0003800000 */
.L_x_484:
[----:B------:R-:W-:-:S13]  /*6ba0*/  ISETP.NE.AND P0, PT, R0, 0x1c, PT ;  /* 0x0000001c0000780c */ /* 0x000fda0003f05270 */
[----:B------:R-:W-:Y:S05]  /*6bb0*/  @!P0 BRA `(.L_x_493) ;  /* 0x0000000000a48947 */ /* 0x000fea0003800000 */
[----:B------:R-:W-:-:S13]  /*6bc0*/  ISETP.NE.AND P0, PT, R0, 0x1d, PT ;  /* 0x0000001d0000780c */ /* 0x000fda0003f05270 */
[----:B------:R-:W-:Y:S05]  /*6bd0*/  @!P0 BRA `(.L_x_494) ;  /* 0x00000000008c8947 */ /* 0x000fea0003800000 */
[----:B------:R-:W-:-:S13]  /*6be0*/  ISETP.NE.AND P0, PT, R0, 0x2c, PT ;  /* 0x0000002c0000780c */ /* 0x000fda0003f05270 */
[----:B------:R-:W-:Y:S05]  /*6bf0*/  @P0 BRA `(.L_x_466) ;  /* 0x0000000000400947 */ /* 0x000fea0003800000 */
[----:B--2--5:R-:W-:-:S05]  /*6c00*/  IMAD.U32 R22, R22, 0x10000, RZ ;  /* 0x0001000016167824 */ /* 0x024fca00078e00ff */
        /* <DEDUP_REMOVED lines=15> */
.L_x_466:
        /* <DEDUP_REMOVED lines=16> */
.L_x_495:
[----:B------:R-:W-:Y:S05]  /*6e00*/  BRA `(.L_x_467) ;  /* 0x00000000001c7947 */ /* 0x000fea0003800000 */
.L_x_494:
[----:B--2--5:R-:W-:-:S06]  /*6e10*/  IMAD.U32 R4, R22, 0x10000, RZ ;  /* 0x0001000016047824 */ /* 0x024fcc00078e00ff */
[----:B------:R-:W0:Y:S02]  /*6e20*/  F2I.U64.TRUNC R4, R4 ;  /* 0x0000000400047311 */ /* 0x000e24000020d800 */
[----:B0-----:R0:W-:Y:S01]  /*6e30*/  STG.E.64 desc[UR36][R8.64], R4 ;  /* 0x0000000408007986 */ /* 0x0011e2000c101b24 */
[----:B------:R-:W-:Y:S05]  /*6e40*/  BRA `(.L_x_467) ;  /* 0x00000000000c7947 */ /* 0x000fea0003800000 */
.L_x_493:
[----:B--2--5:R-:W-:-:S04]  /*6e50*/  IMAD.U32 R22, R22, 0x10000, RZ ;  /* 0x0001000016167824 */ /* 0x024fc800078e00ff */
[----:B------:R-:W0:Y:S02]  /*6e60*/  F2I.FTZ.U32.TRUNC.NTZ R3, R22 ;  /* 0x0000001600037305 */ /* 0x000e24000021f000 */
[----:B0-----:R0:W-:Y:S02]  /*6e70*/  STG.E desc[UR36][R8.64], R3 ;  /* 0x0000000308007986 */ /* 0x0011e4000c101924 */
.L_x_467:
[----:B------:R-:W-:-:S05]  /*6e80*/  VIADD R25, R25, 0x80 ;  /* 0x0000008019197836 */ /* 0x000fca0000000000 */
[----:B------:R-:W-:-:S13]  /*6e90*/  ISETP.GE.AND P0, PT, R25, R16, PT ;  /* 0x000000101900720c */ /* 0x000fda0003f06270 */
[----:B------:R-:W-:Y:S05]  /*6ea0*/  @P0 BRA `(.L_x_461) ;  /* 0x0000000c00f00947 */ /* 0x000fea0003800000 */
[----:B0-23--:R-:W0:Y:S01]  /*6eb0*/  LDC.64 R8, c[0x0][0x218] ;  /* 0x00008600ff087b82 */ /* 0x00de220000000a00 */
        /* <DEDUP_REMOVED lines=17> */
[----:B-1--4-:R-:W-:-:S04]  /*6fd0*/  IMAD.U32 R18, R18, 0x10000, RZ ;  /* 0x0001000012127824 */ /* 0x012fc800078e00ff */
[----:B------:R-:W0:Y:S02]  /*6fe0*/  F2I.FTZ.TRUNC.NTZ R3, R18 ;  /* 0x0000001200037305 */ /* 0x000e24000021f100 */
[----:B0-----:R0:W-:Y:S01]  /*6ff0*/  STG.E.U8 desc[UR36][R8.64], R3 ;  /* 0x0000000308007986 */ /* 0x0011e2000c101124 */
[----:B------:R-:W-:Y:S05]  /*7000*/  BRA `(.L_x_501) ;  /* 0x0000000c00947947 */ /* 0x000fea0003800000 */
.L_x_499:
[----:B----4-:R-:W-:-:S06]  /*7010*/  IMAD.U32 R5, R18, 0x10000, RZ ;  /* 0x0001000012057824 */ /* 0x010fcc00078e00ff */
[----:B------:R-:W0:Y:S02]  /*7020*/  F2I.S64.TRUNC R4, R5 ;  /* 0x0000000500047311 */ /* 0x000e24000020d900 */
[----:B0-----:R0:W-:Y:S01]  /*7030*/  STG.E.U8 desc[UR36][R8.64], R4 ;  /* 0x0000000408007986 */ /* 0x0011e2000c101124 */
[----:B------:R-:W-:Y:S05]  /*7040*/  BRA `(.L_x_501) ;  /* 0x0000000c00847947 */ /* 0x000fea0003800000 */
.L_x_498:
[----:B------:R-:W-:-:S13]  /*7050*/  ISETP.NE.AND P0, PT, R0, 0x2, PT ;  /* 0x000000020000780c */ /* 0x000fda0003f05270 */
[----:B------:R-:W-:Y:S05]  /*7060*/  @!P0 BRA `(.L_x_502) ;  /* 0x0000000000308947 */ /* 0x000fea0003800000 */
[----:B------:R-:W-:-:S13]  /*7070*/  ISETP.NE.AND P0, PT, R0, 0x3, PT ;  /* 0x000000030000780c */ /* 0x000fda0003f05270 */
[----:B------:R-:W-:Y:S05]  /*7080*/  @!P0 BRA `(.L_x_503) ;  /* 0x0000000000188947 */ /* 0x000fea0003800000 */
[----:B------:R-:W-:-:S13]  /*7090*/  ISETP.NE.AND P0, PT, R0, 0x4, PT ;  /* 0x000000040000780c */ /* 0x000fda0003f05270 */
[----:B------:R-:W-:Y:S05]  /*70a0*/  @P0 BRA `(.L_x_500) ;  /* 0x0000000c000c0947 */ /* 0x000fea0003800000 */
[----:B----4-:R-:W-:-:S06]  /*70b0*/  IMAD.U32 R4, R18, 0x10000, RZ ;  /* 0x0001000012047824 */ /* 0x010fcc00078e00ff */
[----:B------:R-:W0:Y:S02]  /*70c0*/  F2I.S64.TRUNC R4, R4 ;  /* 0x0000000400047311 */ /* 0x000e24000020d900 */
[----:B0-----:R0:W-:Y:S01]  /*70d0*/  STG.E.64 desc[UR36][R8.64], R4 ;  /* 0x0000000408007986 */ /* 0x0011e2000c101b24 */
[----:B------:R-:W-:Y:S05]  /*70e0*/  BRA `(.L_x_501) ;  /* 0x0000000c005c7947 */ /* 0x000fea0003800000 */
.L_x_503:
[----:B-1--4-:R-:W-:-:S04]  /*70f0*/  IMAD.U32 R18, R18, 0x10000, RZ ;  /* 0x0001000012127824 */ /* 0x012fc800078e00ff */
[----:B------:R-:W0:Y:S02]  /*7100*/  F2I.FTZ.TRUNC.NTZ R3, R18 ;  /* 0x0000001200037305 */ /* 0x000e24000021f100 */
[----:B0-----:R0:W-:Y:S01]  /*7110*/  STG.E desc[UR36][R8.64], R3 ;  /* 0x0000000308007986 */ /* 0x0011e2000c101924 */
[----:B------:R-:W-:Y:S05]  /*7120*/  BRA `(.L_x_501) ;  /* 0x0000000c004c7947 */ /* 0x000fea0003800000 */
.L_x_502:
[----:B-1--4-:R-:W-:-:S04]  /*7130*/  IMAD.U32 R18, R18, 0x10000, RZ ;  /* 0x0001000012127824 */ /* 0x012fc800078e00ff */
[----:B------:R-:W0:Y:S02]  /*7140*/  F2I.FTZ.TRUNC.NTZ R3, R18 ;  /* 0x0000001200037305 */ /* 0x000e24000021f100 */
[----:B0-----:R0:W-:Y:S01]  /*7150*/  STG.E.U16 desc[UR36][R8.64], R3 ;  /* 0x0000000308007986 */ /* 0x0011e2000c101524 */
[----:B------:R-:W-:Y:S05]  /*7160*/  BRA `(.L_x_501) ;  /* 0x0000000c003c7947 */ /* 0x000fea0003800000 */
.L_x_497:
[----:B------:R-:W-:-:S13]  /*7170*/  ISETP.GT.AND P0, PT, R0, 0x6, PT ;  /* 0x000000060000780c */ /* 0x000fda0003f04270 */
[----:B------:R-:W-:Y:S05]  /*7180*/  @P0 BRA `(.L_x_504) ;  /* 0x00000000002c0947 */ /* 0x000fea0003800000 */
[----:B------:R-:W-:-:S13]  /*7190*/  ISETP.NE.AND P0, PT, R0, 0x5, PT ;  /* 0x000000050000780c */ /* 0x000fda0003f05270 */
[----:B------:R-:W-:Y:S05]  /*71a0*/  @!P0 BRA `(.L_x_505) ;  /* 0x0000000000148947 */ /* 0x000fea0003800000 */
[----:B------:R-:W-:-:S13]  /*71b0*/  ISETP.NE.AND P0, PT, R0, 0x6, PT ;  /* 0x000000060000780c */ /* 0x000fda0003f05270 */
[----:B------:R-:W-:Y:S05]  /*71c0*/  @P0 BRA `(.L_x_500) ;  /* 0x0000000800c40947 */ /* 0x000fea0003800000 */
[----:B----4-:R-:W-:-:S05]  /*71d0*/  IMAD.U32 R3, R18, 0x10000, RZ ;  /* 0x0001000012037824 */ /* 0x010fca00078e00ff */
[----:B------:R0:W-:Y:S01]  /*71e0*/  STG.E desc[UR36][R8.64], R3 ;  /* 0x0000000308007986 */ /* 0x0001e2000c101924 */
[----:B------:R-:W-:Y:S05]  /*71f0*/  BRA `(.L_x_501) ;  /* 0x0000000c00187947 */ /* 0x000fea0003800000 */
.L_x_505:
[----:B----4-:R-:W-:-:S05]  /*7200*/  IMAD.U32 R0, R18, 0x10000, RZ ;  /* 0x0001000012007824 */ /* 0x010fca00078e00ff */
[----:B------:R-:W-:-:S05]  /*7210*/  F2FP.F16.F32.PACK_AB R0, RZ, R0 ;  /* 0x00000000ff00723e */ /* 0x000fca00000000ff */
[----:B------:R0:W-:Y:S01]  /*7220*/  STG.E.U16 desc[UR36][R8.64], R0 ;  /* 0x0000000008007986 */ /* 0x0001e2000c101524 */
[----:B------:R-:W-:Y:S05]  /*7230*/  BRA `(.L_x_501) ;  /* 0x0000000c00087947 */ /* 0x000fea0003800000 */
.L_x_504:
[----:B------:R-:W-:-:S13]  /*7240*/  ISETP.NE.AND P0, PT, R0, 0x7, PT ;  /* 0x000000070000780c */ /* 0x000fda0003f05270 */
[----:B------:R-:W-:Y:S05]  /*7250*/  @!P0 BRA `(.L_x_506) ;  /* 0x0000000000348947 */ /* 0x000fea0003800000 */
[----:B------:R-:W-:-:S13]  /*7260*/  ISETP.NE.AND P0, PT, R0, 0x8, PT ;  /* 0x000000080000780c */ /* 0x000fda0003f05270 */
[----:B------:R-:W-:Y:S05]  /*7270*/  @!P0 BRA `(.L_x_507) ;  /* 0x0000000000188947 */ /* 0x000fea0003800000 */
[----:B------:R-:W-:-:S13]  /*7280*/  ISETP.NE.AND P0, PT, R0, 0x9, PT ;  /* 0x000000090000780c */ /* 0x000fda0003f05270 */
[----:B------:R-:W-:Y:S05]  /*7290*/  @P0 BRA `(.L_x_500) ;  /* 0x0000000800900947 */ /* 0x000fea0003800000 */
[----:B----4-:R-:W-:Y:S02]  /*72a0*/  IMAD.U32 R4, R18, 0x10000, RZ ;  /* 0x0001000012047824 */ /* 0x010fe400078e00ff */
[----:B------:R-:W-:-:S05]  /*72b0*/  IMAD.MOV.U32 R5, RZ, RZ, RZ ;  /* 0x000000ffff057224 */ /* 0x000fca00078e00ff */
[----:B------:R0:W-:Y:S01]  /*72c0*/  STG.E.64 desc[UR36][R8.64], R4 ;  /* 0x0000000408007986 */ /* 0x0001e2000c101b24 */
[----:B------:R-:W-:Y:S05]  /*72d0*/  BRA `(.L_x_501) ;  /* 0x0000000800e07947 */ /* 0x000fea0003800000 */
.L_x_507:
[----:B-1--4-:R-:W-:-:S05]  /*72e0*/  IMAD.U32 R18, R18, 0x10000, RZ ;  /* 0x0001000012127824 */ /* 0x012fca00078e00ff */
[----:B------:R-:W-:-:S04]  /*72f0*/  F2FP.F16.F32.PACK_AB R3, RZ, R18 ;  /* 0x00000012ff03723e */ /* 0x000fc800000000ff */
[----:B------:R-:W-:-:S05]  /*7300*/  PRMT R3, R3, 0x5410, RZ ;  /* 0x0000541003037816 */ /* 0x000fca00000000ff */
[----:B------:R0:W-:Y:S01]  /*7310*/  STG.E desc[UR36][R8.64], R3 ;  /* 0x0000000308007986 */ /* 0x0001e2000c101924 */
[----:B------:R-:W-:Y:S05]  /*7320*/  BRA `(.L_x_501) ;  /* 0x0000000800cc7947 */ /* 0x000fea0003800000 */
.L_x_506:
[----:B----4-:R-:W-:-:S04]  /*7330*/  IMAD.U32 R4, R18, 0x10000, RZ ;  /* 0x0001000012047824 */ /* 0x010fc800078e00ff */
[----:B------:R-:W-:-:S06]  /*7340*/  FMUL.FTZ R4, R4, 1 ;  /* 0x3f80000004047820 */ /* 0x000fcc0000410000 */
[----:B------:R-:W0:Y:S02]  /*7350*/  F2F.F64.F32 R4, R4 ;  /* 0x0000000400047310 */ /* 0x000e240000201800 */
[----:B0-----:R0:W-:Y:S01]  /*7360*/  STG.E.64 desc[UR36][R8.64], R4 ;  /* 0x0000000408007986 */ /* 0x0011e2000c101b24 */
[----:B------:R-:W-:Y:S05]  /*7370*/  BRA `(.L_x_501) ;  /* 0x0000000800b87947 */ /* 0x000fea0003800000 */
.L_x_496:
        /* <DEDUP_REMOVED lines=8> */
[----:B-1--4-:R-:W-:-:S05]  /*7400*/  IMAD.U32 R18, R18, 0x10000, RZ ;  /* 0x0001000012127824 */ /* 0x012fca00078e00ff */
[----:B------:R-:W-:-:S04]  /*7410*/  FSETP.NEU.FTZ.AND P0, PT, R18, RZ, PT ;  /* 0x000000ff1200720b */ /* 0x000fc80003f1d000 */
[----:B------:R-:W-:-:S05]  /*7420*/  SEL R3, RZ, 0x1, !P0 ;  /* 0x00000001ff037807 */ /* 0x000fca0004000000 */
[----:B------:R0:W-:Y:S01]  /*7430*/  STG.E.U8 desc[UR36][R8.64], R3 ;  /* 0x0000000308007986 */ /* 0x0001e2000c101124 */
[----:B------:R-:W-:Y:S05]  /*7440*/  BRA `(.L_x_501) ;  /* 0x0000000800847947 */ /* 0x000fea0003800000 */
.L_x_510:
[----:B-1--4-:R-:W-:Y:S01]  /*7450*/  IMAD.U32 R18, R18, 0x10000, RZ ;  /* 0x0001000012127824 */ /* 0x012fe200078e00ff */
[----:B------:R-:W-:-:S03]  /*7460*/  CS2R R6, SRZ ;  /* 0x0000000000067805 */ /* 0x000fc6000001ff00 */
[----:B------:R-:W-:-:S06]  /*7470*/  FMUL.FTZ R4, R18, 1 ;  /* 0x3f80000012047820 */ /* 0x000fcc0000410000 */
[----:B------:R-:W0:Y:S02]  /*7480*/  F2F.F64.F32 R4, R4 ;  /* 0x0000000400047310 */ /* 0x000e240000201800 */
[----:B0-----:R0:W-:Y:S01]  /*7490*/  STG.E.128 desc[UR36][R8.64], R4 ;  /* 0x0000000408007986 */ /* 0x0011e2000c101d24 */
[----:B------:R-:W-:Y:S05]  /*74a0*/  BRA `(.L_x_501) ;  /* 0x00000008006c7947 */ /* 0x000fea0003800000 */
.L_x_509:
[----:B------:R-:W-:-:S13]  /*74b0*/  ISETP.NE.AND P0, PT, R0, 0xf, PT ;  /* 0x0000000f0000780c */ /* 0x000fda0003f05270 */
[----:B------:R-:W-:Y:S05]  /*74c0*/  @!P0 BRA `(.L_x_511) ;  /* 0x0000000000b48947 */ /* 0x000fea0003800000 */
[----:B------:R-:W-:-:S13]  /*74d0*/  ISETP.NE.AND P0, PT, R0, 0x17, PT ;  /* 0x000000170000780c */ /* 0x000fda0003f05270 */
[----:B------:R-:W-:Y:S05]  /*74e0*/  @!P0 BRA `(.L_x_512) ;  /* 0x0000000000548947 */ /* 0x000fea0003800000 */
[----:B------:R-:W-:-:S13]  /*74f0*/  ISETP.NE.AND P0, PT, R0, 0x18, PT ;  /* 0x000000180000780c */ /* 0x000fda0003f05270 */
[----:B------:R-:W-:Y:S05]  /*7500*/  @P0 BRA `(.L_x_500) ;  /* 0x0000000400f40947 */ /* 0x000fea0003800000 */
[----:B----4-:R-:W-:Y:S01]  /*7510*/  IMAD.U32 R7, R18, 0x10000, RZ ;  /* 0x0001000012077824 */ /* 0x010fe200078e00ff */
        /* <DEDUP_REMOVED lines=14> */
.L_x_514:
[----:B------:R-:W-:Y:S05]  /*7600*/  BSYNC B0 ;  /* 0x0000000000007941 */ /* 0x000fea0003800000 */
.L_x_513:
[----:B------:R-:W-:-:S05]  /*7610*/  LOP3.LUT R5, R0, R5, RZ, 0xfc, !PT ;  /* 0x0000000500057212 */ /* 0x000fca00078efcff */
[----:B------:R0:W-:Y:S01]  /*7620*/  STG.E.U8 desc[UR36][R8.64], R5 ;  /* 0x0000000508007986 */ /* 0x0001e2000c101124 */
[----:B------:R-:W-:Y:S05]  /*7630*/  BRA `(.L_x_501) ;  /* 0x0000000800087947 */ /* 0x000fea0003800000 */
.L_x_512:
[----:B----4-:R-:W-:Y:S01]  /*7640*/  IMAD.U32 R5, R18, 0x10000, RZ ;  /* 0x0001000012057824 */ /* 0x010fe200078e00ff */
        /* <DEDUP_REMOVED lines=12> */
.L_x_516:
[----:B------:R-:W-:Y:S01]  /*7710*/  IMAD.MOV.U32 R0, RZ, RZ, 0x7f ;  /* 0x0000007fff007424 */ /* 0x000fe200078e00ff */
[----:B------:R-:W-:-:S04]  /*7720*/  ISETP.GT.U32.AND P0, PT, R3, 0x7f800000, PT ;  /* 0x7f8000000300780c */ /* 0x000fc80003f04070 */
[----:B------:R-:W-:-:S09]  /*7730*/  SEL R0, R0, 0x7c, P0 ;  /* 0x0000007c00007807 */ /* 0x000fd20000000000 */
.L_x_517:
[----:B------:R-:W-:Y:S05]  /*7740*/  BSYNC B0 ;  /* 0x0000000000007941 */ /* 0x000fea0003800000 */
.L_x_515:
[----:B------:R-:W-:-:S04]  /*7750*/  LOP3.LUT R3, R5, 0x80000000, RZ, 0xc0, !PT ;  /* 0x8000000005037812 */ /* 0x000fc800078ec0ff */
[----:B------:R-:W-:-:S04]  /*7760*/  SHF.R.U32.HI R3, RZ, 0x18, R3 ;  /* 0x00000018ff037819 */ /* 0x000fc80000011603 */
[----:B------:R-:W-:-:S05]  /*7770*/  LOP3.LUT R3, R0, R3, RZ, 0xfc, !PT ;  /* 0x0000000300037212 */ /* 0x000fca00078efcff */
[----:B------:R0:W-:Y:S01]  /*7780*/  STG.E.U8 desc[UR36][R8.64], R3 ;  /* 0x0000000308007986 */ /* 0x0001e2000c101124 */
[----:B------:R-:W-:Y:S05]  /*7790*/  BRA `(.L_x_501) ;  /* 0x0000000400b07947 */ /* 0x000fea0003800000 */
.L_x_511:
[----:B----4-:R0:W-:Y:S01]  /*77a0*/  STG.E.U16 desc[UR36][R8.64], R18 ;  /* 0x0000001208007986 */ /* 0x0101e2000c101524 */
[----:B------:R-:W-:Y:S05]  /*77b0*/  BRA `(.L_x_501) ;  /* 0x0000000400a87947 */ /* 0x000fea0003800000 */
.L_x_508:
        /* <DEDUP_REMOVED lines=8> */
[----:B----4-:R-:W-:-:S06]  /*7840*/  IMAD.U32 R3, R18, 0x10000, RZ ;  /* 0x0001000012037824 */ /* 0x010fcc00078e00ff */
[----:B------:R-:W0:Y:S02]  /*7850*/  F2I.FTZ.U32.TRUNC.NTZ R3, R3 ;  /* 0x0000000300037305 */ /* 0x000e24000021f000 */
[----:B0-----:R0:W-:Y:S01]  /*7860*/  STG.E.U16 desc[UR36][R8.64], R3 ;  /* 0x0000000308007986 */ /* 0x0011e2000c101524 */
[----:B------:R-:W-:Y:S05]  /*7870*/  BRA `(.L_x_501) ;  /* 0x0000000400787947 */ /* 0x000fea0003800000 */
.L_x_520:
[----:B----4-:R-:W-:Y:S01]  /*7880*/  IMAD.U32 R5, R18, 0x10000, RZ ;  /* 0x0001000012057824 */ /* 0x010fe200078e00ff */
        /* <DEDUP_REMOVED lines=16> */
.L_x_523:
[----:B------:R-:W-:-:S04]  /*7990*/  LOP3.LUT R3, R5, 0x80000000, RZ, 0xc0, !PT ;  /* 0x8000000005037812 */ /* 0x000fc800078ec0ff */
[----:B------:R-:W-:-:S04]  /*79a0*/  SHF.R.U32.HI R3, RZ, 0x18, R3 ;  /* 0x00000018ff037819 */ /* 0x000fc80000011603 */
[----:B------:R-:W-:-:S04]  /*79b0*/  LOP3.LUT R0, R0, R3, RZ, 0xfc, !PT ;  /* 0x0000000300007212 */ /* 0x000fc800078efcff */
[----:B------:R-:W-:-:S07]  /*79c0*/  PRMT R4, R0, 0x7610, R4 ;  /* 0x0000761000047816 */ /* 0x000fce0000000004 */
.L_x_522:
[----:B------:R-:W-:Y:S05]  /*79d0*/  BSYNC B0 ;  /* 0x0000000000007941 */ /* 0x000fea0003800000 */
.L_x_521:
[----:B------:R4:W-:Y:S01]  /*79e0*/  STG.E.U8 desc[UR36][R8.64], R4 ;  /* 0x0000000408007986 */ /* 0x0009e2000c101124 */
[----:B------:R-:W-:Y:S05]  /*79f0*/  BRA `(.L_x_501) ;  /* 0x0000000400187947 */ /* 0x000fea0003800000 */
.L_x_519:
        /* <DEDUP_REMOVED lines=17> */
.L_x_526:
[----:B------:R-:W-:-:S04]  /*7b10*/  LOP3.LUT R3, R5, 0x80000000, RZ, 0xc0, !PT ;  /* 0x8000000005037812 */ /* 0x000fc800078ec0ff */
[----:B------:R-:W-:-:S04]  /*7b20*/  SHF.R.U32.HI R3, RZ, 0x18, R3 ;  /* 0x00000018ff037819 */ /* 0x000fc80000011603 */
[----:B------:R-:W-:-:S04]  /*7b30*/  LOP3.LUT R0, R0, R3, RZ, 0xfc, !PT ;  /* 0x0000000300007212 */ /* 0x000fc800078efcff */
[----:B------:R-:W-:-:S07]  /*7b40*/  PRMT R4, R0, 0x7610, R4 ;  /* 0x0000761000047816 */ /* 0x000fce0000000004 */
.L_x_525:
[----:B------:R-:W-:Y:S05]  /*7b50*/  BSYNC B0 ;  /* 0x0000000000007941 */ /* 0x000fea0003800000 */
.L_x_524:
[----:B------:R0:W-:Y:S01]  /*7b60*/  STG.E.U8 desc[UR36][R8.64], R4 ;  /* 0x0000000408007986 */ /* 0x0001e2000c101124 */
[----:B------:R-:W-:Y:S05]  /*7b70*/  BRA `(.L_x_501) ;  /* 0x0000000000b87947 */ /* 0x000fea0003800000 */
.L_x_518:
[----:B------:R-:W-:-:S13]  /*7b80*/  ISETP.NE.AND P0, PT, R0, 0x1c, PT ;  /* 0x0000001c0000780c */ /* 0x000fda0003f05270 */
[----:B------:R-:W-:Y:S05]  /*7b90*/  @!P0 BRA `(.L_x_527) ;  /* 0x0000000000a48947 */ /* 0x000fea0003800000 */
[----:B------:R-:W-:-:S13]  /*7ba0*/  ISETP.NE.AND P0, PT, R0, 0x1d, PT ;  /* 0x0000001d0000780c */ /* 0x000fda0003f05270 */
[----:B------:R-:W-:Y:S05]  /*7bb0*/  @!P0 BRA `(.L_x_528) ;  /* 0x00000000008c8947 */ /* 0x000fea0003800000 */
[----:B------:R-:W-:-:S13]  /*7bc0*/  ISETP.NE.AND P0, PT, R0, 0x2c, PT ;  /* 0x0000002c0000780c */ /* 0x000fda0003f05270 */
[----:B------:R-:W-:Y:S05]  /*7bd0*/  @P0 BRA `(.L_x_500) ;  /* 0x0000000000400947 */ /* 0x000fea0003800000 */
[----:B-1--4-:R-:W-:-:S05]  /*7be0*/  IMAD.U32 R18, R18, 0x10000, RZ ;  /* 0x0001000012127824 */ /* 0x012fca00078e00ff */
        /* <DEDUP_REMOVED lines=15> */
.L_x_500:
        /* <DEDUP_REMOVED lines=15> */
[----:B01--4-:R-:W-:Y:S05]  /*7dd0*/  CALL.ABS.NOINC R14 ;  /* 0x000000000e007343 */ /* 0x013fea0003c00000 */
.L_x_529:
[----:B------:R-:W-:Y:S05]  /*7de0*/  BRA `(.L_x_501) ;  /* 0x00000000001c7947 */ /* 0x000fea0003800000 */
.L_x_528:
[----:B----4-:R-:W-:-:S06]  /*7df0*/  IMAD.U32 R4, R18, 0x10000, RZ ;  /* 0x0001000012047824 */ /* 0x010fcc00078e00ff */
[----:B------:R-:W0:Y:S02]  /*7e00*/  F2I.U64.TRUNC R4, R4 ;  /* 0x0000000400047311 */ /* 0x000e24000020d800 */
[----:B0-----:R2:W-:Y:S01]  /*7e10*/  STG.E.64 desc[UR36][R8.64], R4 ;  /* 0x0000000408007986 */ /* 0x0015e2000c101b24 */
[----:B------:R-:W-:Y:S05]  /*7e20*/  BRA `(.L_x_501) ;  /* 0x00000000000c7947 */ /* 0x000fea0003800000 */
.L_x_527:
[----:B-1--4-:R-:W-:-:S04]  /*7e30*/  IMAD.U32 R18, R18, 0x10000, RZ ;  /* 0x0001000012127824 */ /* 0x012fc800078e00ff */
[----:B------:R-:W0:Y:S02]  /*7e40*/  F2I.FTZ.U32.TRUNC.NTZ R3, R18 ;  /* 0x0000001200037305 */ /* 0x000e24000021f000 */
[----:B0-----:R3:W-:Y:S02]  /*7e50*/  STG.E desc[UR36][R8.64], R3 ;  /* 0x0000000308007986 */ /* 0x0017e4000c101924 */
.L_x_501:
[----:B------:R-:W-:-:S07]  /*7e60*/  VIADD R25, R25, 0x80 ;  /* 0x0000008019197836 */ /* 0x000fce0000000000 */
.L_x_461:
[----:B------:R-:W-:Y:S05]  /*7e70*/  BSYNC B6 ;  /* 0x0000000000067941 */ /* 0x000fea0003800000 */
.L_x_460:
[----:B------:R-:W-:-:S13]  /*7e80*/  ISETP.GE.AND P0, PT, R25, R16, PT ;  /* 0x000000101900720c */ /* 0x000fda0003f06270 */
[----:B------:R-:W-:Y:S05]  /*7e90*/  @P0 EXIT ;  /* 0x000000000000094d */ /* 0x000fea0003800000 */
[----:B0-2-4-:R-:W0:Y:S01]  /*7ea0*/  LDC.64 R4, c[0x0][0x218] ;  /* 0x00008600ff047b82 */ /* 0x015e220000000a00 */
        /* <DEDUP_REMOVED lines=16> */
[----:B-----5:R-:W-:-:S06]  /*7fb0*/  IMAD.U32 R19, R19, 0x10000, RZ ;  /* 0x0001000013137824 */ /* 0x020fcc00078e00ff */
[----:B------:R-:W0:Y:S02]  /*7fc0*/  F2I.FTZ.TRUNC.NTZ R19, R19 ;  /* 0x0000001300137305 */ /* 0x000e24000021f100 */
[----:B0-----:R-:W-:Y:S01]  /*7fd0*/  STG.E.U8 desc[UR36][R2.64], R19 ;  /* 0x0000001302007986 */ /* 0x001fe2000c101124 */
[----:B------:R-:W-:Y:S05]  /*7fe0*/  EXIT ;  /* 0x000000000000794d */ /* 0x000fea0003800000 */
.L_x_533:
[----:B-----5:R-:W-:-:S06]  /*7ff0*/  IMAD.U32 R5, R19, 0x10000, RZ ;  /* 0x0001000013057824 */ /* 0x020fcc00078e00ff */
[----:B------:R-:W0:Y:S02]  /*8000*/  F2I.S64.TRUNC R4, R5 ;  /* 0x0000000500047311 */ /* 0x000e24000020d900 */
[----:B0-----:R-:W-:Y:S01]  /*8010*/  STG.E.U8 desc[UR36][R2.64], R4 ;  /* 0x0000000402007986 */ /* 0x001fe2000c101124 */
[----:B------:R-:W-:Y:S05]  /*8020*/  EXIT ;  /* 0x000000000000794d */ /* 0x000fea0003800000 */
.L_x_532:
[----:B------:R-:W-:-:S13]  /*8030*/  ISETP.NE.AND P0, PT, R0, 0x2, PT ;  /* 0x000000020000780c */ /* 0x000fda0003f05270 */
[----:B------:R-:W-:Y:S05]  /*8040*/  @!P0 BRA `(.L_x_535) ;  /* 0x0000000000308947 */ /* 0x000fea0003800000 */
[----:B------:R-:W-:-:S13]  /*8050*/  ISETP.NE.AND P0, PT, R0, 0x3, PT ;  /* 0x000000030000780c */ /* 0x000fda0003f05270 */
[----:B------:R-:W-:Y:S05]  /*8060*/  @!P0 BRA `(.L_x_536) ;  /* 0x0000000000188947 */ /* 0x000fea0003800000 */
[----:B------:R-:W-:-:S13]  /*8070*/  ISETP.NE.AND P0, PT, R0, 0x4, PT ;  /* 0x000000040000780c */ /* 0x000fda0003f05270 */
[----:B------:R-:W-:Y:S05]  /*8080*/  @P0 BRA `(.L_x_534) ;  /* 0x0000000c000c0947 */ /* 0x000fea0003800000 */
[----:B-----5:R-:W-:-:S06]  /*8090*/  IMAD.U32 R4, R19, 0x10000, RZ ;  /* 0x0001000013047824 */ /* 0x020fcc00078e00ff */
[----:B------:R-:W0:Y:S02]  /*80a0*/  F2I.S64.TRUNC R4, R4 ;  /* 0x0000000400047311 */ /* 0x000e24000020d900 */
[----:B0-----:R-:W-:Y:S01]  /*80b0*/  STG.E.64 desc[UR36][R2.64], R4 ;  /* 0x0000000402007986 */ /* 0x001fe2000c101b24 */
[----:B------:R-:W-:Y:S05]  /*80c0*/  EXIT ;  /* 0x000000000000794d */ /* 0x000fea0003800000 */
.L_x_536:
[----:B-----5:R-:W-:-:S06]  /*80d0*/  IMAD.U32 R19, R19, 0x10000, RZ ;  /* 0x0001000013137824 */ /* 0x020fcc00078e00ff */
[----:B------:R-:W0:Y:S02]  /*80e0*/  F2I.FTZ.TRUNC.NTZ R19, R19 ;  /* 0x0000001300137305 */ /* 0x000e24000021f100 */
[----:B0-----:R-:W-:Y:S01]  /*80f0*/  STG.E desc[UR36][R2.64], R19 ;  /* 0x0000001302007986 */ /* 0x001fe2000c101924 */
[----:B------:R-:W-:Y:S05]  /*8100*/  EXIT ;  /* 0x000000000000794d */ /* 0x000fea0003800000 */
.L_x_535:
[----:B-----5:R-:W-:-:S06]  /*8110*/  IMAD.U32 R19, R19, 0x10000, RZ ;  /* 0x0001000013137824 */ /* 0x020fcc00078e00ff */
[----:B------:R-:W0:Y:S02]  /*8120*/  F2I.FTZ.TRUNC.NTZ R19, R19 ;  /* 0x0000001300137305 */ /* 0x000e24000021f100 */
[----:B0-----:R-:W-:Y:S01]  /*8130*/  STG.E.U16 desc[UR36][R2.64], R19 ;  /* 0x0000001302007986 */ /* 0x001fe2000c101524 */
[----:B------:R-:W-:Y:S05]  /*8140*/  EXIT ;  /* 0x000000000000794d */ /* 0x000fea0003800000 */
.L_x_531:
[----:B------:R-:W-:-:S13]  /*8150*/  ISETP.GT.AND P0, PT, R0, 0x6, PT ;  /* 0x000000060000780c */ /* 0x000fda0003f04270 */
[----:B------:R-:W-:Y:S05]  /*8160*/  @P0 BRA `(.L_x_537) ;  /* 0x00000000002c0947 */ /* 0x000fea0003800000 */
[----:B------:R-:W-:-:S13]  /*8170*/  ISETP.NE.AND P0, PT, R0, 0x5, PT ;  /* 0x000000050000780c */ /* 0x000fda0003f05270 */
[----:B------:R-:W-:Y:S05]  /*8180*/  @!P0 BRA `(.L_x_538) ;  /* 0x0000000000148947 */ /* 0x000fea0003800000 */
[----:B------:R-:W-:-:S13]  /*8190*/  ISETP.NE.AND P0, PT, R0, 0x6, PT ;  /* 0x000000060000780c */ /* 0x000fda0003f05270 */
[----:B------:R-:W-:Y:S05]  /*81a0*/  @P0 BRA `(.L_x_534) ;  /* 0x0000000800c40947 */ /* 0x000fea0003800000 */
[----:B-----5:R-:W-:-:S05]  /*81b0*/  IMAD.U32 R19, R19, 0x10000, RZ ;  /* 0x0001000013137824 */ /* 0x020fca00078e00ff */
[----:B------:R-:W-:Y:S01]  /*81c0*/  STG.E desc[UR36][R2.64], R19 ;  /* 0x0000001302007986 */ /* 0x000fe2000c101924 */
[----:B------:R-:W-:Y:S05]  /*81d0*/  EXIT ;  /* 0x000000000000794d */ /* 0x000fea0003800000 */
.L_x_538:
[----:B-----5:R-:W-:-:S05]  /*81e0*/  IMAD.U32 R0, R19, 0x10000, RZ ;  /* 0x0001000013007824 */ /* 0x020fca00078e00ff */
[----:B------:R-:W-:-:S05]  /*81f0*/  F2FP.F16.F32.PACK_AB R0, RZ, R0 ;  /* 0x00000000ff00723e */ /* 0x000fca00000000ff */
[----:B------:R-:W-:Y:S01]  /*8200*/  STG.E.U16 desc[UR36][R2.64], R0 ;  /* 0x0000000002007986 */ /* 0x000fe2000c101524 */
[----:B------:R-:W-:Y:S05]  /*8210*/  EXIT ;  /* 0x000000000000794d */ /* 0x000fea0003800000 */
.L_x_537:
[----:B------:R-:W-:-:S13]  /*8220*/  ISETP.NE.AND P0, PT, R0, 0x7, PT ;  /* 0x000000070000780c */ /* 0x000fda0003f05270 */
[----:B------:R-:W-:Y:S05]  /*8230*/  @!P0 BRA `(.L_x_539) ;  /* 0x0000000000348947 */ /* 0x000fea0003800000 */
[----:B------:R-:W-:-:S13]  /*8240*/  ISETP.NE.AND P0, PT, R0, 0x8, PT ;  /* 0x000000080000780c */ /* 0x000fda0003f05270 */
[----:B------:R-:W-:Y:S05]  /*8250*/  @!P0 BRA `(.L_x_540) ;  /* 0x0000000000188947 */ /* 0x000fea0003800000 */
[----:B------:R-:W-:-:S13]  /*8260*/  ISETP.NE.AND P0, PT, R0, 0x9, PT ;  /* 0x000000090000780c */ /* 0x000fda0003f05270 */
[----:B------:R-:W-:Y:S05]  /*8270*/  @P0 BRA `(.L_x_534) ;  /* 0x0000000800900947 */ /* 0x000fea0003800000 */
[----:B-----5:R-:W-:Y:S02]  /*8280*/  IMAD.U32 R4, R19, 0x10000, RZ ;  /* 0x0001000013047824 */ /* 0x020fe400078e00ff */
[----:B------:R-:W-:-:S05]  /*8290*/  IMAD.MOV.U32 R5, RZ, RZ, RZ ;  /* 0x000000ffff057224 */ /* 0x000fca00078e00ff */
[----:B------:R-:W-:Y:S01]  /*82a0*/  STG.E.64 desc[UR36][R2.64], R4 ;  /* 0x0000000402007986 */ /* 0x000fe2000c101b24 */
[----:B------:R-:W-:Y:S05]  /*82b0*/  EXIT ;  /* 0x000000000000794d */ /* 0x000fea0003800000 */
.L_x_540:
[----:B-----5:R-:W-:-:S05]  /*82c0*/  IMAD.U32 R19, R19, 0x10000, RZ ;  /* 0x0001000013137824 */ /* 0x020fca00078e00ff */
[----:B------:R-:W-:-:S04]  /*82d0*/  F2FP.F16.F32.PACK_AB R5, RZ, R19 ;  /* 0x00000013ff05723e */ /* 0x000fc800000000ff */
[----:B------:R-:W-:-:S05]  /*82e0*/  PRMT R5, R5, 0x5410, RZ ;  /* 0x0000541005057816 */ /* 0x000fca00000000ff */
[----:B------:R-:W-:Y:S01]  /*82f0*/  STG.E desc[UR36][R2.64], R5 ;  /* 0x0000000502007986 */ /* 0x000fe2000c101924 */
[----:B------:R-:W-:Y:S05]  /*8300*/  EXIT ;  /* 0x000000000000794d */ /* 0x000fea0003800000 */
.L_x_539:
[----:B-----5:R-:W-:-:S04]  /*8310*/  IMAD.U32 R4, R19, 0x10000, RZ ;  /* 0x0001000013047824 */ /* 0x020fc800078e00ff */
[----:B------:R-:W-:-:S06]  /*8320*/  FMUL.FTZ R4, R4, 1 ;  /* 0x3f80000004047820 */ /* 0x000fcc0000410000 */
[----:B------:R-:W0:Y:S02]  /*8330*/  F2F.F64.F32 R4, R4 ;  /* 0x0000000400047310 */ /* 0x000e240000201800 */
[----:B0-----:R-:W-:Y:S01]  /*8340*/  STG.E.64 desc[UR36][R2.64], R4 ;  /* 0x0000000402007986 */ /* 0x001fe2000c101b24 */
[----:B------:R-:W-:Y:S05]  /*8350*/  EXIT ;  /* 0x000000000000794d */ /* 0x000fea0003800000 */
.L_x_530:
        /* <DEDUP_REMOVED lines=8> */
[----:B-----5:R-:W-:-:S05]  /*83e0*/  IMAD.U32 R19, R19, 0x10000, RZ ;  /* 0x0001000013137824 */ /* 0x020fca00078e00ff */
[----:B------:R-:W-:-:S04]  /*83f0*/  FSETP.NEU.FTZ.AND P0, PT, R19, RZ, PT ;  /* 0x000000ff1300720b */ /* 0x000fc80003f1d000 */
[----:B------:R-:W-:-:S05]  /*8400*/  SEL R5, RZ, 0x1, !P0 ;  /* 0x00000001ff057807 */ /* 0x000fca0004000000 */
[----:B------:R-:W-:Y:S01]  /*8410*/  STG.E.U8 desc[UR36][R2.64], R5 ;  /* 0x0000000502007986 */ /* 0x000fe2000c101124 */
[----:B------:R-:W-:Y:S05]  /*8420*/  EXIT ;  /* 0x000000000000794d */ /* 0x000fea0003800000 */
.L_x_543:
[----:B-----5:R-:W-:Y:S01]  /*8430*/  IMAD.U32 R19, R19, 0x10000, RZ ;  /* 0x0001000013137824 */ /* 0x020fe200078e00ff */
[----:B------:R-:W-:-:S03]  /*8440*/  CS2R R6, SRZ ;  /* 0x0000000000067805 */ /* 0x000fc6000001ff00 */
[----:B------:R-:W-:-:S06]  /*8450*/  FMUL.FTZ R4, R19, 1 ;  /* 0x3f80000013047820 */ /* 0x000fcc0000410000 */
[----:B------:R-:W0:Y:S02]  /*8460*/  F2F.F64.F32 R4, R4 ;  /* 0x0000000400047310 */ /* 0x000e240000201800 */
[----:B0-----:R-:W-:Y:S01]  /*8470*/  STG.E.128 desc[UR36][R2.64], R4 ;  /* 0x0000000402007986 */ /* 0x001fe2000c101d24 */
[----:B------:R-:W-:Y:S05]  /*8480*/  EXIT ;  /* 0x000000000000794d */ /* 0x000fea0003800000 */
.L_x_542:
[----:B------:R-:W-:-:S13]  /*8490*/  ISETP.NE.AND P0, PT, R0, 0xf, PT ;  /* 0x0000000f0000780c */ /* 0x000fda0003f05270 */
[----:B------:R-:W-:Y:S05]  /*84a0*/  @!P0 BRA `(.L_x_544) ;  /* 0x0000000000b48947 */ /* 0x000fea0003800000 */
[----:B------:R-:W-:-:S13]  /*84b0*/  ISETP.NE.AND P0, PT, R0, 0x17, PT ;  /* 0x000000170000780c */ /* 0x000fda0003f05270 */
[----:B------:R-:W-:Y:S05]  /*84c0*/  @!P0 BRA `(.L_x_545) ;  /* 0x0000000000548947 */ /* 0x000fea0003800000 */
[----:B------:R-:W-:-:S13]  /*84d0*/  ISETP.NE.AND P0, PT, R0, 0x18, PT ;  /* 0x000000180000780c */ /* 0x000fda0003f05270 */
[----:B------:R-:W-:Y:S05]  /*84e0*/  @P0 BRA `(.L_x_534) ;  /* 0x0000000400f40947 */ /* 0x000fea0003800000 */
[----:B-----5:R-:W-:Y:S01]  /*84f0*/  IMAD.U32 R19, R19, 0x10000, RZ ;  /* 0x0001000013137824 */ /* 0x020fe200078e00ff */
        /* <DEDUP_REMOVED lines=14> */
.L_x_547:
[----:B------:R-:W-:Y:S05]  /*85e0*/  BSYNC B0 ;  /* 0x0000000000007941 */ /* 0x000fea0003800000 */
.L_x_546:
[----:B------:R-:W-:-:S05]  /*85f0*/  LOP3.LUT R5, R0, R5, RZ, 0xfc, !PT ;  /* 0x0000000500057212 */ /* 0x000fca00078efcff */
[----:B------:R-:W-:Y:S01]  /*8600*/  STG.E.U8 desc[UR36][R2.64], R5 ;  /* 0x0000000502007986 */ /* 0x000fe2000c101124 */
[----:B------:R-:W-:Y:S05]  /*8610*/  EXIT ;  /* 0x000000000000794d */ /* 0x000fea0003800000 */
.L_x_545:
[----:B-----5:R-:W-:Y:S01]  /*8620*/  IMAD.U32 R19, R19, 0x10000, RZ ;  /* 0x0001000013137824 */ /* 0x020fe200078e00ff */
        /* <DEDUP_REMOVED lines=12> */
.L_x_549:
[----:B------:R-:W-:Y:S01]  /*86f0*/  IMAD.MOV.U32 R0, RZ, RZ, 0x7f ;  /* 0x0000007fff007424 */ /* 0x000fe200078e00ff */
[----:B------:R-:W-:-:S04]  /*8700*/  ISETP.GT.U32.AND P0, PT, R4, 0x7f800000, PT ;  /* 0x7f8000000400780c */ /* 0x000fc80003f04070 */
[----:B------:R-:W-:-:S09]  /*8710*/  SEL R0, R0, 0x7c, P0 ;  /* 0x0000007c00007807 */ /* 0x000fd20000000000 */
.L_x_550:
[----:B------:R-:W-:Y:S05]  /*8720*/  BSYNC B0 ;  /* 0x0000000000007941 */ /* 0x000fea0003800000 */
.L_x_548:
[----:B------:R-:W-:-:S04]  /*8730*/  LOP3.LUT R4, R19, 0x80000000, RZ, 0xc0, !PT ;  /* 0x8000000013047812 */ /* 0x000fc800078ec0ff */
[----:B------:R-:W-:-:S04]  /*8740*/  SHF.R.U32.HI R5, RZ, 0x18, R4 ;  /* 0x00000018ff057819 */ /* 0x000fc80000011604 */
[----:B------:R-:W-:-:S05]  /*8750*/  LOP3.LUT R5, R0, R5, RZ, 0xfc, !PT ;  /* 0x0000000500057212 */ /* 0x000fca00078efcff */
[----:B------:R-:W-:Y:S01]  /*8760*/  STG.E.U8 desc[UR36][R2.64], R5 ;  /* 0x0000000502007986 */ /* 0x000fe2000c101124 */
[----:B------:R-:W-:Y:S05]  /*8770*/  EXIT ;  /* 0x000000000000794d */ /* 0x000fea0003800000 */
.L_x_544:
[----:B-----5:R-:W-:Y:S01]  /*8780*/  STG.E.U16 desc[UR36][R2.64], R19 ;  /* 0x0000001302007986 */ /* 0x020fe2000c101524 */
[----:B------:R-:W-:Y:S05]  /*8790*/  EXIT ;  /* 0x000000000000794d */ /* 0x000fea0003800000 */
.L_x_541:
        /* <DEDUP_REMOVED lines=8> */
[----:B-----5:R-:W-:-:S06]  /*8820*/  IMAD.U32 R5, R19, 0x10000, RZ ;  /* 0x0001000013057824 */ /* 0x020fcc00078e00ff */
[----:B------:R-:W0:Y:S02]  /*8830*/  F2I.FTZ.U32.TRUNC.NTZ R5, R5 ;  /* 0x0000000500057305 */ /* 0x000e24000021f000 */
[----:B0-----:R-:W-:Y:S01]  /*8840*/  STG.E.U16 desc[UR36][R2.64], R5 ;  /* 0x0000000502007986 */ /* 0x001fe2000c101524 */
[----:B------:R-:W-:Y:S05]  /*8850*/  EXIT ;  /* 0x000000000000794d */ /* 0x000fea0003800000 */
.L_x_553:
[----:B-----5:R-:W-:Y:S01]  /*8860*/  IMAD.U32 R19, R19, 0x10000, RZ ;  /* 0x0001000013137824 */ /* 0x020fe200078e00ff */
        /* <DEDUP_REMOVED lines=12> */
[----:B------:R-:W-:-:S05]  /*8930*/  FADD.FTZ R0, R5, 8192 ;  /* 0x4600000005007421 */ /* 0x000fca0000010000 */
[----:B------:R-:W-:Y:S02]  /*8940*/  LOP3.LUT P0, R4, R0, 0xff, RZ, 0xc0, !PT ;  /* 0x000000ff00047812 */ /* 0x000fe4000780c0ff */
[----:B------:R-:W-:-:S11]  /*8950*/  PRMT R0, RZ, 0x7610, R0 ;  /* 0x00007610ff007816 */ /* 0x000fd60000000000 */
[----:B------:R-:W-:Y:S05]  /*8960*/  @!P0 BRA `(.L_x_555) ;  /* 0x0000000000108947 */ /* 0x000fea0003800000 */
.L_x_556:
[----:B------:R-:W-:-:S04]  /*8970*/  LOP3.LUT R0, R19, 0x80000000, RZ, 0xc0, !PT ;  /* 0x8000000013007812 */ /* 0x000fc800078ec0ff */
[----:B------:R-:W-:-:S04]  /*8980*/  SHF.R.U32.HI R5, RZ, 0x18, R0 ;  /* 0x00000018ff057819 */ /* 0x000fc80000011600 */
[----:B------:R-:W-:-:S04]  /*8990*/  LOP3.LUT R4, R4, R5, RZ, 0xfc, !PT ;  /* 0x0000000504047212 */ /* 0x000fc800078efcff */
[----:B------:R-:W-:-:S07]  /*89a0*/  PRMT R0, R4, 0x7610, R0 ;  /* 0x0000761004007816 */ /* 0x000fce0000000000 */
.L_x_555:
[----:B------:R-:W-:Y:S05]  /*89b0*/  BSYNC B0 ;  /* 0x0000000000007941 */ /* 0x000fea0003800000 */
.L_x_554:
[----:B------:R-:W-:Y:S01]  /*89c0*/  STG.E.U8 desc[UR36][R2.64], R0 ;  /* 0x0000000002007986 */ /* 0x000fe2000c101124 */
[----:B------:R-:W-:Y:S05]  /*89d0*/  EXIT ;  /* 0x000000000000794d */ /* 0x000fea0003800000 */
.L_x_552:
        /* <DEDUP_REMOVED lines=17> */
.L_x_559:
[----:B------:R-:W-:-:S04]  /*8af0*/  LOP3.LUT R0, R19, 0x80000000, RZ, 0xc0, !PT ;  /* 0x8000000013007812 */ /* 0x000fc800078ec0ff */
[----:B------:R-:W-:-:S04]  /*8b00*/  SHF.R.U32.HI R5, RZ, 0x18, R0 ;  /* 0x00000018ff057819 */ /* 0x000fc80000011600 */
[----:B------:R-:W-:-:S04]  /*8b10*/  LOP3.LUT R4, R4, R5, RZ, 0xfc, !PT ;  /* 0x0000000504047212 */ /* 0x000fc800078efcff */
[----:B------:R-:W-:-:S07]  /*8b20*/  PRMT R0, R4, 0x7610, R0 ;  /* 0x0000761004007816 */ /* 0x000fce0000000000 */
.L_x_558:
[----:B------:R-:W-:Y:S05]  /*8b30*/  BSYNC B0 ;  /* 0x0000000000007941 */ /* 0x000fea0003800000 */
.L_x_557:
[----:B------:R-:W-:Y:S01]  /*8b40*/  STG.E.U8 desc[UR36][R2.64], R0 ;  /* 0x0000000002007986 */ /* 0x000fe2000c101124 */
[----:B------:R-:W-:Y:S05]  /*8b50*/  EXIT ;  /* 0x000000000000794d */ /* 0x000fea0003800000 */
.L_x_551:
[----:B------:R-:W-:-:S13]  /*8b60*/  ISETP.NE.AND P0, PT, R0, 0x1c, PT ;  /* 0x0000001c0000780c */ /* 0x000fda0003f05270 */
[----:B------:R-:W-:Y:S05]  /*8b70*/  @!P0 BRA `(.L_x_560) ;  /* 0x0000000000a48947 */ /* 0x000fea0003800000 */
[----:B------:R-:W-:-:S13]  /*8b80*/  ISETP.NE.AND P0, PT, R0, 0x1d, PT ;  /* 0x0000001d0000780c */ /* 0x000fda0003f05270 */
[----:B------:R-:W-:Y:S05]  /*8b90*/  @!P0 BRA `(.L_x_561) ;  /* 0x00000000008c8947 */ /* 0x000fea0003800000 */
[----:B------:R-:W-:-:S13]  /*8ba0*/  ISETP.NE.AND P0, PT, R0, 0x2c, PT ;  /* 0x0000002c0000780c */ /* 0x000fda0003f05270 */
[----:B------:R-:W-:Y:S05]  /*8bb0*/  @P0 BRA `(.L_x_534) ;  /* 0x0000000000400947 */ /* 0x000fea0003800000 */
[----:B-----5:R-:W-:Y:S02]  /*8bc0*/  IMAD.U32 R19, R19, 0x10000, RZ ;  /* 0x0001000013137824 */ /* 0x020fe400078e00ff */
[----:B------:R-:W-:-:S03]  /*8bd0*/  IMAD.MOV.U32 R5, RZ, RZ, 0xff ;  /* 0x000000ffff057424 */ /* 0x000fc600078e00ff */
[----:B------:R-:W-:-:S04]  /*8be0*/  SHF.R.U32.HI R6, RZ, 0x17, R19 ;  /* 0x00000017ff067819 */ /* 0x000fc80000011613 */
[----:B------:R-:W-:-:S04]  /*8bf0*/  LOP3.LUT R4, R6, 0xff, RZ, 0xc0, !PT ;  /* 0x000000ff06047812 */ /* 0x000fc800078ec0ff */
[----:B------:R-:W-:-:S13]  /*8c00*/  ISETP.NE.AND P2, PT, R4, 0xff, PT ;  /* 0x000000ff0400780c */ /* 0x000fda0003f45270 */
[--C-:B------:R-:W-:Y:S02]  /*8c10*/  @P2 SHF.R.U32.HI R0, RZ, 0x16, R19.reuse ;  /* 0x00000016ff002819 */ /* 0x100fe40000011613 */
[----:B------:R-:W-:Y:S02]  /*8c20*/  @P2 LOP3.LUT P0, RZ, R4, 0x3fffff, R19, 0xf8, !PT ;  /* 0x003fffff04ff2812 */ /* 0x000fe4000780f813 */
        /* <DEDUP_REMOVED lines=9> */
.L_x_534:
[----:B------:R-:W-:Y:S01]  /*8cc0*/  MOV R0, 0x0 ;  /* 0x0000000000007802 */ /* 0x000fe20000000f00 */
[----:B------:R-:W-:Y:S01]  /*8cd0*/  ULDC.64 UR4, c[0x4][0x158] ;  /* 0x0100560000047ab9 */ /* 0x000fe20000000a00 */
[----:B------:R-:W-:Y:S01]  /*8ce0*/  ULDC.64 UR6, c[0x4][0x70] ;  /* 0x01001c0000067ab9 */ /* 0x000fe20000000a00 */
[----:B------:R-:W-:Y:S01]  /*8cf0*/  IMAD.U32 R4, RZ, RZ, UR4 ;  /* 0x00000004ff047e24 */ /* 0x000fe2000f8e00ff */
[----:B------:R0:W2:Y:S01]  /*8d00*/  LDC.64 R2, c[0x4][R0] ;  /* 0x0100000000027b82 */ /* 0x0000a20000000a00 */
        /* <DEDUP_REMOVED lines=10> */
[----:B-12--5:R-:W-:Y:S05]  /*8db0*/  CALL.ABS.NOINC R2 ;  /* 0x0000000002007343 */ /* 0x026fea0003c00000 */
.L_x_562:
[----:B------:R-:W-:Y:S05]  /*8dc0*/  EXIT ;  /* 0x000000000000794d */ /* 0x000fea0003800000 */
.L_x_561:
[----:B-----5:R-:W-:-:S06]  /*8dd0*/  IMAD.U32 R4, R19, 0x10000, RZ ;  /* 0x0001000013047824 */ /* 0x020fcc00078e00ff */
[----:B------:R-:W0:Y:S02]  /*8de0*/  F2I.U64.TRUNC R4, R4 ;  /* 0x0000000400047311 */ /* 0x000e24000020d800 */
[----:B0-----:R-:W-:Y:S01]  /*8df0*/  STG.E.64 desc[UR36][R2.64], R4 ;  /* 0x0000000402007986 */ /* 0x001fe2000c101b24 */
[----:B------:R-:W-:Y:S05]  /*8e00*/  EXIT ;  /* 0x000000000000794d */ /* 0x000fea0003800000 */
.L_x_560:
[----:B-----5:R-:W-:-:S06]  /*8e10*/  IMAD.U32 R19, R19, 0x10000, RZ ;  /* 0x0001000013137824 */ /* 0x020fcc00078e00ff */
[----:B------:R-:W0:Y:S02]  /*8e20*/  F2I.FTZ.U32.TRUNC.NTZ R19, R19 ;  /* 0x0000001300137305 */ /* 0x000e24000021f000 */
[----:B0-----:R-:W-:Y:S01]  /*8e30*/  STG.E desc[UR36][R2.64], R19 ;  /* 0x0000001302007986 */ /* 0x001fe2000c101924 */
[----:B------:R-:W-:Y:S05]  /*8e40*/  EXIT ;  /* 0x000000000000794d */ /* 0x000fea0003800000 */
.L_x_563:
        /* <DEDUP_REMOVED lines=11> */
.L_x_20825:


//--------------------- .text._ZN2at6native18elementwise_kernelILi128ELi4EZNS0_22gpu_kernel_impl_nocastIZZZNS0_16asin_kernel_cudaERNS_18TensorIteratorBaseEENKUlvE0_clEvENKUlvE2_clEvEUlN3c108BFloat16EE_EEvS4_RKT_EUliE_EEviT1_ --------------------------
	.section	.text._ZN2at6native18elementwise_kernelILi128ELi4EZNS0_22gpu_kernel_impl_nocastIZZZNS0_16asin_kernel_cudaERNS_18TensorIteratorBaseEENKUlvE0_clEvENKUlvE2_clEvEUlN3c108BFloat16EE_EEvS4_RKT_EUliE_EEviT1_,"ax",@progbits
	.align	128
        .global         _ZN2at6native18elementwise_kernelILi128ELi4EZNS0_22gpu_kernel_impl_nocastIZZZNS0_16asin_kernel_cudaERNS_18TensorIteratorBaseEENKUlvE0_clEvENKUlvE2_clEvEUlN3c108BFloat16EE_EEvS4_RKT_EUliE_EEviT1_
        .type           _ZN2at6native18elementwise_kernelILi128ELi4EZNS0_22gpu_kernel_impl_nocastIZZZNS0_16asin_kernel_cudaERNS_18TensorIteratorBaseEENKUlvE0_clEvENKUlvE2_clEvEUlN3c108BFloat16EE_EEvS4_RKT_EUliE_EEviT1_,@function
        .size           _ZN2at6native18elementwise_kernelILi128ELi4EZNS0_22gpu_kernel_impl_nocastIZZZNS0_16asin_kernel_cudaERNS_18TensorIteratorBaseEENKUlvE0_clEvENKUlvE2_clEvEUlN3c108BFloat16EE_EEvS4_RKT_EUliE_EEviT1_,(.L_x_20826 - _ZN2at6native18elementwise_kernelILi128ELi4EZNS0_22gpu_kernel_impl_nocastIZZZNS0_16asin_kernel_cudaERNS_18TensorIteratorBaseEENKUlvE0_clEvENKUlvE2_clEvEUlN3c108BFloat16EE_EEvS4_RKT_EUliE_EEviT1_)
        .other          _ZN2at6native18elementwise_kernelILi128ELi4EZNS0_22gpu_kernel_impl_nocastIZZZNS0_16asin_kernel_cudaERNS_18TensorIteratorBaseEENKUlvE0_clEvENKUlvE2_clEvEUlN3c108BFloat16EE_EEvS4_RKT_EUliE_EEviT1_,@"STO_CUDA_ENTRY STV_DEFAULT"
_ZN2at6native18elementwise_kernelILi128ELi4EZNS0_22gpu_kernel_impl_nocastIZZZNS0_16asin_kernel_cudaERNS_18TensorIteratorBaseEENKUlvE0_clEvENKUlvE2_clEvEUlN3c108BFloat16EE_EEvS4_RKT_EUliE_EEviT1_:
.text._ZN2at6native18elementwise_kernelILi128ELi4EZNS0_22gpu_kernel_impl_nocastIZZZNS0_16asin_kernel_cudaERNS_18TensorIteratorBaseEENKUlvE0_clEvENKUlvE2_clEvEUlN3c108BFloat16EE_EEvS4_RKT_EUliE_EEviT1_:
[----:B------:R-:W-:Y:S01]  /*0000*/  LDC R1, c[0x0][0x28] ;  /* 0x00000a00ff017b82 */ /* 0x000fe20000000800 */
[----:B------:R-:W0:Y:S01]  /*0010*/  S2R R0, SR_CTAID.X ;  /* 0x0000000000007919 */ /* 0x000e220000002500 */
[----:B------:R-:W-:Y:S01]  /*0020*/  ULDC UR6, c[0x0][0x210] ;  /* 0x0000840000067ab9 */ /* 0x000fe20000000800 */
[----:B------:R-:W-:Y:S01]  /*0030*/  ULDC.64 UR4, c[0x0][0x208] ;  /* 0x0000820000047ab9 */ /* 0x000fe20000000a00 */
[----:B------:R-:W-:Y:S01]  /*0040*/  BSSY B0, `(.L_x_564) ;  /* 0x0000157000007945 */ /* 0x000fe20003800000 */
[----:B------:R-:W0:Y:S02]  /*0050*/  S2R R3, SR_TID.X ;  /* 0x0000000000037919 */ /* 0x000e240000002100 */
[----:B0-----:R-:W-:-:S04]  /*0060*/  LEA R0, R0, R3, 0x9 ;  /* 0x0000000300007211 */ /* 0x001fc800078e48ff */
[----:B------:R-:W-:-:S13]  /*0070*/  ISETP.GE.AND P0, PT, R0, UR6, PT ;  /* 0x0000000600007c0c */ /* 0x000fda000bf06270 */
[----:B------:R-:W-:Y:S05]  /*0080*/  @P0 BRA `(.L_x_565) ;  /* 0x0000001400480947 */ /* 0x000fea0003800000 */
[----:B------:R-:W0:Y:S01]  /*0090*/  LDC R8, c[0x0][0x218] ;  /* 0x00008600ff087b82 */ /* 0x000e220000000800 */
[----:B------:R-:W-:Y:S02]  /*00a0*/  CS2R R2, SRZ ;  /* 0x0000000000027805 */ /* 0x000fe4000001ff00 */
[----:B0-----:R-:W-:-:S13]  /*00b0*/  ISETP.NE.AND P0, PT, R8, RZ, PT ;  /* 0x000000ff0800720c */ /* 0x001fda0003f05270 */
[----:B------:R-:W-:Y:S05]  /*00c0*/  @!P0 BRA `(.L_x_566) ;  /* 0x0000001000a88947 */ /* 0x000fea0003800000 */
[----:B------:R-:W-:Y:S01]  /*00d0*/  HFMA2.MMA R2, -RZ, RZ, 0, 0 ;  /* 0x00000000ff027435 */ /* 0x000fe200000001ff */
[----:B------:R-:W-:Y:S01]  /*00e0*/  MOV R3, R0 ;  /* 0x0000000000037202 */ /* 0x000fe20000000f00 */
[----:B------:R-:W-:Y:S01]  /*00f0*/  ULDC.64 UR8, c[0x0][0x220] ;  /* 0x0000880000087ab9 */ /* 0x000fe20000000a00 */
[----:B------:R-:W-:Y:S01]  /*0100*/  ISETP.NE.AND P0, PT, R8, 0x1, PT ;  /* 0x000000010800780c */ /* 0x000fe20003f05270 */
[----:B------:R-:W-:-:S06]  /*0110*/  ULDC UR7, c[0x0][0x21c] ;  /* 0x0000870000077ab9 */ /* 0x000fcc0000000800 */
[----:B------:R-:W-:-:S05]  /*0120*/  IMAD.HI.U32 R4, R0, UR8, R2 ;  /* 0x0000000800047c27 */ /* 0x000fca000f8e0002 */
[----:B------:R-:W-:Y:S01]  /*0130*/  SHF.R.U32.HI R5, RZ, UR9, R4 ;  /* 0x00000009ff057c19 */ /* 0x000fe20008011604 */
[----:B------:R-:W-:-:S03]  /*0140*/  ULDC.64 UR8, c[0x0][0x348] ;  /* 0x0000d20000087ab9 */ /* 0x000fc60000000a00 */
[----:B------:R-:W-:-:S05]  /*0150*/  IADD3 R3, -R5, RZ, RZ ;  /* 0x000000ff05037210 */ /* 0x000fca0007ffe1ff */
[----:B------:R-:W-:-:S04]  /*0160*/  IMAD R2, R3, UR7, R0 ;  /* 0x0000000703027c24 */ /* 0x000fc8000f8e0200 */
[C---:B------:R-:W-:Y:S02]  /*0170*/  IMAD R3, R2.reuse, UR8, RZ ;  /* 0x0000000802037c24 */ /* 0x040fe4000f8e02ff */
[----:B------:R-:W-:Y:S01]  /*0180*/  IMAD R2, R2, UR9, RZ ;  /* 0x0000000902027c24 */ /* 0x000fe2000f8e02ff */
[----:B------:R-:W-:Y:S06]  /*0190*/  @!P0 BRA `(.L_x_566) ;  /* 0x0000001000748947 */ /* 0x000fec0003800000 */
[----:B------:R-:W-:Y:S01]  /*01a0*/  MOV R4, RZ ;  /* 0x000000ff00047202 */ /* 0x000fe20000000f00 */
[----:B------:R-:W-:Y:S01]  /*01b0*/  ULDC.64 UR8, c[0x0][0x228] ;  /* 0x00008a0000087ab9 */ /* 0x000fe20000000a00 */
[----:B------:R-:W-:Y:S01]  /*01c0*/  ULDC UR7, c[0x0][0x230] ;  /* 0x00008c0000077ab9 */ /* 0x000fe20000000800 */
[----:B------:R-:W-:Y:S02]  /*01d0*/  ISETP.NE.AND P0, PT, R8, 0x2, PT ;  /* 0x000000020800780c */ /* 0x000fe40003f05270 */
[----:B------:R-:W-:-:S05]  /*01e0*/  IMAD.HI.U32 R6, R5, UR9, R4 ;  /* 0x0000000905067c27 */ /* 0x000fca000f8e0004 */
[----:B------:R-:W-:-:S04]  /*01f0*/  SHF.R.U32.HI R7, RZ, UR7, R6 ;  /* 0x00000007ff077c19 */ /* 0x000fc80008011606 */
[----:B------:R-:W-:-:S05]  /*0200*/  IADD3 R4, -R7, RZ, RZ ;  /* 0x000000ff07047210 */ /* 0x000fca0007ffe1ff */
[----:B------:R-:W-:Y:S01]  /*0210*/  IMAD R4, R4, UR8, R5 ;  /* 0x0000000804047c24 */ /* 0x000fe2000f8e0205 */
[----:B------:R-:W-:-:S03]  /*0220*/  ULDC.64 UR8, c[0x0][0x350] ;  /* 0x0000d40000087ab9 */ /* 0x000fc60000000a00 */
[C---:B------:R-:W-:Y:S02]  /*0230*/  IMAD R3, R4.reuse, UR8, R3 ;  /* 0x0000000804037c24 */ /* 0x040fe4000f8e0203 */
[----:B------:R-:W-:Y:S01]  /*0240*/  IMAD R2, R4, UR9, R2 ;  /* 0x0000000904027c24 */ /* 0x000fe2000f8e0202 */
[----:B------:R-:W-:Y:S06]  /*0250*/  @!P0 BRA `(.L_x_566) ;  /* 0x0000001000448947 */ /* 0x000fec0003800000 */
[----:B------:R-:W-:Y:S01]  /*0260*/  HFMA2.MMA R6, -RZ, RZ, 0, 0 ;  /* 0x00000000ff067435 */ /* 0x000fe200000001ff */
[----:B------:R-:W-:Y:S01]  /*0270*/  ULDC.64 UR8, c[0x0][0x238] ;  /* 0x00008e0000087ab9 */ /* 0x000fe20000000a00 */
[----:B------:R-:W-:Y:S01]  /*0280*/  ISETP.NE.AND P0, PT, R8, 0x3, PT ;  /* 0x000000030800780c */ /* 0x000fe20003f05270 */
[----:B------:R-:W-:-:S07]  /*0290*/  ULDC UR7, c[0x0][0x234] ;  /* 0x00008d0000077ab9 */ /* 0x000fce0000000800 */
        /* <DEDUP_REMOVED lines=20> */
[----:B------:R-:W-:Y:S01]  /*03e0*/  MOV R6, RZ ;  /* 0x000000ff00067202 */ /* 0x000fe20000000f00 */
[----:B------:R-:W-:Y:S01]  /*03f0*/  ULDC.64 UR8, c[0x0][0x250] ;  /* 0x0000940000087ab9 */ /* 0x000fe20000000a00 */
[----:B------:R-:W-:Y:S01]  /*0400*/  ISETP.NE.AND P0, PT, R8, 0x5, PT ;  /* 0x000000050800780c */ /* 0x000fe20003f05270 */
[----:B------:R-:W-:Y:S02]  /*0410*/  ULDC UR7, c[0x0][0x24c] ;  /* 0x0000930000077ab9 */ /* 0x000fe40000000800 */
        /* <DEDUP_REMOVED lines=8> */
[----:B------:R-:W-:Y:S01]  /*04a0*/  HFMA2.MMA R4, -RZ, RZ, 0, 0 ;  /* 0x00000000ff047435 */ /* 0x000fe200000001ff */
[----:B------:R-:W-:Y:S01]  /*04b0*/  ULDC.64 UR8, c[0x0][0x258] ;  /* 0x0000960000087ab9 */ /* 0x000fe20000000a00 */
[----:B------:R-:W-:Y:S01]  /*04c0*/  ULDC UR7, c[0x0][0x260] ;  /* 0x0000980000077ab9 */ /* 0x000fe20000000800 */
[----:B------:R-:W-:-:S07]  /*04d0*/  ISETP.NE.AND P0, PT, R8, 0x6, PT ;  /* 0x000000060800780c */ /* 0x000fce0003f05270 */
        /* <DEDUP_REMOVED lines=212> */
[----:B------:R-:W-:Y:S01]  /*1220*/  ISETP.NE.AND P0, PT, R8, 0x18, PT ;  /* 0x000000180800780c */ /* 0x000fe20003f05270 */
[----:B------:R-:W-:Y:S01]  /*1230*/  ULDC.64 UR8, c[0x0][0x330] ;  /* 0x0000cc0000087ab9 */ /* 0x000fe20000000a00 */
[----:B------:R-:W-:Y:S01]  /*1240*/  MOV R4, RZ ;  /* 0x000000ff00047202 */ /* 0x000fe20000000f00 */
[----:B------:R-:W-:-:S04]  /*1250*/  ULDC UR7, c[0x0][0x338] ;  /* 0x0000ce0000077ab9 */ /* 0x000fc80000000800 */
[----:B------:R-:W-:-:S05]  /*1260*/  IMAD.HI.U32 R8, R5, UR9, R4 ;  /* 0x0000000905087c27 */ /* 0x000fca000f8e0004 */
[----:B------:R-:W-:Y:S01]  /*1270*/  SHF.R.U32.HI R9, RZ, UR7, R8 ;  /* 0x00000007ff097c19 */ /* 0x000fe20008011608 */
[----:B------:R-:W0:Y:S01]  /*1280*/  @P0 LDC.64 R12, c[0x0][0x340] ;  /* 0x0000d000ff0c0b82 */ /* 0x000e220000000a00 */
[----:B------:R-:W-:Y:S02]  /*1290*/  @P0 MOV R8, RZ ;  /* 0x000000ff00080202 */ /* 0x000fe40000000f00 */
[----:B------:R-:W-:-:S05]  /*12a0*/  IADD3 R11, -R9, RZ, RZ ;  /* 0x000000ff090b7210 */ /* 0x000fca0007ffe1ff */
[----:B------:R-:W1:Y:S08]  /*12b0*/  @P0 LDC R15, c[0x0][0x33c] ;  /* 0x0000cf00ff0f0b82 */ /* 0x000e700000000800 */
[----:B------:R-:W2:Y:S01]  /*12c0*/  @P0 LDC.64 R6, c[0x0][0x408] ;  /* 0x00010200ff060b82 */ /* 0x000ea20000000a00 */
[----:B0-----:R-:W-:-:S05]  /*12d0*/  @P0 IMAD.HI.U32 R4, R9, R12, R8 ;  /* 0x0000000c09040227 */ /* 0x001fca00078e0008 */
[----:B------:R-:W-:Y:S01]  /*12e0*/  @P0 SHF.R.U32.HI R8, RZ, R13, R4 ;  /* 0x0000000dff080219 */ /* 0x000fe20000011604 */
[----:B------:R-:W-:Y:S01]  /*12f0*/  IMAD R4, R11, UR8, R5 ;  /* 0x000000080b047c24 */ /* 0x000fe2000f8e0205 */
[----:B------:R-:W-:Y:S02]  /*1300*/  ULDC.64 UR8, c[0x0][0x400] ;  /* 0x0001000000087ab9 */ /* 0x000fe40000000a00 */
[----:B------:R-:W-:Y:S01]  /*1310*/  @P0 IADD3 R8, -R8, RZ, RZ ;  /* 0x000000ff08080210 */ /* 0x000fe20007ffe1ff */
[C---:B------:R-:W-:Y:S02]  /*1320*/  IMAD R3, R4.reuse, UR8, R3 ;  /* 0x0000000804037c24 */ /* 0x040fe4000f8e0203 */
[----:B------:R-:W-:Y:S02]  /*1330*/  IMAD R2, R4, UR9, R2 ;  /* 0x0000000904027c24 */ /* 0x000fe4000f8e0202 */
[----:B-1----:R-:W-:-:S04]  /*1340*/  @P0 IMAD R8, R8, R15, R9 ;  /* 0x0000000f08080224 */ /* 0x002fc800078e0209 */
[C---:B--2---:R-:W-:Y:S02]  /*1350*/  @P0 IMAD R3, R8.reuse, R6, R3 ;  /* 0x0000000608030224 */ /* 0x044fe400078e0203 */
[----:B------:R-:W-:-:S07]  /*1360*/  @P0 IMAD R2, R8, R7, R2 ;  /* 0x0000000708020224 */ /* 0x000fce00078e0202 */
.L_x_566:
[----:B------:R-:W-:Y:S02]  /*1370*/  ULDC.64 UR8, c[0x0][0x418] ;  /* 0x0001060000087ab9 */ /* 0x000fe40000000a00 */
[----:B------:R-:W-:-:S04]  /*1380*/  IADD3 R4, P0, R2, UR8, RZ ;  /* 0x0000000802047c10 */ /* 0x000fc8000ff1e0ff */
[----:B------:R-:W-:Y:S01]  /*1390*/  IADD3.X R5, RZ, UR9, RZ, P0, !PT ;  /* 0x00000009ff057c10 */ /* 0x000fe200087fe4ff */
[----:B------:R-:W-:-:S04]  /*13a0*/  ULDC.64 UR8, c[0x0][0x410] ;  /* 0x0001040000087ab9 */ /* 0x000fc80000000a00 */
[----:B------:R0:W2:Y:S01]  /*13b0*/  LDG.E.U16 R4, desc[UR4][R4.64] ;  /* 0x0000000404047981 */ /* 0x0000a2000c1e1500 */
[----:B------:R-:W-:Y:S02]  /*13c0*/  MOV R7, 0x3f000000 ;  /* 0x3f00000000077802 */ /* 0x000fe40000000f00 */
[----:B------:R-:W-:Y:S02]  /*13d0*/  IADD3 R0, R0, 0x80, RZ ;  /* 0x0000008000007810 */ /* 0x000fe40007ffe0ff */
[----:B0-----:R-:W-:Y:S01]  /*13e0*/  MOV R5, 0x3d4dd2f7 ;  /* 0x3d4dd2f700057802 */ /* 0x001fe20000000f00 */
[----:B--2---:R-:W-:-:S04]  /*13f0*/  IMAD.U32 R2, R4, 0x10000, RZ ;  /* 0x0001000004027824 */ /* 0x004fc800078e00ff */
[C---:B------:R-:W-:Y:S01]  /*1400*/  FADD.FTZ R6, |R2|.reuse, -RZ ;  /* 0x800000ff02067221 */ /* 0x040fe20000010200 */
[C---:B------:R-:W-:Y:S02]  /*1410*/  FSETP.GT.FTZ.AND P0, PT, |R2|.reuse, 0.56000000238418579102, PT ;  /* 0x3f0f5c290200780b */ /* 0x040fe40003f14200 */
[----:B------:R-:W-:Y:S01]  /*1420*/  FSETP.NEU.FTZ.AND P1, PT, |R2|, 1, PT ;  /* 0x3f8000000200780b */ /* 0x000fe20003f3d200 */
[----:B------:R-:W-:-:S04]  /*1430*/  FFMA.FTZ R7, -R6, R7, 0.5 ;  /* 0x3f00000006077423 */ /* 0x000fc80000010107 */
[----:B------:R-:W0:Y:S02]  /*1440*/  MUFU.RSQ R8, R7 ;  /* 0x0000000700087308 */ /* 0x000e240000001400 */
[----:B0-----:R-:W-:Y:S01]  /*1450*/  FMUL.FTZ R9, R7, R8 ;  /* 0x0000000807097220 */ /* 0x001fe20000410000 */
[----:B------:R-:W-:Y:S01]  /*1460*/  FMUL.FTZ R8, R8, 0.5 ;  /* 0x3f00000008087820 */ /* 0x000fe20000410000 */
[----:B------:R-:W-:-:S03]  /*1470*/  MOV R7, 0x3fd774eb ;  /* 0x3fd774eb00077802 */ /* 0x000fc60000000f00 */
[----:B------:R-:W-:-:S04]  /*1480*/  FFMA.FTZ R8, -R9, R8, 0.5 ;  /* 0x3f00000009087423 */ /* 0x000fc80000010108 */
[----:B------:R-:W-:-:S05]  /*1490*/  FFMA.FTZ R8, R9, R8, R9 ;  /* 0x0000000809087223 */ /* 0x000fca0000010009 */
        /* <DEDUP_REMOVED lines=12> */
[----:B------:R-:W-:Y:S02]  /*1560*/  FSEL R5, R2, R5, !P0 ;  /* 0x0000000502057208 */ /* 0x000fe40004000000 */
[----:B------:R-:W-:Y:S02]  /*1570*/  IADD3 R2, P0, R3, UR8, RZ ;  /* 0x0000000803027c10 */ /* 0x000fe4000ff1e0ff */
[----:B------:R-:W-:Y:S02]  /*1580*/  F2FP.BF16.F32.PACK_AB R5, RZ, R5 ;  /* 0x00000005ff05723e */ /* 0x000fe400000010ff */
[----:B------:R-:W-:-:S05]  /*1590*/  IADD3.X R3, RZ, UR9, RZ, P0, !PT ;  /* 0x00000009ff037c10 */ /* 0x000fca00087fe4ff */
[----:B------:R0:W-:Y:S04]  /*15a0*/  STG.E.U16 desc[UR4][R2.64], R5 ;  /* 0x0000000502007986 */ /* 0x0001e8000c101504 */
.L_x_565:
[----:B------:R-:W-:Y:S05]  /*15b0*/  BSYNC B0 ;  /* 0x0000000000007941 */ /* 0x000fea0003800000 */
.L_x_564:
[----:B------:R-:W-:Y:S01]  /*15c0*/  ISETP.GE.AND P0, PT, R0, UR6, PT ;  /* 0x0000000600007c0c */ /* 0x000fe2000bf06270 */
[----:B------:R-:W-:-:S12]  /*15d0*/  BSSY B0, `(.L_x_567) ;  /* 0x00002a8000007945 */ /* 0x000fd80003800000 */
[----:B------:R-:W-:Y:S05]  /*15e0*/  @P0 BRA `(.L_x_568) ;  /* 0x0000002800980947 */ /* 0x000fea0003800000 */
[----:B------:R-:W1:Y:S01]  /*15f0*/  LDC R8, c[0x0][0x218] ;  /* 0x00008600ff087b82 */ /* 0x000e620000000800 */
[----:B0-----:R-:W-:Y:S02]  /*1600*/  CS2R R2, SRZ ;  /* 0x0000000000027805 */ /* 0x001fe4000001ff00 */
[----:B-1----:R-:W-:-:S13]  /*1610*/  ISETP.NE.AND P0, PT, R8, RZ, PT ;  /* 0x000000ff0800720c */ /* 0x002fda0003f05270 */
        /* <DEDUP_REMOVED lines=259> */
[----:B------:R-:W-:-:S05]  /*2650*/  SHF.R.U32.HI R7, RZ, UR7, R6 ;  /* 0x00000007ff077c19 */ /* 0x000fca0008011606 */
[----:B------:R-:W-:-:S04]  /*2660*/  IMAD.MOV R4, RZ, RZ, -R7 ;  /* 0x000000ffff047224 */ /* 0x000fc800078e0a07 */
        /* <DEDUP_REMOVED lines=18> */
[----:B------:R-:W-:Y:S01]  /*2790*/  HFMA2.MMA R4, -RZ, RZ, 0, 0 ;  /* 0x00000000ff047435 */ /* 0x000fe200000001ff */
[----:B------:R-:W-:Y:S01]  /*27a0*/  ULDC.64 UR8, c[0x0][0x330] ;  /* 0x0000cc0000087ab9 */ /* 0x000fe20000000a00 */
[----:B------:R-:W-:-:S08]  /*27b0*/  ULDC UR7, c[0x0][0x338] ;  /* 0x0000ce0000077ab9 */ /* 0x000fd00000000800 */
[----:B------:R-:W-:Y:S02]  /*27c0*/  IMAD.HI.U32 R8, R5, UR9, R4 ;  /* 0x0000000905087c27 */ /* 0x000fe4000f8e0004 */
[----:B------:R-:W0:Y:S03]  /*27d0*/  @P0 LDC.64 R12, c[0x0][0x340] ;  /* 0x0000d000ff0c0b82 */ /* 0x000e260000000a00 */
[----:B------:R-:W-:Y:S02]  /*27e0*/  SHF.R.U32.HI R9, RZ, UR7, R8 ;  /* 0x00000007ff097c19 */ /* 0x000fe40008011608 */
[----:B------:R-:W-:Y:S02]  /*27f0*/  @P0 MOV R8, RZ ;  /* 0x000000ff00080202 */ /* 0x000fe40000000f00 */
[C---:B------:R-:W-:Y:S01]  /*2800*/  IADD3 R11, -R9.reuse, RZ, RZ ;  /* 0x000000ff090b7210 */ /* 0x040fe20007ffe1ff */
        /* <DEDUP_REMOVED lines=12> */
.L_x_569:
[----:B------:R-:W-:Y:S02]  /*28d0*/  ULDC.64 UR8, c[0x0][0x418] ;  /* 0x0001060000087ab9 */ /* 0x000fe40000000a00 */
[----:B------:R-:W-:-:S04]  /*28e0*/  IADD3 R4, P0, R2, UR8, RZ ;  /* 0x0000000802047c10 */ /* 0x000fc8000ff1e0ff */
[----:B------:R-:W-:Y:S01]  /*28f0*/  IADD3.X R5, RZ, UR9, RZ, P0, !PT ;  /* 0x00000009ff057c10 */ /* 0x000fe200087fe4ff */
[----:B------:R-:W-:-:S04]  /*2900*/  ULDC.64 UR8, c[0x0][0x410] ;  /* 0x0001040000087ab9 */ /* 0x000fc80000000a00 */
[----:B------:R0:W2:Y:S01]  /*2910*/  LDG.E.U16 R4, desc[UR4][R4.64] ;  /* 0x0000000404047981 */ /* 0x0000a2000c1e1500 */
[----:B------:R-:W-:Y:S02]  /*2920*/  MOV R7, 0x3f000000 ;  /* 0x3f00000000077802 */ /* 0x000fe40000000f00 */
[----:B------:R-:W-:Y:S02]  /*2930*/  IADD3 R0, R0, 0x80, RZ ;  /* 0x0000008000007810 */ /* 0x000fe40007ffe0ff */
[----:B0-----:R-:W-:Y:S02]  /*2940*/  MOV R5, 0x3d4dd2f7 ;  /* 0x3d4dd2f700057802 */ /* 0x001fe40000000f00 */
[----:B--2---:R-:W-:-:S04]  /*2950*/  SHF.L.U32 R2, R4, 0x10, RZ ;  /* 0x0000001004027819 */ /* 0x004fc800000006ff */
[C---:B------:R-:W-:Y:S01]  /*2960*/  FSETP.GT.FTZ.AND P0, PT, |R2|.reuse, 0.56000000238418579102, PT ;  /* 0x3f0f5c290200780b */ /* 0x040fe20003f14200 */
[C---:B------:R-:W-:Y:S01]  /*2970*/  FADD.FTZ R6, |R2|.reuse, -RZ ;  /* 0x800000ff02067221 */ /* 0x040fe20000010200 */
[----:B------:R-:W-:-:S03]  /*2980*/  FSETP.NEU.FTZ.AND P1, PT, |R2|, 1, PT ;  /* 0x3f8000000200780b */ /* 0x000fc60003f3d200 */
        /* <DEDUP_REMOVED lines=22> */
[----:B------:R-:W-:Y:S02]  /*2af0*/  IADD3.X R3, RZ, UR9, RZ, P0, !PT ;  /* 0x00000009ff037c10 */ /* 0x000fe400087fe4ff */
[----:B------:R-:W-:-:S03]  /*2b00*/  ISETP.GE.AND P0, PT, R0, UR6, PT ;  /* 0x0000000600007c0c */ /* 0x000fc6000bf06270 */
[----:B------:R1:W-:Y:S10]  /*2b10*/  STG.E.U16 desc[UR4][R2.64], R5 ;  /* 0x0000000502007986 */ /* 0x0003f4000c101504 */
[----:B------:R-:W-:Y:S05]  /*2b20*/  @P0 BRA `(.L_x_568) ;  /* 0x0000001400480947 */ /* 0x000fea0003800000 */
[----:B------:R-:W0:Y:S01]  /*2b30*/  LDC R8, c[0x0][0x218] ;  /* 0x00008600ff087b82 */ /* 0x000e220000000800 */
[----:B-1----:R-:W-:Y:S02]  /*2b40*/  CS2R R2, SRZ ;  /* 0x0000000000027805 */ /* 0x002fe4000001ff00 */
        /* <DEDUP_REMOVED lines=221> */
[----:B------:R-:W-:Y:S01]  /*3920*/  ISETP.NE.AND P0, PT, R8, 0x13, PT ;  /* 0x000000130800780c */ /* 0x000fe20003f05270 */
[----:B------:R-:W-:Y:S01]  /*3930*/  ULDC UR7, c[0x0][0x2f4] ;  /* 0x0000bd0000077ab9 */ /* 0x000fe20000000800 */
        /* <DEDUP_REMOVED lines=77> */
.L_x_570:
        /* <DEDUP_REMOVED lines=36> */
.L_x_568:
[----:B------:R-:W-:Y:S05]  /*4050*/  BSYNC B0 ;  /* 0x0000000000007941 */ /* 0x000fea0003800000 */
.L_x_567:
[----:B------:R-:W-:-:S13]  /*4060*/  ISETP.GE.AND P0, PT, R0, UR6, PT ;  /* 0x0000000600007c0c */ /* 0x000fda000bf06270 */
[----:B------:R-:W-:Y:S05]  /*4070*/  @P0 EXIT ;  /* 0x000000000000094d */ /* 0x000fea0003800000 */
[----:B------:R-:W3:Y:S01]  /*4080*/  LDC R8, c[0x0][0x218] ;  /* 0x00008600ff087b82 */ /* 0x000ee20000000800 */
[----:B012---:R-:W-:Y:S02]  /*4090*/  CS2R R2, SRZ ;  /* 0x0000000000027805 */ /* 0x007fe4000001ff00 */
[----:B---3--:R-:W-:-:S13]  /*40a0*/  ISETP.NE.AND P0, PT, R8, RZ, PT ;  /* 0x000000ff0800720c */ /* 0x008fda0003f05270 */
[----:B------:R-:W-:Y:S05]  /*40b0*/  @!P0 BRA `(.L_x_571) ;  /* 0x0000001000a88947 */ /* 0x000fea0003800000 */
[----:B------:R-:W-:Y:S01]  /*40c0*/  MOV R2, RZ ;  /* 0x000000ff00027202 */ /* 0x000fe20000000f00 */
[----:B------:R-:W-:Y:S01]  /*40d0*/  ULDC.64 UR6, c[0x0][0x220] ;  /* 0x0000880000067ab9 */ /* 0x000fe20000000a00 */
[----:B------:R-:W-:Y:S02]  /*40e0*/  MOV R3, R0 ;  /* 0x0000000000037202 */ /* 0x000fe40000000f00 */
[----:B------:R-:W-:Y:S01]  /*40f0*/  ISETP.NE.AND P0, PT, R8, 0x1, PT ;  /* 0x000000010800780c */ /* 0x000fe20003f05270 */
[----:B------:R-:W-:Y:S01]  /*4100*/  IMAD.HI.U32 R4, R0, UR6, R2 ;  /* 0x0000000600047c27 */ /* 0x000fe2000f8e0002 */
[----:B------:R-:W-:-:S04]  /*4110*/  ULDC UR6, c[0x0][0x21c] ;  /* 0x0000870000067ab9 */ /* 0x000fc80000000800 */
[----:B------:R-:W-:-:S04]  /*4120*/  SHF.R.U32.HI R5, RZ, UR7, R4 ;  /* 0x00000007ff057c19 */ /* 0x000fc80008011604 */
[----:B------:R-:W-:-:S05]  /*4130*/  IADD3 R3, -R5, RZ, RZ ;  /* 0x000000ff05037210 */ /* 0x000fca0007ffe1ff */
[----:B------:R-:W-:Y:S01]  /*4140*/  IMAD R0, R3, UR6, R0 ;  /* 0x0000000603007c24 */ /* 0x000fe2000f8e0200 */
[----:B------:R-:W-:-:S03]  /*4150*/  ULDC.64 UR6, c[0x0][0x348] ;  /* 0x0000d20000067ab9 */ /* 0x000fc60000000a00 */
[C---:B------:R-:W-:Y:S02]  /*4160*/  IMAD R3, R0.reuse, UR6, RZ ;  /* 0x0000000600037c24 */ /* 0x040fe4000f8e02ff */
[----:B------:R-:W-:Y:S01]  /*4170*/  IMAD R2, R0, UR7, RZ ;  /* 0x0000000700027c24 */ /* 0x000fe2000f8e02ff */
[----:B------:R-:W-:Y:S06]  /*4180*/  @!P0 BRA `(.L_x_571) ;  /* 0x0000001000748947 */ /* 0x000fec0003800000 */
[----:B------:R-:W-:Y:S01]  /*4190*/  HFMA2.MMA R4, -RZ, RZ, 0, 0 ;  /* 0x00000000ff047435 */ /* 0x000fe200000001ff */
[----:B------:R-:W-:Y:S01]  /*41a0*/  ULDC.64 UR8, c[0x0][0x228] ;  /* 0x00008a0000087ab9 */ /* 0x000fe20000000a00 */
[----:B------:R-:W-:Y:S01]  /*41b0*/  ULDC UR6, c[0x0][0x230] ;  /* 0x00008c0000067ab9 */ /* 0x000fe20000000800 */
[----:B------:R-:W-:-:S07]  /*41c0*/  ISETP.NE.AND P0, PT, R8, 0x2, PT ;  /* 0x000000020800780c */ /* 0x000fce0003f05270 */
        /* <DEDUP_REMOVED lines=34> */
[----:B------:R-:W-:-:S08]  /*43f0*/  ISETP.NE.AND P0, PT, R8, 0x5, PT ;  /* 0x000000050800780c */ /* 0x000fd00003f05270 */
        /* <DEDUP_REMOVED lines=23> */
[----:B------:R-:W-:-:S03]  /*4570*/  ISETP.NE.AND P0, PT, R8, 0x7, PT ;  /* 0x000000070800780c */ /* 0x000fc60003f05270 */
        /* <DEDUP_REMOVED lines=207> */
[----:B------:R-:W-:Y:S01]  /*5270*/  SHF.R.U32.HI R7, RZ, UR6, R6 ;  /* 0x00000006ff077c19 */ /* 0x000fe20008011606 */
[----:B------:R-:W-:Y:S01]  /*5280*/  ULDC.64 UR6, c[0x0][0x400] ;  /* 0x0001000000067ab9 */ /* 0x000fe20000000a00 */
[----:B------:R-:W-:Y:S02]  /*5290*/  @P0 MOV R6, RZ ;  /* 0x000000ff00060202 */ /* 0x000fe40000000f00 */
[----:B------:R-:W-:Y:S01]  /*52a0*/  IADD3 R4, -R7, RZ, RZ ;  /* 0x000000ff07047210 */ /* 0x000fe20007ffe1ff */
[----:B------:R-:W1:Y:S04]  /*52b0*/  @P0 LDC R11, c[0x0][0x33c] ;  /* 0x0000cf00ff0b0b82 */ /* 0x000e680000000800 */
[----:B------:R-:W-:-:S04]  /*52c0*/  IMAD R4, R4, UR8, R5 ;  /* 0x0000000804047c24 */ /* 0x000fc8000f8e0205 */
[----:B------:R-:W2:Y:S01]  /*52d0*/  @P0 LDC.64 R12, c[0x0][0x408] ;  /* 0x00010200ff0c0b82 */ /* 0x000ea20000000a00 */
[C---:B------:R-:W-:Y:S02]  /*52e0*/  IMAD R3, R4.reuse, UR6, R3 ;  /* 0x0000000604037c24 */ /* 0x040fe4000f8e0203 */
[----:B------:R-:W-:Y:S02]  /*52f0*/  IMAD R2, R4, UR7, R2 ;  /* 0x0000000704027c24 */ /* 0x000fe4000f8e0202 */
[----:B0-----:R-:W-:-:S05]  /*5300*/  @P0 IMAD.HI.U32 R0, R7, R8, R6 ;  /* 0x0000000807000227 */ /* 0x001fca00078e0006 */
[----:B------:R-:W-:-:S04]  /*5310*/  @P0 SHF.R.U32.HI R0, RZ, R9, R0 ;  /* 0x00000009ff000219 */ /* 0x000fc80000011600 */
[----:B------:R-:W-:-:S05]  /*5320*/  @P0 IADD3 R6, -R0, RZ, RZ ;  /* 0x000000ff00060210 */ /* 0x000fca0007ffe1ff */
[----:B-1----:R-:W-:-:S04]  /*5330*/  @P0 IMAD R6, R11, R6, R7 ;  /* 0x000000060b060224 */ /* 0x002fc800078e0207 */
[C---:B--2---:R-:W-:Y:S02]  /*5340*/  @P0 IMAD R3, R6.reuse, R12, R3 ;  /* 0x0000000c06030224 */ /* 0x044fe400078e0203 */
[----:B------:R-:W-:-:S07]  /*5350*/  @P0 IMAD R2, R6, R13, R2 ;  /* 0x0000000d06020224 */ /* 0x000fce00078e0202 */
.L_x_571:
[----:B------:R-:W-:Y:S02]  /*5360*/  ULDC.64 UR6, c[0x0][0x418] ;  /* 0x0001060000067ab9 */ /* 0x000fe40000000a00 */
[----:B------:R-:W-:-:S04]  /*5370*/  IADD3 R4, P0, R2, UR6, RZ ;  /* 0x0000000602047c10 */ /* 0x000fc8000ff1e0ff */
[----:B------:R-:W-:Y:S01]  /*5380*/  IADD3.X R5, RZ, UR7, RZ, P0, !PT ;  /* 0x00000007ff057c10 */ /* 0x000fe200087fe4ff */
[----:B------:R-:W-:-:S04]  /*5390*/  ULDC.64 UR6, c[0x0][0x410] ;  /* 0x0001040000067ab9 */ /* 0x000fc80000000a00 */
[----:B------:R0:W2:Y:S01]  /*53a0*/  LDG.E.U16 R4, desc[UR4][R4.64] ;  /* 0x0000000404047981 */ /* 0x0000a2000c1e1500 */
[----:B------:R-:W-:Y:S02]  /*53b0*/  MOV R7, 0x3f000000 ;  /* 0x3f00000000077802 */ /* 0x000fe40000000f00 */
        /* <DEDUP_REMOVED lines=8> */
[----:B------:R-:W-:-:S04]  /*5440*/  FMUL.FTZ R7, R7, 0.5 ;  /* 0x3f00000007077820 */ /* 0x000fc80000410000 */
[----:B------:R-:W-:-:S04]  /*5450*/  FFMA.FTZ R7, -R8, R7, 0.5 ;  /* 0x3f00000008077423 */ /* 0x000fc80000010107 */
[----:B------:R-:W-:-:S05]  /*5460*/  FFMA.FTZ R7, R8, R7, R8 ;  /* 0x0000000708077223 */ /* 0x000fca0000010008 */
[----:B------:R-:W-:Y:S02]  /*5470*/  @P0 FSEL R2, R7, RZ, P1 ;  /* 0x000000ff07020208 */ /* 0x000fe40000800000 */
[----:B------:R-:W-:-:S03]  /*5480*/  MOV R7, 0x3fd774eb ;  /* 0x3fd774eb00077802 */ /* 0x000fc60000000f00 */
        /* <DEDUP_REMOVED lines=15> */
[----:B------:R-:W-:Y:S01]  /*5580*/  STG.E.U16 desc[UR4][R2.64], R0 ;  /* 0x0000000002007986 */ /* 0x000fe2000c101504 */
[----:B------:R-:W-:Y:S05]  /*5590*/  EXIT ;  /* 0x000000000000794d */ /* 0x000fea0003800000 */
.L_x_572:
        /* <DEDUP_REMOVED lines=14> */
.L_x_20826:


//--------------------- .text._ZN2at6native27unrolled_elementwise_kernelIZZZNS0_16asin_kernel_cudaERNS_18TensorIteratorBaseEENKUlvE0_clEvENKUlvE2_clEvEUlN3c108BFloat16EE_St5arrayIPcLm2EELi4E23TrivialOffsetCalculatorILi1EjESD_NS0_6memory15LoadWithoutCastENSE_16StoreWithoutCastEEEviT_T0_T2_T3_T4_T5_ --------------------------
	.section	.text._ZN2at6native27unrolled_elementwise_kernelIZZZNS0_16asin_kernel_cudaERNS_18TensorIteratorBaseEENKUlvE0_clEvENKUlvE2_clEvEUlN3c108BFloat16EE_St5arrayIPcLm2EELi4E23TrivialOffsetCalculatorILi1EjESD_NS0_6memory15LoadWithoutCastENSE_16StoreWithoutCastEEEviT_T0_T2_T3_T4_T5_,"ax",@progbits
	.align	128
        .global         _ZN2at6native27unrolled_elementwise_kernelIZZZNS0_16asin_kernel_cudaERNS_18TensorIteratorBaseEENKUlvE0_clEvENKUlvE2_clEvEUlN3c108BFloat16EE_St5arrayIPcLm2EELi4E23TrivialOffsetCalculatorILi1EjESD_NS0_6memory15LoadWithoutCastENSE_16StoreWithoutCastEEEviT_T0_T2_T3_T4_T5_
        .type           _ZN2at6native27unrolled_elementwise_kernelIZZZNS0_16asin_kernel_cudaERNS_18TensorIteratorBaseEENKUlvE0_clEvENKUlvE2_clEvEUlN3c108BFloat16EE_St5arrayIPcLm2EELi4E23TrivialOffsetCalculatorILi1EjESD_NS0_6memory15LoadWithoutCastENSE_16StoreWithoutCastEEEviT_T0_T2_T3_T4_T5_,@function
        .size           _ZN2at6native27unrolled_elementwise_kernelIZZZNS0_16asin_kernel_cudaERNS_18TensorIteratorBaseEENKUlvE0_clEvENKUlvE2_clEvEUlN3c108BFloat16EE_St5arrayIPcLm2EELi4E23TrivialOffsetCalculatorILi1EjESD_NS0_6memory15LoadWithoutCastENSE_16StoreWithoutCastEEEviT_T0_T2_T3_T4_T5_,(.L_x_20827 - _ZN2at6native27unrolled_elementwise_kernelIZZZNS0_16asin_kernel_cudaERNS_18TensorIteratorBaseEENKUlvE0_clEvENKUlvE2_clEvEUlN3c108BFloat16EE_St5arrayIPcLm2EELi4E23TrivialOffsetCalculatorILi1EjESD_NS0_6memory15LoadWithoutCastENSE_16StoreWithoutCastEEEviT_T0_T2_T3_T4_T5_)
        .other          _ZN2at6native27unrolled_elementwise_kernelIZZZNS0_16asin_kernel_cudaERNS_18TensorIteratorBaseEENKUlvE0_clEvENKUlvE2_clEvEUlN3c108BFloat16EE_St5arrayIPcLm2EELi4E23TrivialOffsetCalculatorILi1EjESD_NS0_6memory15LoadWithoutCastENSE_16StoreWithoutCastEEEviT_T0_T2_T3_T4_T5_,@"STO_CUDA_ENTRY STV_DEFAULT"
_ZN2at6native27unrolled_elementwise_kernelIZZZNS0_16asin_kernel_cudaERNS_18TensorIteratorBaseEENKUlvE0_clEvENKUlvE2_clEvEUlN3c108BFloat16EE_St5arrayIPcLm2EELi4E23TrivialOffsetCalculatorILi1EjESD_NS0_6memory15LoadWithoutCastENSE_16StoreWithoutCastEEEviT_T0_T2_T3_T4_T5_:
.text._ZN2at6native27unrolled_elementwise_kernelIZZZNS0_16asin_kernel_cudaERNS_18TensorIteratorBaseEENKUlvE0_clEvENKUlvE2_clEvEUlN3c108BFloat16EE_St5arrayIPcLm2EELi4E23TrivialOffsetCalculatorILi1EjESD_NS0_6memory15LoadWithoutCastENSE_16StoreWithoutCastEEEviT_T0_T2_T3_T4_T5_:
[----:B------:R-:W-:Y:S01]  /*0000*/  LDC R1, c[0x0][0x28] ;  /* 0x00000a00ff017b82 */ /* 0x000fe20000000800 */
[----:B------:R-:W0:Y:S07]  /*0010*/  S2R R0, SR_CTAID.X ;  /* 0x0000000000007919 */ /* 0x000e2e0000002500 */
[----:B------:R-:W0:Y:S01]  /*0020*/  LDC R5, c[0x0][0x210] ;  /* 0x00008400ff057b82 */ /* 0x000e220000000800 */
[----:B------:R-:W-:Y:S01]  /*0030*/  PRMT R8, RZ, 0x7610, R8 ;  /* 0x00007610ff087816 */ /* 0x000fe20000000008 */
[----:B------:R-:W-:Y:S01]  /*0040*/  ULDC.64 UR4, c[0x0][0x208] ;  /* 0x0000820000047ab9 */ /* 0x000fe20000000a00 */
[----:B------:R-:W1:Y:S01]  /*0050*/  S2R R3, SR_TID.X ;  /* 0x0000000000037919 */ /* 0x000e620000002100 */
[----:B0-----:R-:W-:Y:S01]  /*0060*/  IMAD R2, R0, -0x200, R5 ;  /* 0xfffffe0000027824 */ /* 0x001fe200078e0205 */
[----:B-1----:R-:W-:-:S04]  /*0070*/  MOV R7, R3 ;  /* 0x0000000300077202 */ /* 0x002fc80000000f00 */
[----:B------:R-:W-:-:S13]  /*0080*/  ISETP.GE.AND P0, PT, R3, R2, PT ;  /* 0x000000020300720c */ /* 0x000fda0003f06270 */
[----:B------:R-:W-:Y:S01]  /*0090*/  @!P0 IADD3 R7, R3, 0x80, RZ ;  /* 0x0000008003078810 */ /* 0x000fe20007ffe0ff */
[----:B------:R-:W0:Y:S03]  /*00a0*/  @!P0 LDC.64 R14, c[0x0][0x218] ;  /* 0x00008600ff0e8b82 */ /* 0x000e260000000a00 */
[----:B------:R-:W-:-:S13]  /*00b0*/  ISETP.GE.AND P1, PT, R7, R2, PT ;  /* 0x000000020700720c */ /* 0x000fda0003f26270 */
[----:B------:R-:W-:Y:S01]  /*00c0*/  @!P1 LEA R9, R0, R7, 0x9 ;  /* 0x0000000700099211 */ /* 0x000fe200078e48ff */
[----:B------:R-:W1:Y:S01]  /*00d0*/  @!P1 LDC.64 R10, c[0x0][0x220] ;  /* 0x00008800ff0a9b82 */ /* 0x000e620000000a00 */
[----:B------:R-:W-:-:S04]  /*00e0*/  @!P1 IADD3 R7, R7, 0x80, RZ ;  /* 0x0000008007079810 */ /* 0x000fc80007ffe0ff */
[----:B------:R-:W-:-:S13]  /*00f0*/  ISETP.GE.AND P3, PT, R7, R2, PT ;  /* 0x000000020700720c */ /* 0x000fda0003f66270 */
[----:B------:R-:W-:Y:S01]  /*0100*/  @!P3 LEA R17, R0, R7, 0x9 ;  /* 0x000000070011b211 */ /* 0x000fe200078e48ff */
[----:B------:R-:W2:Y:S01]  /*0110*/  @!P3 LDC.64 R4, c[0x0][0x220] ;  /* 0x00008800ff04bb82 */ /* 0x000ea20000000a00 */
[----:B------:R-:W-:-:S04]  /*0120*/  @!P3 IADD3 R7, R7, 0x80, RZ ;  /* 0x000000800707b810 */ /* 0x000fc80007ffe0ff */
[----:B------:R-:W-:Y:S01]  /*0130*/  ISETP.GE.AND P2, PT, R7, R2, PT ;  /* 0x000000020700720c */ /* 0x000fe20003f46270 */
[----:B-1----:R-:W-:-:S12]  /*0140*/  @!P1 IMAD.WIDE.U32 R10, R9, 0x2, R10 ;  /* 0x00000002090a9825 */ /* 0x002fd800078e000a */
[----:B------:R-:W1:Y:S01]  /*0150*/  @!P2 LDC.64 R12, c[0x0][0x220] ;  /* 0x00008800ff0cab82 */ /* 0x000e620000000a00 */
[C---:B------:R-:W-:Y:S01]  /*0160*/  @!P2 LEA R7, R0.reuse, R7, 0x9 ;  /* 0x000000070007a211 */ /* 0x040fe200078e48ff */
[----:B------:R-:W-:Y:S01]  /*0170*/  @!P0 IMAD R9, R0, 0x200, R3 ;  /* 0x0000020000098824 */ /* 0x000fe200078e0203 */
[----:B------:R-:W-:Y:S01]  /*0180*/  PRMT R18, RZ, 0x7610, R18 ;  /* 0x00007610ff127816 */ /* 0x000fe20000000012 */
[----:B------:R3:W5:Y:S01]  /*0190*/  @!P1 LDG.E.U16 R8, desc[UR4][R10.64] ;  /* 0x000000040a089981 */ /* 0x000762000c1e1500 */
[--C-:B--2---:R-:W-:Y:S01]  /*01a0*/  @!P3 IMAD.WIDE.U32 R16, R17, 0x2, R4.reuse ;  /* 0x000000021110b825 */ /* 0x104fe200078e0004 */
[----:B------:R-:W-:Y:S02]  /*01b0*/  PRMT R5, RZ, 0x7610, R5 ;  /* 0x00007610ff057816 */ /* 0x000fe40000000005 */
[----:B------:R-:W-:Y:S01]  /*01c0*/  PRMT R4, RZ, 0x7610, R4 ;  /* 0x00007610ff047816 */ /* 0x000fe20000000004 */
[----:B------:R-:W-:Y:S03]  /*01d0*/  BSSY B0, `(.L_x_573) ;  /* 0x000002e000007945 */ /* 0x000fe60003800000 */
[----:B------:R2:W5:Y:S01]  /*01e0*/  @!P3 LDG.E.U16 R5, desc[UR4][R16.64] ;  /* 0x000000041005b981 */ /* 0x000562000c1e1500 */
[----:B-1----:R-:W-:-:S02]  /*01f0*/  @!P2 IMAD.WIDE.U32 R12, R7, 0x2, R12 ;  /* 0x00000002070ca825 */ /* 0x002fc400078e000c */
[----:B------:R-:W1:Y:S03]  /*0200*/  @!P0 LDC.64 R6, c[0x0][0x220] ;  /* 0x00008800ff068b82 */ /* 0x000e660000000a00 */
[----:B------:R-:W5:Y:S01]  /*0210*/  @!P2 LDG.E.U16 R4, desc[UR4][R12.64] ;  /* 0x000000040c04a981 */ /* 0x000f62000c1e1500 */
[----:B-1----:R-:W-:Y:S01]  /*0220*/  @!P0 IMAD.WIDE.U32 R6, R9, 0x2, R6 ;  /* 0x0000000209068825 */ /* 0x002fe200078e0006 */
[----:B------:R-:W-:-:S04]  /*0230*/  MOV R9, R3 ;  /* 0x0000000300097202 */ /* 0x000fc80000000f00 */
[C---:B------:R-:W-:Y:S01]  /*0240*/  IADD3 R19, R9.reuse, 0x80, RZ ;  /* 0x0000008009137810 */ /* 0x040fe20007ffe0ff */
[----:B------:R1:W5:Y:S01]  /*0250*/  @!P0 LDG.E.U16 R18, desc[UR4][R6.64] ;  /* 0x0000000406128981 */ /* 0x000362000c1e1500 */
[C---:B---3--:R-:W-:Y:S02]  /*0260*/  IADD3 R11, R9.reuse, 0x100, RZ ;  /* 0x00000100090b7810 */ /* 0x048fe40007ffe0ff */
[----:B--2---:R-:W-:Y:S02]  /*0270*/  IADD3 R17, R9, 0x180, RZ ;  /* 0x0000018009117810 */ /* 0x004fe40007ffe0ff */
[----:B------:R-:W-:Y:S02]  /*0280*/  @!P0 MOV R9, R19 ;  /* 0x0000001300098202 */ /* 0x000fe40000000f00 */
[----:B-1----:R-:W-:Y:S02]  /*0290*/  @!P0 LEA R7, R0, R3, 0x9 ;  /* 0x0000000300078211 */ /* 0x002fe400078e48ff */
[----:B------:R-:W-:-:S02]  /*02a0*/  ISETP.GE.AND P4, PT, R19, R2, PT ;  /* 0x000000021300720c */ /* 0x000fc40003f86270 */
[-C--:B------:R-:W-:Y:S01]  /*02b0*/  ISETP.GE.AND P3, PT, R11, R2.reuse, PT ;  /* 0x000000020b00720c */ /* 0x080fe20003f66270 */
[----:B0-----:R-:W-:Y:S01]  /*02c0*/  @!P0 IMAD.WIDE.U32 R6, R7, 0x2, R14 ;  /* 0x0000000207068825 */ /* 0x001fe200078e000e */
[-C--:B------:R-:W-:Y:S02]  /*02d0*/  ISETP.GE.AND P1, PT, R17, R2.reuse, PT ;  /* 0x000000021100720c */ /* 0x080fe40003f26270 */
[----:B------:R-:W-:Y:S01]  /*02e0*/  ISETP.GE.AND P2, PT, R9, R2, PT ;  /* 0x000000020900720c */ /* 0x000fe20003f46270 */
[----:B------:R-:W-:-:S12]  /*02f0*/  @P0 BRA `(.L_x_574) ;  /* 0x00000000006c0947 */ /* 0x000fd80003800000 */
[----:B------:R-:W-:Y:S01]  /*0300*/  HFMA2.MMA R10, -RZ, RZ, 1.75, 0 ;  /* 0x3f000000ff0a7435 */ /* 0x000fe200000001ff */
[----:B-----5:R-:W-:-:S04]  /*0310*/  IMAD.U32 R18, R18, 0x10000, RZ ;  /* 0x0001000012127824 */ /* 0x020fc800078e00ff */
[C---:B------:R-:W-:Y:S01]  /*0320*/  FADD.FTZ R3, |R18|.reuse, -RZ ;  /* 0x800000ff12037221 */ /* 0x040fe20000010200 */
[C---:B------:R-:W-:Y:S02]  /*0330*/  FSETP.GT.FTZ.AND P5, PT, |R18|.reuse, 0.56000000238418579102, PT ;  /* 0x3f0f5c291200780b */ /* 0x040fe40003fb4200 */
[----:B------:R-:W-:Y:S02]  /*0340*/  FSETP.NEU.FTZ.AND P6, PT, |R18|, 1, PT ;  /* 0x3f8000001200780b */ /* 0x000fe40003fdd200 */
[----:B------:R-:W-:-:S04]  /*0350*/  FFMA.FTZ R10, -R3, R10, 0.5 ;  /* 0x3f000000030a7423 */ /* 0x000fc8000001010a */
[----:B------:R-:W0:Y:S02]  /*0360*/  MUFU.RSQ R11, R10 ;  /* 0x0000000a000b7308 */ /* 0x000e240000001400 */
[----:B0-----:R-:W-:Y:S01]  /*0370*/  FMUL.FTZ R12, R10, R11 ;  /* 0x0000000b0a0c7220 */ /* 0x001fe20000410000 */
[----:B------:R-:W-:-:S04]  /*0380*/  FMUL.FTZ R11, R11, 0.5 ;  /* 0x3f0000000b0b7820 */ /* 0x000fc80000410000 */
[----:B------:R-:W-:-:S04]  /*0390*/  FFMA.FTZ R11, -R12, R11, 0.5 ;  /* 0x3f0000000c0b7423 */ /* 0x000fc8000001010b */
[----:B------:R-:W-:Y:S01]  /*03a0*/  FFMA.FTZ R11, R12, R11, R12 ;  /* 0x0000000b0c0b7223 */ /* 0x000fe2000001000c */
[----:B------:R-:W-:-:S04]  /*03b0*/  MOV R12, 0x3d4dd2f7 ;  /* 0x3d4dd2f7000c7802 */ /* 0x000fc80000000f00 */
[----:B------:R-:W-:-:S05]  /*03c0*/  @P5 FSEL R3, R11, RZ, P6 ;  /* 0x000000ff0b035208 */ /* 0x000fca0003000000 */
[----:B------:R-:W-:-:S04]  /*03d0*/  FMUL.FTZ R11, R3, R3 ;  /* 0x00000003030b7220 */ /* 0x000fc80000410000 */
[----:B------:R-:W-:-:S04]  /*03e0*/  FFMA.FTZ R12, R11, R12, 0.018773360177874565125 ;  /* 0x3c99ca970b0c7423 */ /* 0x000fc8000001000c */
[----:B------:R-:W-:-:S04]  /*03f0*/  FFMA.FTZ R12, R11, R12, 0.046769052743911743164 ;  /* 0x3d3f90e80b0c7423 */ /* 0x000fc8000001000c */
[----:B------:R-:W-:-:S04]  /*0400*/  FFMA.FTZ R12, R11, R12, 0.074823014438152313232 ;  /* 0x3d993ccf0b0c7423 */ /* 0x000fc8000001000c */
[----:B------:R-:W-:-:S04]  /*0410*/  FFMA.FTZ R12, R11, R12, 0.16667181253433227539 ;  /* 0x3e2aac040b0c7423 */ /* 0x000fc8000001000c */
[----:B------:R-:W-:Y:S01]  /*0420*/  FMUL.FTZ R12, R11, R12 ;  /* 0x0000000c0b0c7220 */ /* 0x000fe20000410000 */
[----:B------:R-:W-:-:S03]  /*0430*/  HFMA2.MMA R11, -RZ, RZ, 1.9599609375, 20144 ;  /* 0x3fd774ebff0b7435 */ /* 0x000fc600000001ff */
[----:B------:R-:W-:-:S04]  /*0440*/  FFMA.FTZ R3, R3, R12, R3 ;  /* 0x0000000c03037223 */ /* 0x000fc80000010003 */
[----:B------:R-:W-:-:S04]  /*0450*/  FMUL.FTZ R10, R3, -2 ;  /* 0xc0000000030a7820 */ /* 0x000fc80000410000 */
[----:B------:R-:W-:-:S05]  /*0460*/  @P5 FFMA.FTZ R3, R11, 0.93318945169448852539, R10 ;  /* 0x3f6ee5810b035823 */ /* 0x000fca000001000a */
[C---:B------:R-:W-:Y:S02]  /*0470*/  FSETP.GTU.FTZ.AND P5, PT, R3.reuse, +INF , PT ;  /* 0x7f8000000300780b */ /* 0x040fe40003fbc000 */
[----:B------:R-:W-:-:S04]  /*0480*/  LOP3.LUT R18, R3, 0x80000000, R18, 0xb8, !PT ;  /* 0x8000000003127812 */ /* 0x000fc800078eb812 */
[----:B------:R-:W-:-:S04]  /*0490*/  FSEL R3, R18, R3, !P5 ;  /* 0x0000000312037208 */ /* 0x000fc80006800000 */
[----:B------:R-:W-:-:S07]  /*04a0*/  F2FP.BF16.F32.PACK_AB R3, RZ, R3 ;  /* 0x00000003ff03723e */ /* 0x000fce00000010ff */
.L_x_574:
[----:B------:R-:W-:Y:S05]  /*04b0*/  BSYNC B0 ;  /* 0x0000000000007941 */ /* 0x000fea0003800000 */
.L_x_573:
[----:B------:R-:W-:Y:S04]  /*04c0*/  BSSY B0, `(.L_x_575) ;  /* 0x000001d000007945 */ /* 0x000fe80003800000 */
[----:B------:R-:W-:Y:S05]  /*04d0*/  @P4 BRA `(.L_x_576) ;  /* 0x00000000006c4947 */ /* 0x000fea0003800000 */
[----:B-----5:R-:W-:Y:S02]  /*04e0*/  SHF.L.U32 R8, R8, 0x10, RZ ;  /* 0x0000001008087819 */ /* 0x020fe400000006ff */
[----:B------:R-:W-:Y:S02]  /*04f0*/  MOV R11, 0x3f000000 ;  /* 0x3f000000000b7802 */ /* 0x000fe40000000f00 */
[C---:B------:R-:W-:Y:S01]  /*0500*/  FSETP.GT.FTZ.AND P4, PT, |R8|.reuse, 0.56000000238418579102, PT ;  /* 0x3f0f5c290800780b */ /* 0x040fe20003f94200 */
[C---:B------:R-:W-:Y:S01]  /*0510*/  FADD.FTZ R10, |R8|.reuse, -RZ ;  /* 0x800000ff080a7221 */ /* 0x040fe20000010200 */
[----:B------:R-:W-:-:S03]  /*0520*/  FSETP.NEU.FTZ.AND P5, PT, |R8|, 1, PT ;  /* 0x3f8000000800780b */ /* 0x000fc60003fbd200 */
[----:B------:R-:W-:-:S04]  /*0530*/  FFMA.FTZ R11, -R10, R11, 0.5 ;  /* 0x3f0000000a0b7423 */ /* 0x000fc8000001010b */
[----:B------:R-:W0:Y:S02]  /*0540*/  MUFU.RSQ R12, R11 ;  /* 0x0000000b000c7308 */ /* 0x000e240000001400 */
[----:B0-----:R-:W-:Y:S01]  /*0550*/  FMUL.FTZ R13, R11, R12 ;  /* 0x0000000c0b0d7220 */ /* 0x001fe20000410000 */
[----:B------:R-:W-:Y:S01]  /*0560*/  FMUL.FTZ R12, R12, 0.5 ;  /* 0x3f0000000c0c7820 */ /* 0x000fe20000410000 */
[----:B------:R-:W-:-:S03]  /*0570*/  IMAD.MOV.U32 R11, RZ, RZ, 0x3fd774eb ;  /* 0x3fd774ebff0b7424 */ /* 0x000fc600078e00ff */
[----:B------:R-:W-:-:S04]  /*0580*/  FFMA.FTZ R12, -R13, R12, 0.5 ;  /* 0x3f0000000d0c7423 */ /* 0x000fc8000001010c */
[----:B------:R-:W-:Y:S01]  /*0590*/  FFMA.FTZ R12, R13, R12, R13 ;  /* 0x0000000c0d0c7223 */ /* 0x000fe2000001000d */
[----:B------:R-:W-:-:S04]  /*05a0*/  HFMA2.MMA R13, -RZ, RZ, 1.3251953125, -55.71875 ;  /* 0x3d4dd2f7ff0d7435 */ /* 0x000fc800000001ff */
        /* <DEDUP_REMOVED lines=13> */
[----:B------:R-:W-:-:S07]  /*0680*/  F2FP.BF16.F32.PACK_AB R8, RZ, R8 ;  /* 0x00000008ff08723e */ /* 0x000fce00000010ff */
.L_x_576:
[----:B------:R-:W-:Y:S05]  /*0690*/  BSYNC B0 ;  /* 0x0000000000007941 */ /* 0x000fea0003800000 */
.L_x_575:
        /* <DEDUP_REMOVED lines=20> */
[----:B------:R-:W-:Y:S01]  /*07e0*/  FMUL.FTZ R13, R12, R13 ;  /* 0x0000000d0c0d7220 */ /* 0x000fe20000410000 */
[----:B------:R-:W-:-:S03]  /*07f0*/  MOV R12, 0x3fd774eb ;  /* 0x3fd774eb000c7802 */ /* 0x000fc60000000f00 */
[----:B------:R-:W-:-:S04]  /*0800*/  FFMA.FTZ R10, R10, R13, R10 ;  /* 0x0000000d0a0a7223 */ /* 0x000fc8000001000a */
[----:B------:R-:W-:-:S04]  /*0810*/  FMUL.FTZ R11, R10, -2 ;  /* 0xc00000000a0b7820 */ /* 0x000fc80000410000 */
[----:B------:R-:W-:-:S05]  /*0820*/  @P3 FFMA.FTZ R10, R12, 0.93318945169448852539, R11 ;  /* 0x3f6ee5810c0a3823 */ /* 0x000fca000001000b */
[C---:B------:R-:W-:Y:S02]  /*0830*/  FSETP.GTU.FTZ.AND P3, PT, R10.reuse, +INF , PT ;  /* 0x7f8000000a00780b */ /* 0x040fe40003f7c000 */
[----:B------:R-:W-:-:S04]  /*0840*/  LOP3.LUT R5, R10, 0x80000000, R5, 0xb8, !PT ;  /* 0x800000000a057812 */ /* 0x000fc800078eb805 */
[----:B------:R-:W-:-:S04]  /*0850*/  FSEL R5, R5, R10, !P3 ;  /* 0x0000000a05057208 */ /* 0x000fc80005800000 */
[----:B------:R-:W-:-:S07]  /*0860*/  F2FP.BF16.F32.PACK_AB R5, RZ, R5 ;  /* 0x00000005ff05723e */ /* 0x000fce00000010ff */
.L_x_578:
[----:B------:R-:W-:Y:S05]  /*0870*/  BSYNC B0 ;  /* 0x0000000000007941 */ /* 0x000fea0003800000 */
.L_x_577:
[----:B------:R-:W-:Y:S04]  /*0880*/  BSSY B0, `(.L_x_579) ;  /* 0x000001d000007945 */ /* 0x000fe80003800000 */
[----:B------:R-:W-:Y:S05]  /*0890*/  @P1 BRA `(.L_x_580) ;  /* 0x00000000006c1947 */ /* 0x000fea0003800000 */
[----:B------:R-:W-:Y:S01]  /*08a0*/  HFMA2.MMA R11, -RZ, RZ, 1.75, 0 ;  /* 0x3f000000ff0b7435 */ /* 0x000fe200000001ff */
[----:B-----5:R-:W-:-:S04]  /*08b0*/  SHF.L.U32 R4, R4, 0x10, RZ ;  /* 0x0000001004047819 */ /* 0x020fc800000006ff */
        /* <DEDUP_REMOVED lines=25> */
.L_x_580:
[----:B------:R-:W-:Y:S05]  /*0a50*/  BSYNC B0 ;  /* 0x0000000000007941 */ /* 0x000fea0003800000 */
.L_x_579:
[----:B------:R0:W-:Y:S01]  /*0a60*/  @!P0 STG.E.U16 desc[UR4][R6.64], R3 ;  /* 0x0000000306008986 */ /* 0x0001e2000c101504 */
[----:B------:R-:W-:Y:S04]  /*0a70*/  BSSY B0, `(.L_x_581) ;  /* 0x000000c000007945 */ /* 0x000fe80003800000 */
[----:B------:R-:W-:Y:S05]  /*0a80*/  @P2 BRA `(.L_x_582) ;  /* 0x0000000000282947 */ /* 0x000fea0003800000 */
[----:B------:R-:W1:Y:S01]  /*0a90*/  LDC.64 R10, c[0x0][0x218] ;  /* 0x00008600ff0a7b82 */ /* 0x000e620000000a00 */
[----:B0-----:R-:W-:Y:S02]  /*0aa0*/  LEA R7, R0, R9, 0x9 ;  /* 0x0000000900077211 */ /* 0x001fe400078e48ff */
[----:B------:R-:W-:-:S04]  /*0ab0*/  IADD3 R9, R9, 0x80, RZ ;  /* 0x0000008009097810 */ /* 0x000fc80007ffe0ff */
[----:B------:R-:W-:-:S13]  /*0ac0*/  ISETP.GE.AND P0, PT, R9, R2, PT ;  /* 0x000000020900720c */ /* 0x000fda0003f06270 */
[----:B------:R-:W-:Y:S02]  /*0ad0*/  @!P0 LEA R3, R0, R9, 0x9 ;  /* 0x0000000900038211 */ /* 0x000fe400078e48ff */
[----:B------:R-:W-:Y:S01]  /*0ae0*/  @!P0 IADD3 R9, R9, 0x80, RZ ;  /* 0x0000008009098810 */ /* 0x000fe20007ffe0ff */
[----:B-1----:R-:W-:-:S04]  /*0af0*/  IMAD.WIDE.U32 R6, R7, 0x2, R10 ;  /* 0x0000000207067825 */ /* 0x002fc800078e000a */
[----:B------:R-:W-:Y:S01]  /*0b00*/  @!P0 IMAD.WIDE.U32 R10, R3, 0x2, R10 ;  /* 0x00000002030a8825 */ /* 0x000fe200078e000a */
[----:B-----5:R1:W-:Y:S04]  /*0b10*/  STG.E.U16 desc[UR4][R6.64], R8 ;  /* 0x0000000806007986 */ /* 0x0203e8000c101504 */
[----:B------:R1:W-:Y:S02]  /*0b20*/  @!P0 STG.E.U16 desc[UR4][R10.64], R5 ;  /* 0x000000050a008986 */ /* 0x0003e4000c101504 */
.L_x_582:
[----:B------:R-:W-:Y:S05]  /*0b30*/  BSYNC B0 ;  /* 0x0000000000007941 */ /* 0x000fea0003800000 */
.L_x_581:
[----:B------:R-:W-:-:S13]  /*0b40*/  ISETP.GE.AND P0, PT, R9, R2, PT ;  /* 0x000000020900720c */ /* 0x000fda0003f06270 */
[----:B------:R-:W-:Y:S05]  /*0b50*/  @P0 EXIT ;  /* 0x000000000000094d */ /* 0x000fea0003800000 */
[----:B0-----:R-:W0:Y:S01]  /*0b60*/  LDC.64 R2, c[0x0][0x218] ;  /* 0x00008600ff027b82 */ /* 0x001e220000000a00 */
[----:B------:R-:W-:-:S05]  /*0b70*/  LEA R9, R0, R9, 0x9 ;  /* 0x0000000900097211 */ /* 0x000fca00078e48ff */
[----:B0-----:R-:W-:-:S05]  /*0b80*/  IMAD.WIDE.U32 R2, R9, 0x2, R2 ;  /* 0x0000000209027825 */ /* 0x001fca00078e0002 */
[----:B-----5:R-:W-:Y:S01]  /*0b90*/  STG.E.U16 desc[UR4][R2.64], R4 ;  /* 0x0000000402007986 */ /* 0x020fe2000c101504 */
[----:B------:R-:W-:Y:S05]  /*0ba0*/  EXIT ;  /* 0x000000000000794d */ /* 0x000fea0003800000 */
.L_x_583:
        /* <DEDUP_REMOVED lines=13> */
.L_x_20827:


//--------------------- .text._ZN2at6native29vectorized_elementwise_kernelILi2EZZZNS0_16asin_kernel_cudaERNS_18TensorIteratorBaseEENKUlvE0_clEvENKUlvE2_clEvEUlN3c108BFloat16EE_St5arrayIPcLm2EEEEviT0_T1_ --------------------------
	.section	.text._ZN2at6native29vectorized_elementwise_kernelILi2EZZZNS0_16asin_kernel_cudaERNS_18TensorIteratorBaseEENKUlvE0_clEvENKUlvE2_clEvEUlN3c108BFloat16EE_St5arrayIPcLm2EEEEviT0_T1_,"ax",@progbits
	.align	128
        .global         _ZN2at6native29vectorized_elementwise_kernelILi2EZZZNS0_16asin_kernel_cudaERNS_18TensorIteratorBaseEENKUlvE0_clEvENKUlvE2_clEvEUlN3c108BFloat16EE_St5arrayIPcLm2EEEEviT0_T1_
        .type           _ZN2at6native29vectorized_elementwise_kernelILi2EZZZNS0_16asin_kernel_cudaERNS_18TensorIteratorBaseEENKUlvE0_clEvENKUlvE2_clEvEUlN3c108BFloat16EE_St5arrayIPcLm2EEEEviT0_T1_,@function
        .size           _ZN2at6native29vectorized_elementwise_kernelILi2EZZZNS0_16asin_kernel_cudaERNS_18TensorIteratorBaseEENKUlvE0_clEvENKUlvE2_clEvEUlN3c108BFloat16EE_St5arrayIPcLm2EEEEviT0_T1_,(.L_x_20828 - _ZN2at6native29vectorized_elementwise_kernelILi2EZZZNS0_16asin_kernel_cudaERNS_18TensorIteratorBaseEENKUlvE0_clEvENKUlvE2_clEvEUlN3c108BFloat16EE_St5arrayIPcLm2EEEEviT0_T1_)
        .other          _ZN2at6native29vectorized_elementwise_kernelILi2EZZZNS0_16asin_kernel_cudaERNS_18TensorIteratorBaseEENKUlvE0_clEvENKUlvE2_clEvEUlN3c108BFloat16EE_St5arrayIPcLm2EEEEviT0_T1_,@"STO_CUDA_ENTRY STV_DEFAULT"
_ZN2at6native29vectorized_elementwise_kernelILi2EZZZNS0_16asin_kernel_cudaERNS_18TensorIteratorBaseEENKUlvE0_clEvENKUlvE2_clEvEUlN3c108BFloat16EE_St5arrayIPcLm2EEEEviT0_T1_:
.text._ZN2at6native29vectorized_elementwise_kernelILi2EZZZNS0_16asin_kernel_cudaERNS_18TensorIteratorBaseEENKUlvE0_clEvENKUlvE2_clEvEUlN3c108BFloat16EE_St5arrayIPcLm2EEEEviT0_T1_:
[----:B------:R-:W-:Y:S01]  /*0000*/  LDC R1, c[0x0][0x28] ;  /* 0x00000a00ff017b82 */ /* 0x000fe20000000800 */
[----:B------:R-:W0:Y:S01]  /*0010*/  S2R R0, SR_CTAID.X ;  /* 0x0000000000007919 */ /* 0x000e220000002500 */
[----:B------:R-:W-:Y:S01]  /*0020*/  ULDC UR4, c[0x0][0x210] ;  /* 0x0000840000047ab9 */ /* 0x000fe20000000800 */
[----:B0-----:R-:W-:-:S04]  /*0030*/  SHF.L.U32 R0, R0, 0xa, RZ ;  /* 0x0000000a00007819 */ /* 0x001fc800000006ff */
[----:B------:R-:W-:Y:S01]  /*0040*/  IADD3 R8, -R0, UR4, RZ ;  /* 0x0000000400087c10 */ /* 0x000fe2000fffe1ff */
[----:B------:R-:W-:-:S03]  /*0050*/  ULDC.64 UR4, c[0x0][0x208] ;  /* 0x0000820000047ab9 */ /* 0x000fc60000000a00 */
[----:B------:R-:W-:-:S13]  /*0060*/  ISETP.GE.U32.AND P0, PT, R8, 0x400, PT ;  /* 0x000004000800780c */ /* 0x000fda0003f06070 */
[----:B------:R-:W-:Y:S05]  /*0070*/  @!P0 BRA `(.L_x_584) ;  /* 0x0000000c004c8947 */ /* 0x000fea0003800000 */
[----:B------:R-:W0:Y:S01]  /*0080*/  S2R R7, SR_TID.X ;  /* 0x0000000000077919 */ /* 0x000e220000002100 */
[----:B------:R-:W1:Y:S02]  /*0090*/  LDC.64 R2, c[0x0][0x220] ;  /* 0x00008800ff027b82 */ /* 0x000e640000000a00 */
[----:B-1----:R-:W-:-:S04]  /*00a0*/  IMAD.WIDE R2, R0, 0x2, R2 ;  /* 0x0000000200027825 */ /* 0x002fc800078e0202 */
[----:B0-----:R-:W-:-:S05]  /*00b0*/  IMAD.WIDE.U32 R4, R7, 0x4, R2 ;  /* 0x0000000407047825 */ /* 0x001fca00078e0002 */
[----:B------:R-:W2:Y:S04]  /*00c0*/  LDG.E R6, desc[UR4][R4.64] ;  /* 0x0000000404067981 */ /* 0x000ea8000c1e1900 */
[----:B------:R-:W3:Y:S04]  /*00d0*/  LDG.E R18, desc[UR4][R4.64+0x200] ;  /* 0x0002000404127981 */ /* 0x000ee8000c1e1900 */
[----:B------:R-:W4:Y:S04]  /*00e0*/  LDG.E R9, desc[UR4][R4.64+0x400] ;  /* 0x0004000404097981 */ /* 0x000f28000c1e1900 */
[----:B------:R0:W5:Y:S01]  /*00f0*/  LDG.E R15, desc[UR4][R4.64+0x600] ;  /* 0x00060004040f7981 */ /* 0x000162000c1e1900 */
[----:B------:R-:W-:Y:S01]  /*0100*/  HFMA2.MMA R13, -RZ, RZ, 1.75, 0 ;  /* 0x3f000000ff0d7435 */ /* 0x000fe200000001ff */
[----:B--2---:R-:W-:-:S02]  /*0110*/  PRMT R3, R6, 0x7632, R3 ;  /* 0x0000763206037816 */ /* 0x004fc40000000003 */
[----:B------:R-:W-:Y:S02]  /*0120*/  SHF.L.U32 R6, R6, 0x10, RZ ;  /* 0x0000001006067819 */ /* 0x000fe400000006ff */
[----:B------:R-:W-:Y:S02]  /*0130*/  SHF.L.U32 R3, R3, 0x10, RZ ;  /* 0x0000001003037819 */ /* 0x000fe400000006ff */
[C---:B------:R-:W-:Y:S01]  /*0140*/  FSETP.GT.FTZ.AND P3, PT, |R6|.reuse, 0.56000000238418579102, PT ;  /* 0x3f0f5c290600780b */ /* 0x040fe20003f74200 */
[C---:B------:R-:W-:Y:S01]  /*0150*/  FADD.FTZ R12, |R6|.reuse, -RZ ;  /* 0x800000ff060c7221 */ /* 0x040fe20000010200 */
[C---:B------:R-:W-:Y:S01]  /*0160*/  FSETP.GT.FTZ.AND P2, PT, |R3|.reuse, 0.56000000238418579102, PT ;  /* 0x3f0f5c290300780b */ /* 0x040fe20003f54200 */
[C---:B------:R-:W-:Y:S01]  /*0170*/  FADD.FTZ R10, |R3|.reuse, -RZ ;  /* 0x800000ff030a7221 */ /* 0x040fe20000010200 */
[----:B------:R-:W-:Y:S01]  /*0180*/  FSETP.NEU.FTZ.AND P0, PT, |R6|, 1, PT ;  /* 0x3f8000000600780b */ /* 0x000fe20003f1d200 */
[-C--:B------:R-:W-:Y:S01]  /*0190*/  FFMA.FTZ R2, -R12, R13.reuse, 0.5 ;  /* 0x3f0000000c027423 */ /* 0x080fe2000001010d */
[----:B------:R-:W-:Y:S01]  /*01a0*/  FSETP.NEU.FTZ.AND P1, PT, |R3|, 1, PT ;  /* 0x3f8000000300780b */ /* 0x000fe20003f3d200 */
[----:B------:R-:W-:-:S02]  /*01b0*/  FFMA.FTZ R14, -R10, R13, 0.5 ;  /* 0x3f0000000a0e7423 */ /* 0x000fc4000001010d */
[----:B------:R-:W0:Y:S08]  /*01c0*/  MUFU.RSQ R11, R2 ;  /* 0x00000002000b7308 */ /* 0x000e300000001400 */
[----:B------:R-:W1:Y:S01]  /*01d0*/  MUFU.RSQ R17, R14 ;  /* 0x0000000e00117308 */ /* 0x000e620000001400 */
[----:B0-----:R-:W-:Y:S01]  /*01e0*/  FMUL.FTZ R4, R2, R11 ;  /* 0x0000000b02047220 */ /* 0x001fe20000410000 */
[----:B------:R-:W-:-:S04]  /*01f0*/  FMUL.FTZ R11, R11, 0.5 ;  /* 0x3f0000000b0b7820 */ /* 0x000fc80000410000 */
[----:B------:R-:W-:Y:S01]  /*0200*/  FFMA.FTZ R11, -R4, R11, 0.5 ;  /* 0x3f000000040b7423 */ /* 0x000fe2000001010b */
[----:B-1----:R-:W-:Y:S01]  /*0210*/  FMUL.FTZ R5, R14, R17 ;  /* 0x000000110e057220 */ /* 0x002fe20000410000 */
[----:B------:R-:W-:Y:S02]  /*0220*/  FMUL.FTZ R8, R17, 0.5 ;  /* 0x3f00000011087820 */ /* 0x000fe40000410000 */
[--C-:B------:R-:W-:Y:S01]  /*0230*/  FFMA.FTZ R11, R4, R11, R4.reuse ;  /* 0x0000000b040b7223 */ /* 0x100fe20000010004 */
[C---:B---3--:R-:W-:Y:S01]  /*0240*/  PRMT R4, R18.reuse, 0x7632, R4 ;  /* 0x0000763212047816 */ /* 0x048fe20000000004 */
[C---:B------:R-:W-:Y:S01]  /*0250*/  FFMA.FTZ R16, -R5.reuse, R8, 0.5 ;  /* 0x3f00000005107423 */ /* 0x040fe20000010108 */
[----:B------:R-:W-:Y:S02]  /*0260*/  SHF.L.U32 R8, R18, 0x10, RZ ;  /* 0x0000001012087819 */ /* 0x000fe400000006ff */
[----:B------:R-:W-:Y:S01]  /*0270*/  SHF.L.U32 R4, R4, 0x10, RZ ;  /* 0x0000001004047819 */ /* 0x000fe200000006ff */
[----:B------:R-:W-:Y:S01]  /*0280*/  FFMA.FTZ R16, R5, R16, R5 ;  /* 0x0000001005107223 */ /* 0x000fe20000010005 */
[----:B------:R-:W-:Y:S01]  /*0290*/  @P3 FSEL R12, R11, RZ, P0 ;  /* 0x000000ff0b0c3208 */ /* 0x000fe20000000000 */
[----:B------:R-:W-:Y:S01]  /*02a0*/  FADD.FTZ R2, |R8|, -RZ ;  /* 0x800000ff08027221 */ /* 0x000fe20000010200 */
[----:B------:R-:W-:Y:S01]  /*02b0*/  MOV R5, 0x3d4dd2f7 ;  /* 0x3d4dd2f700057802 */ /* 0x000fe20000000f00 */
[----:B------:R-:W-:Y:S01]  /*02c0*/  FADD.FTZ R14, |R4|, -RZ ;  /* 0x800000ff040e7221 */ /* 0x000fe20000010200 */
[----:B------:R-:W-:Y:S01]  /*02d0*/  @P2 FSEL R10, R16, RZ, P1 ;  /* 0x000000ff100a2208 */ /* 0x000fe20000800000 */
[-C--:B------:R-:W-:Y:S01]  /*02e0*/  FFMA.FTZ R11, -R2, R13.reuse, 0.5 ;  /* 0x3f000000020b7423 */ /* 0x080fe2000001010d */
[----:B------:R-:W-:Y:S01]  /*02f0*/  FMUL.FTZ R20, R12, R12 ;  /* 0x0000000c0c147220 */ /* 0x000fe20000410000 */
[----:B------:R-:W-:Y:S01]  /*0300*/  FFMA.FTZ R16, -R14, R13, 0.5 ;  /* 0x3f0000000e107423 */ /* 0x000fe2000001010d */
[----:B------:R-:W-:Y:S01]  /*0310*/  FSETP.GT.FTZ.AND P1, PT, |R8|, 0.56000000238418579102, PT ;  /* 0x3f0f5c290800780b */ /* 0x000fe20003f34200 */
[----:B------:R-:W0:Y:S01]  /*0320*/  MUFU.RSQ R18, R11 ;  /* 0x0000000b00127308 */ /* 0x000e220000001400 */
[----:B------:R-:W-:Y:S01]  /*0330*/  FFMA.FTZ R19, R20, R5, 0.018773360177874565125 ;  /* 0x3c99ca9714137423 */ /* 0x000fe20000010005 */
[----:B------:R-:W-:Y:S01]  /*0340*/  FMUL.FTZ R22, R10, R10 ;  /* 0x0000000a0a167220 */ /* 0x000fe20000410000 */
[----:B------:R-:W-:-:S02]  /*0350*/  FSETP.GT.FTZ.AND P0, PT, |R4|, 0.56000000238418579102, PT ;  /* 0x3f0f5c290400780b */ /* 0x000fc40003f14200 */
[----:B------:R-:W-:Y:S01]  /*0360*/  FFMA.FTZ R19, R20, R19, 0.046769052743911743164 ;  /* 0x3d3f90e814137423 */ /* 0x000fe20000010013 */
[----:B------:R-:W-:Y:S01]  /*0370*/  FFMA.FTZ R21, R22, R5, 0.018773360177874565125 ;  /* 0x3c99ca9716157423 */ /* 0x000fe20000010005 */
[----:B------:R-:W-:Y:S01]  /*0380*/  FSETP.NEU.FTZ.AND P4, PT, |R8|, 1, PT ;  /* 0x3f8000000800780b */ /* 0x000fe20003f9d200 */
[----:B------:R-:W1:Y:S01]  /*0390*/  MUFU.RSQ R17, R16 ;  /* 0x0000001000117308 */ /* 0x000e620000001400 */
[----:B------:R-:W-:Y:S01]  /*03a0*/  FFMA.FTZ R19, R20, R19, 0.074823014438152313232 ;  /* 0x3d993ccf14137423 */ /* 0x000fe20000010013 */
[----:B------:R-:W-:Y:S01]  /*03b0*/  FFMA.FTZ R21, R22, R21, 0.046769052743911743164 ;  /* 0x3d3f90e816157423 */ /* 0x000fe20000010015 */
[----:B------:R-:W-:Y:S02]  /*03c0*/  FSETP.NEU.FTZ.AND P5, PT, |R4|, 1, PT ;  /* 0x3f8000000400780b */ /* 0x000fe40003fbd200 */
[----:B------:R-:W-:Y:S01]  /*03d0*/  FFMA.FTZ R19, R20, R19, 0.16667181253433227539 ;  /* 0x3e2aac0414137423 */ /* 0x000fe20000010013 */
[----:B------:R-:W-:Y:S01]  /*03e0*/  FFMA.FTZ R21, R22, R21, 0.074823014438152313232 ;  /* 0x3d993ccf16157423 */ /* 0x000fe20000010015 */
[----:B0-----:R-:W-:Y:S01]  /*03f0*/  FMUL.FTZ R11, R11, R18 ;  /* 0x000000120b0b7220 */ /* 0x001fe20000410000 */
[----:B------:R-:W-:Y:S01]  /*0400*/  FMUL.FTZ R18, R18, 0.5 ;  /* 0x3f00000012127820 */ /* 0x000fe20000410000 */
[----:B------:R-:W-:Y:S01]  /*0410*/  FMUL.FTZ R19, R20, R19 ;  /* 0x0000001314137220 */ /* 0x000fe20000410000 */
[----:B------:R-:W-:-:S02]  /*0420*/  FFMA.FTZ R21, R22, R21, 0.16667181253433227539 ;  /* 0x3e2aac0416157423 */ /* 0x000fc40000010015 */
[----:B------:R-:W-:Y:S01]  /*0430*/  FFMA.FTZ R18, -R11, R18, 0.5 ;  /* 0x3f0000000b127423 */ /* 0x000fe20000010112 */
[----:B------:R-:W-:Y:S01]  /*0440*/  FFMA.FTZ R19, R12, R19, R12 ;  /* 0x000000130c137223 */ /* 0x000fe2000001000c */
[----:B------:R-:W-:Y:S01]  /*0450*/  FMUL.FTZ R21, R22, R21 ;  /* 0x0000001516157220 */ /* 0x000fe20000410000 */
[----:B-1----:R-:W-:Y:S01]  /*0460*/  FMUL.FTZ R20, R16, R17 ;  /* 0x0000001110147220 */ /* 0x002fe20000410000 */
[----:B------:R-:W-:Y:S01]  /*0470*/  FMUL.FTZ R17, R17, 0.5 ;  /* 0x3f00000011117820 */ /* 0x000fe20000410000 */
[----:B------:R-:W-:Y:S01]  /*0480*/  FFMA.FTZ R18, R11, R18, R11 ;  /* 0x000000120b127223 */ /* 0x000fe2000001000b */
[----:B------:R-:W-:Y:S01]  /*0490*/  HFMA2.MMA R11, -RZ, RZ, 1.9599609375, 20144 ;  /* 0x3fd774ebff0b7435 */ /* 0x000fe200000001ff */
[----:B------:R-:W-:Y:S01]  /*04a0*/  FFMA.FTZ R16, R10, R21, R10 ;  /* 0x000000150a107223 */ /* 0x000fe2000001000a */
[----:B------:R-:W-:Y:S01]  /*04b0*/  FFMA.FTZ R17, -R20, R17, 0.5 ;  /* 0x3f00000014117423 */ /* 0x000fe20000010111 */
[----:B------:R-:W-:Y:S01]  /*04c0*/  FMUL.FTZ R10, R19, -2 ;  /* 0xc0000000130a7820 */ /* 0x000fe20000410000 */
[----:B------:R-:W-:Y:S01]  /*04d0*/  @P1 FSEL R2, R18, RZ, P4 ;  /* 0x000000ff12021208 */ /* 0x000fe20002000000 */
[----:B------:R-:W-:Y:S01]  /*04e0*/  FMUL.FTZ R12, R16, -2 ;  /* 0xc0000000100c7820 */ /* 0x000fe20000410000 */
[----:B------:R-:W-:-:S03]  /*04f0*/  FFMA.FTZ R17, R20, R17, R20 ;  /* 0x0000001114117223 */ /* 0x000fc60000010014 */
[----:B------:R-:W-:Y:S01]  /*0500*/  FMUL.FTZ R18, R2, R2 ;  /* 0x0000000202127220 */ /* 0x000fe20000410000 */
[----:B------:R-:W-:Y:S01]  /*0510*/  @P3 FFMA.FTZ R19, R11, 0.93318945169448852539, R10 ;  /* 0x3f6ee5810b133823 */ /* 0x000fe2000001000a */
[----:B------:R-:W-:Y:S01]  /*0520*/  @P0 FSEL R14, R17, RZ, P5 ;  /* 0x000000ff110e0208 */ /* 0x000fe20002800000 */
[----:B------:R-:W-:Y:S01]  /*0530*/  @P2 FFMA.FTZ R16, R11, 0.93318945169448852539, R12 ;  /* 0x3f6ee5810b102823 */ /* 0x000fe2000001000c */
[C---:B----4-:R-:W-:Y:S01]  /*0540*/  SHF.L.U32 R10, R9.reuse, 0x10, RZ ;  /* 0x00000010090a7819 */ /* 0x050fe200000006ff */
[----:B------:R-:W-:Y:S01]  /*0550*/  FFMA.FTZ R17, R18, R5, 0.018773360177874565125 ;  /* 0x3c99ca9712117423 */ /* 0x000fe20000010005 */
[----:B------:R-:W-:Y:S01]  /*0560*/  PRMT R9, R9, 0x7632, R9 ;  /* 0x0000763209097816 */ /* 0x000fe20000000009 */
[----:B------:R-:W-:Y:S01]  /*0570*/  FMUL.FTZ R22, R14, R14 ;  /* 0x0000000e0e167220 */ /* 0x000fe20000410000 */
[C---:B------:R-:W-:Y:S01]  /*0580*/  LOP3.LUT R6, R19.reuse, 0x80000000, R6, 0xb8, !PT ;  /* 0x8000000013067812 */ /* 0x040fe200078eb806 */
[----:B------:R-:W-:Y:S01]  /*0590*/  FFMA.FTZ R17, R18, R17, 0.046769052743911743164 ;  /* 0x3d3f90e812117423 */ /* 0x000fe20000010011 */
[----:B------:R-:W-:Y:S01]  /*05a0*/  FSETP.GTU.FTZ.AND P2, PT, R19, +INF , PT ;  /* 0x7f8000001300780b */ /* 0x000fe20003f5c000 */
[----:B------:R-:W-:Y:S01]  /*05b0*/  FADD.FTZ R12, |R10|, -RZ ;  /* 0x800000ff0a0c7221 */ /* 0x000fe20000010200 */
[----:B------:R-:W-:Y:S01]  /*05c0*/  SHF.L.U32 R9, R9, 0x10, RZ ;  /* 0x0000001009097819 */ /* 0x000fe200000006ff */
[----:B------:R-:W-:Y:S01]  /*05d0*/  FFMA.FTZ R17, R18, R17, 0.074823014438152313232 ;  /* 0x3d993ccf12117423 */ /* 0x000fe20000010011 */
[----:B------:R-:W-:Y:S01]  /*05e0*/  FSEL R19, R6, R19, !P2 ;  /* 0x0000001306137208 */ /* 0x000fe20005000000 */
[----:B------:R-:W-:Y:S01]  /*05f0*/  FFMA.FTZ R25, R22, R5, 0.018773360177874565125 ;  /* 0x3c99ca9716197423 */ /* 0x000fe20000010005 */
[----:B------:R-:W-:Y:S01]  /*0600*/  FFMA.FTZ R21, -R12, R13, 0.5 ;  /* 0x3f0000000c157423 */ /* 0x000fe2000001010d */
[----:B------:R-:W-:Y:S01]  /*0610*/  FADD.FTZ R6, |R9|, -RZ ;  /* 0x800000ff09067221 */ /* 0x000fe20000010200 */
[----:B------:R-:W-:Y:S01]  /*0620*/  FFMA.FTZ R23, R18, R17, 0.16667181253433227539 ;  /* 0x3e2aac0412177423 */ /* 0x000fe20000010011 */
[----:B------:R-:W-:Y:S01]  /*0630*/  FFMA.FTZ R25, R22, R25, 0.046769052743911743164 ;  /* 0x3d3f90e816197423 */ /* 0x000fe20000010019 */
[----:B------:R-:W0:Y:S01]  /*0640*/  MUFU.RSQ R24, R21 ;  /* 0x0000001500187308 */ /* 0x000e220000001400 */
[----:B------:R-:W-:Y:S01]  /*0650*/  FFMA.FTZ R17, -R6, R13, 0.5 ;  /* 0x3f00000006117423 */ /* 0x000fe2000001010d */
[----:B------:R-:W-:Y:S01]  /*0660*/  LOP3.LUT R3, R16, 0x80000000, R3, 0xb8, !PT ;  /* 0x8000000010037812 */ /* 0x000fe200078eb803 */
[----:B------:R-:W-:Y:S01]  /*0670*/  FFMA.FTZ R25, R22, R25, 0.074823014438152313232 ;  /* 0x3d993ccf16197423 */ /* 0x000fe20000010019 */
[----:B------:R-:W-:Y:S01]  /*0680*/  FSETP.GTU.FTZ.AND P2, PT, R16, +INF , PT ;  /* 0x7f8000001000780b */ /* 0x000fe20003f5c000 */
[----:B------:R-:W-:Y:S01]  /*0690*/  FMUL.FTZ R23, R18, R23 ;  /* 0x0000001712177220 */ /* 0x000fe20000410000 */
[----:B-----5:R-:W-:Y:S01]  /*06a0*/  SHF.L.U32 R18, R15, 0x10, RZ ;  /* 0x000000100f127819 */ /* 0x020fe200000006ff */
[----:B------:R-:W-:Y:S01]  /*06b0*/  FFMA.FTZ R25, R22, R25, 0.16667181253433227539 ;  /* 0x3e2aac0416197423 */ /* 0x000fe20000010019 */
[----:B------:R-:W1:Y:S01]  /*06c0*/  MUFU.RSQ R20, R17 ;  /* 0x0000001100147308 */ /* 0x000e620000001400 */
[----:B------:R-:W-:-:S02]  /*06d0*/  FSEL R16, R3, R16, !P2 ;  /* 0x0000001003107208 */ /* 0x000fc40005000000 */
[----:B------:R-:W-:Y:S01]  /*06e0*/  FMUL.FTZ R25, R22, R25 ;  /* 0x0000001916197220 */ /* 0x000fe20000410000 */
[----:B------:R-:W-:Y:S01]  /*06f0*/  FADD.FTZ R22, |R18|, -RZ ;  /* 0x800000ff12167221 */ /* 0x000fe20000010200 */
[----:B------:R-:W-:Y:S01]  /*0700*/  F2FP.BF16.F32.PACK_AB R16, R16, R19 ;  /* 0x000000131010723e */ /* 0x000fe200000010ff */
[----:B------:R-:W-:Y:S01]  /*0710*/  FFMA.FTZ R19, R2, R23, R2 ;  /* 0x0000001702137223 */ /* 0x000fe20000010002 */
[----:B------:R-:W-:Y:S01]  /*0720*/  PRMT R23, R15, 0x7632, R23 ;  /* 0x000076320f177816 */ /* 0x000fe20000000017 */
[----:B------:R-:W-:Y:S01]  /*0730*/  FFMA.FTZ R15, R14, R25, R14 ;  /* 0x000000190e0f7223 */ /* 0x000fe2000001000e */
[----:B------:R-:W2:Y:S01]  /*0740*/  LDC.64 R2, c[0x0][0x218] ;  /* 0x00008600ff027b82 */ /* 0x000ea20000000a00 */
[----:B0-----:R-:W-:Y:S01]  /*0750*/  FMUL.FTZ R21, R21, R24 ;  /* 0x0000001815157220 */ /* 0x001fe20000410000 */
[----:B------:R-:W-:Y:S01]  /*0760*/  SHF.L.U32 R14, R23, 0x10, RZ ;  /* 0x00000010170e7819 */ /* 0x000fe200000006ff */
[----:B------:R-:W-:Y:S01]  /*0770*/  FMUL.FTZ R24, R24, 0.5 ;  /* 0x3f00000018187820 */ /* 0x000fe20000410000 */
[-C--:B------:R-:W-:Y:S01]  /*0780*/  FFMA.FTZ R23, -R22, R13.reuse, 0.5 ;  /* 0x3f00000016177423 */ /* 0x080fe2000001010d */
[----:B------:R-:W-:Y:S01]  /*0790*/  FMUL.FTZ R28, R19, -2 ;  /* 0xc0000000131c7820 */ /* 0x000fe20000410000 */
[----:B------:R-:W-:Y:S01]  /*07a0*/  FSETP.GT.FTZ.AND P2, PT, |R10|, 0.56000000238418579102, PT ;  /* 0x3f0f5c290a00780b */ /* 0x000fe20003f54200 */
[----:B------:R-:W-:Y:S01]  /*07b0*/  FFMA.FTZ R24, -R21, R24, 0.5 ;  /* 0x3f00000015187423 */ /* 0x000fe20000010118 */
[----:B-1----:R-:W-:Y:S01]  /*07c0*/  FMUL.FTZ R17, R17, R20 ;  /* 0x0000001411117220 */ /* 0x002fe20000410000 */
[----:B------:R-:W-:Y:S01]  /*07d0*/  FMUL.FTZ R26, R20, 0.5 ;  /* 0x3f000000141a7820 */ /* 0x000fe20000410000 */
[----:B------:R-:W-:Y:S01]  /*07e0*/  FADD.FTZ R20, |R14|, -RZ ;  /* 0x800000ff0e147221 */ /* 0x000fe20000010200 */
[----:B------:R-:W-:Y:S01]  /*07f0*/  FFMA.FTZ R21, R21, R24, R21 ;  /* 0x0000001815157223 */ /* 0x000fe20000010015 */
[----:B------:R-:W-:Y:S01]  /*0800*/  @P1 FFMA.FTZ R19, R11, 0.93318945169448852539, R28 ;  /* 0x3f6ee5810b131823 */ /* 0x000fe2000001001c */
[----:B------:R-:W-:Y:S01]  /*0810*/  FFMA.FTZ R26, -R17, R26, 0.5 ;  /* 0x3f000000111a7423 */ /* 0x000fe2000001011a */
[----:B------:R-:W-:Y:S01]  /*0820*/  FFMA.FTZ R13, -R20, R13, 0.5 ;  /* 0x3f000000140d7423 */ /* 0x000fe2000001010d */
[----:B------:R-:W0:Y:S01]  /*0830*/  MUFU.RSQ R24, R23 ;  /* 0x0000001700187308 */ /* 0x000e220000001400 */
[----:B------:R-:W-:Y:S01]  /*0840*/  FSETP.GT.FTZ.AND P1, PT, |R9|, 0.56000000238418579102, PT ;  /* 0x3f0f5c290900780b */ /* 0x000fe20003f34200 */
[----:B------:R-:W-:Y:S01]  /*0850*/  FFMA.FTZ R17, R17, R26, R17 ;  /* 0x0000001a11117223 */ /* 0x000fe20000010011 */
[----:B------:R-:W-:-:S02]  /*0860*/  FSETP.GT.FTZ.AND P3, PT, |R14|, 0.56000000238418579102, PT ;  /* 0x3f0f5c290e00780b */ /* 0x000fc40003f74200 */
[----:B------:R-:W-:Y:S02]  /*0870*/  FSETP.NEU.FTZ.AND P5, PT, |R9|, 1, PT ;  /* 0x3f8000000900780b */ /* 0x000fe40003fbd200 */
[----:B------:R-:W-:Y:S01]  /*0880*/  FSETP.NEU.FTZ.AND P4, PT, |R10|, 1, PT ;  /* 0x3f8000000a00780b */ /* 0x000fe20003f9d200 */
[----:B------:R-:W1:Y:S01]  /*0890*/  MUFU.RSQ R26, R13 ;  /* 0x0000000d001a7308 */ /* 0x000e620000001400 */
[----:B--2---:R-:W-:-:S04]  /*08a0*/  IMAD.WIDE.U32 R2, R0, 0x2, R2 ;  /* 0x0000000200027825 */ /* 0x004fc800078e0002 */
[----:B------:R-:W-:Y:S01]  /*08b0*/  FMUL.FTZ R0, R15, -2 ;  /* 0xc00000000f007820 */ /* 0x000fe20000410000 */
[----:B------:R-:W-:Y:S02]  /*08c0*/  @P2 FSEL R12, R21, RZ, P4 ;  /* 0x000000ff150c2208 */ /* 0x000fe40002000000 */
[----:B------:R-:W-:Y:S01]  /*08d0*/  FSETP.NEU.FTZ.AND P6, PT, |R14|, 1, PT ;  /* 0x3f8000000e00780b */ /* 0x000fe20003fdd200 */
[----:B------:R-:W-:Y:S01]  /*08e0*/  @P0 FFMA.FTZ R15, R11, 0.93318945169448852539, R0 ;  /* 0x3f6ee5810b0f0823 */ /* 0x000fe20000010000 */
[----:B------:R-:W-:Y:S01]  /*08f0*/  FSETP.GT.FTZ.AND P0, PT, |R18|, 0.56000000238418579102, PT ;  /* 0x3f0f5c291200780b */ /* 0x000fe20003f14200 */
[----:B------:R-:W-:Y:S01]  /*0900*/  FMUL.FTZ R0, R12, R12 ;  /* 0x0000000c0c007220 */ /* 0x000fe20000410000 */
[----:B0-----:R-:W-:Y:S01]  /*0910*/  FMUL.FTZ R23, R23, R24 ;  /* 0x0000001817177220 */ /* 0x001fe20000410000 */
[----:B------:R-:W-:Y:S01]  /*0920*/  FMUL.FTZ R24, R24, 0.5 ;  /* 0x3f00000018187820 */ /* 0x000fe20000410000 */
[----:B------:R-:W-:Y:S01]  /*0930*/  @P1 FSEL R6, R17, RZ, P5 ;  /* 0x000000ff11061208 */ /* 0x000fe20002800000 */
[----:B------:R-:W-:Y:S01]  /*0940*/  IMAD.WIDE R2, R7, 0x4, R2 ;  /* 0x0000000407027825 */ /* 0x000fe200078e0202 */
[----:B------:R-:W-:-:S03]  /*0950*/  FSETP.NEU.FTZ.AND P5, PT, |R18|, 1, PT ;  /* 0x3f8000001200780b */ /* 0x000fc60003fbd200 */
[----:B------:R-:W-:Y:S01]  /*0960*/  FFMA.FTZ R24, -R23, R24, 0.5 ;  /* 0x3f00000017187423 */ /* 0x000fe20000010118 */
[----:B------:R-:W-:Y:S01]  /*0970*/  LOP3.LUT R8, R19, 0x80000000, R8, 0xb8, !PT ;  /* 0x8000000013087812 */ /* 0x000fe200078eb808 */
[----:B-1----:R-:W-:Y:S01]  /*0980*/  FMUL.FTZ R13, R13, R26 ;  /* 0x0000001a0d0d7220 */ /* 0x002fe20000410000 */
[----:B------:R-:W-:Y:S01]  /*0990*/  FMUL.FTZ R26, R26, 0.5 ;  /* 0x3f0000001a1a7820 */ /* 0x000fe20000410000 */
[----:B------:R-:W-:Y:S01]  /*09a0*/  FFMA.FTZ R24, R23, R24, R23 ;  /* 0x0000001817187223 */ /* 0x000fe20000010017 */
[----:B------:R-:W-:Y:S01]  /*09b0*/  FSETP.GTU.FTZ.AND P4, PT, R19, +INF , PT ;  /* 0x7f8000001300780b */ /* 0x000fe20003f9c000 */
[----:B------:R-:W-:Y:S01]  /*09c0*/  STG.E desc[UR4][R2.64], R16 ;  /* 0x0000001002007986 */ /* 0x000fe2000c101904 */
[----:B------:R-:W-:Y:S01]  /*09d0*/  FFMA.FTZ R26, -R13, R26, 0.5 ;  /* 0x3f0000000d1a7423 */ /* 0x000fe2000001011a */
[----:B------:R-:W-:Y:S02]  /*09e0*/  LOP3.LUT R4, R15, 0x80000000, R4, 0xb8, !PT ;  /* 0x800000000f047812 */ /* 0x000fe400078eb804 */
[----:B------:R-:W-:Y:S01]  /*09f0*/  @P0 FSEL R22, R24, RZ, P5 ;  /* 0x000000ff18160208 */ /* 0x000fe20002800000 */
[----:B------:R-:W-:Y:S01]  /*0a00*/  FFMA.FTZ R26, R13, R26, R13 ;  /* 0x0000001a0d1a7223 */ /* 0x000fe2000001000d */
[----:B------:R-:W-:Y:S01]  /*0a10*/  FSEL R19, R8, R19, !P4 ;  /* 0x0000001308137208 */ /* 0x000fe20006000000 */
[----:B------:R-:W-:-:S02]  /*0a20*/  FFMA.FTZ R13, R0, R5, 0.018773360177874565125 ;  /* 0x3c99ca97000d7423 */ /* 0x000fc40000010005 */
[----:B------:R-:W-:Y:S01]  /*0a30*/  FMUL.FTZ R8, R22, R22 ;  /* 0x0000001616087220 */ /* 0x000fe20000410000 */
[----:B------:R-:W-:Y:S01]  /*0a40*/  @P3 FSEL R20, R26, RZ, P6 ;  /* 0x000000ff1a143208 */ /* 0x000fe20003000000 */
[----:B------:R-:W-:Y:S01]  /*0a50*/  FMUL.FTZ R26, R6, R6 ;  /* 0x00000006061a7220 */ /* 0x000fe20000410000 */
[----:B------:R-:W-:Y:S01]  /*0a60*/  FFMA.FTZ R13, R0, R13, 0.046769052743911743164 ;  /* 0x3d3f90e8000d7423 */ /* 0x000fe2000001000d */
[-C--:B------:R-:W-:Y:S02]  /*0a70*/  FFMA.FTZ R21, R8, R5.reuse, 0.018773360177874565125 ;  /* 0x3c99ca9708157423 */ /* 0x080fe40000010005 */
[----:B------:R-:W-:Y:S01]  /*0a80*/  FMUL.FTZ R24, R20, R20 ;  /* 0x0000001414187220 */ /* 0x000fe20000410000 */
[----:B------:R-:W-:Y:S01]  /*0a90*/  FFMA.FTZ R17, R26, R5, 0.018773360177874565125 ;  /* 0x3c99ca971a117423 */ /* 0x000fe20000010005 */
[----:B------:R-:W-:Y:S01]  /*0aa0*/  FFMA.FTZ R13, R0, R13, 0.074823014438152313232 ;  /* 0x3d993ccf000d7423 */ /* 0x000fe2000001000d */
[----:B------:R-:W-:Y:S01]  /*0ab0*/  FFMA.FTZ R21, R8, R21, 0.046769052743911743164 ;  /* 0x3d3f90e808157423 */ /* 0x000fe20000010015 */
[----:B------:R-:W-:Y:S01]  /*0ac0*/  FFMA.FTZ R5, R24, R5, 0.018773360177874565125 ;  /* 0x3c99ca9718057423 */ /* 0x000fe20000010005 */
[----:B------:R-:W-:Y:S01]  /*0ad0*/  FFMA.FTZ R17, R26, R17, 0.046769052743911743164 ;  /* 0x3d3f90e81a117423 */ /* 0x000fe20000010011 */
[----:B------:R-:W-:Y:S01]  /*0ae0*/  FFMA.FTZ R13, R0, R13, 0.16667181253433227539 ;  /* 0x3e2aac04000d7423 */ /* 0x000fe2000001000d */
[----:B------:R-:W-:Y:S01]  /*0af0*/  FFMA.FTZ R21, R8, R21, 0.074823014438152313232 ;  /* 0x3d993ccf08157423 */ /* 0x000fe20000010015 */
[----:B------:R-:W-:Y:S01]  /*0b00*/  FFMA.FTZ R5, R24, R5, 0.046769052743911743164 ;  /* 0x3d3f90e818057423 */ /* 0x000fe20000010005 */
[----:B------:R-:W-:Y:S01]  /*0b10*/  FFMA.FTZ R17, R26, R17, 0.074823014438152313232 ;  /* 0x3d993ccf1a117423 */ /* 0x000fe20000010011 */
[----:B------:R-:W-:Y:S01]  /*0b20*/  FMUL.FTZ R13, R0, R13 ;  /* 0x0000000d000d7220 */ /* 0x000fe20000410000 */
[----:B------:R-:W-:Y:S01]  /*0b30*/  FFMA.FTZ R21, R8, R21, 0.16667181253433227539 ;  /* 0x3e2aac0408157423 */ /* 0x000fe20000010015 */
[----:B------:R-:W-:Y:S01]  /*0b40*/  FFMA.FTZ R23, R24, R5, 0.074823014438152313232 ;  /* 0x3d993ccf18177423 */ /* 0x000fe20000010005 */
[----:B------:R-:W-:Y:S01]  /*0b50*/  FFMA.FTZ R17, R26, R17, 0.16667181253433227539 ;  /* 0x3e2aac041a117423 */ /* 0x000fe20000010011 */
[----:B------:R-:W-:Y:S01]  /*0b60*/  FFMA.FTZ R5, R12, R13, R12 ;  /* 0x0000000d0c057223 */ /* 0x000fe2000001000c */
[----:B------:R-:W-:Y:S01]  /*0b70*/  FMUL.FTZ R21, R8, R21 ;  /* 0x0000001508157220 */ /* 0x000fe20000410000 */
[----:B------:R-:W-:Y:S01]  /*0b80*/  FFMA.FTZ R23, R24, R23, 0.16667181253433227539 ;  /* 0x3e2aac0418177423 */ /* 0x000fe20000010017 */
[----:B------:R-:W-:Y:S01]  /*0b90*/  FMUL.FTZ R17, R26, R17 ;  /* 0x000000111a117220 */ /* 0x000fe20000410000 */
[----:B------:R-:W-:Y:S01]  /*0ba0*/  FMUL.FTZ R0, R5, -2 ;  /* 0xc000000005007820 */ /* 0x000fe20000410000 */
[----:B------:R-:W-:Y:S01]  /*0bb0*/  FFMA.FTZ R21, R22, R21, R22 ;  /* 0x0000001516157223 */ /* 0x000fe20000010016 */
[----:B------:R-:W-:Y:S01]  /*0bc0*/  FMUL.FTZ R23, R24, R23 ;  /* 0x0000001718177220 */ /* 0x000fe20000410000 */
[----:B------:R-:W-:Y:S01]  /*0bd0*/  FFMA.FTZ R6, R6, R17, R6 ;  /* 0x0000001106067223 */ /* 0x000fe20000010006 */
[----:B------:R-:W-:Y:S01]  /*0be0*/  @P2 FFMA.FTZ R5, R11, 0.93318945169448852539, R0 ;  /* 0x3f6ee5810b052823 */ /* 0x000fe20000010000 */
[----:B------:R-:W-:Y:S01]  /*0bf0*/  FMUL.FTZ R8, R21, -2 ;  /* 0xc000000015087820 */ /* 0x000fe20000410000 */
[----:B------:R-:W-:Y:S01]  /*0c00*/  FFMA.FTZ R23, R20, R23, R20 ;  /* 0x0000001714177223 */ /* 0x000fe20000010014 */
[----:B------:R-:W-:Y:S01]  /*0c10*/  FMUL.FTZ R0, R6, -2 ;  /* 0xc000000006007820 */ /* 0x000fe20000410000 */
[----:B------:R-:W-:Y:S01]  /*0c20*/  FSETP.GTU.FTZ.AND P2, PT, R15, +INF , PT ;  /* 0x7f8000000f00780b */ /* 0x000fe20003f5c000 */
[----:B------:R-:W-:Y:S01]  /*0c30*/  @P0 FFMA.FTZ R21, R11, 0.93318945169448852539, R8 ;  /* 0x3f6ee5810b150823 */ /* 0x000fe20000010008 */
[----:B------:R-:W-:Y:S01]  /*0c40*/  FMUL.FTZ R12, R23, -2 ;  /* 0xc0000000170c7820 */ /* 0x000fe20000410000 */
[----:B------:R-:W-:Y:S01]  /*0c50*/  @P1 FFMA.FTZ R6, R11, 0.93318945169448852539, R0 ;  /* 0x3f6ee5810b061823 */ /* 0x000fe20000010000 */
[----:B------:R-:W-:-:S02]  /*0c60*/  FSEL R4, R4, R15, !P2 ;  /* 0x0000000f04047208 */ /* 0x000fc40005000000 */
[----:B------:R-:W-:Y:S01]  /*0c70*/  @P3 FFMA.FTZ R23, R11, 0.93318945169448852539, R12 ;  /* 0x3f6ee5810b173823 */ /* 0x000fe2000001000c */
[C---:B------:R-:W-:Y:S02]  /*0c80*/  LOP3.LUT R10, R5.reuse, 0x80000000, R10, 0xb8, !PT ;  /* 0x80000000050a7812 */ /* 0x040fe400078eb80a */
[----:B------:R-:W-:Y:S02]  /*0c90*/  FSETP.GTU.FTZ.AND P0, PT, R5, +INF , PT ;  /* 0x7f8000000500780b */ /* 0x000fe40003f1c000 */
[C---:B------:R-:W-:Y:S02]  /*0ca0*/  LOP3.LUT R18, R21.reuse, 0x80000000, R18, 0xb8, !PT ;  /* 0x8000000015127812 */ /* 0x040fe400078eb812 */
[----:B------:R-:W-:Y:S02]  /*0cb0*/  FSETP.GTU.FTZ.AND P2, PT, R21, +INF , PT ;  /* 0x7f8000001500780b */ /* 0x000fe40003f5c000 */
[C---:B------:R-:W-:Y:S02]  /*0cc0*/  LOP3.LUT R9, R6.reuse, 0x80000000, R9, 0xb8, !PT ;  /* 0x8000000006097812 */ /* 0x040fe400078eb809 */
[----:B------:R-:W-:-:S02]  /*0cd0*/  FSETP.GTU.FTZ.AND P1, PT, R6, +INF , PT ;  /* 0x7f8000000600780b */ /* 0x000fc40003f3c000 */
[C---:B------:R-:W-:Y:S02]  /*0ce0*/  LOP3.LUT R14, R23.reuse, 0x80000000, R14, 0xb8, !PT ;  /* 0x80000000170e7812 */ /* 0x040fe400078eb80e */
[----:B------:R-:W-:Y:S02]  /*0cf0*/  FSETP.GTU.FTZ.AND P3, PT, R23, +INF , PT ;  /* 0x7f8000001700780b */ /* 0x000fe40003f7c000 */
[----:B------:R-:W-:Y:S02]  /*0d00*/  FSEL R10, R10, R5, !P0 ;  /* 0x000000050a0a7208 */ /* 0x000fe40004000000 */
[----:B------:R-:W-:Y:S02]  /*0d10*/  FSEL R9, R9, R6, !P1 ;  /* 0x0000000609097208 */ /* 0x000fe40004800000 */
[----:B------:R-:W-:Y:S02]  /*0d20*/  FSEL R18, R18, R21, !P2 ;  /* 0x0000001512127208 */ /* 0x000fe40005000000 */
[----:B------:R-:W-:-:S02]  /*0d30*/  FSEL R23, R14, R23, !P3 ;  /* 0x000000170e177208 */ /* 0x000fc40005800000 */
[----:B------:R-:W-:Y:S02]  /*0d40*/  F2FP.BF16.F32.PACK_AB R19, R4, R19 ;  /* 0x000000130413723e */ /* 0x000fe400000010ff */
[----:B------:R-:W-:Y:S02]  /*0d50*/  F2FP.BF16.F32.PACK_AB R9, R9, R10 ;  /* 0x0000000a0909723e */ /* 0x000fe400000010ff */
[----:B------:R-:W-:Y:S01]  /*0d60*/  F2FP.BF16.F32.PACK_AB R23, R23, R18 ;  /* 0x000000121717723e */ /* 0x000fe200000010ff */
[----:B------:R-:W-:Y:S04]  /*0d70*/  STG.E desc[UR4][R2.64+0x200], R19 ;  /* 0x0002001302007986 */ /* 0x000fe8000c101904 */
[----:B------:R-:W-:Y:S04]  /*0d80*/  STG.E desc[UR4][R2.64+0x400], R9 ;  /* 0x0004000902007986 */ /* 0x000fe8000c101904 */
[----:B------:R-:W-:Y:S01]  /*0d90*/  STG.E desc[UR4][R2.64+0x600], R23 ;  /* 0x0006001702007986 */ /* 0x000fe2000c101904 */
[----:B------:R-:W-:Y:S05]  /*0da0*/  EXIT ;  /* 0x000000000000794d */ /* 0x000fea0003800000 */
.L_x_584:
[----:B------:R-:W0:Y:S01]  /*0db0*/  S2R R9, SR_TID.X ;  /* 0x0000000000097919 */ /* 0x000e220000002100 */
[----:B------:R-:W-:Y:S02]  /*0dc0*/  PRMT R7, RZ, 0x7610, R7 ;  /* 0x00007610ff077816 */ /* 0x000fe40000000007 */
[----:B0-----:R-:W-:Y:S02]  /*0dd0*/  ISETP.GE.AND P0, PT, R9, R8, PT ;  /* 0x000000080900720c */ /* 0x001fe40003f06270 */
[----:B------:R-:W-:-:S11]  /*0de0*/  MOV R27, R9 ;  /* 0x00000009001b7202 */ /* 0x000fd60000000f00 */
[----:B------:R-:W-:-:S04]  /*0df0*/  @!P0 IADD3 R27, R9, 0x80, RZ ;  /* 0x00000080091b8810 */ /* 0x000fc80007ffe0ff */
[----:B------:R-:W-:-:S13]  /*0e00*/  ISETP.GE.AND P6, PT, R27, R8, PT ;  /* 0x000000081b00720c */ /* 0x000fda0003fc6270 */
[----:B------:R-:W-:Y:S01]  /*0e10*/  @!P6 IADD3 R3, R0, R27, RZ ;  /* 0x0000001b0003e210 */ /* 0x000fe20007ffe0ff */
[----:B------:R-:W0:Y:S01]  /*0e20*/  @!P6 LDC.64 R28, c[0x0][0x220] ;  /* 0x00008800ff1ceb82 */ /* 0x000e220000000a00 */
[----:B------:R-:W-:-:S04]  /*0e30*/  @!P6 IADD3 R27, R27, 0x80, RZ ;  /* 0x000000801b1be810 */ /* 0x000fc80007ffe0ff */
[----:B------:R-:W-:-:S13]  /*0e40*/  ISETP.GE.AND P5, PT, R27, R8, PT ;  /* 0x000000081b00720c */ /* 0x000fda0003fa6270 */
[----:B------:R-:W-:Y:S01]  /*0e50*/  @!P5 IADD3 R6, R0, R27, RZ ;  /* 0x0000001b0006d210 */ /* 0x000fe20007ffe0ff */
[----:B------:R-:W1:Y:S01]  /*0e60*/  @!P5 LDC.64 R16, c[0x0][0x220] ;  /* 0x00008800ff10db82 */ /* 0x000e620000000a00 */
[----:B------:R-:W-:-:S04]  /*0e70*/  @!P5 IADD3 R27, R27, 0x80, RZ ;  /* 0x000000801b1bd810 */ /* 0x000fc80007ffe0ff */
[----:B------:R-:W-:Y:S01]  /*0e80*/  ISETP.GE.AND P4, PT, R27, R8, PT ;  /* 0x000000081b00720c */ /* 0x000fe20003f86270 */
[----:B0-----:R-:W-:-:S05]  /*0e90*/  @!P6 IMAD.WIDE.U32 R28, R3, 0x2, R28 ;  /* 0x00000002031ce825 */ /* 0x001fca00078e001c */
[----:B------:R-:W5:Y:S07]  /*0ea0*/  @!P6 LDG.E.U16 R7, desc[UR4][R28.64] ;  /* 0x000000041c07e981 */ /* 0x000f6e000c1e1500 */
[----:B------:R-:W-:Y:S01]  /*0eb0*/  @!P4 IADD3 R25, R0, R27, RZ ;  /* 0x0000001b0019c210 */ /* 0x000fe20007ffe0ff */
[----:B------:R-:W0:Y:S01]  /*0ec0*/  @!P4 LDC.64 R2, c[0x0][0x220] ;  /* 0x00008800ff02cb82 */ /* 0x000e220000000a00 */
[----:B------:R-:W-:-:S04]  /*0ed0*/  @!P4 IADD3 R27, R27, 0x80, RZ ;  /* 0x000000801b1bc810 */ /* 0x000fc80007ffe0ff */
[----:B------:R-:W-:-:S13]  /*0ee0*/  ISETP.GE.AND P3, PT, R27, R8, PT ;  /* 0x000000081b00720c */ /* 0x000fda0003f66270 */
[----:B------:R-:W-:Y:S01]  /*0ef0*/  @!P3 IADD3 R23, R0, R27, RZ ;  /* 0x0000001b0017b210 */ /* 0x000fe20007ffe0ff */
[----:B------:R-:W2:Y:S01]  /*0f00*/  @!P3 LDC.64 R4, c[0x0][0x220] ;  /* 0x00008800ff04bb82 */ /* 0x000ea20000000a00 */
[----:B------:R-:W-:-:S04]  /*0f10*/  @!P3 IADD3 R27, R27, 0x80, RZ ;  /* 0x000000801b1bb810 */ /* 0x000fc80007ffe0ff */
[----:B------:R-:W-:-:S13]  /*0f20*/  ISETP.GE.AND P2, PT, R27, R8, PT ;  /* 0x000000081b00720c */ /* 0x000fda0003f46270 */
[----:B------:R-:W-:Y:S01]  /*0f30*/  @!P2 IADD3 R21, R0, R27, RZ ;  /* 0x0000001b0015a210 */ /* 0x000fe20007ffe0ff */
[----:B0-----:R-:W-:Y:S01]  /*0f40*/  @!P4 IMAD.WIDE.U32 R2, R25, 0x2, R2 ;  /* 0x000000021902c825 */ /* 0x001fe200078e0002 */
[----:B------:R-:W-:Y:S01]  /*0f50*/  @!P2 IADD3 R27, R27, 0x80, RZ ;  /* 0x000000801b1ba810 */ /* 0x000fe20007ffe0ff */
[----:B------:R-:W0:Y:S03]  /*0f60*/  @!P0 LDC.64 R24, c[0x0][0x220] ;  /* 0x00008800ff188b82 */ /* 0x000e260000000a00 */
[----:B------:R-:W-:Y:S01]  /*0f70*/  ISETP.GE.AND P1, PT, R27, R8, PT ;  /* 0x000000081b00720c */ /* 0x000fe20003f26270 */
[----:B-1----:R-:W-:Y:S01]  /*0f80*/  @!P5 IMAD.WIDE.U32 R16, R6, 0x2, R16 ;  /* 0x000000020610d825 */ /* 0x002fe200078e0010 */
[----:B------:R-:W-:-:S03]  /*0f90*/  PRMT R18, RZ, 0x7610, R18 ;  /* 0x00007610ff127816 */ /* 0x000fc60000000012 */
[----:B--2---:R-:W-:Y:S01]  /*0fa0*/  @!P3 IMAD.WIDE.U32 R4, R23, 0x2, R4 ;  /* 0x000000021704b825 */ /* 0x004fe200078e0004 */
[----:B------:R-:W1:Y:S07]  /*0fb0*/  @!P2 LDC.64 R10, c[0x0][0x220] ;  /* 0x00008800ff0aab82 */ /* 0x000e6e0000000a00 */
[----:B------:R-:W-:Y:S01]  /*0fc0*/  @!P1 IADD3 R19, R0, R27, RZ ;  /* 0x0000001b00139210 */ /* 0x000fe20007ffe0ff */
[----:B------:R-:W2:Y:S01]  /*0fd0*/  @!P1 LDC.64 R12, c[0x0][0x220] ;  /* 0x00008800ff0c9b82 */ /* 0x000ea20000000a00 */
[----:B------:R-:W-:-:S04]  /*0fe0*/  @!P1 IADD3 R27, R27, 0x80, RZ ;  /* 0x000000801b1b9810 */ /* 0x000fc80007ffe0ff */
[----:B------:R-:W-:-:S13]  /*0ff0*/  ISETP.GE.AND P6, PT, R27, R8, PT ;  /* 0x000000081b00720c */ /* 0x000fda0003fc6270 */
[----:B------:R-:W3:Y:S01]  /*1000*/  @!P6 LDC.64 R14, c[0x0][0x220] ;  /* 0x00008800ff0eeb82 */ /* 0x000ee20000000a00 */
[----:B------:R-:W-:Y:S02]  /*1010*/  PRMT R6, RZ, 0x7610, R6 ;  /* 0x00007610ff067816 */ /* 0x000fe40000000006 */
[----:B------:R-:W-:-:S04]  /*1020*/  @!P6 IADD3 R27, R0, R27, RZ ;  /* 0x0000001b001be210 */ /* 0x000fc80007ffe0ff */
[----:B------:R4:W5:Y:S01]  /*1030*/  @!P5 LDG.E.U16 R6, desc[UR4][R16.64] ;  /* 0x000000041006d981 */ /* 0x000962000c1e1500 */
[----:B------:R-:W-:Y:S02]  /*1040*/  PRMT R23, RZ, 0x7610, R23 ;  /* 0x00007610ff177816 */ /* 0x000fe40000000017 */
[----:B----4-:R-:W-:-:S05]  /*1050*/  @!P0 IADD3 R17, R0, R9, RZ ;  /* 0x0000000900118210 */ /* 0x010fca0007ffe0ff */
[----:B0-----:R-:W-:Y:S02]  /*1060*/  @!P0 IMAD.WIDE.U32 R24, R17, 0x2, R24 ;  /* 0x0000000211188825 */ /* 0x001fe400078e0018 */
[----:B------:R-:W0:Y:S02]  /*1070*/  @!P0 LDC.64 R16, c[0x0][0x218] ;  /* 0x00008600ff108b82 */ /* 0x000e240000000a00 */
[----:B---3--:R-:W-:Y:S01]  /*1080*/  @!P6 IMAD.WIDE.U32 R14, R27, 0x2, R14 ;  /* 0x000000021b0ee825 */ /* 0x008fe200078e000e */
[----:B------:R-:W5:Y:S04]  /*1090*/  @!P0 LDG.E.U16 R23, desc[UR4][R24.64] ;  /* 0x0000000418178981 */ /* 0x000f68000c1e1500 */
[----:B------:R-:W5:Y:S01]  /*10a0*/  @!P6 LDG.E.U16 R18, desc[UR4][R14.64] ;  /* 0x000000040e12e981 */ /* 0x000f62000c1e1500 */
[----:B-1----:R-:W-:Y:S01]  /*10b0*/  @!P2 IMAD.WIDE.U32 R10, R21, 0x2, R10 ;  /* 0x00000002150aa825 */ /* 0x002fe200078e000a */
[----:B------:R-:W-:-:S02]  /*10c0*/  PRMT R22, RZ, 0x7610, R22 ;  /* 0x00007610ff167816 */ /* 0x000fc40000000016 */
[----:B------:R-:W-:Y:S02]  /*10d0*/  PRMT R21, RZ, 0x7610, R21 ;  /* 0x00007610ff157816 */ /* 0x000fe40000000015 */
[----:B------:R-:W-:Y:S01]  /*10e0*/  PRMT R20, RZ, 0x7610, R20 ;  /* 0x00007610ff147816 */ /* 0x000fe20000000014 */
[----:B--2---:R-:W-:Y:S01]  /*10f0*/  @!P1 IMAD.WIDE.U32 R12, R19, 0x2, R12 ;  /* 0x00000002130c9825 */ /* 0x004fe200078e000c */
[----:B------:R-:W-:Y:S01]  /*1100*/  PRMT R19, RZ, 0x7610, R19 ;  /* 0x00007610ff137816 */ /* 0x000fe20000000013 */
[----:B------:R1:W5:Y:S01]  /*1110*/  @!P4 LDG.E.U16 R22, desc[UR4][R2.64] ;  /* 0x000000040216c981 */ /* 0x000362000c1e1500 */
[----:B------:R-:W-:Y:S03]  /*1120*/  BSSY B0, `(.L_x_585) ;  /* 0x0000028000007945 */ /* 0x000fe60003800000 */
[----:B------:R2:W5:Y:S04]  /*1130*/  @!P3 LDG.E.U16 R21, desc[UR4][R4.64] ;  /* 0x000000040415b981 */ /* 0x000568000c1e1500 */
[----:B------:R3:W5:Y:S01]  /*1140*/  @!P2 LDG.E.U16 R20, desc[UR4][R10.64] ;  /* 0x000000040a14a981 */ /* 0x000762000c1e1500 */
[----:B-1----:R-:W-:-:S03]  /*1150*/  IADD3 R3, R9, 0x100, RZ ;  /* 0x0000010009037810 */ /* 0x002fc60007ffe0ff */
[----:B------:R1:W5:Y:S01]  /*1160*/  @!P1 LDG.E.U16 R19, desc[UR4][R12.64] ;  /* 0x000000040c139981 */ /* 0x000362000c1e1500 */
[C---:B--2---:R-:W-:Y:S02]  /*1170*/  IADD3 R5, R9.reuse, 0x180, RZ ;  /* 0x0000018009057810 */ /* 0x044fe40007ffe0ff */
[----:B---3--:R-:W-:Y:S02]  /*1180*/  IADD3 R11, R9, 0x200, RZ ;  /* 0x00000200090b7810 */ /* 0x008fe40007ffe0ff */
[-C--:B------:R-:W-:Y:S02]  /*1190*/  ISETP.GE.AND P3, PT, R3, R8.reuse, PT ;  /* 0x000000080300720c */ /* 0x080fe40003f66270 */
[-C--:B------:R-:W-:Y:S02]  /*11a0*/  ISETP.GE.AND P1, PT, R5, R8.reuse, PT ;  /* 0x000000080500720c */ /* 0x080fe40003f26270 */
[----:B------:R-:W-:Y:S02]  /*11b0*/  ISETP.GE.AND P2, PT, R11, R8, PT ;  /* 0x000000080b00720c */ /* 0x000fe40003f46270 */
[----:B------:R-:W-:-:S02]  /*11c0*/  IADD3 R3, R9, 0x80, RZ ;  /* 0x0000008009037810 */ /* 0x000fc40007ffe0ff */
[----:B------:R-:W-:Y:S01]  /*11d0*/  IADD3 R5, R9, 0x280, RZ ;  /* 0x0000028009057810 */ /* 0x000fe20007ffe0ff */
[----:B01----:R-:W-:Y:S08]  /*11e0*/  @P0 BRA `(.L_x_586) ;  /* 0x00000000006c0947 */ /* 0x003ff00003800000 */
[----:B------:R-:W-:Y:S01]  /*11f0*/  HFMA2.MMA R11, -RZ, RZ, 1.75, 0 ;  /* 0x3f000000ff0b7435 */ /* 0x000fe200000001ff */
[----:B-----5:R-:W-:Y:S01]  /*1200*/  SHF.L.U32 R2, R23, 0x10, RZ ;  /* 0x0000001017027819 */ /* 0x020fe200000006ff */
[----:B------:R-:W-:-:S03]  /*1210*/  HFMA2.MMA R13, -RZ, RZ, 1.9599609375, 20144 ;  /* 0x3fd774ebff0d7435 */ /* 0x000fc600000001ff */
        /* <DEDUP_REMOVED lines=24> */
.L_x_586:
[----:B------:R-:W-:Y:S05]  /*13a0*/  BSYNC B0 ;  /* 0x0000000000007941 */ /* 0x000fea0003800000 */
.L_x_585:
[-C--:B------:R-:W-:Y:S01]  /*13b0*/  ISETP.GE.AND P5, PT, R3, R8.reuse, PT ;  /* 0x000000080300720c */ /* 0x080fe20003fa6270 */
[----:B------:R-:W-:Y:S01]  /*13c0*/  BSSY B0, `(.L_x_587) ;  /* 0x000001f000007945 */ /* 0x000fe20003800000 */
[----:B------:R-:W-:Y:S02]  /*13d0*/  ISETP.GE.AND P4, PT, R5, R8, PT ;  /* 0x000000080500720c */ /* 0x000fe40003f86270 */
[----:B------:R-:W-:-:S09]  /*13e0*/  IADD3 R5, R9, 0x300, RZ ;  /* 0x0000030009057810 */ /* 0x000fd20007ffe0ff */
        /* <DEDUP_REMOVED lines=21> */
[----:B------:R-:W-:-:S03]  /*1540*/  MOV R11, 0x3fd774eb ;  /* 0x3fd774eb000b7802 */ /* 0x000fc60000000f00 */
[----:B------:R-:W-:-:S04]  /*1550*/  FMUL.FTZ R10, R4, -2 ;  /* 0xc0000000040a7820 */ /* 0x000fc80000410000 */
[----:B------:R-:W-:-:S05]  /*1560*/  @P5 FFMA.FTZ R4, R11, 0.93318945169448852539, R10 ;  /* 0x3f6ee5810b045823 */ /* 0x000fca000001000a */
[C---:B------:R-:W-:Y:S02]  /*1570*/  FSETP.GTU.FTZ.AND P5, PT, R4.reuse, +INF , PT ;  /* 0x7f8000000400780b */ /* 0x040fe40003fbc000 */
[----:B------:R-:W-:-:S04]  /*1580*/  LOP3.LUT R7, R4, 0x80000000, R7, 0xb8, !PT ;  /* 0x8000000004077812 */ /* 0x000fc800078eb807 */
[----:B------:R-:W-:-:S04]  /*1590*/  FSEL R4, R7, R4, !P5 ;  /* 0x0000000407047208 */ /* 0x000fc80006800000 */
[----:B------:R-:W-:-:S07]  /*15a0*/  F2FP.BF16.F32.PACK_AB R4, RZ, R4 ;  /* 0x00000004ff04723e */ /* 0x000fce00000010ff */
.L_x_588:
[----:B------:R-:W-:Y:S05]  /*15b0*/  BSYNC B0 ;  /* 0x0000000000007941 */ /* 0x000fea0003800000 */
.L_x_587:
[----:B------:R-:W-:Y:S01]  /*15c0*/  BSSY B0, `(.L_x_589) ;  /* 0x000001f000007945 */ /* 0x000fe20003800000 */
[----:B------:R-:W-:Y:S02]  /*15d0*/  ISETP.GE.AND P5, PT, R5, R8, PT ;  /* 0x000000080500720c */ /* 0x000fe40003fa6270 */
[----:B-----5:R-:W-:Y:S01]  /*15e0*/  IADD3 R7, R9, 0x380, RZ ;  /* 0x0000038009077810 */ /* 0x020fe20007ffe0ff */
[----:B------:R-:W-:Y:S10]  /*15f0*/  @P3 BRA `(.L_x_590) ;  /* 0x00000000006c3947 */ /* 0x000ff40003800000 */
[----:B------:R-:W-:Y:S01]  /*1600*/  HFMA2.MMA R10, -RZ, RZ, 1.75, 0 ;  /* 0x3f000000ff0a7435 */ /* 0x000fe200000001ff */
[----:B------:R-:W-:-:S04]  /*1610*/  SHF.L.U32 R6, R6, 0x10, RZ ;  /* 0x0000001006067819 */ /* 0x000fc800000006ff */
        /* <DEDUP_REMOVED lines=25> */
.L_x_590:
[----:B------:R-:W-:Y:S05]  /*17b0*/  BSYNC B0 ;  /* 0x0000000000007941 */ /* 0x000fea0003800000 */
.L_x_589:
[----:B------:R-:W-:Y:S01]  /*17c0*/  ISETP.GE.AND P3, PT, R7, R8, PT ;  /* 0x000000080700720c */ /* 0x000fe20003f66270 */
[----:B------:R-:W-:Y:S01]  /*17d0*/  BSSY B0, `(.L_x_591) ;  /* 0x000001f000007945 */ /* 0x000fe20003800000 */
[----:B------:R-:W-:-:S05]  /*17e0*/  @!P0 IADD3 R7, R0, R9, RZ ;  /* 0x0000000900078210 */ /* 0x000fca0007ffe0ff */
[----:B------:R-:W-:Y:S01]  /*17f0*/  @!P0 IMAD.WIDE.U32 R16, R7, 0x2, R16 ;  /* 0x0000000207108825 */ /* 0x000fe200078e0010 */
[----:B------:R-:W-:Y:S06]  /*1800*/  @P1 BRA `(.L_x_592) ;  /* 0x00000000006c1947 */ /* 0x000fec0003800000 */
[----:B------:R-:W-:Y:S02]  /*1810*/  SHF.L.U32 R22, R22, 0x10, RZ ;  /* 0x0000001016167819 */ /* 0x000fe400000006ff */
        /* <DEDUP_REMOVED lines=26> */
.L_x_592:
[----:B------:R-:W-:Y:S05]  /*19c0*/  BSYNC B0 ;  /* 0x0000000000007941 */ /* 0x000fea0003800000 */
.L_x_591:
[----:B------:R-:W-:Y:S04]  /*19d0*/  BSSY B0, `(.L_x_593) ;  /* 0x000001d000007945 */ /* 0x000fe80003800000 */
[----:B------:R-:W-:Y:S05]  /*19e0*/  @P2 BRA `(.L_x_594) ;  /* 0x00000000006c2947 */ /* 0x000fea0003800000 */
        /* <DEDUP_REMOVED lines=8> */
[----:B------:R-:W-:Y:S01]  /*1a70*/  FMUL.FTZ R11, R11, 0.5 ;  /* 0x3f0000000b0b7820 */ /* 0x000fe20000410000 */
[----:B------:R-:W-:-:S03]  /*1a80*/  HFMA2.MMA R10, -RZ, RZ, 1.9599609375, 20144 ;  /* 0x3fd774ebff0a7435 */ /* 0x000fc600000001ff */
        /* <DEDUP_REMOVED lines=17> */
.L_x_594:
[----:B------:R-:W-:Y:S05]  /*1ba0*/  BSYNC B0 ;  /* 0x0000000000007941 */ /* 0x000fea0003800000 */
.L_x_593:
[----:B------:R-:W-:Y:S04]  /*1bb0*/  BSSY B0, `(.L_x_595) ;  /* 0x000001d000007945 */ /* 0x000fe80003800000 */
[----:B------:R-:W-:Y:S05]  /*1bc0*/  @P4 BRA `(.L_x_596) ;  /* 0x00000000006c4947 */ /* 0x000fea0003800000 */
        /* <DEDUP_REMOVED lines=27> */
.L_x_596:
[----:B------:R-:W-:Y:S05]  /*1d80*/  BSYNC B0 ;  /* 0x0000000000007941 */ /* 0x000fea0003800000 */
.L_x_595:
        /* <DEDUP_REMOVED lines=29> */
.L_x_598:
[----:B------:R-:W-:Y:S05]  /*1f60*/  BSYNC B0 ;  /* 0x0000000000007941 */ /* 0x000fea0003800000 */
.L_x_597:
        /* <DEDUP_REMOVED lines=29> */
.L_x_600:
[----:B------:R-:W-:Y:S05]  /*2140*/  BSYNC B0 ;  /* 0x0000000000007941 */ /* 0x000fea0003800000 */
.L_x_599:
[----:B------:R-:W-:Y:S01]  /*2150*/  @!P0 MOV R9, R3 ;  /* 0x0000000300098202 */ /* 0x000fe20000000f00 */
[----:B------:R0:W-:Y:S01]  /*2160*/  @!P0 STG.E.U16 desc[UR4][R16.64], R2 ;  /* 0x0000000210008986 */ /* 0x0001e2000c101504 */
[----:B------:R-:W-:Y:S04]  /*2170*/  BSSY B0, `(.L_x_601) ;  /* 0x000002d000007945 */ /* 0x000fe80003800000 */
[----:B------:R-:W-:Y:S01]  /*2180*/  BSSY B1, `(.L_x_602) ;  /* 0x0000025000017945 */ /* 0x000fe20003800000 */
[----:B------:R-:W-:-:S13]  /*2190*/  ISETP.GE.AND P0, PT, R9, R8, PT ;  /* 0x000000080900720c */ /* 0x000fda0003f06270 */
[----:B0-----:R-:W-:Y:S05]  /*21a0*/  @P0 BRA `(.L_x_603) ;  /* 0x0000000000300947 */ /* 0x001fea0003800000 */
[----:B------:R-:W0:Y:S01]  /*21b0*/  LDC.64 R2, c[0x0][0x218] ;  /* 0x00008600ff027b82 */ /* 0x000e220000000a00 */
[----:B------:R-:W-:Y:S02]  /*21c0*/  IADD3 R13, R0, R9, RZ ;  /* 0x00000009000d7210 */ /* 0x000fe40007ffe0ff */
[----:B------:R-:W-:-:S04]  /*21d0*/  IADD3 R9, R9, 0x80, RZ ;  /* 0x0000008009097810 */ /* 0x000fc80007ffe0ff */
[----:B------:R-:W-:Y:S01]  /*21e0*/  ISETP.GE.AND P0, PT, R9, R8, PT ;  /* 0x000000080900720c */ /* 0x000fe20003f06270 */
[----:B0-----:R-:W-:-:S05]  /*21f0*/  IMAD.WIDE.U32 R2, R13, 0x2, R2 ;  /* 0x000000020d027825 */ /* 0x001fca00078e0002 */
[----:B------:R0:W-:Y:S07]  /*2200*/  STG.E.U16 desc[UR4][R2.64], R4 ;  /* 0x0000000402007986 */ /* 0x0001ee000c101504 */
[----:B------:R-:W-:Y:S05]  /*2210*/  @P0 BRA `(.L_x_604) ;  /* 0x0000000000300947 */ /* 0x000fea0003800000 */
[----:B0-----:R-:W0:Y:S01]  /*2220*/  LDC.64 R2, c[0x0][0x218] ;  /* 0x00008600ff027b82 */ /* 0x001e220000000a00 */
[----:B------:R-:W-:Y:S02]  /*2230*/  IADD3 R13, R0, R9, RZ ;  /* 0x00000009000d7210 */ /* 0x000fe40007ffe0ff */
[----:B------:R-:W-:-:S03]  /*2240*/  IADD3 R9, R9, 0x80, RZ ;  /* 0x0000008009097810 */ /* 0x000fc60007ffe0ff */
[----:B0-----:R-:W-:-:S05]  /*2250*/  IMAD.WIDE.U32 R2, R13, 0x2, R2 ;  /* 0x000000020d027825 */ /* 0x001fca00078e0002 */
[----:B------:R0:W-:Y:S02]  /*2260*/  STG.E.U16 desc[UR4][R2.64], R5 ;  /* 0x0000000502007986 */ /* 0x0001e4000c101504 */
.L_x_603:
[----:B------:R-:W-:-:S13]  /*2270*/  ISETP.GE.AND P0, PT, R9, R8, PT ;  /* 0x000000080900720c */ /* 0x000fda0003f06270 */
[----:B------:R-:W-:Y:S05]  /*2280*/  @P0 BRA `(.L_x_605) ;  /* 0x0000000000300947 */ /* 0x000fea0003800000 */
[----:B0-----:R-:W0:Y:S01]  /*2290*/  LDC.64 R2, c[0x0][0x218] ;  /* 0x00008600ff027b82 */ /* 0x001e220000000a00 */
[----:B------:R-:W-:Y:S02]  /*22a0*/  IADD3 R5, R0, R9, RZ ;  /* 0x0000000900057210 */ /* 0x000fe40007ffe0ff */
[----:B------:R-:W-:-:S03]  /*22b0*/  IADD3 R9, R9, 0x80, RZ ;  /* 0x0000008009097810 */ /* 0x000fc60007ffe0ff */
[----:B0-----:R-:W-:-:S05]  /*22c0*/  IMAD.WIDE.U32 R2, R5, 0x2, R2 ;  /* 0x0000000205027825 */ /* 0x001fca00078e0002 */
[----:B------:R1:W-:Y:S02]  /*22d0*/  STG.E.U16 desc[UR4][R2.64], R6 ;  /* 0x0000000602007986 */ /* 0x0003e4000c101504 */
.L_x_604:
[----:B------:R-:W-:-:S13]  /*22e0*/  ISETP.GE.AND P0, PT, R9, R8, PT ;  /* 0x000000080900720c */ /* 0x000fda0003f06270 */
[----:B------:R-:W-:Y:S05]  /*22f0*/  @P0 BRA `(.L_x_606) ;  /* 0x0000000000340947 */ /* 0x000fea0003800000 */
[----:B01----:R-:W0:Y:S01]  /*2300*/  LDC.64 R2, c[0x0][0x218] ;  /* 0x00008600ff027b82 */ /* 0x003e220000000a00 */
[----:B------:R-:W-:Y:S02]  /*2310*/  IADD3 R5, R0, R9, RZ ;  /* 0x0000000900057210 */ /* 0x000fe40007ffe0ff */
[----:B------:R-:W-:-:S03]  /*2320*/  IADD3 R9, R9, 0x80, RZ ;  /* 0x0000008009097810 */ /* 0x000fc60007ffe0ff */
[----:B0-----:R-:W-:-:S05]  /*2330*/  IMAD.WIDE.U32 R2, R5, 0x2, R2 ;  /* 0x0000000205027825 */ /* 0x001fca00078e0002 */
[----:B------:R1:W-:Y:S02]  /*2340*/  STG.E.U16 desc[UR4][R2.64], R7 ;  /* 0x0000000702007986 */ /* 0x0003e4000c101504 */
.L_x_605:
[----:B------:R-:W-:-:S13]  /*2350*/  ISETP.GE.AND P0, PT, R9, R8, PT ;  /* 0x000000080900720c */ /* 0x000fda0003f06270 */
[----:B------:R-:W-:Y:S05]  /*2360*/  @P0 BREAK B1 ;  /* 0x0000000000010942 */ /* 0x000fea0003800000 */
[----:B------:R-:W-:Y:S05]  /*2370*/  @P0 BRA `(.L_x_607) ;  /* 0x0000000000300947 */ /* 0x000fea0003800000 */
[----:B01----:R-:W0:Y:S01]  /*2380*/  LDC.64 R2, c[0x0][0x218] ;  /* 0x00008600ff027b82 */ /* 0x003e220000000a00 */
[----:B------:R-:W-:Y:S02]  /*2390*/  IADD3 R5, R0, R9, RZ ;  /* 0x0000000900057210 */ /* 0x000fe40007ffe0ff */
[----:B------:R-:W-:-:S03]  /*23a0*/  IADD3 R9, R9, 0x80, RZ ;  /* 0x0000008009097810 */ /* 0x000fc60007ffe0ff */
[----:B0-----:R-:W-:-:S05]  /*23b0*/  IMAD.WIDE.U32 R2, R5, 0x2, R2 ;  /* 0x0000000205027825 */ /* 0x001fca00078e0002 */
[----:B------:R2:W-:Y:S02]  /*23c0*/  STG.E.U16 desc[UR4][R2.64], R10 ;  /* 0x0000000a02007986 */ /* 0x0005e4000c101504 */
.L_x_606:
[----:B------:R-:W-:Y:S05]  /*23d0*/  BSYNC B1 ;  /* 0x0000000000017941 */ /* 0x000fea0003800000 */
.L_x_602:
[----:B------:R-:W-:-:S13]  /*23e0*/  ISETP.GE.AND P0, PT, R9, R8, PT ;  /* 0x000000080900720c */ /* 0x000fda0003f06270 */
[----:B012---:R-:W0:Y:S01]  /*23f0*/  @!P0 LDC.64 R2, c[0x0][0x218] ;  /* 0x00008600ff028b82 */ /* 0x007e220000000a00 */
[----:B------:R-:W-:Y:S02]  /*2400*/  @!P0 IADD3 R5, R0, R9, RZ ;  /* 0x0000000900058210 */ /* 0x000fe40007ffe0ff */
[----:B------:R-:W-:-:S03]  /*2410*/  @!P0 IADD3 R9, R9, 0x80, RZ ;  /* 0x0000008009098810 */ /* 0x000fc60007ffe0ff */
[----:B0-----:R-:W-:-:S05]  /*2420*/  @!P0 IMAD.WIDE.U32 R2, R5, 0x2, R2 ;  /* 0x0000000205028825 */ /* 0x001fca00078e0002 */
[----:B------:R2:W-:Y:S02]  /*2430*/  @!P0 STG.E.U16 desc[UR4][R2.64], R11 ;  /* 0x0000000b02008986 */ /* 0x0005e4000c101504 */
.L_x_607:
[----:B------:R-:W-:Y:S05]  /*2440*/  BSYNC B0 ;  /* 0x0000000000007941 */ /* 0x000fea0003800000 */
.L_x_601:
[----:B------:R-:W-:Y:S05]  /*2450*/  WARPSYNC.ALL ;  /* 0x0000000000007948 */ /* 0x000fea0003800000 */
[----:B------:R-:W-:-:S13]  /*2460*/  ISETP.GE.AND P0, PT, R9, R8, PT ;  /* 0x000000080900720c */ /* 0x000fda0003f06270 */
[----:B------:R-:W-:Y:S05]  /*2470*/  @P0 EXIT ;  /* 0x000000000000094d */ /* 0x000fea0003800000 */
[----:B012---:R-:W0:Y:S01]  /*2480*/  LDC.64 R2, c[0x0][0x218] ;  /* 0x00008600ff027b82 */ /* 0x007e220000000a00 */
[----:B------:R-:W-:-:S05]  /*2490*/  IADD3 R9, R0, R9, RZ ;  /* 0x0000000900097210 */ /* 0x000fca0007ffe0ff */
[----:B0-----:R-:W-:-:S05]  /*24a0*/  IMAD.WIDE.U32 R2, R9, 0x2, R2 ;  /* 0x0000000209027825 */ /* 0x001fca00078e0002 */
[----:B------:R-:W-:Y:S01]  /*24b0*/  STG.E.U16 desc[UR4][R2.64], R12 ;  /* 0x0000000c02007986 */ /* 0x000fe2000c101504 */
[----:B------:R-:W-:Y:S05]  /*24c0*/  EXIT ;  /* 0x000000000000794d */ /* 0x000fea0003800000 */
.L_x_608:
        /* <DEDUP_REMOVED lines=11> */
.L_x_20828:


//--------------------- .text._ZN2at6native29vectorized_elementwise_kernelILi4EZZZNS0_16asin_kernel_cudaERNS_18TensorIteratorBaseEENKUlvE0_clEvENKUlvE2_clEvEUlN3c108BFloat16EE_St5arrayIPcLm2EEEEviT0_T1_ --------------------------
	.section	.text._ZN2at6native29vectorized_elementwise_kernelILi4EZZZNS0_16asin_kernel_cudaERNS_18TensorIteratorBaseEENKUlvE0_clEvENKUlvE2_clEvEUlN3c108BFloat16EE_St5arrayIPcLm2EEEEviT0_T1_,"ax",@progbits
	.align	128
        .global         _ZN2at6native29vectorized_elementwise_kernelILi4EZZZNS0_16asin_kernel_cudaERNS_18TensorIteratorBaseEENKUlvE0_clEvENKUlvE2_clEvEUlN3c108BFloat16EE_St5arrayIPcLm2EEEEviT0_T1_
        .type           _ZN2at6native29vectorized_elementwise_kernelILi4EZZZNS0_16asin_kernel_cudaERNS_18TensorIteratorBaseEENKUlvE0_clEvENKUlvE2_clEvEUlN3c108BFloat16EE_St5arrayIPcLm2EEEEviT0_T1_,@function
        .size           _ZN2at6native29vectorized_elementwise_kernelILi4EZZZNS0_16asin_kernel_cudaERNS_18TensorIteratorBaseEENKUlvE0_clEvENKUlvE2_clEvEUlN3c108BFloat16EE_St5arrayIPcLm2EEEEviT0_T1_,(.L_x_20829 - _ZN2at6native29vectorized_elementwise_kernelILi4EZZZNS0_16asin_kernel_cudaERNS_18TensorIteratorBaseEENKUlvE0_clEvENKUlvE2_clEvEUlN3c108BFloat16EE_St5arrayIPcLm2EEEEviT0_T1_)
        .other          _ZN2at6native29vectorized_elementwise_kernelILi4EZZZNS0_16asin_kernel_cudaERNS_18TensorIteratorBaseEENKUlvE0_clEvENKUlvE2_clEvEUlN3c108BFloat16EE_St5arrayIPcLm2EEEEviT0_T1_,@"STO_CUDA_ENTRY STV_DEFAULT"
_ZN2at6native29vectorized_elementwise_kernelILi4EZZZNS0_16asin_kernel_cudaERNS_18TensorIteratorBaseEENKUlvE0_clEvENKUlvE2_clEvEUlN3c108BFloat16EE_St5arrayIPcLm2EEEEviT0_T1_:
.text._ZN2at6native29vectorized_elementwise_kernelILi4EZZZNS0_16asin_kernel_cudaERNS_18TensorIteratorBaseEENKUlvE0_clEvENKUlvE2_clEvEUlN3c108BFloat16EE_St5arrayIPcLm2EEEEviT0_T1_:
        /* <DEDUP_REMOVED lines=12> */
[----:B------:R-:W2:Y:S04]  /*00c0*/  LDG.E.64 R14, desc[UR4][R8.64] ;  /* 0x00000004080e7981 */ /* 0x000ea8000c1e1b00 */
[----:B------:R0:W3:Y:S01]  /*00d0*/  LDG.E.64 R2, desc[UR4][R8.64+0x400] ;  /* 0x0004000408027981 */ /* 0x0000e2000c1e1b00 */
[----:B------:R-:W-:Y:S01]  /*00e0*/  HFMA2.MMA R18, -RZ, RZ, 1.75, 0 ;  /* 0x3f000000ff127435 */ /* 0x000fe200000001ff */
[C---:B--2---:R-:W-:Y:S02]  /*00f0*/  SHF.L.U32 R19, R14.reuse, 0x10, RZ ;  /* 0x000000100e137819 */ /* 0x044fe400000006ff */
[----:B------:R-:W-:Y:S02]  /*0100*/  SHF.L.U32 R20, R15, 0x10, RZ ;  /* 0x000000100f147819 */ /* 0x000fe400000006ff */
[----:B------:R-:W-:Y:S01]  /*0110*/  PRMT R17, R14, 0x7632, R17 ;  /* 0x000076320e117816 */ /* 0x000fe20000000011 */
[----:B------:R-:W-:Y:S01]  /*0120*/  FADD.FTZ R5, |R19|, -RZ ;  /* 0x800000ff13057221 */ /* 0x000fe20000010200 */
[----:B------:R-:W-:Y:S01]  /*0130*/  PRMT R15, R15, 0x7632, R15 ;  /* 0x000076320f0f7816 */ /* 0x000fe2000000000f */
[C---:B------:R-:W-:Y:S01]  /*0140*/  FADD.FTZ R21, |R20|.reuse, -RZ ;  /* 0x800000ff14157221 */ /* 0x040fe20000010200 */
[----:B------:R-:W-:Y:S01]  /*0150*/  SHF.L.U32 R17, R17, 0x10, RZ ;  /* 0x0000001011117819 */ /* 0x000fe200000006ff */
[-C--:B------:R-:W-:Y:S01]  /*0160*/  FFMA.FTZ R10, -R5, R18.reuse, 0.5 ;  /* 0x3f000000050a7423 */ /* 0x080fe20000010112 */
[----:B------:R-:W-:Y:S01]  /*0170*/  SHF.L.U32 R15, R15, 0x10, RZ ;  /* 0x000000100f0f7819 */ /* 0x000fe200000006ff */
[----:B------:R-:W-:Y:S01]  /*0180*/  FFMA.FTZ R12, -R21, R18, 0.5 ;  /* 0x3f000000150c7423 */ /* 0x000fe20000010112 */
[----:B------:R-:W-:Y:S01]  /*0190*/  FSETP.GT.FTZ.AND P3, PT, |R19|, 0.56000000238418579102, PT ;  /* 0x3f0f5c291300780b */ /* 0x000fe20003f74200 */
[----:B------:R-:W1:Y:S01]  /*01a0*/  MUFU.RSQ R13, R10 ;  /* 0x0000000a000d7308 */ /* 0x000e620000001400 */
[----:B------:R-:W-:Y:S01]  /*01b0*/  FADD.FTZ R11, |R17|, -RZ ;  /* 0x800000ff110b7221 */ /* 0x000fe20000010200 */
[----:B0-----:R-:W-:Y:S01]  /*01c0*/  FADD.FTZ R9, |R15|, -RZ ;  /* 0x800000ff0f097221 */ /* 0x001fe20000010200 */
[----:B------:R-:W-:-:S02]  /*01d0*/  FSETP.GT.FTZ.AND P2, PT, |R20|, 0.56000000238418579102, PT ;  /* 0x3f0f5c291400780b */ /* 0x000fc40003f54200 */
[-C--:B------:R-:W-:Y:S01]  /*01e0*/  FFMA.FTZ R25, -R11, R18.reuse, 0.5 ;  /* 0x3f0000000b197423 */ /* 0x080fe20000010112 */
[----:B------:R-:W-:Y:S01]  /*01f0*/  FFMA.FTZ R4, -R9, R18, 0.5 ;  /* 0x3f00000009047423 */ /* 0x000fe20000010112 */
[----:B------:R-:W-:Y:S01]  /*0200*/  FSETP.GT.FTZ.AND P1, PT, |R17|, 0.56000000238418579102, PT ;  /* 0x3f0f5c291100780b */ /* 0x000fe20003f34200 */
[----:B------:R-:W0:Y:S01]  /*0210*/  MUFU.RSQ R27, R12 ;  /* 0x0000000c001b7308 */ /* 0x000e220000001400 */
[----:B------:R-:W-:Y:S02]  /*0220*/  FSETP.NEU.FTZ.AND P4, PT, |R19|, 1, PT ;  /* 0x3f8000001300780b */ /* 0x000fe40003f9d200 */
[----:B------:R-:W-:Y:S02]  /*0230*/  FSETP.GT.FTZ.AND P0, PT, |R15|, 0.56000000238418579102, PT ;  /* 0x3f0f5c290f00780b */ /* 0x000fe40003f14200 */
[----:B------:R-:W-:-:S03]  /*0240*/  FSETP.NEU.FTZ.AND P5, PT, |R20|, 1, PT ;  /* 0x3f8000001400780b */ /* 0x000fc60003fbd200 */
[----:B------:R-:W2:Y:S01]  /*0250*/  MUFU.RSQ R6, R25 ;  /* 0x0000001900067308 */ /* 0x000ea20000001400 */
[----:B-1----:R-:W-:Y:S01]  /*0260*/  FMUL.FTZ R10, R10, R13 ;  /* 0x0000000d0a0a7220 */ /* 0x002fe20000410000 */
[----:B------:R-:W-:-:S04]  /*0270*/  FMUL.FTZ R23, R13, 0.5 ;  /* 0x3f0000000d177820 */ /* 0x000fc80000410000 */
[----:B------:R-:W-:Y:S02]  /*0280*/  FFMA.FTZ R23, -R10, R23, 0.5 ;  /* 0x3f0000000a177423 */ /* 0x000fe40000010117 */
[----:B------:R-:W1:Y:S01]  /*0290*/  MUFU.RSQ R13, R4 ;  /* 0x00000004000d7308 */ /* 0x000e620000001400 */
[----:B0-----:R-:W-:Y:S01]  /*02a0*/  FMUL.FTZ R8, R12, R27 ;  /* 0x0000001b0c087220 */ /* 0x001fe20000410000 */
[----:B------:R-:W-:Y:S01]  /*02b0*/  FMUL.FTZ R27, R27, 0.5 ;  /* 0x3f0000001b1b7820 */ /* 0x000fe20000410000 */
[----:B------:R-:W-:Y:S01]  /*02c0*/  FFMA.FTZ R23, R10, R23, R10 ;  /* 0x000000170a177223 */ /* 0x000fe2000001000a */
[----:B------:R-:W-:Y:S02]  /*02d0*/  MOV R12, 0x3d4dd2f7 ;  /* 0x3d4dd2f7000c7802 */ /* 0x000fe40000000f00 */
[----:B------:R-:W-:Y:S02]  /*02e0*/  FFMA.FTZ R27, -R8, R27, 0.5 ;  /* 0x3f000000081b7423 */ /* 0x000fe4000001011b */
[----:B------:R-:W-:Y:S01]  /*02f0*/  @P3 FSEL R5, R23, RZ, P4 ;  /* 0x000000ff17053208 */ /* 0x000fe20002000000 */
[----:B--2---:R-:W-:Y:S01]  /*0300*/  FMUL.FTZ R25, R25, R6 ;  /* 0x0000000619197220 */ /* 0x004fe20000410000 */
[----:B------:R-:W-:Y:S01]  /*0310*/  FMUL.FTZ R6, R6, 0.5 ;  /* 0x3f00000006067820 */ /* 0x000fe20000410000 */
[----:B------:R-:W-:Y:S01]  /*0320*/  FFMA.FTZ R27, R8, R27, R8 ;  /* 0x0000001b081b7223 */ /* 0x000fe20000010008 */
[----:B------:R-:W-:-:S02]  /*0330*/  FSETP.NEU.FTZ.AND P4, PT, |R17|, 1, PT ;  /* 0x3f8000001100780b */ /* 0x000fc40003f9d200 */
[----:B------:R-:W-:Y:S02]  /*0340*/  FFMA.FTZ R6, -R25, R6, 0.5 ;  /* 0x3f00000019067423 */ /* 0x000fe40000010106 */
[----:B------:R-:W-:Y:S01]  /*0350*/  @P2 FSEL R21, R27, RZ, P5 ;  /* 0x000000ff1b152208 */ /* 0x000fe20002800000 */
[----:B-1----:R-:W-:Y:S01]  /*0360*/  FMUL.FTZ R4, R4, R13 ;  /* 0x0000000d04047220 */ /* 0x002fe20000410000 */
[----:B------:R-:W-:Y:S01]  /*0370*/  FMUL.FTZ R13, R13, 0.5 ;  /* 0x3f0000000d0d7820 */ /* 0x000fe20000410000 */
[----:B------:R-:W-:Y:S01]  /*0380*/  FFMA.FTZ R6, R25, R6, R25 ;  /* 0x0000000619067223 */ /* 0x000fe20000010019 */
[----:B------:R-:W-:Y:S01]  /*0390*/  FMUL.FTZ R27, R5, R5 ;  /* 0x00000005051b7220 */ /* 0x000fe20000410000 */
[----:B------:R-:W-:Y:S01]  /*03a0*/  FSETP.NEU.FTZ.AND P5, PT, |R15|, 1, PT ;  /* 0x3f8000000f00780b */ /* 0x000fe20003fbd200 */
[----:B------:R-:W-:Y:S01]  /*03b0*/  FFMA.FTZ R13, -R4, R13, 0.5 ;  /* 0x3f000000040d7423 */ /* 0x000fe2000001010d */
[----:B------:R-:W-:Y:S01]  /*03c0*/  FMUL.FTZ R25, R21, R21 ;  /* 0x0000001515197220 */ /* 0x000fe20000410000 */
[----:B------:R-:W-:-:S02]  /*03d0*/  @P1 FSEL R11, R6, RZ, P4 ;  /* 0x000000ff060b1208 */ /* 0x000fc40002000000 */
[----:B------:R-:W-:Y:S01]  /*03e0*/  FFMA.FTZ R13, R4, R13, R4 ;  /* 0x0000000d040d7223 */ /* 0x000fe20000010004 */
[-C--:B------:R-:W-:Y:S01]  /*03f0*/  FFMA.FTZ R4, R27, R12.reuse, 0.018773360177874565125 ;  /* 0x3c99ca971b047423 */ /* 0x080fe2000001000c */
[----:B------:R-:W-:Y:S01]  /*0400*/  FFMA.FTZ R8, R25, R12, 0.018773360177874565125 ;  /* 0x3c99ca9719087423 */ /* 0x000fe2000001000c */
[----:B------:R-:W-:Y:S02]  /*0410*/  FMUL.FTZ R23, R11, R11 ;  /* 0x0000000b0b177220 */ /* 0x000fe40000410000 */
[----:B------:R-:W-:Y:S01]  /*0420*/  @P0 FSEL R9, R13, RZ, P5 ;  /* 0x000000ff0d090208 */ /* 0x000fe20002800000 */
[----:B------:R-:W-:Y:S01]  /*0430*/  FFMA.FTZ R4, R27, R4, 0.046769052743911743164 ;  /* 0x3d3f90e81b047423 */ /* 0x000fe20000010004 */
[----:B------:R-:W-:Y:S01]  /*0440*/  FFMA.FTZ R6, R23, R12, 0.018773360177874565125 ;  /* 0x3c99ca9717067423 */ /* 0x000fe2000001000c */
[----:B------:R-:W-:Y:S02]  /*0450*/  FFMA.FTZ R8, R25, R8, 0.046769052743911743164 ;  /* 0x3d3f90e819087423 */ /* 0x000fe40000010008 */
[----:B------:R-:W-:Y:S01]  /*0460*/  FMUL.FTZ R13, R9, R9 ;  /* 0x00000009090d7220 */ /* 0x000fe20000410000 */
[----:B------:R-:W-:Y:S01]  /*0470*/  FFMA.FTZ R4, R27, R4, 0.074823014438152313232 ;  /* 0x3d993ccf1b047423 */ /* 0x000fe20000010004 */
[----:B------:R-:W-:Y:S01]  /*0480*/  FFMA.FTZ R6, R23, R6, 0.046769052743911743164 ;  /* 0x3d3f90e817067423 */ /* 0x000fe20000010006 */
[----:B------:R-:W-:Y:S01]  /*0490*/  FFMA.FTZ R8, R25, R8, 0.074823014438152313232 ;  /* 0x3d993ccf19087423 */ /* 0x000fe20000010008 */
[----:B------:R-:W-:Y:S01]  /*04a0*/  FFMA.FTZ R10, R13, R12, 0.018773360177874565125 ;  /* 0x3c99ca970d0a7423 */ /* 0x000fe2000001000c */
[----:B------:R-:W-:Y:S01]  /*04b0*/  FFMA.FTZ R4, R27, R4, 0.16667181253433227539 ;  /* 0x3e2aac041b047423 */ /* 0x000fe20000010004 */
[----:B------:R-:W-:Y:S01]  /*04c0*/  FFMA.FTZ R6, R23, R6, 0.074823014438152313232 ;  /* 0x3d993ccf17067423 */ /* 0x000fe20000010006 */
[----:B------:R-:W-:Y:S01]  /*04d0*/  FFMA.FTZ R8, R25, R8, 0.16667181253433227539 ;  /* 0x3e2aac0419087423 */ /* 0x000fe20000010008 */
[----:B------:R-:W-:Y:S01]  /*04e0*/  FFMA.FTZ R10, R13, R10, 0.046769052743911743164 ;  /* 0x3d3f90e80d0a7423 */ /* 0x000fe2000001000a */
[----:B------:R-:W-:Y:S01]  /*04f0*/  FMUL.FTZ R4, R27, R4 ;  /* 0x000000041b047220 */ /* 0x000fe20000410000 */
[----:B------:R-:W-:Y:S01]  /*0500*/  FFMA.FTZ R6, R23, R6, 0.16667181253433227539 ;  /* 0x3e2aac0417067423 */ /* 0x000fe20000010006 */
[----:B------:R-:W-:Y:S01]  /*0510*/  FMUL.FTZ R8, R25, R8 ;  /* 0x0000000819087220 */ /* 0x000fe20000410000 */
[----:B------:R-:W-:Y:S01]  /*0520*/  FFMA.FTZ R10, R13, R10, 0.074823014438152313232 ;  /* 0x3d993ccf0d0a7423 */ /* 0x000fe2000001000a */
[----:B------:R-:W-:Y:S01]  /*0530*/  FFMA.FTZ R22, R5, R4, R5 ;  /* 0x0000000405167223 */ /* 0x000fe20000010005 */
[----:B---3--:R-:W-:Y:S01]  /*0540*/  SHF.L.U32 R5, R2, 0x10, RZ ;  /* 0x0000001002057819 */ /* 0x008fe200000006ff */
[----:B------:R-:W-:Y:S01]  /*0550*/  FMUL.FTZ R16, R23, R6 ;  /* 0x0000000617107220 */ /* 0x000fe20000410000 */
[----:B------:R-:W-:Y:S01]  /*0560*/  FFMA.FTZ R10, R13, R10, 0.16667181253433227539 ;  /* 0x3e2aac040d0a7423 */ /* 0x000fe2000001000a */
[----:B------:R-:W-:Y:S01]  /*0570*/  HFMA2.MMA R6, -RZ, RZ, 1.9599609375, 20144 ;  /* 0x3fd774ebff067435 */ /* 0x000fe200000001ff */
[----:B------:R-:W-:Y:S01]  /*0580*/  FFMA.FTZ R21, R21, R8, R21 ;  /* 0x0000000815157223 */ /* 0x000fe20000010015 */
[----:B------:R-:W-:Y:S01]  /*0590*/  FADD.FTZ R4, |R5|, -RZ ;  /* 0x800000ff05047221 */ /* 0x000fe20000010200 */
[----:B------:R-:W-:Y:S01]  /*05a0*/  FMUL.FTZ R10, R13, R10 ;  /* 0x0000000a0d0a7220 */ /* 0x000fe20000410000 */
[----:B------:R-:W-:Y:S01]  /*05b0*/  FMUL.FTZ R13, R22, -2 ;  /* 0xc0000000160d7820 */ /* 0x000fe20000410000 */
[----:B------:R-:W-:Y:S01]  /*05c0*/  SHF.L.U32 R8, R3, 0x10, RZ ;  /* 0x0000001003087819 */ /* 0x000fe200000006ff */
[----:B------:R-:W-:Y:S01]  /*05d0*/  FFMA.FTZ R23, -R4, R18, 0.5 ;  /* 0x3f00000004177423 */ /* 0x000fe20000010112 */
[----:B------:R-:W-:Y:S01]  /*05e0*/  FFMA.FTZ R14, R9, R10, R9 ;  /* 0x0000000a090e7223 */ /* 0x000fe20000010009 */
[----:B------:R-:W-:Y:S01]  /*05f0*/  PRMT R10, R3, 0x7632, R10 ;  /* 0x00007632030a7816 */ /* 0x000fe2000000000a */
[----:B------:R-:W-:Y:S01]  /*0600*/  FFMA.FTZ R16, R11, R16, R11 ;  /* 0x000000100b107223 */ /* 0x000fe2000001000b */
[----:B------:R-:W-:Y:S01]  /*0610*/  FMUL.FTZ R3, R21, -2 ;  /* 0xc000000015037820 */ /* 0x000fe20000410000 */
[----:B------:R-:W0:Y:S01]  /*0620*/  MUFU.RSQ R24, R23 ;  /* 0x0000001700187308 */ /* 0x000e220000001400 */
[----:B------:R-:W-:Y:S01]  /*0630*/  @P3 FFMA.FTZ R22, R6, 0.93318945169448852539, R13 ;  /* 0x3f6ee58106163823 */ /* 0x000fe2000001000d */
[----:B------:R-:W-:Y:S01]  /*0640*/  PRMT R11, R2, 0x7632, R11 ;  /* 0x00007632020b7816 */ /* 0x000fe2000000000b */
[----:B------:R-:W-:Y:S01]  /*0650*/  @P2 FFMA.FTZ R21, R6, 0.93318945169448852539, R3 ;  /* 0x3f6ee58106152823 */ /* 0x000fe20000010003 */
[----:B------:R-:W-:Y:S01]  /*0660*/  FADD.FTZ R9, |R8|, -RZ ;  /* 0x800000ff08097221 */ /* 0x000fe20000010200 */
[----:B------:R-:W-:Y:S01]  /*0670*/  SHF.L.U32 R10, R10, 0x10, RZ ;  /* 0x000000100a0a7819 */ /* 0x000fe200000006ff */
[----:B------:R-:W-:Y:S01]  /*0680*/  FMUL.FTZ R25, R16, -2 ;  /* 0xc000000010197820 */ /* 0x000fe20000410000 */
[----:B------:R-:W-:Y:S01]  /*0690*/  SHF.L.U32 R11, R11, 0x10, RZ ;  /* 0x000000100b0b7819 */ /* 0x000fe200000006ff */
[----:B------:R-:W-:Y:S01]  /*06a0*/  FFMA.FTZ R2, -R9, R18, 0.5 ;  /* 0x3f00000009027423 */ /* 0x000fe20000010112 */
[----:B------:R-:W-:Y:S01]  /*06b0*/  LOP3.LUT R19, R22, 0x80000000, R19, 0xb8, !PT ;  /* 0x8000000016137812 */ /* 0x000fe200078eb813 */
[----:B------:R-:W-:Y:S01]  /*06c0*/  @P1 FFMA.FTZ R16, R6, 0.93318945169448852539, R25 ;  /* 0x3f6ee58106101823 */ /* 0x000fe20000010019 */
[----:B------:R-:W-:Y:S01]  /*06d0*/  FSETP.GTU.FTZ.AND P2, PT, R22, +INF , PT ;  /* 0x7f8000001600780b */ /* 0x000fe20003f5c000 */
[----:B------:R-:W-:Y:S01]  /*06e0*/  FADD.FTZ R13, |R11|, -RZ ;  /* 0x800000ff0b0d7221 */ /* 0x000fe20000010200 */
[C---:B------:R-:W-:Y:S01]  /*06f0*/  LOP3.LUT R20, R21.reuse, 0x80000000, R20, 0xb8, !PT ;  /* 0x8000000015147812 */ /* 0x040fe200078eb814 */
[----:B------:R-:W1:Y:S01]  /*0700*/  MUFU.RSQ R3, R2 ;  /* 0x0000000200037308 */ /* 0x000e620000001400 */
[----:B------:R-:W-:Y:S01]  /*0710*/  FSETP.GTU.FTZ.AND P3, PT, R21, +INF , PT ;  /* 0x7f8000001500780b */ /* 0x000fe20003f7c000 */
[----:B------:R-:W-:Y:S01]  /*0720*/  FMUL.FTZ R29, R14, -2 ;  /* 0xc00000000e1d7820 */ /* 0x000fe20000410000 */
[----:B------:R-:W-:Y:S01]  /*0730*/  FSEL R22, R19, R22, !P2 ;  /* 0x0000001613167208 */ /* 0x000fe20005000000 */
[----:B------:R-:W-:Y:S01]  /*0740*/  FADD.FTZ R19, |R10|, -RZ ;  /* 0x800000ff0a137221 */ /* 0x000fe20000010200 */
[----:B------:R-:W-:Y:S01]  /*0750*/  FSEL R21, R20, R21, !P3 ;  /* 0x0000001514157208 */ /* 0x000fe20005800000 */
[----:B------:R-:W-:Y:S01]  /*0760*/  FFMA.FTZ R20, -R13, R18, 0.5 ;  /* 0x3f0000000d147423 */ /* 0x000fe20000010112 */
[----:B0-----:R-:W-:Y:S01]  /*0770*/  FMUL.FTZ R25, R23, R24 ;  /* 0x0000001817197220 */ /* 0x001fe20000410000 */
[----:B------:R-:W-:Y:S01]  /*0780*/  FFMA.FTZ R18, -R19, R18, 0.5 ;  /* 0x3f00000013127423 */ /* 0x000fe20000010112 */
[C---:B------:R-:W-:Y:S01]  /*0790*/  LOP3.LUT R17, R16.reuse, 0x80000000, R17, 0xb8, !PT ;  /* 0x8000000010117812 */ /* 0x040fe200078eb811 */
[----:B------:R-:W0:Y:S01]  /*07a0*/  MUFU.RSQ R23, R20 ;  /* 0x0000001400177308 */ /* 0x000e220000001400 */
[----:B------:R-:W-:Y:S01]  /*07b0*/  FSETP.GTU.FTZ.AND P1, PT, R16, +INF , PT ;  /* 0x7f8000001000780b */ /* 0x000fe20003f3c000 */
[----:B------:R-:W-:Y:S01]  /*07c0*/  FMUL.FTZ R24, R24, 0.5 ;  /* 0x3f00000018187820 */ /* 0x000fe20000410000 */
[----:B------:R-:W-:Y:S01]  /*07d0*/  FSETP.NEU.FTZ.AND P3, PT, |R5|, 1, PT ;  /* 0x3f8000000500780b */ /* 0x000fe20003f7d200 */
[----:B------:R-:W-:Y:S01]  /*07e0*/  @P0 FFMA.FTZ R14, R6, 0.93318945169448852539, R29 ;  /* 0x3f6ee581060e0823 */ /* 0x000fe2000001001d */
[----:B------:R-:W-:Y:S01]  /*07f0*/  FSEL R17, R17, R16, !P1 ;  /* 0x0000001011117208 */ /* 0x000fe20004800000 */
[----:B------:R-:W-:Y:S01]  /*0800*/  FFMA.FTZ R24, -R25, R24, 0.5 ;  /* 0x3f00000019187423 */ /* 0x000fe20000010118 */
[----:B------:R-:W-:Y:S01]  /*0810*/  FSETP.GT.FTZ.AND P1, PT, |R5|, 0.56000000238418579102, PT ;  /* 0x3f0f5c290500780b */ /* 0x000fe20003f34200 */
[----:B------:R-:W2:Y:S01]  /*0820*/  MUFU.RSQ R27, R18 ;  /* 0x00000012001b7308 */ /* 0x000ea20000001400 */
[----:B-1----:R-:W-:Y:S01]  /*0830*/  FMUL.FTZ R2, R2, R3 ;  /* 0x0000000302027220 */ /* 0x002fe20000410000 */
[----:B------:R-:W-:Y:S01]  /*0840*/  FFMA.FTZ R25, R25, R24, R25 ;  /* 0x0000001819197223 */ /* 0x000fe20000010019 */
[----:B------:R-:W-:Y:S01]  /*0850*/  FMUL.FTZ R3, R3, 0.5 ;  /* 0x3f00000003037820 */ /* 0x000fe20000410000 */
[----:B------:R-:W-:-:S02]  /*0860*/  FSETP.GT.FTZ.AND P2, PT, |R8|, 0.56000000238418579102, PT ;  /* 0x3f0f5c290800780b */ /* 0x000fc40003f54200 */
[----:B------:R-:W-:Y:S01]  /*0870*/  FSETP.GT.FTZ.AND P0, PT, |R11|, 0.56000000238418579102, PT ;  /* 0x3f0f5c290b00780b */ /* 0x000fe20003f14200 */
[----:B------:R-:W-:Y:S01]  /*0880*/  FFMA.FTZ R3, -R2, R3, 0.5 ;  /* 0x3f00000002037423 */ /* 0x000fe20000010103 */
[----:B------:R-:W-:Y:S01]  /*0890*/  FSETP.NEU.FTZ.AND P5, PT, |R8|, 1, PT ;  /* 0x3f8000000800780b */ /* 0x000fe20003fbd200 */
[----:B0-----:R-:W-:Y:S01]  /*08a0*/  FMUL.FTZ R20, R20, R23 ;  /* 0x0000001714147220 */ /* 0x001fe20000410000 */
[----:B------:R-:W-:Y:S01]  /*08b0*/  FMUL.FTZ R23, R23, 0.5 ;  /* 0x3f00000017177820 */ /* 0x000fe20000410000 */
[----:B------:R-:W-:Y:S01]  /*08c0*/  FFMA.FTZ R2, R2, R3, R2 ;  /* 0x0000000302027223 */ /* 0x000fe20000010002 */
[----:B------:R-:W-:Y:S02]  /*08d0*/  @P1 FSEL R4, R25, RZ, P3 ;  /* 0x000000ff19041208 */ /* 0x000fe40001800000 */
[----:B------:R-:W-:Y:S01]  /*08e0*/  FSETP.GT.FTZ.AND P3, PT, |R10|, 0.56000000238418579102, PT ;  /* 0x3f0f5c290a00780b */ /* 0x000fe20003f74200 */
[----:B------:R-:W-:Y:S01]  /*08f0*/  FFMA.FTZ R23, -R20, R23, 0.5 ;  /* 0x3f00000014177423 */ /* 0x000fe20000010117 */
[----:B------:R-:W-:Y:S01]  /*0900*/  FSETP.NEU.FTZ.AND P4, PT, |R11|, 1, PT ;  /* 0x3f8000000b00780b */ /* 0x000fe20003f9d200 */
[----:B--2---:R-:W-:Y:S01]  /*0910*/  FMUL.FTZ R18, R18, R27 ;  /* 0x0000001b12127220 */ /* 0x004fe20000410000 */
[----:B------:R-:W-:Y:S01]  /*0920*/  FMUL.FTZ R27, R27, 0.5 ;  /* 0x3f0000001b1b7820 */ /* 0x000fe20000410000 */
[----:B------:R-:W-:Y:S01]  /*0930*/  FFMA.FTZ R23, R20, R23, R20 ;  /* 0x0000001714177223 */ /* 0x000fe20000010014 */
[----:B------:R-:W-:Y:S01]  /*0940*/  @P2 FSEL R9, R2, RZ, P5 ;  /* 0x000000ff02092208 */ /* 0x000fe20002800000 */
[----:B------:R-:W-:Y:S01]  /*0950*/  FMUL.FTZ R3, R4, R4 ;  /* 0x0000000404037220 */ /* 0x000fe20000410000 */
[----:B------:R-:W-:Y:S01]  /*0960*/  FFMA.FTZ R27, -R18, R27, 0.5 ;  /* 0x3f000000121b7423 */ /* 0x000fe2000001011b */
[----:B------:R-:W-:-:S02]  /*0970*/  FSETP.NEU.FTZ.AND P5, PT, |R10|, 1, PT ;  /* 0x3f8000000a00780b */ /* 0x000fc40003fbd200 */
[----:B------:R-:W-:Y:S01]  /*0980*/  @P0 FSEL R13, R23, RZ, P4 ;  /* 0x000000ff170d0208 */ /* 0x000fe20002000000 */
[----:B------:R-:W-:Y:S01]  /*0990*/  FFMA.FTZ R27, R18, R27, R18 ;  /* 0x0000001b121b7223 */ /* 0x000fe20000010012 */
[C---:B------:R-:W-:Y:S01]  /*09a0*/  LOP3.LUT R15, R14.reuse, 0x80000000, R15, 0xb8, !PT ;  /* 0x800000000e0f7812 */ /* 0x040fe200078eb80f */
[----:B------:R-:W-:Y:S01]  /*09b0*/  FFMA.FTZ R2, R3, R12, 0.018773360177874565125 ;  /* 0x3c99ca9703027423 */ /* 0x000fe2000001000c */
[----:B------:R-:W-:Y:S01]  /*09c0*/  FSETP.GTU.FTZ.AND P4, PT, R14, +INF , PT ;  /* 0x7f8000000e00780b */ /* 0x000fe20003f9c000 */
[----:B------:R-:W-:Y:S01]  /*09d0*/  FMUL.FTZ R23, R9, R9 ;  /* 0x0000000909177220 */ /* 0x000fe20000410000 */
[----:B------:R-:W-:Y:S01]  /*09e0*/  @P3 FSEL R19, R27, RZ, P5 ;  /* 0x000000ff1b133208 */ /* 0x000fe20002800000 */
[----:B------:R-:W-:Y:S01]  /*09f0*/  FMUL.FTZ R25, R13, R13 ;  /* 0x0000000d0d197220 */ /* 0x000fe20000410000 */
[----:B------:R-:W-:Y:S01]  /*0a00*/  FSEL R14, R15, R14, !P4 ;  /* 0x0000000e0f0e7208 */ /* 0x000fe20006000000 */
[----:B------:R-:W-:Y:S01]  /*0a10*/  FFMA.FTZ R2, R3, R2, 0.046769052743911743164 ;  /* 0x3d3f90e803027423 */ /* 0x000fe20000010002 */
[-C--:B------:R-:W-:Y:S01]  /*0a20*/  FFMA.FTZ R18, R23, R12.reuse, 0.018773360177874565125 ;  /* 0x3c99ca9717127423 */ /* 0x080fe2000001000c */
        /* <DEDUP_REMOVED lines=13> */
[----:B------:R-:W0:Y:S01]  /*0b00*/  LDC.64 R2, c[0x0][0x218] ;  /* 0x00008600ff027b82 */ /* 0x000e220000000a00 */
[----:B------:R-:W-:Y:S01]  /*0b10*/  FFMA.FTZ R16, R25, R16, 0.16667181253433227539 ;  /* 0x3e2aac0419107423 */ /* 0x000fe20000010010 */
[----:B------:R-:W-:Y:S01]  /*0b20*/  FMUL.FTZ R18, R23, R18 ;  /* 0x0000001217127220 */ /* 0x000fe20000410000 */
[----:B------:R-:W-:Y:S01]  /*0b30*/  FFMA.FTZ R12, R15, R12, 0.16667181253433227539 ;  /* 0x3e2aac040f0c7423 */ /* 0x000fe2000001000c */
[----:B------:R-:W-:Y:S01]  /*0b40*/  FFMA.FTZ R4, R4, R27, R4 ;  /* 0x0000001b04047223 */ /* 0x000fe20000010004 */
[----:B------:R-:W-:Y:S01]  /*0b50*/  FMUL.FTZ R16, R25, R16 ;  /* 0x0000001019107220 */ /* 0x000fe20000410000 */
[----:B------:R-:W-:Y:S01]  /*0b60*/  FFMA.FTZ R9, R9, R18, R9 ;  /* 0x0000001209097223 */ /* 0x000fe20000010009 */
[----:B------:R-:W-:Y:S01]  /*0b70*/  FMUL.FTZ R20, R15, R12 ;  /* 0x0000000c0f147220 */ /* 0x000fe20000410000 */
[----:B------:R-:W-:Y:S01]  /*0b80*/  F2FP.BF16.F32.PACK_AB R21, R14, R21 ;  /* 0x000000150e15723e */ /* 0x000fe200000010ff */
[----:B------:R-:W-:Y:S01]  /*0b90*/  FFMA.FTZ R12, R13, R16, R13 ;  /* 0x000000100d0c7223 */ /* 0x000fe2000001000d */
[----:B------:R-:W-:Y:S01]  /*0ba0*/  FMUL.FTZ R13, R4, -2 ;  /* 0xc0000000040d7820 */ /* 0x000fe20000410000 */
[----:B------:R-:W-:Y:S01]  /*0bb0*/  FFMA.FTZ R19, R19, R20, R19 ;  /* 0x0000001413137223 */ /* 0x000fe20000010013 */
[----:B------:R-:W-:Y:S01]  /*0bc0*/  FMUL.FTZ R23, R9, -2 ;  /* 0xc000000009177820 */ /* 0x000fe20000410000 */
[----:B------:R-:W-:Y:S01]  /*0bd0*/  FMUL.FTZ R15, R12, -2 ;  /* 0xc00000000c0f7820 */ /* 0x000fe20000410000 */
[C---:B------:R-:W-:Y:S01]  /*0be0*/  @P1 FFMA.FTZ R4, R6.reuse, 0.93318945169448852539, R13 ;  /* 0x3f6ee58106041823 */ /* 0x040fe2000001000d */
[----:B------:R-:W-:Y:S01]  /*0bf0*/  FMUL.FTZ R25, R19, -2 ;  /* 0xc000000013197820 */ /* 0x000fe20000410000 */
[C---:B------:R-:W-:Y:S01]  /*0c00*/  @P2 FFMA.FTZ R9, R6.reuse, 0.93318945169448852539, R23 ;  /* 0x3f6ee58106092823 */ /* 0x040fe20000010017 */
[C---:B------:R-:W-:Y:S01]  /*0c10*/  @P0 FFMA.FTZ R12, R6.reuse, 0.93318945169448852539, R15 ;  /* 0x3f6ee581060c0823 */ /* 0x040fe2000001000f */
[----:B------:R-:W-:Y:S01]  /*0c20*/  F2FP.BF16.F32.PACK_AB R20, R17, R22 ;  /* 0x000000161114723e */ /* 0x000fe200000010ff */
[----:B------:R-:W-:Y:S01]  /*0c30*/  @P3 FFMA.FTZ R19, R6, 0.93318945169448852539, R25 ;  /* 0x3f6ee58106133823 */ /* 0x000fe20000010019 */
[----:B------:R-:W-:-:S02]  /*0c40*/  LOP3.LUT R5, R4, 0x80000000, R5, 0xb8, !PT ;  /* 0x8000000004057812 */ /* 0x000fc400078eb805 */
[----:B------:R-:W-:Y:S02]  /*0c50*/  FSETP.GTU.FTZ.AND P0, PT, R4, +INF , PT ;  /* 0x7f8000000400780b */ /* 0x000fe40003f1c000 */
[C---:B------:R-:W-:Y:S01]  /*0c60*/  LOP3.LUT R8, R9.reuse, 0x80000000, R8, 0xb8, !PT ;  /* 0x8000000009087812 */ /* 0x040fe200078eb808 */
[----:B0-----:R-:W-:Y:S01]  /*0c70*/  IMAD.WIDE.U32 R2, R0, 0x2, R2 ;  /* 0x0000000200027825 */ /* 0x001fe200078e0002 */
[----:B------:R-:W-:Y:S02]  /*0c80*/  FSETP.GTU.FTZ.AND P2, PT, R9, +INF , PT ;  /* 0x7f8000000900780b */ /* 0x000fe40003f5c000 */
[C---:B------:R-:W-:Y:S02]  /*0c90*/  LOP3.LUT R11, R12.reuse, 0x80000000, R11, 0xb8, !PT ;  /* 0x800000000c0b7812 */ /* 0x040fe400078eb80b */
[----:B------:R-:W-:Y:S01]  /*0ca0*/  FSETP.GTU.FTZ.AND P1, PT, R12, +INF , PT ;  /* 0x7f8000000c00780b */ /* 0x000fe20003f3c000 */
[----:B------:R-:W-:Y:S01]  /*0cb0*/  IMAD.WIDE R2, R7, 0x8, R2 ;  /* 0x0000000807027825 */ /* 0x000fe200078e0202 */
[----:B------:R-:W-:-:S02]  /*0cc0*/  LOP3.LUT R10, R19, 0x80000000, R10, 0xb8, !PT ;  /* 0x80000000130a7812 */ /* 0x000fc400078eb80a */
[----:B------:R-:W-:Y:S02]  /*0cd0*/  FSETP.GTU.FTZ.AND P3, PT, R19, +INF , PT ;  /* 0x7f8000001300780b */ /* 0x000fe40003f7c000 */
[----:B------:R-:W-:Y:S01]  /*0ce0*/  FSEL R5, R5, R4, !P0 ;  /* 0x0000000405057208 */ /* 0x000fe20004000000 */
[----:B------:R-:W-:Y:S01]  /*0cf0*/  STG.E.64 desc[UR4][R2.64], R20 ;  /* 0x0000001402007986 */ /* 0x000fe2000c101b04 */
[----:B------:R-:W-:Y:S02]  /*0d00*/  FSEL R8, R8, R9, !P2 ;  /* 0x0000000908087208 */ /* 0x000fe40005000000 */
[----:B------:R-:W-:Y:S02]  /*0d10*/  FSEL R12, R11, R12, !P1 ;  /* 0x0000000c0b0c7208 */ /* 0x000fe40004800000 */
[----:B------:R-:W-:Y:S02]  /*0d20*/  FSEL R19, R10, R19, !P3 ;  /* 0x000000130a137208 */ /* 0x000fe40005800000 */
[----:B------:R-:W-:-:S02]  /*0d30*/  F2FP.BF16.F32.PACK_AB R12, R12, R5 ;  /* 0x000000050c0c723e */ /* 0x000fc400000010ff */
[----:B------:R-:W-:-:S05]  /*0d40*/  F2FP.BF16.F32.PACK_AB R13, R19, R8 ;  /* 0x00000008130d723e */ /* 0x000fca00000010ff */
[----:B------:R-:W-:Y:S01]  /*0d50*/  STG.E.64 desc[UR4][R2.64+0x400], R12 ;  /* 0x0004000c02007986 */ /* 0x000fe2000c101b04 */
[----:B------:R-:W-:Y:S05]  /*0d60*/  EXIT ;  /* 0x000000000000794d */ /* 0x000fea0003800000 */
.L_x_609:
        /* <DEDUP_REMOVED lines=95> */
.L_x_611:
[----:B------:R-:W-:Y:S05]  /*1360*/  BSYNC B0 ;  /* 0x0000000000007941 */ /* 0x000fea0003800000 */
.L_x_610:
        /* <DEDUP_REMOVED lines=32> */
.L_x_613:
[----:B------:R-:W-:Y:S05]  /*1570*/  BSYNC B0 ;  /* 0x0000000000007941 */ /* 0x000fea0003800000 */
.L_x_612:
        /* <DEDUP_REMOVED lines=31> */
.L_x_615:
[----:B------:R-:W-:Y:S05]  /*1770*/  BSYNC B0 ;  /* 0x0000000000007941 */ /* 0x000fea0003800000 */
.L_x_614:
        /* <DEDUP_REMOVED lines=32> */
.L_x_617:
[----:B------:R-:W-:Y:S05]  /*1980*/  BSYNC B0 ;  /* 0x0000000000007941 */ /* 0x000fea0003800000 */
.L_x_616:
        /* <DEDUP_REMOVED lines=29> */
.L_x_619:
[----:B------:R-:W-:Y:S05]  /*1b60*/  BSYNC B0 ;  /* 0x0000000000007941 */ /* 0x000fea0003800000 */
.L_x_618:
        /* <DEDUP_REMOVED lines=29> */
.L_x_621:
[----:B------:R-:W-:Y:S05]  /*1d40*/  BSYNC B0 ;  /* 0x0000000000007941 */ /* 0x000fea0003800000 */
.L_x_620:
        /* <DEDUP_REMOVED lines=29> */
.L_x_623:
[----:B------:R-:W-:Y:S05]  /*1f20*/  BSYNC B0 ;  /* 0x0000000000007941 */ /* 0x000fea0003800000 */
.L_x_622:
        /* <DEDUP_REMOVED lines=29> */
.L_x_625:
[----:B------:R-:W-:Y:S05]  /*2100*/  BSYNC B0 ;  /* 0x0000000000007941 */ /* 0x000fea0003800000 */
.L_x_624:
        /* <DEDUP_REMOVED lines=18> */
.L_x_628:
[----:B------:R-:W-:-:S13]  /*2230*/  ISETP.GE.AND P0, PT, R9, R8, PT ;  /* 0x000000080900720c */ /* 0x000fda0003f06270 */
[----:B------:R-:W-:Y:S05]  /*2240*/  @P0 BRA `(.L_x_630) ;  /* 0x0000000000300947 */ /* 0x000fea0003800000 */
[----:B0-----:R-:W0:Y:S01]  /*2250*/  LDC.64 R2, c[0x0][0x218] ;  /* 0x00008600ff027b82 */ /* 0x001e220000000a00 */
[----:B------:R-:W-:Y:S02]  /*2260*/  IADD3 R5, R0, R9, RZ ;  /* 0x0000000900057210 */ /* 0x000fe40007ffe0ff */
[----:B------:R-:W-:-:S03]  /*2270*/  IADD3 R9, R9, 0x80, RZ ;  /* 0x0000008009097810 */ /* 0x000fc60007ffe0ff */
[----:B0-----:R-:W-:-:S05]  /*2280*/  IMAD.WIDE.U32 R2, R5, 0x2, R2 ;  /* 0x0000000205027825 */ /* 0x001fca00078e0002 */
[----:B------:R1:W-:Y:S02]  /*2290*/  STG.E.U16 desc[UR4][R2.64], R6 ;  /* 0x0000000602007986 */ /* 0x0003e4000c101504 */
.L_x_629:
[----:B------:R-:W-:-:S13]  /*22a0*/  ISETP.GE.AND P0, PT, R9, R8, PT ;  /* 0x000000080900720c */ /* 0x000fda0003f06270 */
[----:B------:R-:W-:Y:S05]  /*22b0*/  @P0 BRA `(.L_x_631) ;  /* 0x0000000000340947 */ /* 0x000fea0003800000 */
[----:B01----:R-:W0:Y:S01]  /*22c0*/  LDC.64 R2, c[0x0][0x218] ;  /* 0x00008600ff027b82 */ /* 0x003e220000000a00 */
[----:B------:R-:W-:Y:S02]  /*22d0*/  IADD3 R5, R0, R9, RZ ;  /* 0x0000000900057210 */ /* 0x000fe40007ffe0ff */
[----:B------:R-:W-:-:S03]  /*22e0*/  IADD3 R9, R9, 0x80, RZ ;  /* 0x0000008009097810 */ /* 0x000fc60007ffe0ff */
[----:B0-----:R-:W-:-:S05]  /*22f0*/  IMAD.WIDE.U32 R2, R5, 0x2, R2 ;  /* 0x0000000205027825 */ /* 0x001fca00078e0002 */
[----:B------:R1:W-:Y:S02]  /*2300*/  STG.E.U16 desc[UR4][R2.64], R7 ;  /* 0x0000000702007986 */ /* 0x0003e4000c101504 */
.L_x_630:
        /* <DEDUP_REMOVED lines=8> */
.L_x_631:
[----:B------:R-:W-:Y:S05]  /*2390*/  BSYNC B1 ;  /* 0x0000000000017941 */ /* 0x000fea0003800000 */
.L_x_627:
[----:B------:R-:W-:-:S13]  /*23a0*/  ISETP.GE.AND P0, PT, R9, R8, PT ;  /* 0x000000080900720c */ /* 0x000fda0003f06270 */
[----:B012---:R-:W0:Y:S01]  /*23b0*/  @!P0 LDC.64 R2, c[0x0][0x218] ;  /* 0x00008600ff028b82 */ /* 0x007e220000000a00 */
[----:B------:R-:W-:Y:S02]  /*23c0*/  @!P0 IADD3 R5, R0, R9, RZ ;  /* 0x0000000900058210 */ /* 0x000fe40007ffe0ff */
[----:B------:R-:W-:-:S03]  /*23d0*/  @!P0 IADD3 R9, R9, 0x80, RZ ;  /* 0x0000008009098810 */ /* 0x000fc60007ffe0ff */
[----:B0-----:R-:W-:-:S05]  /*23e0*/  @!P0 IMAD.WIDE.U32 R2, R5, 0x2, R2 ;  /* 0x0000000205028825 */ /* 0x001fca00078e0002 */
[----:B------:R2:W-:Y:S02]  /*23f0*/  @!P0 STG.E.U16 desc[UR4][R2.64], R11 ;  /* 0x0000000b02008986 */ /* 0x0005e4000c101504 */
.L_x_632:
[----:B------:R-:W-:Y:S05]  /*2400*/  BSYNC B0 ;  /* 0x0000000000007941 */ /* 0x000fea0003800000 */
.L_x_626:
        /* <DEDUP_REMOVED lines=8> */
.L_x_633:
        /* <DEDUP_REMOVED lines=15> */
.L_x_20829:


//--------------------- .text._ZN2at6native29vectorized_elementwise_kernelILi8EZZZNS0_16asin_kernel_cudaERNS_18TensorIteratorBaseEENKUlvE0_clEvENKUlvE2_clEvEUlN3c108BFloat16EE_St5arrayIPcLm2EEEEviT0_T1_ --------------------------
	.section	.text._ZN2at6native29vectorized_elementwise_kernelILi8EZZZNS0_16asin_kernel_cudaERNS_18TensorIteratorBaseEENKUlvE0_clEvENKUlvE2_clEvEUlN3c108BFloat16EE_St5arrayIPcLm2EEEEviT0_T1_,"ax",@progbits
	.align	128
        .global         _ZN2at6native29vectorized_elementwise_kernelILi8EZZZNS0_16asin_kernel_cudaERNS_18TensorIteratorBaseEENKUlvE0_clEvENKUlvE2_clEvEUlN3c108BFloat16EE_St5arrayIPcLm2EEEEviT0_T1_
        .type           _ZN2at6native29vectorized_elementwise_kernelILi8EZZZNS0_16asin_kernel_cudaERNS_18TensorIteratorBaseEENKUlvE0_clEvENKUlvE2_clEvEUlN3c108BFloat16EE_St5arrayIPcLm2EEEEviT0_T1_,@function
        .size           _ZN2at6native29vectorized_elementwise_kernelILi8EZZZNS0_16asin_kernel_cudaERNS_18TensorIteratorBaseEENKUlvE0_clEvENKUlvE2_clEvEUlN3c108BFloat16EE_St5arrayIPcLm2EEEEviT0_T1_,(.L_x_20830 - _ZN2at6native29vectorized_elementwise_kernelILi8EZZZNS0_16asin_kernel_cudaERNS_18TensorIteratorBaseEENKUlvE0_clEvENKUlvE2_clEvEUlN3c108BFloat16EE_St5arrayIPcLm2EEEEviT0_T1_)
        .other          _ZN2at6native29vectorized_elementwise_kernelILi8EZZZNS0_16asin_kernel_cudaERNS_18TensorIteratorBaseEENKUlvE0_clEvENKUlvE2_clEvEUlN3c108BFloat16EE_St5arrayIPcLm2EEEEviT0_T1_,@"STO_CUDA_ENTRY STV_DEFAULT"
_ZN2at6native29vectorized_elementwise_kernelILi8EZZZNS0_16asin_kernel_cudaERNS_18TensorIteratorBaseEENKUlvE0_clEvENKUlvE2_clEvEUlN3c108BFloat16EE_St5arrayIPcLm2EEEEviT0_T1_:
.text._ZN2at6native29vectorized_elementwise_kernelILi8EZZZNS0_16asin_kernel_cudaERNS_18TensorIteratorBaseEENKUlvE0_clEvENKUlvE2_clEvEUlN3c108BFloat16EE_St5arrayIPcLm2EEEEviT0_T1_:
        /* <DEDUP_REMOVED lines=11> */
[----:B0-----:R-:W-:-:S06]  /*00b0*/  IMAD.WIDE.U32 R4, R9, 0x10, R2 ;  /* 0x0000001009047825 */ /* 0x001fcc00078e0002 */
[----:B------:R-:W2:Y:S01]  /*00c0*/  LDG.E.128 R4, desc[UR4][R4.64] ;  /* 0x0000000404047981 */ /* 0x000ea2000c1e1d00 */
[----:B------:R-:W-:Y:S01]  /*00d0*/  HFMA2.MMA R17, -RZ, RZ, 1.75, 0 ;  /* 0x3f000000ff117435 */ /* 0x000fe200000001ff */
[----:B--2---:R-:W-:Y:S02]  /*00e0*/  SHF.L.U32 R8, R4, 0x10, RZ ;  /* 0x0000001004087819 */ /* 0x004fe400000006ff */
[----:B------:R-:W-:Y:S02]  /*00f0*/  SHF.L.U32 R11, R5, 0x10, RZ ;  /* 0x00000010050b7819 */ /* 0x000fe400000006ff */
[----:B------:R-:W-:Y:S01]  /*0100*/  SHF.L.U32 R10, R6, 0x10, RZ ;  /* 0x00000010060a7819 */ /* 0x000fe200000006ff */
[----:B------:R-:W-:Y:S01]  /*0110*/  FADD.FTZ R19, |R8|, -RZ ;  /* 0x800000ff08137221 */ /* 0x000fe20000010200 */
[----:B------:R-:W-:Y:S01]  /*0120*/  PRMT R4, R4, 0x7632, R4 ;  /* 0x0000763204047816 */ /* 0x000fe20000000004 */
[----:B------:R-:W-:Y:S01]  /*0130*/  FADD.FTZ R3, |R11|, -RZ ;  /* 0x800000ff0b037221 */ /* 0x000fe20000010200 */
[----:B------:R-:W-:Y:S01]  /*0140*/  PRMT R5, R5, 0x7632, R5 ;  /* 0x0000763205057816 */ /* 0x000fe20000000005 */
[----:B------:R-:W-:Y:S01]  /*0150*/  FADD.FTZ R2, |R10|, -RZ ;  /* 0x800000ff0a027221 */ /* 0x000fe20000010200 */
[-C--:B------:R-:W-:Y:S01]  /*0160*/  FFMA.FTZ R18, -R19, R17.reuse, 0.5 ;  /* 0x3f00000013127423 */ /* 0x080fe20000010111 */
[-C--:B------:R-:W-:Y:S01]  /*0170*/  FFMA.FTZ R25, -R3, R17.reuse, 0.5 ;  /* 0x3f00000003197423 */ /* 0x080fe20000010111 */
[----:B------:R-:W-:Y:S01]  /*0180*/  SHF.L.U32 R4, R4, 0x10, RZ ;  /* 0x0000001004047819 */ /* 0x000fe200000006ff */
[----:B------:R-:W-:Y:S01]  /*0190*/  FFMA.FTZ R21, -R2, R17, 0.5 ;  /* 0x3f00000002157423 */ /* 0x000fe20000010111 */
[----:B------:R-:W0:Y:S01]  /*01a0*/  MUFU.RSQ R23, R18 ;  /* 0x0000001200177308 */ /* 0x000e220000001400 */
[----:B------:R-:W-:-:S02]  /*01b0*/  SHF.L.U32 R5, R5, 0x10, RZ ;  /* 0x0000001005057819 */ /* 0x000fc400000006ff */
[----:B------:R-:W-:Y:S01]  /*01c0*/  FADD.FTZ R15, |R4|, -RZ ;  /* 0x800000ff040f7221 */ /* 0x000fe20000010200 */
[C---:B------:R-:W-:Y:S02]  /*01d0*/  FSETP.GT.FTZ.AND P2, PT, |R8|.reuse, 0.56000000238418579102, PT ;  /* 0x3f0f5c290800780b */ /* 0x040fe40003f54200 */
[----:B------:R-:W-:Y:S01]  /*01e0*/  FADD.FTZ R14, |R5|, -RZ ;  /* 0x800000ff050e7221 */ /* 0x000fe20000010200 */
[----:B------:R-:W-:Y:S01]  /*01f0*/  FFMA.FTZ R13, -R15, R17, 0.5 ;  /* 0x3f0000000f0d7423 */ /* 0x000fe20000010111 */
[----:B------:R-:W1:Y:S01]  /*0200*/  MUFU.RSQ R12, R25 ;  /* 0x00000019000c7308 */ /* 0x000e620000001400 */
[----:B------:R-:W-:Y:S02]  /*0210*/  FSETP.NEU.FTZ.AND P1, PT, |R8|, 1, PT ;  /* 0x3f8000000800780b */ /* 0x000fe40003f3d200 */
[----:B------:R-:W-:Y:S02]  /*0220*/  FSETP.GT.FTZ.AND P0, PT, |R11|, 0.56000000238418579102, PT ;  /* 0x3f0f5c290b00780b */ /* 0x000fe40003f14200 */
[----:B------:R-:W-:-:S02]  /*0230*/  PRMT R6, R6, 0x7632, R6 ;  /* 0x0000763206067816 */ /* 0x000fc40000000006 */
[----:B------:R-:W-:Y:S01]  /*0240*/  FSETP.NEU.FTZ.AND P3, PT, |R4|, 1, PT ;  /* 0x3f8000000400780b */ /* 0x000fe20003f7d200 */
[----:B------:R-:W2:Y:S01]  /*0250*/  MUFU.RSQ R16, R21 ;  /* 0x0000001500107308 */ /* 0x000ea20000001400 */
[----:B0-----:R-:W-:Y:S01]  /*0260*/  FMUL.FTZ R18, R18, R23 ;  /* 0x0000001712127220 */ /* 0x001fe20000410000 */
[----:B------:R-:W-:Y:S01]  /*0270*/  FMUL.FTZ R23, R23, 0.5 ;  /* 0x3f00000017177820 */ /* 0x000fe20000410000 */
[----:B------:R-:W-:Y:S02]  /*0280*/  SHF.L.U32 R6, R6, 0x10, RZ ;  /* 0x0000001006067819 */ /* 0x000fe400000006ff */
[----:B------:R-:W-:Y:S01]  /*0290*/  FSETP.NEU.FTZ.AND P5, PT, |R5|, 1, PT ;  /* 0x3f8000000500780b */ /* 0x000fe20003fbd200 */
[----:B------:R-:W-:Y:S01]  /*02a0*/  FFMA.FTZ R23, -R18, R23, 0.5 ;  /* 0x3f00000012177423 */ /* 0x000fe20000010117 */
[----:B------:R-:W-:Y:S01]  /*02b0*/  FSETP.NEU.FTZ.AND P6, PT, |R6|, 1, PT ;  /* 0x3f8000000600780b */ /* 0x000fe20003fdd200 */
[----:B------:R-:W0:Y:S01]  /*02c0*/  MUFU.RSQ R22, R13 ;  /* 0x0000000d00167308 */ /* 0x000e220000001400 */
[----:B-1----:R-:W-:Y:S01]  /*02d0*/  FMUL.FTZ R24, R25, R12 ;  /* 0x0000000c19187220 */ /* 0x002fe20000410000 */
[----:B------:R-:W-:Y:S01]  /*02e0*/  FMUL.FTZ R25, R12, 0.5 ;  /* 0x3f0000000c197820 */ /* 0x000fe20000410000 */
[C---:B------:R-:W-:Y:S01]  /*02f0*/  SHF.L.U32 R12, R7.reuse, 0x10, RZ ;  /* 0x00000010070c7819 */ /* 0x040fe200000006ff */
[----:B------:R-:W-:Y:S01]  /*0300*/  FFMA.FTZ R23, R18, R23, R18 ;  /* 0x0000001712177223 */ /* 0x000fe20000010012 */
[----:B------:R-:W-:Y:S01]  /*0310*/  PRMT R7, R7, 0x7632, R7 ;  /* 0x0000763207077816 */ /* 0x000fe20000000007 */
[----:B------:R-:W-:Y:S01]  /*0320*/  FFMA.FTZ R25, -R24, R25, 0.5 ;  /* 0x3f00000018197423 */ /* 0x000fe20000010119 */
[----:B------:R-:W-:Y:S01]  /*0330*/  FSETP.GT.FTZ.AND P4, PT, |R12|, 0.56000000238418579102, PT ;  /* 0x3f0f5c290c00780b */ /* 0x000fe20003f94200 */
[----:B--2---:R-:W-:Y:S01]  /*0340*/  FMUL.FTZ R20, R21, R16 ;  /* 0x0000001015147220 */ /* 0x004fe20000410000 */
[----:B------:R-:W-:Y:S01]  /*0350*/  FMUL.FTZ R21, R16, 0.5 ;  /* 0x3f00000010157820 */ /* 0x000fe20000410000 */
[----:B------:R-:W-:Y:S01]  /*0360*/  FFMA.FTZ R16, -R14, R17, 0.5 ;  /* 0x3f0000000e107423 */ /* 0x000fe20000010111 */
[----:B------:R-:W-:Y:S01]  /*0370*/  FFMA.FTZ R18, R24, R25, R24 ;  /* 0x0000001918127223 */ /* 0x000fe20000010018 */
[----:B------:R-:W-:Y:S01]  /*0380*/  @P2 FSEL R19, R23, RZ, P1 ;  /* 0x000000ff17132208 */ /* 0x000fe20000800000 */
[----:B------:R-:W-:Y:S01]  /*0390*/  FFMA.FTZ R27, -R20, R21, 0.5 ;  /* 0x3f000000141b7423 */ /* 0x000fe20000010115 */
[----:B------:R-:W-:Y:S01]  /*03a0*/  FSETP.GT.FTZ.AND P1, PT, |R4|, 0.56000000238418579102, PT ;  /* 0x3f0f5c290400780b */ /* 0x000fe20003f34200 */
[----:B------:R-:W1:Y:S01]  /*03b0*/  MUFU.RSQ R21, R16 ;  /* 0x0000001000157308 */ /* 0x000e620000001400 */
[----:B0-----:R-:W-:Y:S01]  /*03c0*/  FMUL.FTZ R24, R13, R22 ;  /* 0x000000160d187220 */ /* 0x001fe20000410000 */
[----:B------:R-:W-:Y:S01]  /*03d0*/  FADD.FTZ R13, |R12|, -RZ ;  /* 0x800000ff0c0d7221 */ /* 0x000fe20000010200 */
[----:B------:R-:W-:Y:S01]  /*03e0*/  FMUL.FTZ R25, R22, 0.5 ;  /* 0x3f00000016197820 */ /* 0x000fe20000410000 */
[----:B------:R-:W-:Y:S01]  /*03f0*/  FSETP.NEU.FTZ.AND P2, PT, |R11|, 1, PT ;  /* 0x3f8000000b00780b */ /* 0x000fe20003f5d200 */
[----:B------:R-:W-:Y:S01]  /*0400*/  FFMA.FTZ R20, R20, R27, R20 ;  /* 0x0000001b14147223 */ /* 0x000fe20000010014 */
[----:B------:R-:W-:Y:S01]  /*0410*/  FFMA.FTZ R22, -R13, R17, 0.5 ;  /* 0x3f0000000d167423 */ /* 0x000fe20000010111 */
[----:B------:R-:W-:Y:S01]  /*0420*/  FFMA.FTZ R25, -R24, R25, 0.5 ;  /* 0x3f00000018197423 */ /* 0x000fe20000010119 */
[----:B------:R-:W-:-:S02]  /*0430*/  @P0 FSEL R3, R18, RZ, P2 ;  /* 0x000000ff12030208 */ /* 0x000fc40001000000 */
[----:B------:R-:W0:Y:S01]  /*0440*/  MUFU.RSQ R23, R22 ;  /* 0x0000001600177308 */ /* 0x000e220000001400 */
[----:B------:R-:W-:Y:S01]  /*0450*/  FFMA.FTZ R24, R24, R25, R24 ;  /* 0x0000001918187223 */ /* 0x000fe20000010018 */
[----:B------:R-:W-:Y:S02]  /*0460*/  FSETP.GT.FTZ.AND P2, PT, |R5|, 0.56000000238418579102, PT ;  /* 0x3f0f5c290500780b */ /* 0x000fe40003f54200 */
[----:B------:R-:W-:Y:S02]  /*0470*/  SHF.L.U32 R7, R7, 0x10, RZ ;  /* 0x0000001007077819 */ /* 0x000fe400000006ff */
[----:B------:R-:W-:Y:S01]  /*0480*/  @P1 FSEL R15, R24, RZ, P3 ;  /* 0x000000ff180f1208 */ /* 0x000fe20001800000 */
[----:B-1----:R-:W-:Y:S01]  /*0490*/  FMUL.FTZ R25, R16, R21 ;  /* 0x0000001510197220 */ /* 0x002fe20000410000 */
[----:B------:R-:W-:Y:S01]  /*04a0*/  FMUL.FTZ R16, R21, 0.5 ;  /* 0x3f00000015107820 */ /* 0x000fe20000410000 */
[----:B------:R-:W-:Y:S02]  /*04b0*/  FSETP.GT.FTZ.AND P3, PT, |R10|, 0.56000000238418579102, PT ;  /* 0x3f0f5c290a00780b */ /* 0x000fe40003f74200 */
[----:B------:R-:W-:Y:S01]  /*04c0*/  P2R R21, PR, RZ, 0x1 ;  /* 0x00000001ff157803 */ /* 0x000fe20000000000 */
[----:B------:R-:W-:Y:S01]  /*04d0*/  FFMA.FTZ R18, -R25, R16, 0.5 ;  /* 0x3f00000019127423 */ /* 0x000fe20000010110 */
[----:B------:R-:W-:Y:S01]  /*04e0*/  FADD.FTZ R16, |R6|, -RZ ;  /* 0x800000ff06107221 */ /* 0x000fe20000010200 */
[----:B------:R-:W-:-:S02]  /*04f0*/  FSETP.NEU.FTZ.AND P0, PT, |R7|, 1, PT ;  /* 0x3f8000000700780b */ /* 0x000fc40003f1d200 */
[----:B------:R-:W-:Y:S01]  /*0500*/  FFMA.FTZ R18, R25, R18, R25 ;  /* 0x0000001219127223 */ /* 0x000fe20000010019 */
[----:B0-----:R-:W-:Y:S01]  /*0510*/  FMUL.FTZ R22, R22, R23 ;  /* 0x0000001716167220 */ /* 0x001fe20000410000 */
[----:B------:R-:W-:Y:S01]  /*0520*/  FFMA.FTZ R24, -R16, R17, 0.5 ;  /* 0x3f00000010187423 */ /* 0x000fe20000010111 */
[----:B------:R-:W-:Y:S02]  /*0530*/  FMUL.FTZ R23, R23, 0.5 ;  /* 0x3f00000017177820 */ /* 0x000fe40000410000 */
[----:B------:R-:W-:Y:S01]  /*0540*/  @P2 FSEL R14, R18, RZ, P5 ;  /* 0x000000ff120e2208 */ /* 0x000fe20002800000 */
[----:B------:R-:W0:Y:S01]  /*0550*/  MUFU.RSQ R25, R24 ;  /* 0x0000001800197308 */ /* 0x000e220000001400 */
[----:B------:R-:W-:Y:S01]  /*0560*/  FFMA.FTZ R23, -R22, R23, 0.5 ;  /* 0x3f00000016177423 */ /* 0x000fe20000010117 */
[----:B------:R-:W-:Y:S01]  /*0570*/  FSETP.NEU.FTZ.AND P5, PT, |R10|, 1, PT ;  /* 0x3f8000000a00780b */ /* 0x000fe20003fbd200 */
[----:B------:R-:W-:Y:S02]  /*0580*/  FADD.FTZ R18, |R7|, -RZ ;  /* 0x800000ff07127221 */ /* 0x000fe40000010200 */
[----:B------:R-:W-:Y:S01]  /*0590*/  FFMA.FTZ R23, R22, R23, R22 ;  /* 0x0000001716177223 */ /* 0x000fe20000010016 */
[----:B------:R-:W-:-:S02]  /*05a0*/  @P3 FSEL R2, R20, RZ, P5 ;  /* 0x000000ff14023208 */ /* 0x000fc40002800000 */
[----:B------:R-:W-:Y:S02]  /*05b0*/  FSETP.NEU.FTZ.AND P5, PT, |R12|, 1, PT ;  /* 0x3f8000000c00780b */ /* 0x000fe40003fbd200 */
[----:B------:R-:W-:Y:S02]  /*05c0*/  MOV R22, 0x3d4dd2f7 ;  /* 0x3d4dd2f700167802 */ /* 0x000fe40000000f00 */
[----:B------:R-:W-:Y:S01]  /*05d0*/  @P4 FSEL R13, R23, RZ, P5 ;  /* 0x000000ff170d4208 */ /* 0x000fe20002800000 */
[----:B------:R-:W-:Y:S01]  /*05e0*/  FFMA.FTZ R23, -R18, R17, 0.5 ;  /* 0x3f00000012177423 */ /* 0x000fe20000010111 */
[----:B------:R-:W-:-:S03]  /*05f0*/  FSETP.GT.FTZ.AND P5, PT, |R6|, 0.56000000238418579102, PT ;  /* 0x3f0f5c290600780b */ /* 0x000fc60003fb4200 */
[----:B------:R-:W1:Y:S01]  /*0600*/  MUFU.RSQ R20, R23 ;  /* 0x0000001700147308 */ /* 0x000e620000001400 */
[----:B0-----:R-:W-:Y:S01]  /*0610*/  FMUL.FTZ R24, R24, R25 ;  /* 0x0000001918187220 */ /* 0x001fe20000410000 */
[----:B------:R-:W-:-:S04]  /*0620*/  FMUL.FTZ R25, R25, 0.5 ;  /* 0x3f00000019197820 */ /* 0x000fc80000410000 */
[----:B------:R-:W-:-:S04]  /*0630*/  FFMA.FTZ R25, -R24, R25, 0.5 ;  /* 0x3f00000018197423 */ /* 0x000fc80000010119 */
[----:B------:R-:W-:-:S05]  /*0640*/  FFMA.FTZ R25, R24, R25, R24 ;  /* 0x0000001918197223 */ /* 0x000fca0000010018 */
[----:B------:R-:W-:Y:S01]  /*0650*/  @P5 FSEL R16, R25, RZ, P6 ;  /* 0x000000ff19105208 */ /* 0x000fe20003000000 */
[----:B------:R-:W-:Y:S01]  /*0660*/  FMUL.FTZ R25, R13, R13 ;  /* 0x0000000d0d197220 */ /* 0x000fe20000410000 */
[----:B-1----:R-:W-:Y:S01]  /*0670*/  FMUL.FTZ R17, R23, R20 ;  /* 0x0000001417117220 */ /* 0x002fe20000410000 */
[----:B------:R-:W-:Y:S01]  /*0680*/  FMUL.FTZ R20, R20, 0.5 ;  /* 0x3f00000014147820 */ /* 0x000fe20000410000 */
[----:B------:R-:W-:Y:S01]  /*0690*/  FSETP.GT.FTZ.AND P6, PT, |R7|, 0.56000000238418579102, PT ;  /* 0x3f0f5c290700780b */ /* 0x000fe20003fd4200 */
[----:B------:R-:W-:Y:S01]  /*06a0*/  FMUL.FTZ R23, R3, R3 ;  /* 0x0000000303177220 */ /* 0x000fe20000410000 */
[----:B------:R-:W-:Y:S01]  /*06b0*/  FFMA.FTZ R26, R25, R22, 0.018773360177874565125 ;  /* 0x3c99ca97191a7423 */ /* 0x000fe20000010016 */
[----:B------:R-:W-:-:S03]  /*06c0*/  FFMA.FTZ R20, -R17, R20, 0.5 ;  /* 0x3f00000011147423 */ /* 0x000fc60000010114 */
[----:B------:R-:W-:Y:S01]  /*06d0*/  FFMA.FTZ R26, R25, R26, 0.046769052743911743164 ;  /* 0x3d3f90e8191a7423 */ /* 0x000fe2000001001a */
[----:B------:R-:W-:Y:S01]  /*06e0*/  FFMA.FTZ R20, R17, R20, R17 ;  /* 0x0000001411147223 */ /* 0x000fe20000010011 */
[----:B------:R-:W-:Y:S02]  /*06f0*/  FMUL.FTZ R17, R19, R19 ;  /* 0x0000001313117220 */ /* 0x000fe40000410000 */
[----:B------:R-:W-:-:S03]  /*0700*/  FFMA.FTZ R26, R25, R26, 0.074823014438152313232 ;  /* 0x3d993ccf191a7423 */ /* 0x000fc6000001001a */
[----:B------:R-:W-:Y:S01]  /*0710*/  @P6 FSEL R18, R20, RZ, P0 ;  /* 0x000000ff14126208 */ /* 0x000fe20000000000 */
[----:B------:R-:W-:Y:S01]  /*0720*/  FFMA.FTZ R20, R17, R22, 0.018773360177874565125 ;  /* 0x3c99ca9711147423 */ /* 0x000fe20000010016 */
[----:B------:R-:W-:Y:S01]  /*0730*/  FSETP.GT.FTZ.AND P0, PT, |R8|, 0.56000000238418579102, PT ;  /* 0x3f0f5c290800780b */ /* 0x000fe20003f14200 */
[----:B------:R-:W-:Y:S02]  /*0740*/  FFMA.FTZ R26, R25, R26, 0.16667181253433227539 ;  /* 0x3e2aac04191a7423 */ /* 0x000fe4000001001a */
[----:B------:R-:W-:Y:S02]  /*0750*/  FFMA.FTZ R20, R17, R20, 0.046769052743911743164 ;  /* 0x3d3f90e811147423 */ /* 0x000fe40000010014 */
[----:B------:R-:W-:Y:S01]  /*0760*/  FMUL.FTZ R26, R25, R26 ;  /* 0x0000001a191a7220 */ /* 0x000fe20000410000 */
[----:B------:R-:W-:Y:S01]  /*0770*/  FMUL.FTZ R25, R16, R16 ;  /* 0x0000001010197220 */ /* 0x000fe20000410000 */
[----:B------:R-:W-:Y:S02]  /*0780*/  FFMA.FTZ R20, R17, R20, 0.074823014438152313232 ;  /* 0x3d993ccf11147423 */ /* 0x000fe40000010014 */
[----:B------:R-:W-:-:S02]  /*0790*/  FFMA.FTZ R13, R13, R26, R13 ;  /* 0x0000001a0d0d7223 */ /* 0x000fc4000001000d */
[----:B------:R-:W-:-:S04]  /*07a0*/  FFMA.FTZ R20, R17, R20, 0.16667181253433227539 ;  /* 0x3e2aac0411147423 */ /* 0x000fc80000010014 */
[----:B------:R-:W-:Y:S01]  /*07b0*/  FMUL.FTZ R20, R17, R20 ;  /* 0x0000001411147220 */ /* 0x000fe20000410000 */
[----:B------:R-:W-:-:S03]  /*07c0*/  HFMA2.MMA R17, -RZ, RZ, 1.9599609375, 20144 ;  /* 0x3fd774ebff117435 */ /* 0x000fc600000001ff */
[----:B------:R-:W-:-:S04]  /*07d0*/  FFMA.FTZ R19, R19, R20, R19 ;  /* 0x0000001413137223 */ /* 0x000fc80000010013 */
[----:B------:R-:W-:-:S04]  /*07e0*/  FMUL.FTZ R20, R19, -2 ;  /* 0xc000000013147820 */ /* 0x000fc80000410000 */
[----:B------:R-:W-:Y:S01]  /*07f0*/  @P0 FFMA.FTZ R19, R17, 0.93318945169448852539, R20 ;  /* 0x3f6ee58111130823 */ /* 0x000fe20000010014 */
[----:B------:R-:W-:Y:S01]  /*0800*/  ISETP.NE.AND P0, PT, R21, RZ, PT ;  /* 0x000000ff1500720c */ /* 0x000fe20003f05270 */
[----:B------:R-:W-:Y:S01]  /*0810*/  FFMA.FTZ R20, R23, R22, 0.018773360177874565125 ;  /* 0x3c99ca9717147423 */ /* 0x000fe20000010016 */
[----:B------:R-:W-:Y:S02]  /*0820*/  FMUL.FTZ R21, R2, R2 ;  /* 0x0000000202157220 */ /* 0x000fe40000410000 */
[----:B------:R-:W-:Y:S01]  /*0830*/  LOP3.LUT R8, R19, 0x80000000, R8, 0xb8, !PT ;  /* 0x8000000013087812 */ /* 0x000fe200078eb808 */
[----:B------:R-:W-:Y:S01]  /*0840*/  FFMA.FTZ R20, R23, R20, 0.046769052743911743164 ;  /* 0x3d3f90e817147423 */ /* 0x000fe20000010014 */
[----:B------:R-:W-:-:S03]  /*0850*/  FFMA.FTZ R24, R21, R22, 0.018773360177874565125 ;  /* 0x3c99ca9715187423 */ /* 0x000fc60000010016 */
[----:B------:R-:W-:Y:S01]  /*0860*/  FFMA.FTZ R20, R23, R20, 0.074823014438152313232 ;  /* 0x3d993ccf17147423 */ /* 0x000fe20000010014 */
[----:B------:R-:W-:-:S03]  /*0870*/  FFMA.FTZ R24, R21, R24, 0.046769052743911743164 ;  /* 0x3d3f90e815187423 */ /* 0x000fc60000010018 */
[----:B------:R-:W-:Y:S01]  /*0880*/  FFMA.FTZ R20, R23, R20, 0.16667181253433227539 ;  /* 0x3e2aac0417147423 */ /* 0x000fe20000010014 */
[----:B------:R-:W-:-:S03]  /*0890*/  FFMA.FTZ R24, R21, R24, 0.074823014438152313232 ;  /* 0x3d993ccf15187423 */ /* 0x000fc60000010018 */
[----:B------:R-:W-:Y:S01]  /*08a0*/  FMUL.FTZ R20, R23, R20 ;  /* 0x0000001417147220 */ /* 0x000fe20000410000 */
[----:B------:R-:W-:Y:S01]  /*08b0*/  FFMA.FTZ R24, R21, R24, 0.16667181253433227539 ;  /* 0x3e2aac0415187423 */ /* 0x000fe20000010018 */
[----:B------:R-:W-:Y:S02]  /*08c0*/  FMUL.FTZ R23, R15, R15 ;  /* 0x0000000f0f177220 */ /* 0x000fe40000410000 */
[----:B------:R-:W-:Y:S01]  /*08d0*/  FFMA.FTZ R20, R3, R20, R3 ;  /* 0x0000001403147223 */ /* 0x000fe20000010003 */
[----:B------:R-:W-:Y:S01]  /*08e0*/  FMUL.FTZ R21, R21, R24 ;  /* 0x0000001815157220 */ /* 0x000fe20000410000 */
[----:B------:R-:W-:-:S03]  /*08f0*/  FFMA.FTZ R24, R23, R22, 0.018773360177874565125 ;  /* 0x3c99ca9717187423 */ /* 0x000fc60000010016 */
[----:B------:R-:W-:Y:S01]  /*0900*/  FFMA.FTZ R21, R2, R21, R2 ;  /* 0x0000001502157223 */ /* 0x000fe20000010002 */
[----:B------:R-:W-:Y:S01]  /*0910*/  FFMA.FTZ R24, R23, R24, 0.046769052743911743164 ;  /* 0x3d3f90e817187423 */ /* 0x000fe20000010018 */
[----:B------:R-:W-:-:S03]  /*0920*/  FFMA.FTZ R2, R25, R22, 0.018773360177874565125 ;  /* 0x3c99ca9719027423 */ /* 0x000fc60000010016 */
[----:B------:R-:W-:Y:S01]  /*0930*/  FFMA.FTZ R24, R23, R24, 0.074823014438152313232 ;  /* 0x3d993ccf17187423 */ /* 0x000fe20000010018 */
[----:B------:R-:W-:-:S03]  /*0940*/  FFMA.FTZ R2, R25, R2, 0.046769052743911743164 ;  /* 0x3d3f90e819027423 */ /* 0x000fc60000010002 */
[----:B------:R-:W-:Y:S01]  /*0950*/  FFMA.FTZ R24, R23, R24, 0.16667181253433227539 ;  /* 0x3e2aac0417187423 */ /* 0x000fe20000010018 */
[----:B------:R-:W-:-:S03]  /*0960*/  FFMA.FTZ R2, R25, R2, 0.074823014438152313232 ;  /* 0x3d993ccf19027423 */ /* 0x000fc60000010002 */
[----:B------:R-:W-:Y:S01]  /*0970*/  FMUL.FTZ R24, R23, R24 ;  /* 0x0000001817187220 */ /* 0x000fe20000410000 */
[----:B------:R-:W-:Y:S01]  /*0980*/  FMUL.FTZ R23, R14, R14 ;  /* 0x0000000e0e177220 */ /* 0x000fe20000410000 */
[----:B------:R-:W-:Y:S02]  /*0990*/  FFMA.FTZ R2, R25, R2, 0.16667181253433227539 ;  /* 0x3e2aac0419027423 */ /* 0x000fe40000010002 */
[----:B------:R-:W-:Y:S01]  /*09a0*/  FFMA.FTZ R15, R15, R24, R15 ;  /* 0x000000180f0f7223 */ /* 0x000fe2000001000f */
[----:B------:R-:W-:Y:S01]  /*09b0*/  FFMA.FTZ R28, R23, R22, 0.018773360177874565125 ;  /* 0x3c99ca97171c7423 */ /* 0x000fe20000010016 */
[----:B------:R-:W-:Y:S01]  /*09c0*/  FMUL.FTZ R25, R25, R2 ;  /* 0x0000000219197220 */ /* 0x000fe20000410000 */
[----:B------:R-:W-:Y:S02]  /*09d0*/  FMUL.FTZ R24, R13, -2 ;  /* 0xc00000000d187820 */ /* 0x000fe40000410000 */
[----:B------:R-:W-:Y:S02]  /*09e0*/  FFMA.FTZ R28, R23, R28, 0.046769052743911743164 ;  /* 0x3d3f90e8171c7423 */ /* 0x000fe4000001001c */
[----:B------:R-:W-:-:S02]  /*09f0*/  @P4 FFMA.FTZ R13, R17, 0.93318945169448852539, R24 ;  /* 0x3f6ee581110d4823 */ /* 0x000fc40000010018 */
[----:B------:R-:W-:-:S03]  /*0a00*/  FFMA.FTZ R28, R23, R28, 0.074823014438152313232 ;  /* 0x3d993ccf171c7423 */ /* 0x000fc6000001001c */
[----:B------:R-:W-:Y:S01]  /*0a10*/  LOP3.LUT R12, R13, 0x80000000, R12, 0xb8, !PT ;  /* 0x800000000d0c7812 */ /* 0x000fe200078eb80c */
[----:B------:R-:W-:-:S04]  /*0a20*/  FFMA.FTZ R28, R23, R28, 0.16667181253433227539 ;  /* 0x3e2aac04171c7423 */ /* 0x000fc8000001001c */
[----:B------:R-:W-:Y:S01]  /*0a30*/  FMUL.FTZ R3, R23, R28 ;  /* 0x0000001c17037220 */ /* 0x000fe20000410000 */
[----:B------:R-:W-:-:S03]  /*0a40*/  FMUL.FTZ R23, R18, R18 ;  /* 0x0000001212177220 */ /* 0x000fc60000410000 */
[----:B------:R-:W-:Y:S01]  /*0a50*/  FFMA.FTZ R14, R14, R3, R14 ;  /* 0x000000030e0e7223 */ /* 0x000fe2000001000e */
[C---:B------:R-:W-:Y:S01]  /*0a60*/  FFMA.FTZ R22, R23.reuse, R22, 0.018773360177874565125 ;  /* 0x3c99ca9717167423 */ /* 0x040fe20000010016 */
[----:B------:R-:W0:Y:S03]  /*0a70*/  LDC.64 R2, c[0x0][0x218] ;  /* 0x00008600ff027b82 */ /* 0x000e260000000a00 */
[----:B------:R-:W-:-:S04]  /*0a80*/  FFMA.FTZ R22, R23, R22, 0.046769052743911743164 ;  /* 0x3d3f90e817167423 */ /* 0x000fc80000010016 */
[----:B------:R-:W-:-:S04]  /*0a90*/  FFMA.FTZ R22, R23, R22, 0.074823014438152313232 ;  /* 0x3d993ccf17167423 */ /* 0x000fc80000010016 */
[----:B------:R-:W-:-:S04]  /*0aa0*/  FFMA.FTZ R22, R23, R22, 0.16667181253433227539 ;  /* 0x3e2aac0417167423 */ /* 0x000fc80000010016 */
[----:B------:R-:W-:Y:S01]  /*0ab0*/  FMUL.FTZ R27, R23, R22 ;  /* 0x00000016171b7220 */ /* 0x000fe20000410000 */
[----:B------:R-:W-:Y:S01]  /*0ac0*/  FFMA.FTZ R23, R16, R25, R16 ;  /* 0x0000001910177223 */ /* 0x000fe20000010010 */
[----:B------:R-:W-:Y:S01]  /*0ad0*/  FMUL.FTZ R16, R20, -2 ;  /* 0xc000000014107820 */ /* 0x000fe20000410000 */
[----:B------:R-:W-:Y:S01]  /*0ae0*/  FMUL.FTZ R22, R21, -2 ;  /* 0xc000000015167820 */ /* 0x000fe20000410000 */
[----:B------:R-:W-:Y:S01]  /*0af0*/  FFMA.FTZ R18, R18, R27, R18 ;  /* 0x0000001b12127223 */ /* 0x000fe20000010012 */
[----:B------:R-:W-:Y:S01]  /*0b00*/  FMUL.FTZ R24, R23, -2 ;  /* 0xc000000017187820 */ /* 0x000fe20000410000 */
[C---:B------:R-:W-:Y:S01]  /*0b10*/  @P0 FFMA.FTZ R20, R17.reuse, 0.93318945169448852539, R16 ;  /* 0x3f6ee58111140823 */ /* 0x040fe20000010010 */
[----:B------:R-:W-:Y:S01]  /*0b20*/  @P3 FFMA.FTZ R21, R17, 0.93318945169448852539, R22 ;  /* 0x3f6ee58111153823 */ /* 0x000fe20000010016 */
[----:B------:R-:W-:Y:S01]  /*0b30*/  FMUL.FTZ R16, R15, -2 ;  /* 0xc00000000f107820 */ /* 0x000fe20000410000 */
[----:B------:R-:W-:Y:S01]  /*0b40*/  FMUL.FTZ R22, R14, -2 ;  /* 0xc00000000e167820 */ /* 0x000fe20000410000 */
[----:B------:R-:W-:Y:S01]  /*0b50*/  FMUL.FTZ R26, R18, -2 ;  /* 0xc0000000121a7820 */ /* 0x000fe20000410000 */
[C---:B------:R-:W-:Y:S01]  /*0b60*/  @P5 FFMA.FTZ R23, R17.reuse, 0.93318945169448852539, R24 ;  /* 0x3f6ee58111175823 */ /* 0x040fe20000010018 */
[C---:B------:R-:W-:Y:S01]  /*0b70*/  @P1 FFMA.FTZ R15, R17.reuse, 0.93318945169448852539, R16 ;  /* 0x3f6ee581110f1823 */ /* 0x040fe20000010010 */
[C---:B------:R-:W-:Y:S01]  /*0b80*/  @P2 FFMA.FTZ R14, R17.reuse, 0.93318945169448852539, R22 ;  /* 0x3f6ee581110e2823 */ /* 0x040fe20000010016 */
[----:B------:R-:W-:Y:S01]  /*0b90*/  @P6 FFMA.FTZ R18, R17, 0.93318945169448852539, R26 ;  /* 0x3f6ee58111126823 */ /* 0x000fe2000001001a */
[----:B------:R-:W-:Y:S01]  /*0ba0*/  FSETP.GTU.FTZ.AND P0, PT, R19, +INF , PT ;  /* 0x7f8000001300780b */ /* 0x000fe20003f1c000 */
[----:B0-----:R-:W-:Y:S01]  /*0bb0*/  IMAD.WIDE.U32 R2, R0, 0x2, R2 ;  /* 0x0000000200027825 */ /* 0x001fe200078e0002 */
[----:B------:R-:W-:-:S02]  /*0bc0*/  LOP3.LUT R11, R20, 0x80000000, R11, 0xb8, !PT ;  /* 0x80000000140b7812 */ /* 0x000fc400078eb80b */
[----:B------:R-:W-:Y:S02]  /*0bd0*/  FSETP.GTU.FTZ.AND P1, PT, R20, +INF , PT ;  /* 0x7f8000001400780b */ /* 0x000fe40003f3c000 */
[----:B------:R-:W-:Y:S01]  /*0be0*/  LOP3.LUT R10, R21, 0x80000000, R10, 0xb8, !PT ;  /* 0x80000000150a7812 */ /* 0x000fe200078eb80a */
[----:B------:R-:W-:Y:S01]  /*0bf0*/  IMAD.WIDE R2, R9, 0x10, R2 ;  /* 0x0000001009027825 */ /* 0x000fe200078e0202 */
[----:B------:R-:W-:Y:S02]  /*0c00*/  FSETP.GTU.FTZ.AND P2, PT, R21, +INF , PT ;  /* 0x7f8000001500780b */ /* 0x000fe40003f5c000 */
[----:B------:R-:W-:Y:S02]  /*0c10*/  FSETP.GTU.FTZ.AND P3, PT, R13, +INF , PT ;  /* 0x7f8000000d00780b */ /* 0x000fe40003f7c000 */
[----:B------:R-:W-:Y:S02]  /*0c20*/  FSEL R19, R8, R19, !P0 ;  /* 0x0000001308137208 */ /* 0x000fe40004000000 */
[----:B------:R-:W-:-:S02]  /*0c30*/  FSEL R20, R11, R20, !P1 ;  /* 0x000000140b147208 */ /* 0x000fc40004800000 */
[----:B------:R-:W-:Y:S02]  /*0c40*/  FSEL R21, R10, R21, !P2 ;  /* 0x000000150a157208 */ /* 0x000fe40005000000 */
[----:B------:R-:W-:Y:S02]  /*0c50*/  FSEL R13, R12, R13, !P3 ;  /* 0x0000000d0c0d7208 */ /* 0x000fe40005800000 */
[C---:B------:R-:W-:Y:S02]  /*0c60*/  LOP3.LUT R4, R15.reuse, 0x80000000, R4, 0xb8, !PT ;  /* 0x800000000f047812 */ /* 0x040fe400078eb804 */
[----:B------:R-:W-:Y:S02]  /*0c70*/  FSETP.GTU.FTZ.AND P0, PT, R15, +INF , PT ;  /* 0x7f8000000f00780b */ /* 0x000fe40003f1c000 */
[C---:B------:R-:W-:Y:S02]  /*0c80*/  LOP3.LUT R5, R14.reuse, 0x80000000, R5, 0xb8, !PT ;  /* 0x800000000e057812 */ /* 0x040fe400078eb805 */
[----:B------:R-:W-:-:S02]  /*0c90*/  FSETP.GTU.FTZ.AND P1, PT, R14, +INF , PT ;  /* 0x7f8000000e00780b */ /* 0x000fc40003f3c000 */
[C---:B------:R-:W-:Y:S02]  /*0ca0*/  LOP3.LUT R6, R23.reuse, 0x80000000, R6, 0xb8, !PT ;  /* 0x8000000017067812 */ /* 0x040fe400078eb806 */
[----:B------:R-:W-:Y:S02]  /*0cb0*/  FSETP.GTU.FTZ.AND P2, PT, R23, +INF , PT ;  /* 0x7f8000001700780b */ /* 0x000fe40003f5c000 */
[C---:B------:R-:W-:Y:S02]  /*0cc0*/  LOP3.LUT R7, R18.reuse, 0x80000000, R7, 0xb8, !PT ;  /* 0x8000000012077812 */ /* 0x040fe400078eb807 */
[----:B------:R-:W-:Y:S02]  /*0cd0*/  FSETP.GTU.FTZ.AND P3, PT, R18, +INF , PT ;  /* 0x7f8000001200780b */ /* 0x000fe40003f7c000 */
[----:B------:R-:W-:Y:S02]  /*0ce0*/  FSEL R4, R4, R15, !P0 ;  /* 0x0000000f04047208 */ /* 0x000fe40004000000 */
[----:B------:R-:W-:-:S02]  /*0cf0*/  FSEL R5, R5, R14, !P1 ;  /* 0x0000000e05057208 */ /* 0x000fc40004800000 */
[----:B------:R-:W-:Y:S02]  /*0d00*/  FSEL R6, R6, R23, !P2 ;  /* 0x0000001706067208 */ /* 0x000fe40005000000 */
[----:B------:R-:W-:Y:S02]  /*0d10*/  FSEL R18, R7, R18, !P3 ;  /* 0x0000001207127208 */ /* 0x000fe40005800000 */
[----:B------:R-:W-:Y:S02]  /*0d20*/  F2FP.BF16.F32.PACK_AB R4, R4, R19 ;  /* 0x000000130404723e */ /* 0x000fe400000010ff */
[----:B------:R-:W-:Y:S02]  /*0d30*/  F2FP.BF16.F32.PACK_AB R5, R5, R20 ;  /* 0x000000140505723e */ /* 0x000fe400000010ff */
[----:B------:R-:W-:Y:S02]  /*0d40*/  F2FP.BF16.F32.PACK_AB R6, R6, R21 ;  /* 0x000000150606723e */ /* 0x000fe400000010ff */
[----:B------:R-:W-:-:S05]  /*0d50*/  F2FP.BF16.F32.PACK_AB R7, R18, R13 ;  /* 0x0000000d1207723e */ /* 0x000fca00000010ff */
[----:B------:R-:W-:Y:S01]  /*0d60*/  STG.E.128 desc[UR4][R2.64], R4 ;  /* 0x0000000402007986 */ /* 0x000fe2000c101d04 */
[----:B------:R-:W-:Y:S05]  /*0d70*/  EXIT ;  /* 0x000000000000794d */ /* 0x000fea0003800000 */
.L_x_634:
        /* <DEDUP_REMOVED lines=95> */
.L_x_636:
[----:B------:R-:W-:Y:S05]  /*1370*/  BSYNC B0 ;  /* 0x0000000000007941 */ /* 0x000fea0003800000 */
.L_x_635:
        /* <DEDUP_REMOVED lines=32> */
.L_x_638:
[----:B------:R-:W-:Y:S05]  /*1580*/  BSYNC B0 ;  /* 0x0000000000007941 */ /* 0x000fea0003800000 */
.L_x_637:
        /* <DEDUP_REMOVED lines=31> */
.L_x_640:
[----:B------:R-:W-:Y:S05]  /*1780*/  BSYNC B0 ;  /* 0x0000000000007941 */ /* 0x000fea0003800000 */
.L_x_639:
        /* <DEDUP_REMOVED lines=32> */
.L_x_642:
[----:B------:R-:W-:Y:S05]  /*1990*/  BSYNC B0 ;  /* 0x0000000000007941 */ /* 0x000fea0003800000 */
.L_x_641:
        /* <DEDUP_REMOVED lines=29> */
.L_x_644:
[----:B------:R-:W-:Y:S05]  /*1b70*/  BSYNC B0 ;  /* 0x0000000000007941 */ /* 0x000fea0003800000 */
.L_x_643:
        /* <DEDUP_REMOVED lines=29> */
.L_x_646:
[----:B------:R-:W-:Y:S05]  /*1d50*/  BSYNC B0 ;  /* 0x0000000000007941 */ /* 0x000fea0003800000 */
.L_x_645:
        /* <DEDUP_REMOVED lines=29> */
.L_x_648:
[----:B------:R-:W-:Y:S05]  /*1f30*/  BSYNC B0 ;  /* 0x0000000000007941 */ /* 0x000fea0003800000 */
.L_x_647:
        /* <DEDUP_REMOVED lines=29> */
.L_x_650:
[----:B------:R-:W-:Y:S05]  /*2110*/  BSYNC B0 ;  /* 0x0000000000007941 */ /* 0x000fea0003800000 */
.L_x_649:
        /* <DEDUP_REMOVED lines=18> */
.L_x_653:
[----:B------:R-:W-:-:S13]  /*2240*/  ISETP.GE.AND P0, PT, R9, R8, PT ;  /* 0x000000080900720c */ /* 0x000fda0003f06270 */
[----:B------:R-:W-:Y:S05]  /*2250*/  @P0 BRA `(.L_x_655) ;  /* 0x0000000000300947 */ /* 0x000fea0003800000 */
[----:B0-----:R-:W0:Y:S01]  /*2260*/  LDC.64 R2, c[0x0][0x218] ;  /* 0x00008600ff027b82 */ /* 0x001e220000000a00 */
[----:B------:R-:W-:Y:S02]  /*2270*/  IADD3 R5, R0, R9, RZ ;  /* 0x0000000900057210 */ /* 0x000fe40007ffe0ff */
[----:B------:R-:W-:-:S03]  /*2280*/  IADD3 R9, R9, 0x80, RZ ;  /* 0x0000008009097810 */ /* 0x000fc60007ffe0ff */
[----:B0-----:R-:W-:-:S05]  /*2290*/  IMAD.WIDE.U32 R2, R5, 0x2, R2 ;  /* 0x0000000205027825 */ /* 0x001fca00078e0002 */
[----:B------:R1:W-:Y:S02]  /*22a0*/  STG.E.U16 desc[UR4][R2.64], R6 ;  /* 0x0000000602007986 */ /* 0x0003e4000c101504 */
.L_x_654:
[----:B------:R-:W-:-:S13]  /*22b0*/  ISETP.GE.AND P0, PT, R9, R8, PT ;  /* 0x000000080900720c */ /* 0x000fda0003f06270 */
[----:B------:R-:W-:Y:S05]  /*22c0*/  @P0 BRA `(.L_x_656) ;  /* 0x0000000000340947 */ /* 0x000fea0003800000 */
[----:B01----:R-:W0:Y:S01]  /*22d0*/  LDC.64 R2, c[0x0][0x218] ;  /* 0x00008600ff027b82 */ /* 0x003e220000000a00 */
[----:B------:R-:W-:Y:S02]  /*22e0*/  IADD3 R5, R0, R9, RZ ;  /* 0x0000000900057210 */ /* 0x000fe40007ffe0ff */
[----:B------:R-:W-:-:S03]  /*22f0*/  IADD3 R9, R9, 0x80, RZ ;  /* 0x0000008009097810 */ /* 0x000fc60007ffe0ff */
[----:B0-----:R-:W-:-:S05]  /*2300*/  IMAD.WIDE.U32 R2, R5, 0x2, R2 ;  /* 0x0000000205027825 */ /* 0x001fca00078e0002 */
[----:B------:R1:W-:Y:S02]  /*2310*/  STG.E.U16 desc[UR4][R2.64], R7 ;  /* 0x0000000702007986 */ /* 0x0003e4000c101504 */
.L_x_655:
        /* <DEDUP_REMOVED lines=8> */
.L_x_656:
[----:B------:R-:W-:Y:S05]  /*23a0*/  BSYNC B1 ;  /* 0x0000000000017941 */ /* 0x000fea0003800000 */
.L_x_652:
[----:B------:R-:W-:-:S13]  /*23b0*/  ISETP.GE.AND P0, PT, R9, R8, PT ;  /* 0x000000080900720c */ /* 0x000fda0003f06270 */
[----:B012---:R-:W0:Y:S01]  /*23c0*/  @!P0 LDC.64 R2, c[0x0][0x218] ;  /* 0x00008600ff028b82 */ /* 0x007e220000000a00 */
[----:B------:R-:W-:Y:S02]  /*23d0*/  @!P0 IADD3 R5, R0, R9, RZ ;  /* 0x0000000900058210 */ /* 0x000fe40007ffe0ff */
[----:B------:R-:W-:-:S03]  /*23e0*/  @!P0 IADD3 R9, R9, 0x80, RZ ;  /* 0x0000008009098810 */ /* 0x000fc60007ffe0ff */
[----:B0-----:R-:W-:-:S05]  /*23f0*/  @!P0 IMAD.WIDE.U32 R2, R5, 0x2, R2 ;  /* 0x0000000205028825 */ /* 0x001fca00078e0002 */
[----:B------:R2:W-:Y:S02]  /*2400*/  @!P0 STG.E.U16 desc[UR4][R2.64], R11 ;  /* 0x0000000b02008986 */ /* 0x0005e4000c101504 */
.L_x_657:
[----:B------:R-:W-:Y:S05]  /*2410*/  BSYNC B0 ;  /* 0x0000000000007941 */ /* 0x000fea0003800000 */
.L_x_651:
        /* <DEDUP_REMOVED lines=8> */
.L_x_658:
        /* <DEDUP_REMOVED lines=14> */
.L_x_20830:


//--------------------- .text._ZN2at6native18elementwise_kernelILi128ELi4EZNS0_15gpu_kernel_implIZZZNS0_16asin_kernel_cudaERNS_18TensorIteratorBaseEENKUlvE0_clEvENKUlvE1_clEvEUlN3c104HalfEE_EEvS4_RKT_EUliE_EEviT1_ --------------------------
	.section	.text._ZN2at6native18elementwise_kernelILi128ELi4EZNS0_15gpu_kernel_implIZZZNS0_16asin_kernel_cudaERNS_18TensorIteratorBaseEENKUlvE0_clEvENKUlvE1_clEvEUlN3c104HalfEE_EEvS4_RKT_EUliE_EEviT1_,"ax",@progbits
	.align	128
        .global         _ZN2at6native18elementwise_kernelILi128ELi4EZNS0_15gpu_kernel_implIZZZNS0_16asin_kernel_cudaERNS_18TensorIteratorBaseEENKUlvE0_clEvENKUlvE1_clEvEUlN3c104HalfEE_EEvS4_RKT_EUliE_EEviT1_
        .type           _ZN2at6native18elementwise_kernelILi128ELi4EZNS0_15gpu_kernel_implIZZZNS0_16asin_kernel_cudaERNS_18TensorIteratorBaseEENKUlvE0_clEvENKUlvE1_clEvEUlN3c104HalfEE_EEvS4_RKT_EUliE_EEviT1_,@function
        .size           _ZN2at6native18elementwise_kernelILi128ELi4EZNS0_15gpu_kernel_implIZZZNS0_16asin_kernel_cudaERNS_18TensorIteratorBaseEENKUlvE0_clEvENKUlvE1_clEvEUlN3c104HalfEE_EEvS4_RKT_EUliE_EEviT1_,(.L_x_20831 - _ZN2at6native18elementwise_kernelILi128ELi4EZNS0_15gpu_kernel_implIZZZNS0_16asin_kernel_cudaERNS_18TensorIteratorBaseEENKUlvE0_clEvENKUlvE1_clEvEUlN3c104HalfEE_EEvS4_RKT_EUliE_EEviT1_)
        .other          _ZN2at6native18elementwise_kernelILi128ELi4EZNS0_15gpu_kernel_implIZZZNS0_16asin_kernel_cudaERNS_18TensorIteratorBaseEENKUlvE0_clEvENKUlvE1_clEvEUlN3c104HalfEE_EEvS4_RKT_EUliE_EEviT1_,@"STO_CUDA_ENTRY STV_DEFAULT"
_ZN2at6native18elementwise_kernelILi128ELi4EZNS0_15gpu_kernel_implIZZZNS0_16asin_kernel_cudaERNS_18TensorIteratorBaseEENKUlvE0_clEvENKUlvE1_clEvEUlN3c104HalfEE_EEvS4_RKT_EUliE_EEviT1_:
.text._ZN2at6native18elementwise_kernelILi128ELi4EZNS0_15gpu_kernel_implIZZZNS0_16asin_kernel_cudaERNS_18TensorIteratorBaseEENKUlvE0_clEvENKUlvE1_clEvEUlN3c104HalfEE_EEvS4_RKT_EUliE_EEviT1_:
        /* <DEDUP_REMOVED lines=315> */
.L_x_661:
        /* <DEDUP_REMOVED lines=20> */
[----:B0-----:R-:W-:Y:S01]  /*14f0*/  F2FP.F16.F32.PACK_AB R0, RZ, R0 ;  /* 0x00000000ff00723e */ /* 0x001fe200000000ff */
[----:B------:R-:W-:Y:S06]  /*1500*/  BRA `(.L_x_667) ;  /* 0x0000000c00987947 */ /* 0x000fec0003800000 */
.L_x_665:
[----:B------:R-:W2:Y:S02]  /*1510*/  LDG.E.U8 R2, desc[UR36][R2.64] ;  /* 0x0000002402027981 */ /* 0x000ea4000c1e1100 */
[----:B--2---:R-:W-:-:S04]  /*1520*/  I2FP.F32.U32 R0, R2 ;  /* 0x0000000200007245 */ /* 0x004fc80000201000 */
[----:B------:R-:W-:Y:S01]  /*1530*/  F2FP.F16.F32.PACK_AB R0, RZ, R0 ;  /* 0x00000000ff00723e */ /* 0x000fe200000000ff */
[----:B------:R-:W-:Y:S06]  /*1540*/  BRA `(.L_x_667) ;  /* 0x0000000c00887947 */ /* 0x000fec0003800000 */
.L_x_664:
        /* <DEDUP_REMOVED lines=8> */
[----:B0-----:R-:W-:Y:S01]  /*15d0*/  F2FP.F16.F32.PACK_AB R0, RZ, R0 ;  /* 0x00000000ff00723e */ /* 0x001fe200000000ff */
[----:B------:R-:W-:Y:S06]  /*15e0*/  BRA `(.L_x_667) ;  /* 0x0000000c00607947 */ /* 0x000fec0003800000 */
.L_x_669:
[----:B------:R-:W2:Y:S02]  /*15f0*/  LDG.E R2, desc[UR36][R2.64] ;  /* 0x0000002402027981 */ /* 0x000ea4000c1e1900 */
[----:B--2---:R-:W-:-:S04]  /*1600*/  I2FP.F32.S32 R0, R2 ;  /* 0x0000000200007245 */ /* 0x004fc80000201400 */
[----:B------:R-:W-:Y:S01]  /*1610*/  F2FP.F16.F32.PACK_AB R0, RZ, R0 ;  /* 0x00000000ff00723e */ /* 0x000fe200000000ff */
[----:B------:R-:W-:Y:S06]  /*1620*/  BRA `(.L_x_667) ;  /* 0x0000000c00507947 */ /* 0x000fec0003800000 */
.L_x_668:
[----:B------:R-:W2:Y:S02]  /*1630*/  LDG.E.U16 R2, desc[UR36][R2.64] ;  /* 0x0000002402027981 */ /* 0x000ea4000c1e1500 */
[----:B--2---:R-:W0:Y:S02]  /*1640*/  I2F.S16 R0, R2 ;  /* 0x0000000200007306 */ /* 0x004e240000101400 */
[----:B0-----:R-:W-:Y:S01]  /*1650*/  F2FP.F16.F32.PACK_AB R0, RZ, R0 ;  /* 0x00000000ff00723e */ /* 0x001fe200000000ff */
[----:B------:R-:W-:Y:S06]  /*1660*/  BRA `(.L_x_667) ;  /* 0x0000000c00407947 */ /* 0x000fec0003800000 */
.L_x_663:
[----:B------:R-:W-:-:S13]  /*1670*/  ISETP.GT.AND P0, PT, R4, 0x6, PT ;  /* 0x000000060400780c */ /* 0x000fda0003f04270 */
[----:B------:R-:W-:Y:S05]  /*1680*/  @P0 BRA `(.L_x_670) ;  /* 0x0000000000240947 */ /* 0x000fea0003800000 */
[----:B------:R-:W-:-:S13]  /*1690*/  ISETP.NE.AND P0, PT, R4, 0x5, PT ;  /* 0x000000050400780c */ /* 0x000fda0003f05270 */
[----:B------:R-:W-:Y:S05]  /*16a0*/  @!P0 BRA `(.L_x_671) ;  /* 0x0000000000148947 */ /* 0x000fea0003800000 */
[----:B------:R-:W-:-:S13]  /*16b0*/  ISETP.NE.AND P0, PT, R4, 0x6, PT ;  /* 0x000000060400780c */ /* 0x000fda0003f05270 */
[----:B------:R-:W-:Y:S05]  /*16c0*/  @P0 BRA `(.L_x_666) ;  /* 0x0000000800c40947 */ /* 0x000fea0003800000 */
[----:B------:R-:W2:Y:S02]  /*16d0*/  LDG.E R2, desc[UR36][R2.64] ;  /* 0x0000002402027981 */ /* 0x000ea4000c1e1900 */
[----:B--2---:R-:W-:Y:S01]  /*16e0*/  F2FP.F16.F32.PACK_AB R0, RZ, R2 ;  /* 0x00000002ff00723e */ /* 0x004fe200000000ff */
[----:B------:R-:W-:Y:S06]  /*16f0*/  BRA `(.L_x_667) ;  /* 0x0000000c001c7947 */ /* 0x000fec0003800000 */
.L_x_671:
[----:B------:R0:W5:Y:S01]  /*1700*/  LDG.E.U16 R0, desc[UR36][R2.64] ;  /* 0x0000002402007981 */ /* 0x000162000c1e1500 */
[----:B------:R-:W-:Y:S05]  /*1710*/  BRA `(.L_x_667) ;  /* 0x0000000c00147947 */ /* 0x000fea0003800000 */
.L_x_670:
[----:B------:R-:W-:-:S13]  /*1720*/  ISETP.NE.AND P0, PT, R4, 0x7, PT ;  /* 0x000000070400780c */ /* 0x000fda0003f05270 */
[----:B------:R-:W-:Y:S05]  /*1730*/  @!P0 BRA `(.L_x_672) ;  /* 0x0000000000248947 */ /* 0x000fea0003800000 */
[----:B------:R-:W-:-:S13]  /*1740*/  ISETP.NE.AND P0, PT, R4, 0x8, PT ;  /* 0x000000080400780c */ /* 0x000fda0003f05270 */
[----:B------:R-:W-:Y:S05]  /*1750*/  @!P0 BRA `(.L_x_673) ;  /* 0x0000000000148947 */ /* 0x000fea0003800000 */
[----:B------:R-:W-:-:S13]  /*1760*/  ISETP.NE.AND P0, PT, R4, 0x9, PT ;  /* 0x000000090400780c */ /* 0x000fda0003f05270 */
[----:B------:R-:W-:Y:S05]  /*1770*/  @P0 BRA `(.L_x_666) ;  /* 0x0000000800980947 */ /* 0x000fea0003800000 */
[----:B------:R-:W2:Y:S02]  /*1780*/  LDG.E R2, desc[UR36][R2.64] ;  /* 0x0000002402027981 */ /* 0x000ea4000c1e1900 */
[----:B--2---:R-:W-:Y:S01]  /*1790*/  F2FP.F16.F32.PACK_AB R0, RZ, R2 ;  /* 0x00000002ff00723e */ /* 0x004fe200000000ff */
[----:B------:R-:W-:Y:S06]  /*17a0*/  BRA `(.L_x_667) ;  /* 0x0000000800f07947 */ /* 0x000fec0003800000 */
.L_x_673:
[----:B------:R1:W5:Y:S01]  /*17b0*/  LDG.E.U16 R0, desc[UR36][R2.64] ;  /* 0x0000002402007981 */ /* 0x000362000c1e1500 */
[----:B------:R-:W-:Y:S05]  /*17c0*/  BRA `(.L_x_667) ;  /* 0x0000000800e87947 */ /* 0x000fea0003800000 */
.L_x_672:
[----:B------:R-:W2:Y:S01]  /*17d0*/  LDG.E.64 R2, desc[UR36][R2.64] ;  /* 0x0000002402027981 */ /* 0x000ea2000c1e1b00 */
[----:B------:R-:W-:Y:S01]  /*17e0*/  UMOV UR4, 0xf0000000 ;  /* 0xf000000000047882 */ /* 0x000fe20000000000 */
[----:B------:R-:W-:Y:S01]  /*17f0*/  UMOV UR5, 0x380fffff ;  /* 0x380fffff00057882 */ /* 0x000fe20000000000 */
[----:B--2---:R-:W0:Y:S01]  /*1800*/  F2F.F32.F64 R0, R2 ;  /* 0x0000000200007310 */ /* 0x004e220000301000 */
[----:B------:R-:W-:-:S14]  /*1810*/  DSETP.GEU.AND P0, PT, |R2|, UR4, PT ;  /* 0x0000000402007e2a */ /* 0x000fdc000bf0e200 */
[----:B0-----:R-:W-:-:S05]  /*1820*/  @!P0 FMUL R0, R0, 1.175494350822287508e-38 ;  /* 0x0080000000008820 */ /* 0x001fca0000400000 */
[----:B------:R-:W-:Y:S01]  /*1830*/  F2FP.F16.F32.PACK_AB R0, RZ, R0 ;  /* 0x00000000ff00723e */ /* 0x000fe200000000ff */
[----:B------:R-:W-:Y:S06]  /*1840*/  BRA `(.L_x_667) ;  /* 0x0000000800c87947 */ /* 0x000fec0003800000 */
.L_x_662:
        /* <DEDUP_REMOVED lines=11> */
[----:B------:R-:W-:Y:S01]  /*1900*/  F2FP.F16.F32.PACK_AB R0, RZ, R0 ;  /* 0x00000000ff00723e */ /* 0x000fe200000000ff */
[----:B------:R-:W-:Y:S06]  /*1910*/  BRA `(.L_x_667) ;  /* 0x0000000800947947 */ /* 0x000fec0003800000 */
.L_x_676:
        /* <DEDUP_REMOVED lines=8> */
.L_x_675:
        /* <DEDUP_REMOVED lines=25> */
[----:B------:R-:W-:-:S04]  /*1b30*/  F2FP.F16.F32.PACK_AB R5, RZ, R5 ;  /* 0x00000005ff05723e */ /* 0x000fc800000000ff */
[----:B------:R-:W-:Y:S01]  /*1b40*/  PRMT R0, R5, 0x7610, R0 ;  /* 0x0000761005007816 */ /* 0x000fe20000000000 */
[----:B------:R-:W-:Y:S06]  /*1b50*/  BRA `(.L_x_667) ;  /* 0x0000000800047947 */ /* 0x000fec0003800000 */
.L_x_678:
        /* <DEDUP_REMOVED lines=12> */
[----:B------:R-:W-:-:S04]  /*1c20*/  F2FP.F16.F32.PACK_AB R4, RZ, R4 ;  /* 0x00000004ff04723e */ /* 0x000fc800000000ff */
[----:B------:R-:W-:Y:S01]  /*1c30*/  PRMT R0, R4, 0x7610, R0 ;  /* 0x0000761004007816 */ /* 0x000fe20000000000 */
[----:B------:R-:W-:Y:S06]  /*1c40*/  BRA `(.L_x_667) ;  /* 0x0000000400c87947 */ /* 0x000fec0003800000 */
.L_x_677:
[----:B------:R-:W2:Y:S02]  /*1c50*/  LDG.E.U16 R0, desc[UR36][R2.64] ;  /* 0x0000002402007981 */ /* 0x000ea4000c1e1500 */
[----:B--2---:R-:W-:-:S05]  /*1c60*/  IMAD.U32 R0, R0, 0x10000, RZ ;  /* 0x0001000000007824 */ /* 0x004fca00078e00ff */
[----:B------:R-:W-:Y:S01]  /*1c70*/  F2FP.F16.F32.PACK_AB R0, RZ, R0 ;  /* 0x00000000ff00723e */ /* 0x000fe200000000ff */
[----:B------:R-:W-:Y:S06]  /*1c80*/  BRA `(.L_x_667) ;  /* 0x0000000400b87947 */ /* 0x000fec0003800000 */
.L_x_674:
        /* <DEDUP_REMOVED lines=10> */
[----:B------:R-:W-:Y:S01]  /*1d30*/  F2FP.F16.F32.PACK_AB R0, RZ, R0 ;  /* 0x00000000ff00723e */ /* 0x000fe200000000ff */
[----:B------:R-:W-:Y:S06]  /*1d40*/  BRA `(.L_x_667) ;  /* 0x0000000400887947 */ /* 0x000fec0003800000 */
.L_x_681:
        /* <DEDUP_REMOVED lines=21> */
.L_x_685:
[----:B------:R-:W-:Y:S05]  /*1ea0*/  BSYNC B1 ;  /* 0x0000000000017941 */ /* 0x000fea0003800000 */
.L_x_684:
[----:B------:R-:W-:Y:S01]  /*1eb0*/  LEA R3, R0, 0x3b800000, 0x17 ;  /* 0x3b80000000037811 */ /* 0x000fe200078eb8ff */
[----:B------:R-:W-:-:S05]  /*1ec0*/  IMAD.SHL.U32 R0, R2, 0x100000, RZ ;  /* 0x0010000002007824 */ /* 0x000fca00078e00ff */
[----:B------:R-:W-:-:S07]  /*1ed0*/  LOP3.LUT R0, R3, R0, R4, 0xfe, !PT ;  /* 0x0000000003007212 */ /* 0x000fce00078efe04 */
.L_x_683:
[----:B------:R-:W-:Y:S05]  /*1ee0*/  BSYNC B0 ;  /* 0x0000000000007941 */ /* 0x000fea0003800000 */
.L_x_682:
[----:B------:R-:W-:Y:S01]  /*1ef0*/  F2FP.F16.F32.PACK_AB R0, RZ, R0 ;  /* 0x00000000ff00723e */ /* 0x000fe200000000ff */
[----:B------:R-:W-:Y:S06]  /*1f00*/  BRA `(.L_x_667) ;  /* 0x0000000400187947 */ /* 0x000fec0003800000 */
.L_x_680:
        /* <DEDUP_REMOVED lines=21> */
.L_x_689:
[----:B------:R-:W-:Y:S05]  /*2060*/  BSYNC B1 ;  /* 0x0000000000017941 */ /* 0x000fea0003800000 */
.L_x_688:
[----:B------:R-:W-:Y:S01]  /*2070*/  LEA R3, R0, 0x37800000, 0x17 ;  /* 0x3780000000037811 */ /* 0x000fe200078eb8ff */
[----:B------:R-:W-:-:S05]  /*2080*/  IMAD.SHL.U32 R0, R2, 0x200000, RZ ;  /* 0x0020000002007824 */ /* 0x000fca00078e00ff */
[----:B------:R-:W-:-:S07]  /*2090*/  LOP3.LUT R0, R3, R0, R4, 0xfe, !PT ;  /* 0x0000000003007212 */ /* 0x000fce00078efe04 */
.L_x_687:
[----:B------:R-:W-:Y:S05]  /*20a0*/  BSYNC B0 ;  /* 0x0000000000007941 */ /* 0x000fea0003800000 */
.L_x_686:
[----:B------:R-:W-:Y:S01]  /*20b0*/  F2FP.F16.F32.PACK_AB R0, RZ, R0 ;  /* 0x00000000ff00723e */ /* 0x000fe200000000ff */
[----:B------:R-:W-:Y:S06]  /*20c0*/  BRA `(.L_x_667) ;  /* 0x0000000000a87947 */ /* 0x000fec0003800000 */
.L_x_679:
        /* <DEDUP_REMOVED lines=14> */
.L_x_693:
[----:B------:R-:W-:Y:S05]  /*21b0*/  BSYNC B0 ;  /* 0x0000000000007941 */ /* 0x000fea0003800000 */
.L_x_692:
[----:B------:R-:W-:Y:S01]  /*21c0*/  F2FP.F16.F32.PACK_AB R0, RZ, R0 ;  /* 0x00000000ff00723e */ /* 0x000fe200000000ff */
[----:B------:R-:W-:Y:S06]  /*21d0*/  BRA `(.L_x_667) ;  /* 0x0000000000647947 */ /* 0x000fec0003800000 */
.L_x_666:
        /* <DEDUP_REMOVED lines=16> */
.L_x_694:
[----:B------:R-:W-:Y:S01]  /*22e0*/  PRMT R0, RZ, 0x7610, R0 ;  /* 0x00007610ff007816 */ /* 0x000fe20000000000 */
[----:B------:R-:W-:Y:S06]  /*22f0*/  BRA `(.L_x_667) ;  /* 0x00000000001c7947 */ /* 0x000fec0003800000 */
.L_x_691:
[----:B------:R-:W2:Y:S02]  /*2300*/  LDG.E.64 R2, desc[UR36][R2.64] ;  /* 0x0000002402027981 */ /* 0x000ea4000c1e1b00 */
[----:B--2---:R-:W0:Y:S02]  /*2310*/  I2F.U64 R0, R2 ;  /* 0x0000000200007312 */ /* 0x004e240000301000 */
[----:B0-----:R-:W-:Y:S01]  /*2320*/  F2FP.F16.F32.PACK_AB R0, RZ, R0 ;  /* 0x00000000ff00723e */ /* 0x001fe200000000ff */
[----:B------:R-:W-:Y:S06]  /*2330*/  BRA `(.L_x_667) ;  /* 0x00000000000c7947 */ /* 0x000fec0003800000 */
.L_x_690:
[----:B------:R-:W2:Y:S02]  /*2340*/  LDG.E R2, desc[UR36][R2.64] ;  /* 0x0000002402027981 */ /* 0x000ea4000c1e1900 */
[----:B--2---:R-:W-:-:S04]  /*2350*/  I2FP.F32.U32 R0, R2 ;  /* 0x0000000200007245 */ /* 0x004fc80000201000 */
[----:B------:R-:W-:-:S07]  /*2360*/  F2FP.F16.F32.PACK_AB R0, RZ, R0 ;  /* 0x00000000ff00723e */ /* 0x000fce00000000ff */
.L_x_667:
[----:B-----5:R-:W-:Y:S01]  /*2370*/  HADD2.F32 R0, -RZ, R0.H0_H0 ;  /* 0x20000000ff007230 */ /* 0x020fe20000004100 */
[----:B------:R-:W2:Y:S01]  /*2380*/  LDC.U8 R6, c[0x0][0x421] ;  /* 0x00010840ff067b82 */ /* 0x000ea20000000000 */
[----:B01----:R-:W-:-:S03]  /*2390*/  IMAD.MOV.U32 R3, RZ, RZ, 0x3f000000 ;  /* 0x3f000000ff037424 */ /* 0x003fc600078e00ff */
        /* <DEDUP_REMOVED lines=18> */
[----:B--2---:R-:W-:-:S03]  /*24c0*/  PRMT R4, R6, 0x9910, RZ ;  /* 0x0000991006047816 */ /* 0x004fc600000000ff */
[----:B------:R-:W-:-:S04]  /*24d0*/  FFMA.FTZ R5, R2, R5, R2 ;  /* 0x0000000502057223 */ /* 0x000fc80000010002 */
[----:B------:R-:W-:-:S04]  /*24e0*/  FMUL.FTZ R2, R5, -2 ;  /* 0xc000000005027820 */ /* 0x000fc80000410000 */
[----:B------:R-:W-:Y:S01]  /*24f0*/  @P0 FFMA.FTZ R5, R3, 0.93318945169448852539, R2 ;  /* 0x3f6ee58103050823 */ /* 0x000fe20000010002 */
[----:B------:R-:W-:-:S04]  /*2500*/  IMAD.MOV.U32 R2, RZ, RZ, R4 ;  /* 0x000000ffff027224 */ /* 0x000fc800078e0004 */
[C---:B------:R-:W-:Y:S02]  /*2510*/  FSETP.GTU.FTZ.AND P0, PT, R5.reuse, +INF , PT ;  /* 0x7f8000000500780b */ /* 0x040fe40003f1c000 */
[----:B------:R-:W-:Y:S02]  /*2520*/  ISETP.GT.AND P1, PT, R2, 0x9, PT ;  /* 0x000000090200780c */ /* 0x000fe40003f24270 */
[----:B------:R-:W-:-:S04]  /*2530*/  LOP3.LUT R0, R5, 0x80000000, R0, 0xb8, !PT ;  /* 0x8000000005007812 */ /* 0x000fc800078eb800 */
[----:B------:R-:W-:-:S04]  /*2540*/  FSEL R0, R0, R5, !P0 ;  /* 0x0000000500007208 */ /* 0x000fc80004000000 */
[----:B------:R-:W-:-:S03]  /*2550*/  F2FP.F16.F32.PACK_AB R0, RZ, R0 ;  /* 0x00000000ff00723e */ /* 0x000fc600000000ff */
        /* <DEDUP_REMOVED lines=9> */
[----:B------:R-:W-:-:S04]  /*25f0*/  HADD2.F32 R0, -RZ, R0.H0_H0 ;  /* 0x20000000ff007230 */ /* 0x000fc80000004100 */
[----:B------:R-:W0:Y:S02]  /*2600*/  F2I.FTZ.TRUNC.NTZ R3, R0 ;  /* 0x0000000000037305 */ /* 0x000e24000021f100 */
[----:B0-----:R4:W-:Y:S01]  /*2610*/  STG.E.U8 desc[UR36][R16.64], R3 ;  /* 0x0000000310007986 */ /* 0x0019e2000c101124 */
[----:B------:R-:W-:Y:S05]  /*2620*/  BRA `(.L_x_700) ;  /* 0x0000000c00947947 */ /* 0x000fea0003800000 */
.L_x_698:
[----:B------:R-:W-:-:S06]  /*2630*/  HADD2.F32 R3, -RZ, R0.H0_H0 ;  /* 0x20000000ff037230 */ /* 0x000fcc0000004100 */
[----:B------:R-:W0:Y:S02]  /*2640*/  F2I.S64.TRUNC R2, R3 ;  /* 0x0000000300027311 */ /* 0x000e24000020d900 */
[----:B0-----:R3:W-:Y:S01]  /*2650*/  STG.E.U8 desc[UR36][R16.64], R2 ;  /* 0x0000000210007986 */ /* 0x0017e2000c101124 */
[----:B------:R-:W-:Y:S05]  /*2660*/  BRA `(.L_x_700) ;  /* 0x0000000c00847947 */ /* 0x000fea0003800000 */
.L_x_697:
[----:B------:R-:W-:-:S13]  /*2670*/  ISETP.NE.AND P0, PT, R2, 0x2, PT ;  /* 0x000000020200780c */ /* 0x000fda0003f05270 */
[----:B------:R-:W-:Y:S05]  /*2680*/  @!P0 BRA `(.L_x_701) ;  /* 0x0000000000308947 */ /* 0x000fea0003800000 */
[----:B------:R-:W-:-:S13]  /*2690*/  ISETP.NE.AND P0, PT, R2, 0x3, PT ;  /* 0x000000030200780c */ /* 0x000fda0003f05270 */
[----:B------:R-:W-:Y:S05]  /*26a0*/  @!P0 BRA `(.L_x_702) ;  /* 0x0000000000188947 */ /* 0x000fea0003800000 */
[----:B------:R-:W-:-:S13]  /*26b0*/  ISETP.NE.AND P0, PT, R2, 0x4, PT ;  /* 0x000000040200780c */ /* 0x000fda0003f05270 */
[----:B------:R-:W-:Y:S05]  /*26c0*/  @P0 BRA `(.L_x_699) ;  /* 0x0000000c000c0947 */ /* 0x000fea0003800000 */
[----:B------:R-:W-:-:S06]  /*26d0*/  HADD2.F32 R2, -RZ, R0.H0_H0 ;  /* 0x20000000ff027230 */ /* 0x000fcc0000004100 */
[----:B------:R-:W0:Y:S02]  /*26e0*/  F2I.S64.TRUNC R2, R2 ;  /* 0x0000000200027311 */ /* 0x000e24000020d900 */
[----:B0-----:R0:W-:Y:S01]  /*26f0*/  STG.E.64 desc[UR36][R16.64], R2 ;  /* 0x0000000210007986 */ /* 0x0011e2000c101b24 */
[----:B------:R-:W-:Y:S05]  /*2700*/  BRA `(.L_x_700) ;  /* 0x0000000c005c7947 */ /* 0x000fea0003800000 */
.L_x_702:
[----:B------:R-:W-:-:S04]  /*2710*/  HADD2.F32 R0, -RZ, R0.H0_H0 ;  /* 0x20000000ff007230 */ /* 0x000fc80000004100 */
[----:B------:R-:W0:Y:S02]  /*2720*/  F2I.FTZ.TRUNC.NTZ R3, R0 ;  /* 0x0000000000037305 */ /* 0x000e24000021f100 */
[----:B0-----:R1:W-:Y:S01]  /*2730*/  STG.E desc[UR36][R16.64], R3 ;  /* 0x0000000310007986 */ /* 0x0013e2000c101924 */
[----:B------:R-:W-:Y:S05]  /*2740*/  BRA `(.L_x_700) ;  /* 0x0000000c004c7947 */ /* 0x000fea0003800000 */
.L_x_701:
[----:B------:R-:W-:-:S04]  /*2750*/  HADD2.F32 R0, -RZ, R0.H0_H0 ;  /* 0x20000000ff007230 */ /* 0x000fc80000004100 */
[----:B------:R-:W0:Y:S02]  /*2760*/  F2I.FTZ.TRUNC.NTZ R3, R0 ;  /* 0x0000000000037305 */ /* 0x000e24000021f100 */
[----:B0-----:R2:W-:Y:S01]  /*2770*/  STG.E.U16 desc[UR36][R16.64], R3 ;  /* 0x0000000310007986 */ /* 0x0015e2000c101524 */
[----:B------:R-:W-:Y:S05]  /*2780*/  BRA `(.L_x_700) ;  /* 0x0000000c003c7947 */ /* 0x000fea0003800000 */
.L_x_696:
[----:B------:R-:W-:-:S13]  /*2790*/  ISETP.GT.AND P0, PT, R2, 0x6, PT ;  /* 0x000000060200780c */ /* 0x000fda0003f04270 */
[----:B------:R-:W-:Y:S05]  /*27a0*/  @P0 BRA `(.L_x_703) ;  /* 0x0000000000240947 */ /* 0x000fea0003800000 */
[----:B------:R-:W-:-:S13]  /*27b0*/  ISETP.NE.AND P0, PT, R2, 0x5, PT ;  /* 0x000000050200780c */ /* 0x000fda0003f05270 */
[----:B------:R-:W-:Y:S05]  /*27c0*/  @!P0 BRA `(.L_x_704) ;  /* 0x0000000000148947 */ /* 0x000fea0003800000 */
[----:B------:R-:W-:-:S13]  /*27d0*/  ISETP.NE.AND P0, PT, R2, 0x6, PT ;  /* 0x000000060200780c */ /* 0x000fda0003f05270 */
[----:B------:R-:W-:Y:S05]  /*27e0*/  @P0 BRA `(.L_x_699) ;  /* 0x0000000800c40947 */ /* 0x000fea0003800000 */
[----:B------:R-:W-:-:S05]  /*27f0*/  HADD2.F32 R3, -RZ, R0.H0_H0 ;  /* 0x20000000ff037230 */ /* 0x000fca0000004100 */
[----:B------:R0:W-:Y:S01]  /*2800*/  STG.E desc[UR36][R16.64], R3 ;  /* 0x0000000310007986 */ /* 0x0001e2000c101924 */
[----:B------:R-:W-:Y:S05]  /*2810*/  BRA `(.L_x_700) ;  /* 0x0000000c00187947 */ /* 0x000fea0003800000 */
.L_x_704:
[----:B------:R0:W-:Y:S01]  /*2820*/  STG.E.U16 desc[UR36][R16.64], R0 ;  /* 0x0000000010007986 */ /* 0x0001e2000c101524 */
[----:B------:R-:W-:Y:S05]  /*2830*/  BRA `(.L_x_700) ;  /* 0x0000000c00107947 */ /* 0x000fea0003800000 */
.L_x_703:
[----:B------:R-:W-:-:S13]  /*2840*/  ISETP.NE.AND P0, PT, R2, 0x7, PT ;  /* 0x000000070200780c */ /* 0x000fda0003f05270 */
[----:B------:R-:W-:Y:S05]  /*2850*/  @!P0 BRA `(.L_x_705) ;  /* 0x0000000000348947 */ /* 0x000fea0003800000 */
[----:B------:R-:W-:-:S13]  /*2860*/  ISETP.NE.AND P0, PT, R2, 0x8, PT ;  /* 0x000000080200780c */ /* 0x000fda0003f05270 */
[----:B------:R-:W-:Y:S05]  /*2870*/  @!P0 BRA `(.L_x_706) ;  /* 0x0000000000188947 */ /* 0x000fea0003800000 */
[----:B------:R-:W-:-:S13]  /*2880*/  ISETP.NE.AND P0, PT, R2, 0x9, PT ;  /* 0x000000090200780c */ /* 0x000fda0003f05270 */
[----:B------:R-:W-:Y:S05]  /*2890*/  @P0 BRA `(.L_x_699) ;  /* 0x0000000800980947 */ /* 0x000fea0003800000 */
[----:B------:R-:W-:Y:S02]  /*28a0*/  HADD2.F32 R2, -RZ, R0.H0_H0 ;  /* 0x20000000ff027230 */ /* 0x000fe40000004100 */
[----:B------:R-:W-:-:S05]  /*28b0*/  IMAD.MOV.U32 R3, RZ, RZ, RZ ;  /* 0x000000ffff037224 */ /* 0x000fca00078e00ff */
[----:B------:R0:W-:Y:S01]  /*28c0*/  STG.E.64 desc[UR36][R16.64], R2 ;  /* 0x0000000210007986 */ /* 0x0001e2000c101b24 */
[----:B------:R-:W-:Y:S05]  /*28d0*/  BRA `(.L_x_700) ;  /* 0x0000000800e87947 */ /* 0x000fea0003800000 */
.L_x_706:
[----:B------:R-:W-:-:S05]  /*28e0*/  HADD2.F32 R0, -RZ, R0.H0_H0 ;  /* 0x20000000ff007230 */ /* 0x000fca0000004100 */
[----:B------:R-:W-:-:S04]  /*28f0*/  F2FP.F16.F32.PACK_AB R0, RZ, R0 ;  /* 0x00000000ff00723e */ /* 0x000fc800000000ff */
[----:B------:R-:W-:-:S05]  /*2900*/  PRMT R0, R0, 0x5410, RZ ;  /* 0x0000541000007816 */ /* 0x000fca00000000ff */
[----:B------:R0:W-:Y:S01]  /*2910*/  STG.E desc[UR36][R16.64], R0 ;  /* 0x0000000010007986 */ /* 0x0001e2000c101924 */
[----:B------:R-:W-:Y:S05]  /*2920*/  BRA `(.L_x_700) ;  /* 0x0000000800d47947 */ /* 0x000fea0003800000 */
.L_x_705:
[----:B------:R-:W-:-:S05]  /*2930*/  HADD2.F32 R2, -RZ, R0.H0_H0 ;  /* 0x20000000ff027230 */ /* 0x000fca0000004100 */
[----:B------:R-:W-:-:S06]  /*2940*/  FMUL.FTZ R2, R2, 1 ;  /* 0x3f80000002027820 */ /* 0x000fcc0000410000 */
[----:B------:R-:W0:Y:S02]  /*2950*/  F2F.F64.F32 R2, R2 ;  /* 0x0000000200027310 */ /* 0x000e240000201800 */
[----:B0-----:R0:W-:Y:S01]  /*2960*/  STG.E.64 desc[UR36][R16.64], R2 ;  /* 0x0000000210007986 */ /* 0x0011e2000c101b24 */
[----:B------:R-:W-:Y:S05]  /*2970*/  BRA `(.L_x_700) ;  /* 0x0000000800c07947 */ /* 0x000fea0003800000 */
.L_x_695:
        /* <DEDUP_REMOVED lines=8> */
[----:B------:R-:W-:-:S05]  /*2a00*/  HADD2.F32 R0, -RZ, R0.H0_H0 ;  /* 0x20000000ff007230 */ /* 0x000fca0000004100 */
[----:B------:R-:W-:-:S04]  /*2a10*/  FSETP.NEU.FTZ.AND P0, PT, R0, RZ, PT ;  /* 0x000000ff0000720b */ /* 0x000fc80003f1d000 */
[----:B------:R-:W-:-:S05]  /*2a20*/  SEL R3, RZ, 0x1, !P0 ;  /* 0x00000001ff037807 */ /* 0x000fca0004000000 */
[----:B------:R0:W-:Y:S01]  /*2a30*/  STG.E.U8 desc[UR36][R16.64], R3 ;  /* 0x0000000310007986 */ /* 0x0001e2000c101124 */
[----:B------:R-:W-:Y:S05]  /*2a40*/  BRA `(.L_x_700) ;  /* 0x00000008008c7947 */ /* 0x000fea0003800000 */
.L_x_709:
[----:B------:R-:W-:Y:S01]  /*2a50*/  HADD2.F32 R0, -RZ, R0.H0_H0 ;  /* 0x20000000ff007230 */ /* 0x000fe20000004100 */
[----:B------:R-:W-:-:S04]  /*2a60*/  CS2R R6, SRZ ;  /* 0x0000000000067805 */ /* 0x000fc8000001ff00 */
[----:B------:R-:W-:-:S04]  /*2a70*/  FMUL.FTZ R0, R0, 1 ;  /* 0x3f80000000007820 */ /* 0x000fc80000410000 */
[----:B------:R-:W0:Y:S02]  /*2a80*/  F2F.F64.F32 R4, R0 ;  /* 0x0000000000047310 */ /* 0x000e240000201800 */
[----:B0-----:R0:W-:Y:S01]  /*2a90*/  STG.E.128 desc[UR36][R16.64], R4 ;  /* 0x0000000410007986 */ /* 0x0011e2000c101d24 */
[----:B------:R-:W-:Y:S05]  /*2aa0*/  BRA `(.L_x_700) ;  /* 0x0000000800747947 */ /* 0x000fea0003800000 */
.L_x_708:
[----:B------:R-:W-:-:S13]  /*2ab0*/  ISETP.NE.AND P0, PT, R2, 0xf, PT ;  /* 0x0000000f0200780c */ /* 0x000fda0003f05270 */
[----:B------:R-:W-:Y:S05]  /*2ac0*/  @!P0 BRA `(.L_x_710) ;  /* 0x0000000000b48947 */ /* 0x000fea0003800000 */
[----:B------:R-:W-:-:S13]  /*2ad0*/  ISETP.NE.AND P0, PT, R2, 0x17, PT ;  /* 0x000000170200780c */ /* 0x000fda0003f05270 */
[----:B------:R-:W-:Y:S05]  /*2ae0*/  @!P0 BRA `(.L_x_711) ;  /* 0x0000000000548947 */ /* 0x000fea0003800000 */
[----:B------:R-:W-:-:S13]  /*2af0*/  ISETP.NE.AND P0, PT, R2, 0x18, PT ;  /* 0x000000180200780c */ /* 0x000fda0003f05270 */
[----:B------:R-:W-:Y:S05]  /*2b00*/  @P0 BRA `(.L_x_699) ;  /* 0x0000000400fc0947 */ /* 0x000fea0003800000 */
[----:B------:R-:W-:Y:S01]  /*2b10*/  HADD2.F32 R5, -RZ, R0.H0_H0 ;  /* 0x20000000ff057230 */ /* 0x000fe20000004100 */
        /* <DEDUP_REMOVED lines=14> */
.L_x_713:
[----:B------:R-:W-:Y:S05]  /*2c00*/  BSYNC B0 ;  /* 0x0000000000007941 */ /* 0x000fea0003800000 */
.L_x_712:
[----:B------:R-:W-:-:S05]  /*2c10*/  LOP3.LUT R3, R0, R3, RZ, 0xfc, !PT ;  /* 0x0000000300037212 */ /* 0x000fca00078efcff */
[----:B------:R0:W-:Y:S01]  /*2c20*/  STG.E.U8 desc[UR36][R16.64], R3 ;  /* 0x0000000310007986 */ /* 0x0001e2000c101124 */
[----:B------:R-:W-:Y:S05]  /*2c30*/  BRA `(.L_x_700) ;  /* 0x0000000800107947 */ /* 0x000fea0003800000 */
.L_x_711:
[----:B------:R-:W-:Y:S01]  /*2c40*/  HADD2.F32 R3, -RZ, R0.H0_H0 ;  /* 0x20000000ff037230 */ /* 0x000fe20000004100 */
        /* <DEDUP_REMOVED lines=12> */
.L_x_715:
[----:B------:R-:W-:Y:S01]  /*2d10*/  IMAD.MOV.U32 R0, RZ, RZ, 0x7f ;  /* 0x0000007fff007424 */ /* 0x000fe200078e00ff */
[----:B------:R-:W-:-:S04]  /*2d20*/  ISETP.GT.U32.AND P0, PT, R2, 0x7f800000, PT ;  /* 0x7f8000000200780c */ /* 0x000fc80003f04070 */
[----:B------:R-:W-:-:S09]  /*2d30*/  SEL R0, R0, 0x7c, P0 ;  /* 0x0000007c00007807 */ /* 0x000fd20000000000 */
.L_x_716:
[----:B------:R-:W-:Y:S05]  /*2d40*/  BSYNC B0 ;  /* 0x0000000000007941 */ /* 0x000fea0003800000 */
.L_x_714:
[----:B------:R-:W-:-:S04]  /*2d50*/  LOP3.LUT R2, R3, 0x80000000, RZ, 0xc0, !PT ;  /* 0x8000000003027812 */ /* 0x000fc800078ec0ff */
[----:B------:R-:W-:-:S04]  /*2d60*/  SHF.R.U32.HI R3, RZ, 0x18, R2 ;  /* 0x00000018ff037819 */ /* 0x000fc80000011602 */
[----:B------:R-:W-:-:S05]  /*2d70*/  LOP3.LUT R3, R0, R3, RZ, 0xfc, !PT ;  /* 0x0000000300037212 */ /* 0x000fca00078efcff */
[----:B------:R0:W-:Y:S01]  /*2d80*/  STG.E.U8 desc[UR36][R16.64], R3 ;  /* 0x0000000310007986 */ /* 0x0001e2000c101124 */
[----:B------:R-:W-:Y:S05]  /*2d90*/  BRA `(.L_x_700) ;  /* 0x0000000400b87947 */ /* 0x000fea0003800000 */
.L_x_710:
[----:B------:R-:W-:-:S05]  /*2da0*/  HADD2.F32 R0, -RZ, R0.H0_H0 ;  /* 0x20000000ff007230 */ /* 0x000fca0000004100 */
[----:B------:R-:W-:-:S05]  /*2db0*/  F2FP.BF16.F32.PACK_AB R0, RZ, R0 ;  /* 0x00000000ff00723e */ /* 0x000fca00000010ff */
[----:B------:R0:W-:Y:S01]  /*2dc0*/  STG.E.U16 desc[UR36][R16.64], R0 ;  /* 0x0000000010007986 */ /* 0x0001e2000c101524 */
[----:B------:R-:W-:Y:S05]  /*2dd0*/  BRA `(.L_x_700) ;  /* 0x0000000400a87947 */ /* 0x000fea0003800000 */
.L_x_707:
        /* <DEDUP_REMOVED lines=8> */
[----:B------:R-:W-:-:S06]  /*2e60*/  HADD2.F32 R3, -RZ, R0.H0_H0 ;  /* 0x20000000ff037230 */ /* 0x000fcc0000004100 */
[----:B------:R-:W0:Y:S02]  /*2e70*/  F2I.FTZ.U32.TRUNC.NTZ R3, R3 ;  /* 0x0000000300037305 */ /* 0x000e24000021f000 */
[----:B0-----:R0:W-:Y:S01]  /*2e80*/  STG.E.U16 desc[UR36][R16.64], R3 ;  /* 0x0000000310007986 */ /* 0x0011e2000c101524 */
[----:B------:R-:W-:Y:S05]  /*2e90*/  BRA `(.L_x_700) ;  /* 0x0000000400787947 */ /* 0x000fea0003800000 */
.L_x_719:
[----:B------:R-:W-:Y:S01]  /*2ea0*/  HADD2.F32 R3, -RZ, R0.H0_H0 ;  /* 0x20000000ff037230 */ /* 0x000fe20000004100 */
        /* <DEDUP_REMOVED lines=16> */
.L_x_722:
[----:B------:R-:W-:-:S04]  /*2fb0*/  LOP3.LUT R2, R3, 0x80000000, RZ, 0xc0, !PT ;  /* 0x8000000003027812 */ /* 0x000fc800078ec0ff */
[----:B------:R-:W-:-:S04]  /*2fc0*/  SHF.R.U32.HI R3, RZ, 0x18, R2 ;  /* 0x00000018ff037819 */ /* 0x000fc80000011602 */
[----:B------:R-:W-:-:S04]  /*2fd0*/  LOP3.LUT R0, R0, R3, RZ, 0xfc, !PT ;  /* 0x0000000300007212 */ /* 0x000fc800078efcff */
[----:B------:R-:W-:-:S07]  /*2fe0*/  PRMT R8, R0, 0x7610, R8 ;  /* 0x0000761000087816 */ /* 0x000fce0000000008 */
.L_x_721:
[----:B------:R-:W-:Y:S05]  /*2ff0*/  BSYNC B0 ;  /* 0x0000000000007941 */ /* 0x000fea0003800000 */
.L_x_720:
[----:B------:R0:W-:Y:S01]  /*3000*/  STG.E.U8 desc[UR36][R16.64], R8 ;  /* 0x0000000810007986 */ /* 0x0001e2000c101124 */
[----:B------:R-:W-:Y:S05]  /*3010*/  BRA `(.L_x_700) ;  /* 0x0000000400187947 */ /* 0x000fea0003800000 */
.L_x_718:
        /* <DEDUP_REMOVED lines=17> */
.L_x_725:
[----:B------:R-:W-:-:S04]  /*3130*/  LOP3.LUT R2, R3, 0x80000000, RZ, 0xc0, !PT ;  /* 0x8000000003027812 */ /* 0x000fc800078ec0ff */
[----:B------:R-:W-:-:S04]  /*3140*/  SHF.R.U32.HI R3, RZ, 0x18, R2 ;  /* 0x00000018ff037819 */ /* 0x000fc80000011602 */
[----:B------:R-:W-:-:S04]  /*3150*/  LOP3.LUT R0, R0, R3, RZ, 0xfc, !PT ;  /* 0x0000000300007212 */ /* 0x000fc800078efcff */
[----:B------:R-:W-:-:S07]  /*3160*/  PRMT R8, R0, 0x7610, R8 ;  /* 0x0000761000087816 */ /* 0x000fce0000000008 */
.L_x_724:
[----:B------:R-:W-:Y:S05]  /*3170*/  BSYNC B0 ;  /* 0x0000000000007941 */ /* 0x000fea0003800000 */
.L_x_723:
[----:B------:R0:W-:Y:S01]  /*3180*/  STG.E.U8 desc[UR36][R16.64], R8 ;  /* 0x0000000810007986 */ /* 0x0001e2000c101124 */
[----:B------:R-:W-:Y:S05]  /*3190*/  BRA `(.L_x_700) ;  /* 0x0000000000b87947 */ /* 0x000fea0003800000 */
.L_x_717:
[----:B------:R-:W-:-:S13]  /*31a0*/  ISETP.NE.AND P0, PT, R2, 0x1c, PT ;  /* 0x0000001c0200780c */ /* 0x000fda0003f05270 */
[----:B------:R-:W-:Y:S05]  /*31b0*/  @!P0 BRA `(.L_x_726) ;  /* 0x0000000000a48947 */ /* 0x000fea0003800000 */
[----:B------:R-:W-:-:S13]  /*31c0*/  ISETP.NE.AND P0, PT, R2, 0x1d, PT ;  /* 0x0000001d0200780c */ /* 0x000fda0003f05270 */
[----:B------:R-:W-:Y:S05]  /*31d0*/  @!P0 BRA `(.L_x_727) ;  /* 0x00000000008c8947 */ /* 0x000fea0003800000 */
[----:B------:R-:W-:-:S13]  /*31e0*/  ISETP.NE.AND P0, PT, R2, 0x2c, PT ;  /* 0x0000002c0200780c */ /* 0x000fda0003f05270 */
[----:B------:R-:W-:Y:S05]  /*31f0*/  @P0 BRA `(.L_x_699) ;  /* 0x0000000000400947 */ /* 0x000fea0003800000 */
[----:B------:R-:W-:-:S05]  /*3200*/  HADD2.F32 R3, -RZ, R0.H0_H0 ;  /* 0x20000000ff037230 */ /* 0x000fca0000004100 */
        /* <DEDUP_REMOVED lines=15> */
.L_x_699:
        /* <DEDUP_REMOVED lines=16> */
.L_x_728:
[----:B------:R-:W-:Y:S05]  /*3400*/  BRA `(.L_x_700) ;  /* 0x00000000001c7947 */ /* 0x000fea0003800000 */
.L_x_727:
[----:B------:R-:W-:-:S06]  /*3410*/  HADD2.F32 R2, -RZ, R0.H0_H0 ;  /* 0x20000000ff027230 */ /* 0x000fcc0000004100 */
[----:B------:R-:W0:Y:S02]  /*3420*/  F2I.U64.TRUNC R2, R2 ;  /* 0x0000000200027311 */ /* 0x000e24000020d800 */
[----:B0-----:R0:W-:Y:S01]  /*3430*/  STG.E.64 desc[UR36][R16.64], R2 ;  /* 0x0000000210007986 */ /* 0x0011e2000c101b24 */
[----:B------:R-:W-:Y:S05]  /*3440*/  BRA `(.L_x_700) ;  /* 0x00000000000c7947 */ /* 0x000fea0003800000 */
.L_x_726:
[----:B------:R-:W-:-:S04]  /*3450*/  HADD2.F32 R0, -RZ, R0.H0_H0 ;  /* 0x20000000ff007230 */ /* 0x000fc80000004100 */
[----:B------:R-:W0:Y:S02]  /*3460*/  F2I.FTZ.U32.TRUNC.NTZ R3, R0 ;  /* 0x0000000000037305 */ /* 0x000e24000021f000 */
[----:B0-----:R0:W-:Y:S02]  /*3470*/  STG.E desc[UR36][R16.64], R3 ;  /* 0x0000000310007986 */ /* 0x0011e4000c101924 */
.L_x_700:
[----:B------:R-:W-:-:S04]  /*3480*/  IMAD R18, R23, 0x200, R18 ;  /* 0x0000020017127824 */ /* 0x000fc800078e0212 */
[----:B------:R-:W-:-:S07]  /*3490*/  VIADD R19, R18, 0x80 ;  /* 0x0000008012137836 */ /* 0x000fce0000000000 */
.L_x_660:
[----:B------:R-:W-:Y:S05]  /*34a0*/  BSYNC B6 ;  /* 0x0000000000067941 */ /* 0x000fea0003800000 */
.L_x_659:
        /* <DEDUP_REMOVED lines=307> */
.L_x_731:
        /* <DEDUP_REMOVED lines=22> */
.L_x_735:
[----:B------:R-:W2:Y:S02]  /*4940*/  LDG.E.U8 R2, desc[UR36][R2.64] ;  /* 0x0000002402027981 */ /* 0x000ea4000c1e1100 */
[----:B--2---:R-:W-:-:S04]  /*4950*/  I2FP.F32.U32 R0, R2 ;  /* 0x0000000200007245 */ /* 0x004fc80000201000 */
[----:B------:R-:W-:Y:S01]  /*4960*/  F2FP.F16.F32.PACK_AB R0, RZ, R0 ;  /* 0x00000000ff00723e */ /* 0x000fe200000000ff */
[----:B------:R-:W-:Y:S06]  /*4970*/  BRA `(.L_x_737) ;  /* 0x0000000c00887947 */ /* 0x000fec0003800000 */
.L_x_734:
        /* <DEDUP_REMOVED lines=10> */
.L_x_739:
[----:B------:R-:W2:Y:S02]  /*4a20*/  LDG.E R2, desc[UR36][R2.64] ;  /* 0x0000002402027981 */ /* 0x000ea4000c1e1900 */
[----:B--2---:R-:W-:-:S04]  /*4a30*/  I2FP.F32.S32 R0, R2 ;  /* 0x0000000200007245 */ /* 0x004fc80000201400 */
[----:B------:R-:W-:Y:S01]  /*4a40*/  F2FP.F16.F32.PACK_AB R0, RZ, R0 ;  /* 0x00000000ff00723e */ /* 0x000fe200000000ff */
[----:B------:R-:W-:Y:S06]  /*4a50*/  BRA `(.L_x_737) ;  /* 0x0000000c00507947 */ /* 0x000fec0003800000 */
.L_x_738:
[----:B------:R-:W2:Y:S02]  /*4a60*/  LDG.E.U16 R2, desc[UR36][R2.64] ;  /* 0x0000002402027981 */ /* 0x000ea4000c1e1500 */
[----:B--2---:R-:W0:Y:S02]  /*4a70*/  I2F.S16 R0, R2 ;  /* 0x0000000200007306 */ /* 0x004e240000101400 */
[----:B0-----:R-:W-:Y:S01]  /*4a80*/  F2FP.F16.F32.PACK_AB R0, RZ, R0 ;  /* 0x00000000ff00723e */ /* 0x001fe200000000ff */
[----:B------:R-:W-:Y:S06]  /*4a90*/  BRA `(.L_x_737) ;  /* 0x0000000c00407947 */ /* 0x000fec0003800000 */
.L_x_733:
        /* <DEDUP_REMOVED lines=9> */
.L_x_741:
[----:B------:R0:W5:Y:S01]  /*4b30*/  LDG.E.U16 R0, desc[UR36][R2.64] ;  /* 0x0000002402007981 */ /* 0x000162000c1e1500 */
[----:B------:R-:W-:Y:S05]  /*4b40*/  BRA `(.L_x_737) ;  /* 0x0000000c00147947 */ /* 0x000fea0003800000 */
.L_x_740:
        /* <DEDUP_REMOVED lines=9> */
.L_x_743:
[----:B------:R1:W5:Y:S01]  /*4be0*/  LDG.E.U16 R0, desc[UR36][R2.64] ;  /* 0x0000002402007981 */ /* 0x000362000c1e1500 */
[----:B------:R-:W-:Y:S05]  /*4bf0*/  BRA `(.L_x_737) ;  /* 0x0000000800e87947 */ /* 0x000fea0003800000 */
.L_x_742:
        /* <DEDUP_REMOVED lines=8> */
.L_x_732:
        /* <DEDUP_REMOVED lines=13> */
.L_x_746:
        /* <DEDUP_REMOVED lines=8> */
.L_x_745:
        /* <DEDUP_REMOVED lines=28> */
.L_x_748:
        /* <DEDUP_REMOVED lines=15> */
.L_x_747:
[----:B------:R-:W2:Y:S02]  /*5080*/  LDG.E.U16 R0, desc[UR36][R2.64] ;  /* 0x0000002402007981 */ /* 0x000ea4000c1e1500 */
[----:B--2---:R-:W-:-:S05]  /*5090*/  IMAD.U32 R0, R0, 0x10000, RZ ;  /* 0x0001000000007824 */ /* 0x004fca00078e00ff */
[----:B------:R-:W-:Y:S01]  /*50a0*/  F2FP.F16.F32.PACK_AB R0, RZ, R0 ;  /* 0x00000000ff00723e */ /* 0x000fe200000000ff */
[----:B------:R-:W-:Y:S06]  /*50b0*/  BRA `(.L_x_737) ;  /* 0x0000000400b87947 */ /* 0x000fec0003800000 */
.L_x_744:
        /* <DEDUP_REMOVED lines=12> */
.L_x_751:
        /* <DEDUP_REMOVED lines=21> */
.L_x_755:
[----:B------:R-:W-:Y:S05]  /*52d0*/  BSYNC B1 ;  /* 0x0000000000017941 */ /* 0x000fea0003800000 */
.L_x_754:
[----:B------:R-:W-:Y:S01]  /*52e0*/  LEA R3, R0, 0x3b800000, 0x17 ;  /* 0x3b80000000037811 */ /* 0x000fe200078eb8ff */
[----:B------:R-:W-:-:S05]  /*52f0*/  IMAD.SHL.U32 R0, R2, 0x100000, RZ ;  /* 0x0010000002007824 */ /* 0x000fca00078e00ff */
[----:B------:R-:W-:-:S07]  /*5300*/  LOP3.LUT R0, R3, R0, R4, 0xfe, !PT ;  /* 0x0000000003007212 */ /* 0x000fce00078efe04 */
.L_x_753:
[----:B------:R-:W-:Y:S05]  /*5310*/  BSYNC B0 ;  /* 0x0000000000007941 */ /* 0x000fea0003800000 */
.L_x_752:
[----:B------:R-:W-:Y:S01]  /*5320*/  F2FP.F16.F32.PACK_AB R0, RZ, R0 ;  /* 0x00000000ff00723e */ /* 0x000fe200000000ff */
[----:B------:R-:W-:Y:S06]  /*5330*/  BRA `(.L_x_737) ;  /* 0x0000000400187947 */ /* 0x000fec0003800000 */
.L_x_750:
        /* <DEDUP_REMOVED lines=21> */
.L_x_759:
[----:B------:R-:W-:Y:S05]  /*5490*/  BSYNC B1 ;  /* 0x0000000000017941 */ /* 0x000fea0003800000 */
.L_x_758:
[----:B------:R-:W-:Y:S01]  /*54a0*/  LEA R3, R0, 0x37800000, 0x17 ;  /* 0x3780000000037811 */ /* 0x000fe200078eb8ff */
[----:B------:R-:W-:-:S05]  /*54b0*/  IMAD.SHL.U32 R0, R2, 0x200000, RZ ;  /* 0x0020000002007824 */ /* 0x000fca00078e00ff */
[----:B------:R-:W-:-:S07]  /*54c0*/  LOP3.LUT R0, R3, R0, R4, 0xfe, !PT ;  /* 0x0000000003007212 */ /* 0x000fce00078efe04 */
.L_x_757:
[----:B------:R-:W-:Y:S05]  /*54d0*/  BSYNC B0 ;  /* 0x0000000000007941 */ /* 0x000fea0003800000 */
.L_x_756:
[----:B------:R-:W-:Y:S01]  /*54e0*/  F2FP.F16.F32.PACK_AB R0, RZ, R0 ;  /* 0x00000000ff00723e */ /* 0x000fe200000000ff */
[----:B------:R-:W-:Y:S06]  /*54f0*/  BRA `(.L_x_737) ;  /* 0x0000000000a87947 */ /* 0x000fec0003800000 */
.L_x_749:
        /* <DEDUP_REMOVED lines=14> */
.L_x_763:
[----:B------:R-:W-:Y:S05]  /*55e0*/  BSYNC B0 ;  /* 0x0000000000007941 */ /* 0x000fea0003800000 */
.L_x_762:
[----:B------:R-:W-:Y:S01]  /*55f0*/  F2FP.F16.F32.PACK_AB R0, RZ, R0 ;  /* 0x00000000ff00723e */ /* 0x000fe200000000ff */
[----:B------:R-:W-:Y:S06]  /*5600*/  BRA `(.L_x_737) ;  /* 0x0000000000647947 */ /* 0x000fec0003800000 */
.L_x_736:
        /* <DEDUP_REMOVED lines=16> */
.L_x_764:
[----:B------:R-:W-:Y:S01]  /*5710*/  PRMT R0, RZ, 0x7610, R0 ;  /* 0x00007610ff007816 */ /* 0x000fe20000000000 */
[----:B------:R-:W-:Y:S06]  /*5720*/  BRA `(.L_x_737) ;  /* 0x00000000001c7947 */ /* 0x000fec0003800000 */
.L_x_761:
[----:B------:R-:W2:Y:S02]  /*5730*/  LDG.E.64 R2, desc[UR36][R2.64] ;  /* 0x0000002402027981 */ /* 0x000ea4000c1e1b00 */
[----:B--2---:R-:W0:Y:S02]  /*5740*/  I2F.U64 R0, R2 ;  /* 0x0000000200007312 */ /* 0x004e240000301000 */
[----:B0-----:R-:W-:Y:S01]  /*5750*/  F2FP.F16.F32.PACK_AB R0, RZ, R0 ;  /* 0x00000000ff00723e */ /* 0x001fe200000000ff */
[----:B------:R-:W-:Y:S06]  /*5760*/  BRA `(.L_x_737) ;  /* 0x00000000000c7947 */ /* 0x000fec0003800000 */
.L_x_760:
[----:B------:R-:W2:Y:S02]  /*5770*/  LDG.E R2, desc[UR36][R2.64] ;  /* 0x0000002402027981 */ /* 0x000ea4000c1e1900 */
[----:B--2---:R-:W-:-:S04]  /*5780*/  I2FP.F32.U32 R0, R2 ;  /* 0x0000000200007245 */ /* 0x004fc80000201000 */
[----:B------:R-:W-:-:S07]  /*5790*/  F2FP.F16.F32.PACK_AB R0, RZ, R0 ;  /* 0x00000000ff00723e */ /* 0x000fce00000000ff */
.L_x_737:
        /* <DEDUP_REMOVED lines=44> */
.L_x_768:
[----:B------:R-:W-:-:S06]  /*5a60*/  HADD2.F32 R3, -RZ, R0.H0_H0 ;  /* 0x20000000ff037230 */ /* 0x000fcc0000004100 */
[----:B------:R-:W0:Y:S02]  /*5a70*/  F2I.S64.TRUNC R2, R3 ;  /* 0x0000000300027311 */ /* 0x000e24000020d900 */
[----:B0-----:R0:W-:Y:S01]  /*5a80*/  STG.E.U8 desc[UR36][R16.64], R2 ;  /* 0x0000000210007986 */ /* 0x0011e2000c101124 */
[----:B------:R-:W-:Y:S05]  /*5a90*/  BRA `(.L_x_770) ;  /* 0x0000000c00847947 */ /* 0x000fea0003800000 */
.L_x_767:
        /* <DEDUP_REMOVED lines=10> */
.L_x_772:
[----:B------:R-:W-:-:S04]  /*5b40*/  HADD2.F32 R0, -RZ, R0.H0_H0 ;  /* 0x20000000ff007230 */ /* 0x000fc80000004100 */
[----:B------:R-:W0:Y:S02]  /*5b50*/  F2I.FTZ.TRUNC.NTZ R3, R0 ;  /* 0x0000000000037305 */ /* 0x000e24000021f100 */
[----:B0-----:R0:W-:Y:S01]  /*5b60*/  STG.E desc[UR36][R16.64], R3 ;  /* 0x0000000310007986 */ /* 0x0011e2000c101924 */
[----:B------:R-:W-:Y:S05]  /*5b70*/  BRA `(.L_x_770) ;  /* 0x0000000c004c7947 */ /* 0x000fea0003800000 */
.L_x_771:
[----:B------:R-:W-:-:S04]  /*5b80*/  HADD2.F32 R0, -RZ, R0.H0_H0 ;  /* 0x20000000ff007230 */ /* 0x000fc80000004100 */
[----:B------:R-:W0:Y:S02]  /*5b90*/  F2I.FTZ.TRUNC.NTZ R3, R0 ;  /* 0x0000000000037305 */ /* 0x000e24000021f100 */
[----:B0-----:R0:W-:Y:S01]  /*5ba0*/  STG.E.U16 desc[UR36][R16.64], R3 ;  /* 0x0000000310007986 */ /* 0x0011e2000c101524 */
[----:B------:R-:W-:Y:S05]  /*5bb0*/  BRA `(.L_x_770) ;  /* 0x0000000c003c7947 */ /* 0x000fea0003800000 */
.L_x_766:
        /* <DEDUP_REMOVED lines=9> */
.L_x_774:
[----:B------:R0:W-:Y:S01]  /*5c50*/  STG.E.U16 desc[UR36][R16.64], R0 ;  /* 0x0000000010007986 */ /* 0x0001e2000c101524 */
[----:B------:R-:W-:Y:S05]  /*5c60*/  BRA `(.L_x_770) ;  /* 0x0000000c00107947 */ /* 0x000fea0003800000 */
.L_x_773:
        /* <DEDUP_REMOVED lines=10> */
.L_x_776:
[----:B------:R-:W-:-:S05]  /*5d10*/  HADD2.F32 R0, -RZ, R0.H0_H0 ;  /* 0x20000000ff007230 */ /* 0x000fca0000004100 */
[----:B------:R-:W-:-:S04]  /*5d20*/  F2FP.F16.F32.PACK_AB R0, RZ, R0 ;  /* 0x00000000ff00723e */ /* 0x000fc800000000ff */
[----:B------:R-:W-:-:S05]  /*5d30*/  PRMT R0, R0, 0x5410, RZ ;  /* 0x0000541000007816 */ /* 0x000fca00000000ff */
[----:B------:R0:W-:Y:S01]  /*5d40*/  STG.E desc[UR36][R16.64], R0 ;  /* 0x0000000010007986 */ /* 0x0001e2000c101924 */
[----:B------:R-:W-:Y:S05]  /*5d50*/  BRA `(.L_x_770) ;  /* 0x0000000800d47947 */ /* 0x000fea0003800000 */
.L_x_775:
[----:B------:R-:W-:-:S05]  /*5d60*/  HADD2.F32 R2, -RZ, R0.H0_H0 ;  /* 0x20000000ff027230 */ /* 0x000fca0000004100 */
[----:B------:R-:W-:-:S06]  /*5d70*/  FMUL.FTZ R2, R2, 1 ;  /* 0x3f80000002027820 */ /* 0x000fcc0000410000 */
[----:B------:R-:W0:Y:S02]  /*5d80*/  F2F.F64.F32 R2, R2 ;  /* 0x0000000200027310 */ /* 0x000e240000201800 */
[----:B0-----:R0:W-:Y:S01]  /*5d90*/  STG.E.64 desc[UR36][R16.64], R2 ;  /* 0x0000000210007986 */ /* 0x0011e2000c101b24 */
[----:B------:R-:W-:Y:S05]  /*5da0*/  BRA `(.L_x_770) ;  /* 0x0000000800c07947 */ /* 0x000fea0003800000 */
.L_x_765:
        /* <DEDUP_REMOVED lines=13> */
.L_x_779:
[----:B------:R-:W-:Y:S01]  /*5e80*/  HADD2.F32 R0, -RZ, R0.H0_H0 ;  /* 0x20000000ff007230 */ /* 0x000fe20000004100 */
[----:B------:R-:W-:-:S04]  /*5e90*/  CS2R R6, SRZ ;  /* 0x0000000000067805 */ /* 0x000fc8000001ff00 */
[----:B------:R-:W-:-:S04]  /*5ea0*/  FMUL.FTZ R0, R0, 1 ;  /* 0x3f80000000007820 */ /* 0x000fc80000410000 */
[----:B------:R-:W0:Y:S02]  /*5eb0*/  F2F.F64.F32 R4, R0 ;  /* 0x0000000000047310 */ /* 0x000e240000201800 */
[----:B0-----:R0:W-:Y:S01]  /*5ec0*/  STG.E.128 desc[UR36][R16.64], R4 ;  /* 0x0000000410007986 */ /* 0x0011e2000c101d24 */
[----:B------:R-:W-:Y:S05]  /*5ed0*/  BRA `(.L_x_770) ;  /* 0x0000000800747947 */ /* 0x000fea0003800000 */
.L_x_778:
        /* <DEDUP_REMOVED lines=21> */
.L_x_783:
[----:B------:R-:W-:Y:S05]  /*6030*/  BSYNC B0 ;  /* 0x0000000000007941 */ /* 0x000fea0003800000 */
.L_x_782:
[----:B------:R-:W-:-:S05]  /*6040*/  LOP3.LUT R3, R0, R3, RZ, 0xfc, !PT ;  /* 0x0000000300037212 */ /* 0x000fca00078efcff */
[----:B------:R0:W-:Y:S01]  /*6050*/  STG.E.U8 desc[UR36][R16.64], R3 ;  /* 0x0000000310007986 */ /* 0x0001e2000c101124 */
[----:B------:R-:W-:Y:S05]  /*6060*/  BRA `(.L_x_770) ;  /* 0x0000000800107947 */ /* 0x000fea0003800000 */
.L_x_781:
        /* <DEDUP_REMOVED lines=13> */
.L_x_785:
[----:B------:R-:W-:Y:S01]  /*6140*/  IMAD.MOV.U32 R0, RZ, RZ, 0x7f ;  /* 0x0000007fff007424 */ /* 0x000fe200078e00ff */
[----:B------:R-:W-:-:S04]  /*6150*/  ISETP.GT.U32.AND P0, PT, R2, 0x7f800000, PT ;  /* 0x7f8000000200780c */ /* 0x000fc80003f04070 */
[----:B------:R-:W-:-:S09]  /*6160*/  SEL R0, R0, 0x7c, P0 ;  /* 0x0000007c00007807 */ /* 0x000fd20000000000 */
.L_x_786:
[----:B------:R-:W-:Y:S05]  /*6170*/  BSYNC B0 ;  /* 0x0000000000007941 */ /* 0x000fea0003800000 */
.L_x_784:
[----:B------:R-:W-:-:S04]  /*6180*/  LOP3.LUT R2, R3, 0x80000000, RZ, 0xc0, !PT ;  /* 0x8000000003027812 */ /* 0x000fc800078ec0ff */
[----:B------:R-:W-:-:S04]  /*6190*/  SHF.R.U32.HI R3, RZ, 0x18, R2 ;  /* 0x00000018ff037819 */ /* 0x000fc80000011602 */
[----:B------:R-:W-:-:S05]  /*61a0*/  LOP3.LUT R3, R0, R3, RZ, 0xfc, !PT ;  /* 0x0000000300037212 */ /* 0x000fca00078efcff */
[----:B------:R0:W-:Y:S01]  /*61b0*/  STG.E.U8 desc[UR36][R16.64], R3 ;  /* 0x0000000310007986 */ /* 0x0001e2000c101124 */
[----:B------:R-:W-:Y:S05]  /*61c0*/  BRA `(.L_x_770) ;  /* 0x0000000400b87947 */ /* 0x000fea0003800000 */
.L_x_780:
[----:B------:R-:W-:-:S05]  /*61d0*/  HADD2.F32 R0, -RZ, R0.H0_H0 ;  /* 0x20000000ff007230 */ /* 0x000fca0000004100 */
[----:B------:R-:W-:-:S05]  /*61e0*/  F2FP.BF16.F32.PACK_AB R0, RZ, R0 ;  /* 0x00000000ff00723e */ /* 0x000fca00000010ff */
[----:B------:R0:W-:Y:S01]  /*61f0*/  STG.E.U16 desc[UR36][R16.64], R0 ;  /* 0x0000000010007986 */ /* 0x0001e2000c101524 */
[----:B------:R-:W-:Y:S05]  /*6200*/  BRA `(.L_x_770) ;  /* 0x0000000400a87947 */ /* 0x000fea0003800000 */
.L_x_777:
        /* <DEDUP_REMOVED lines=12> */
.L_x_789:
        /* <DEDUP_REMOVED lines=17> */
.L_x_792:
[----:B------:R-:W-:-:S04]  /*63e0*/  LOP3.LUT R2, R3, 0x80000000, RZ, 0xc0, !PT ;  /* 0x8000000003027812 */ /* 0x000fc800078ec0ff */
[----:B------:R-:W-:-:S04]  /*63f0*/  SHF.R.U32.HI R3, RZ, 0x18, R2 ;  /* 0x00000018ff037819 */ /* 0x000fc80000011602 */
[----:B------:R-:W-:-:S04]  /*6400*/  LOP3.LUT R0, R0, R3, RZ, 0xfc, !PT ;  /* 0x0000000300007212 */ /* 0x000fc800078efcff */
[----:B------:R-:W-:-:S07]  /*6410*/  PRMT R8, R0, 0x7610, R8 ;  /* 0x0000761000087816 */ /* 0x000fce0000000008 */
.L_x_791:
[----:B------:R-:W-:Y:S05]  /*6420*/  BSYNC B0 ;  /* 0x0000000000007941 */ /* 0x000fea0003800000 */
.L_x_790:
[----:B------:R3:W-:Y:S01]  /*6430*/  STG.E.U8 desc[UR36][R16.64], R8 ;  /* 0x0000000810007986 */ /* 0x0007e2000c101124 */
[----:B------:R-:W-:Y:S05]  /*6440*/  BRA `(.L_x_770) ;  /* 0x0000000400187947 */ /* 0x000fea0003800000 */
.L_x_788:
        /* <DEDUP_REMOVED lines=17> */
.L_x_795:
[----:B------:R-:W-:-:S04]  /*6560*/  LOP3.LUT R2, R3, 0x80000000, RZ, 0xc0, !PT ;  /* 0x8000000003027812 */ /* 0x000fc800078ec0ff */
[----:B------:R-:W-:-:S04]  /*6570*/  SHF.R.U32.HI R3, RZ, 0x18, R2 ;  /* 0x00000018ff037819 */ /* 0x000fc80000011602 */
[----:B------:R-:W-:-:S04]  /*6580*/  LOP3.LUT R0, R0, R3, RZ, 0xfc, !PT ;  /* 0x0000000300007212 */ /* 0x000fc800078efcff */
[----:B------:R-:W-:-:S07]  /*6590*/  PRMT R8, R0, 0x7610, R8 ;  /* 0x0000761000087816 */ /* 0x000fce0000000008 */
.L_x_794:
[----:B------:R-:W-:Y:S05]  /*65a0*/  BSYNC B0 ;  /* 0x0000000000007941 */ /* 0x000fea0003800000 */
.L_x_793:
[----:B------:R0:W-:Y:S01]  /*65b0*/  STG.E.U8 desc[UR36][R16.64], R8 ;  /* 0x0000000810007986 */ /* 0x0001e2000c101124 */
[----:B------:R-:W-:Y:S05]  /*65c0*/  BRA `(.L_x_770) ;  /* 0x0000000000b87947 */ /* 0x000fea0003800000 */
.L_x_787:
        /* <DEDUP_REMOVED lines=22> */
.L_x_769:
        /* <DEDUP_REMOVED lines=16> */
.L_x_798:
[----:B------:R-:W-:Y:S05]  /*6830*/  BRA `(.L_x_770) ;  /* 0x00000000001c7947 */ /* 0x000fea0003800000 */
.L_x_797:
[----:B------:R-:W-:-:S06]  /*6840*/  HADD2.F32 R2, -RZ, R0.H0_H0 ;  /* 0x20000000ff027230 */ /* 0x000fcc0000004100 */
[----:B------:R-:W0:Y:S02]  /*6850*/  F2I.U64.TRUNC R2, R2 ;  /* 0x0000000200027311 */ /* 0x000e24000020d800 */
[----:B0-----:R2:W-:Y:S01]  /*6860*/  STG.E.64 desc[UR36][R16.64], R2 ;  /* 0x0000000210007986 */ /* 0x0015e2000c101b24 */
[----:B------:R-:W-:Y:S05]  /*6870*/  BRA `(.L_x_770) ;  /* 0x00000000000c7947 */ /* 0x000fea0003800000 */
.L_x_796:
[----:B------:R-:W-:-:S04]  /*6880*/  HADD2.F32 R0, -RZ, R0.H0_H0 ;  /* 0x20000000ff007230 */ /* 0x000fc80000004100 */
[----:B------:R-:W0:Y:S02]  /*6890*/  F2I.FTZ.U32.TRUNC.NTZ R3, R0 ;  /* 0x0000000000037305 */ /* 0x000e24000021f000 */
[----:B0-----:R0:W-:Y:S02]  /*68a0*/  STG.E desc[UR36][R16.64], R3 ;  /* 0x0000000310007986 */ /* 0x0011e4000c101924 */
.L_x_770:
[----:B------:R-:W-:-:S07]  /*68b0*/  VIADD R19, R19, 0x80 ;  /* 0x0000008013137836 */ /* 0x000fce0000000000 */
.L_x_730:
[----:B------:R-:W-:Y:S05]  /*68c0*/  BSYNC B6 ;  /* 0x0000000000067941 */ /* 0x000fea0003800000 */
.L_x_729:
        /* <DEDUP_REMOVED lines=307> */
.L_x_801:
        /* <DEDUP_REMOVED lines=22> */
.L_x_805:
[----:B------:R-:W2:Y:S02]  /*7d60*/  LDG.E.U8 R2, desc[UR36][R2.64] ;  /* 0x0000002402027981 */ /* 0x000ea4000c1e1100 */
[----:B--2---:R-:W-:-:S04]  /*7d70*/  I2FP.F32.U32 R0, R2 ;  /* 0x0000000200007245 */ /* 0x004fc80000201000 */
[----:B------:R-:W-:Y:S01]  /*7d80*/  F2FP.F16.F32.PACK_AB R0, RZ, R0 ;  /* 0x00000000ff00723e */ /* 0x000fe200000000ff */
[----:B------:R-:W-:Y:S06]  /*7d90*/  BRA `(.L_x_807) ;  /* 0x0000000c00887947 */ /* 0x000fec0003800000 */
.L_x_804:
        /* <DEDUP_REMOVED lines=10> */
.L_x_809:
[----:B------:R-:W2:Y:S02]  /*7e40*/  LDG.E R2, desc[UR36][R2.64] ;  /* 0x0000002402027981 */ /* 0x000ea4000c1e1900 */
[----:B--2---:R-:W-:-:S04]  /*7e50*/  I2FP.F32.S32 R0, R2 ;  /* 0x0000000200007245 */ /* 0x004fc80000201400 */
[----:B------:R-:W-:Y:S01]  /*7e60*/  F2FP.F16.F32.PACK_AB R0, RZ, R0 ;  /* 0x00000000ff00723e */ /* 0x000fe200000000ff */
[----:B------:R-:W-:Y:S06]  /*7e70*/  BRA `(.L_x_807) ;  /* 0x0000000c00507947 */ /* 0x000fec0003800000 */
.L_x_808:
[----:B------:R-:W2:Y:S02]  /*7e80*/  LDG.E.U16 R2, desc[UR36][R2.64] ;  /* 0x0000002402027981 */ /* 0x000ea4000c1e1500 */
[----:B--2---:R-:W0:Y:S02]  /*7e90*/  I2F.S16 R0, R2 ;  /* 0x0000000200007306 */ /* 0x004e240000101400 */
[----:B0-----:R-:W-:Y:S01]  /*7ea0*/  F2FP.F16.F32.PACK_AB R0, RZ, R0 ;  /* 0x00000000ff00723e */ /* 0x001fe200000000ff */
[----:B------:R-:W-:Y:S06]  /*7eb0*/  BRA `(.L_x_807) ;  /* 0x0000000c00407947 */ /* 0x000fec0003800000 */
.L_x_803:
        /* <DEDUP_REMOVED lines=9> */
.L_x_811:
[----:B------:R1:W5:Y:S01]  /*7f50*/  LDG.E.U16 R0, desc[UR36][R2.64] ;  /* 0x0000002402007981 */ /* 0x000362000c1e1500 */
[----:B------:R-:W-:Y:S05]  /*7f60*/  BRA `(.L_x_807) ;  /* 0x0000000c00147947 */ /* 0x000fea0003800000 */
.L_x_810:
        /* <DEDUP_REMOVED lines=9> */
.L_x_813:
[----:B------:R0:W5:Y:S01]  /*8000*/  LDG.E.U16 R0, desc[UR36][R2.64] ;  /* 0x0000002402007981 */ /* 0x000162000c1e1500 */
[----:B------:R-:W-:Y:S05]  /*8010*/  BRA `(.L_x_807) ;  /* 0x0000000800e87947 */ /* 0x000fea0003800000 */
.L_x_812:
        /* <DEDUP_REMOVED lines=8> */
.L_x_802:
        /* <DEDUP_REMOVED lines=13> */
.L_x_816:
        /* <DEDUP_REMOVED lines=8> */
.L_x_815:
        /* <DEDUP_REMOVED lines=28> */
.L_x_818:
        /* <DEDUP_REMOVED lines=15> */
.L_x_817:
[----:B------:R-:W2:Y:S02]  /*84a0*/  LDG.E.U16 R0, desc[UR36][R2.64] ;  /* 0x0000002402007981 */ /* 0x000ea4000c1e1500 */
[----:B--2---:R-:W-:-:S05]  /*84b0*/  IMAD.U32 R0, R0, 0x10000, RZ ;  /* 0x0001000000007824 */ /* 0x004fca00078e00ff */
[----:B------:R-:W-:Y:S01]  /*84c0*/  F2FP.F16.F32.PACK_AB R0, RZ, R0 ;  /* 0x00000000ff00723e */ /* 0x000fe200000000ff */
[----:B------:R-:W-:Y:S06]  /*84d0*/  BRA `(.L_x_807) ;  /* 0x0000000400b87947 */ /* 0x000fec0003800000 */
.L_x_814:
        /* <DEDUP_REMOVED lines=12> */
.L_x_821:
        /* <DEDUP_REMOVED lines=21> */
.L_x_825:
[----:B------:R-:W-:Y:S05]  /*86f0*/  BSYNC B1 ;  /* 0x0000000000017941 */ /* 0x000fea0003800000 */
.L_x_824:
[----:B------:R-:W-:Y:S01]  /*8700*/  LEA R3, R0, 0x3b800000, 0x17 ;  /* 0x3b80000000037811 */ /* 0x000fe200078eb8ff */
[----:B------:R-:W-:-:S05]  /*8710*/  IMAD.SHL.U32 R0, R2, 0x100000, RZ ;  /* 0x0010000002007824 */ /* 0x000fca00078e00ff */
[----:B------:R-:W-:-:S07]  /*8720*/  LOP3.LUT R0, R3, R0, R4, 0xfe, !PT ;  /* 0x0000000003007212 */ /* 0x000fce00078efe04 */
.L_x_823:
[----:B------:R-:W-:Y:S05]  /*8730*/  BSYNC B0 ;  /* 0x0000000000007941 */ /* 0x000fea0003800000 */
.L_x_822:
[----:B------:R-:W-:Y:S01]  /*8740*/  F2FP.F16.F32.PACK_AB R0, RZ, R0 ;  /* 0x00000000ff00723e */ /* 0x000fe200000000ff */
[----:B------:R-:W-:Y:S06]  /*8750*/  BRA `(.L_x_807) ;  /* 0x0000000400187947 */ /* 0x000fec0003800000 */
.L_x_820:
        /* <DEDUP_REMOVED lines=21> */
.L_x_829:
[----:B------:R-:W-:Y:S05]  /*88b0*/  BSYNC B1 ;  /* 0x0000000000017941 */ /* 0x000fea0003800000 */
.L_x_828:
[----:B------:R-:W-:Y:S01]  /*88c0*/  LEA R3, R0, 0x37800000, 0x17 ;  /* 0x3780000000037811 */ /* 0x000fe200078eb8ff */
[----:B------:R-:W-:-:S05]  /*88d0*/  IMAD.SHL.U32 R0, R2, 0x200000, RZ ;  /* 0x0020000002007824 */ /* 0x000fca00078e00ff */
[----:B------:R-:W-:-:S07]  /*88e0*/  LOP3.LUT R0, R3, R0, R4, 0xfe, !PT ;  /* 0x0000000003007212 */ /* 0x000fce00078efe04 */
.L_x_827:
[----:B------:R-:W-:Y:S05]  /*88f0*/  BSYNC B0 ;  /* 0x0000000000007941 */ /* 0x000fea0003800000 */
.L_x_826:
[----:B------:R-:W-:Y:S01]  /*8900*/  F2FP.F16.F32.PACK_AB R0, RZ, R0 ;  /* 0x00000000ff00723e */ /* 0x000fe200000000ff */
[----:B------:R-:W-:Y:S06]  /*8910*/  BRA `(.L_x_807) ;  /* 0x0000000000a87947 */ /* 0x000fec0003800000 */
.L_x_819:
        /* <DEDUP_REMOVED lines=14> */
.L_x_833:
[----:B------:R-:W-:Y:S05]  /*8a00*/  BSYNC B0 ;  /* 0x0000000000007941 */ /* 0x000fea0003800000 */
.L_x_832:
[----:B------:R-:W-:Y:S01]  /*8a10*/  F2FP.F16.F32.PACK_AB R0, RZ, R0 ;  /* 0x00000000ff00723e */ /* 0x000fe200000000ff */
[----:B------:R-:W-:Y:S06]  /*8a20*/  BRA `(.L_x_807) ;  /* 0x0000000000647947 */ /* 0x000fec0003800000 */
.L_x_806:
[----:B------:R-:W-:Y:S01]  /*8a30*/  MOV R2, 0x0 ;  /* 0x0000000000027802 */ /* 0x000fe20000000f00 */
[----:B------:R-:W-:Y:S01]  /*8a40*/  ULDC.64 UR4, c[0x4][0x158] ;  /* 0x0100560000047ab9 */ /* 0x000fe20000000a00 */
[----:B------:R-:W-:Y:S01]  /*8a50*/  ULDC.64 UR6, c[0x4][0x58] ;  /* 0x0100160000067ab9 */ /* 0x000fe20000000a00 */
[----:B------:R-:W-:Y:S02]  /*8a60*/  IMAD.U32 R4, RZ, RZ, UR4 ;  /* 0x00000004ff047e24 */ /* 0x000fe4000f8e00ff */
[----:B------:R-:W-:Y:S01]  /*8a70*/  IMAD.U32 R5, RZ, RZ, UR5 ;  /* 0x00000005ff057e24 */ /* 0x000fe2000f8e00ff */
[----:B------:R-:W0:Y:S01]  /*8a80*/  LDC.64 R2, c[0x4][R2] ;  /* 0x0100000002027b82 */ /* 0x000e220000000a00 */
[----:B------:R-:W-:Y:S01]  /*8a90*/  ULDC.64 UR4, c[0x4][0x160] ;  /* 0x0100580000047ab9 */ /* 0x000fe20000000a00 */
[----:B------:R-:W-:Y:S01]  /*8aa0*/  IMAD.U32 R10, RZ, RZ, UR6 ;  /* 0x00000006ff0a7e24 */ /* 0x000fe2000f8e00ff */
[----:B------:R-:W-:Y:S01]  /*8ab0*/  MOV R7, UR5 ;  /* 0x0000000500077c02 */ /* 0x000fe20008000f00 */
[----:B------:R-:W-:-:S02]  /*8ac0*/  IMAD.U32 R6, RZ, RZ, UR4 ;  /* 0x00000004ff067e24 */ /* 0x000fc4000f8e00ff */
[----:B------:R-:W-:Y:S02]  /*8ad0*/  IMAD.U32 R11, RZ, RZ, UR7 ;  /* 0x00000007ff0b7e24 */ /* 0x000fe4000f8e00ff */
[----:B------:R-:W-:Y:S02]  /*8ae0*/  IMAD.MOV.U32 R8, RZ, RZ, 0x4e ;  /* 0x0000004eff087424 */ /* 0x000fe400078e00ff */
[----:B------:R-:W-:Y:S02]  /*8af0*/  IMAD.MOV.U32 R12, RZ, RZ, 0x1 ;  /* 0x00000001ff0c7424 */ /* 0x000fe400078e00ff */
[----:B------:R-:W-:-:S07]  /*8b00*/  IMAD.MOV.U32 R13, RZ, RZ, RZ ;  /* 0x000000ffff0d7224 */ /* 0x000fce00078e00ff */
[----:B------:R-:W-:-:S07]  /*8b10*/  LEPC R20, `(.L_x_834) ;  /* 0x000000001014794e */ /* 0x000fce0000000000 */
[----:B0-----:R-:W-:Y:S05]  /*8b20*/  CALL.ABS.NOINC R2 ;  /* 0x0000000002007343 */ /* 0x001fea0003c00000 */
.L_x_834:
[----:B------:R-:W-:Y:S01]  /*8b30*/  PRMT R0, RZ, 0x7610, R0 ;  /* 0x00007610ff007816 */ /* 0x000fe20000000000 */
[----:B------:R-:W-:Y:S06]  /*8b40*/  BRA `(.L_x_807) ;  /* 0x00000000001c7947 */ /* 0x000fec0003800000 */
.L_x_831:
[----:B------:R-:W2:Y:S02]  /*8b50*/  LDG.E.64 R2, desc[UR36][R2.64] ;  /* 0x0000002402027981 */ /* 0x000ea4000c1e1b00 */
[----:B--2---:R-:W0:Y:S02]  /*8b60*/  I2F.U64 R0, R2 ;  /* 0x0000000200007312 */ /* 0x004e240000301000 */
[----:B0-----:R-:W-:Y:S01]  /*8b70*/  F2FP.F16.F32.PACK_AB R0, RZ, R0 ;  /* 0x00000000ff00723e */ /* 0x001fe200000000ff */
[----:B------:R-:W-:Y:S06]  /*8b80*/  BRA `(.L_x_807) ;  /* 0x00000000000c7947 */ /* 0x000fec0003800000 */
.L_x_830:
[----:B------:R-:W2:Y:S02]  /*8b90*/  LDG.E R2, desc[UR36][R2.64] ;  /* 0x0000002402027981 */ /* 0x000ea4000c1e1900 */
[----:B--2---:R-:W-:-:S04]  /*8ba0*/  I2FP.F32.U32 R0, R2 ;  /* 0x0000000200007245 */ /* 0x004fc80000201000 */
[----:B------:R-:W-:-:S07]  /*8bb0*/  F2FP.F16.F32.PACK_AB R0, RZ, R0 ;  /* 0x00000000ff00723e */ /* 0x000fce00000000ff */
.L_x_807:
        /* <DEDUP_REMOVED lines=44> */
.L_x_838:
[----:B------:R-:W-:-:S06]  /*8e80*/  HADD2.F32 R3, -RZ, R0.H0_H0 ;  /* 0x20000000ff037230 */ /* 0x000fcc0000004100 */
[----:B------:R-:W0:Y:S02]  /*8e90*/  F2I.S64.TRUNC R2, R3 ;  /* 0x0000000300027311 */ /* 0x000e24000020d900 */
[----:B0-----:R3:W-:Y:S01]  /*8ea0*/  STG.E.U8 desc[UR36][R16.64], R2 ;  /* 0x0000000210007986 */ /* 0x0017e2000c101124 */
[----:B------:R-:W-:Y:S05]  /*8eb0*/  BRA `(.L_x_840) ;  /* 0x0000000c00847947 */ /* 0x000fea0003800000 */
.L_x_837:
        /* <DEDUP_REMOVED lines=10> */
.L_x_842:
[----:B------:R-:W-:-:S04]  /*8f60*/  HADD2.F32 R0, -RZ, R0.H0_H0 ;  /* 0x20000000ff007230 */ /* 0x000fc80000004100 */
[----:B------:R-:W0:Y:S02]  /*8f70*/  F2I.FTZ.TRUNC.NTZ R3, R0 ;  /* 0x0000000000037305 */ /* 0x000e24000021f100 */
[----:B0-----:R2:W-:Y:S01]  /*8f80*/  STG.E desc[UR36][R16.64], R3 ;  /* 0x0000000310007986 */ /* 0x0015e2000c101924 */
[----:B------:R-:W-:Y:S05]  /*8f90*/  BRA `(.L_x_840) ;  /* 0x0000000c004c7947 */ /* 0x000fea0003800000 */
.L_x_841:
[----:B------:R-:W-:-:S04]  /*8fa0*/  HADD2.F32 R0, -RZ, R0.H0_H0 ;  /* 0x20000000ff007230 */ /* 0x000fc80000004100 */
[----:B------:R-:W0:Y:S02]  /*8fb0*/  F2I.FTZ.TRUNC.NTZ R3, R0 ;  /* 0x0000000000037305 */ /* 0x000e24000021f100 */
[----:B0-----:R0:W-:Y:S01]  /*8fc0*/  STG.E.U16 desc[UR36][R16.64], R3 ;  /* 0x0000000310007986 */ /* 0x0011e2000c101524 */
[----:B------:R-:W-:Y:S05]  /*8fd0*/  BRA `(.L_x_840) ;  /* 0x0000000c003c7947 */ /* 0x000fea0003800000 */
.L_x_836:
        /* <DEDUP_REMOVED lines=9> */
.L_x_844:
[----:B------:R0:W-:Y:S01]  /*9070*/  STG.E.U16 desc[UR36][R16.64], R0 ;  /* 0x0000000010007986 */ /* 0x0001e2000c101524 */
[----:B------:R-:W-:Y:S05]  /*9080*/  BRA `(.L_x_840) ;  /* 0x0000000c00107947 */ /* 0x000fea0003800000 */
.L_x_843:
        /* <DEDUP_REMOVED lines=10> */
.L_x_846:
[----:B------:R-:W-:-:S05]  /*9130*/  HADD2.F32 R0, -RZ, R0.H0_H0 ;  /* 0x20000000ff007230 */ /* 0x000fca0000004100 */
[----:B------:R-:W-:-:S04]  /*9140*/  F2FP.F16.F32.PACK_AB R0, RZ, R0 ;  /* 0x00000000ff00723e */ /* 0x000fc800000000ff */
[----:B------:R-:W-:-:S05]  /*9150*/  PRMT R0, R0, 0x5410, RZ ;  /* 0x0000541000007816 */ /* 0x000fca00000000ff */
[----:B------:R0:W-:Y:S01]  /*9160*/  STG.E desc[UR36][R16.64], R0 ;  /* 0x0000000010007986 */ /* 0x0001e2000c101924 */
[----:B------:R-:W-:Y:S05]  /*9170*/  BRA `(.L_x_840) ;  /* 0x0000000800d47947 */ /* 0x000fea0003800000 */
.L_x_845:
[----:B------:R-:W-:-:S05]  /*9180*/  HADD2.F32 R2, -RZ, R0.H0_H0 ;  /* 0x20000000ff027230 */ /* 0x000fca0000004100 */
[----:B------:R-:W-:-:S06]  /*9190*/  FMUL.FTZ R2, R2, 1 ;  /* 0x3f80000002027820 */ /* 0x000fcc0000410000 */
[----:B------:R-:W0:Y:S02]  /*91a0*/  F2F.F64.F32 R2, R2 ;  /* 0x0000000200027310 */ /* 0x000e240000201800 */
[----:B0-----:R0:W-:Y:S01]  /*91b0*/  STG.E.64 desc[UR36][R16.64], R2 ;  /* 0x0000000210007986 */ /* 0x0011e2000c101b24 */
[----:B------:R-:W-:Y:S05]  /*91c0*/  BRA `(.L_x_840) ;  /* 0x0000000800c07947 */ /* 0x000fea0003800000 */
.L_x_835:
        /* <DEDUP_REMOVED lines=13> */
.L_x_849:
[----:B------:R-:W-:Y:S01]  /*92a0*/  HADD2.F32 R0, -RZ, R0.H0_H0 ;  /* 0x20000000ff007230 */ /* 0x000fe20000004100 */
[----:B------:R-:W-:-:S04]  /*92b0*/  CS2R R6, SRZ ;  /* 0x0000000000067805 */ /* 0x000fc8000001ff00 */
[----:B------:R-:W-:-:S04]  /*92c0*/  FMUL.FTZ R0, R0, 1 ;  /* 0x3f80000000007820 */ /* 0x000fc80000410000 */
[----:B------:R-:W0:Y:S02]  /*92d0*/  F2F.F64.F32 R4, R0 ;  /* 0x0000000000047310 */ /* 0x000e240000201800 */
[----:B0-----:R0:W-:Y:S01]  /*92e0*/  STG.E.128 desc[UR36][R16.64], R4 ;  /* 0x0000000410007986 */ /* 0x0011e2000c101d24 */
[----:B------:R-:W-:Y:S05]  /*92f0*/  BRA `(.L_x_840) ;  /* 0x0000000800747947 */ /* 0x000fea0003800000 */
.L_x_848:
        /* <DEDUP_REMOVED lines=21> */
.L_x_853:
[----:B------:R-:W-:Y:S05]  /*9450*/  BSYNC B0 ;  /* 0x0000000000007941 */ /* 0x000fea0003800000 */
.L_x_852:
[----:B------:R-:W-:-:S05]  /*9460*/  LOP3.LUT R3, R0, R3, RZ, 0xfc, !PT ;  /* 0x0000000300037212 */ /* 0x000fca00078efcff */
[----:B------:R0:W-:Y:S01]  /*9470*/  STG.E.U8 desc[UR36][R16.64], R3 ;  /* 0x0000000310007986 */ /* 0x0001e2000c101124 */
[----:B------:R-:W-:Y:S05]  /*9480*/  BRA `(.L_x_840) ;  /* 0x0000000800107947 */ /* 0x000fea0003800000 */
.L_x_851:
        /* <DEDUP_REMOVED lines=13> */
.L_x_855:
[----:B------:R-:W-:Y:S01]  /*9560*/  IMAD.MOV.U32 R0, RZ, RZ, 0x7f ;  /* 0x0000007fff007424 */ /* 0x000fe200078e00ff */
[----:B------:R-:W-:-:S04]  /*9570*/  ISETP.GT.U32.AND P0, PT, R2, 0x7f800000, PT ;  /* 0x7f8000000200780c */ /* 0x000fc80003f04070 */
[----:B------:R-:W-:-:S09]  /*9580*/  SEL R0, R0, 0x7c, P0 ;  /* 0x0000007c00007807 */ /* 0x000fd20000000000 */
.L_x_856:
[----:B------:R-:W-:Y:S05]  /*9590*/  BSYNC B0 ;  /* 0x0000000000007941 */ /* 0x000fea0003800000 */
.L_x_854:
[----:B------:R-:W-:-:S04]  /*95a0*/  LOP3.LUT R2, R3, 0x80000000, RZ, 0xc0, !PT ;  /* 0x8000000003027812 */ /* 0x000fc800078ec0ff */
[----:B------:R-:W-:-:S04]  /*95b0*/  SHF.R.U32.HI R3, RZ, 0x18, R2 ;  /* 0x00000018ff037819 */ /* 0x000fc80000011602 */
[----:B------:R-:W-:-:S05]  /*95c0*/  LOP3.LUT R3, R0, R3, RZ, 0xfc, !PT ;  /* 0x0000000300037212 */ /* 0x000fca00078efcff */
[----:B------:R0:W-:Y:S01]  /*95d0*/  STG.E.U8 desc[UR36][R16.64], R3 ;  /* 0x0000000310007986 */ /* 0x0001e2000c101124 */
[----:B------:R-:W-:Y:S05]  /*95e0*/  BRA `(.L_x_840) ;  /* 0x0000000400b87947 */ /* 0x000fea0003800000 */
.L_x_850:
[----:B------:R-:W-:-:S05]  /*95f0*/  HADD2.F32 R0, -RZ, R0.H0_H0 ;  /* 0x20000000ff007230 */ /* 0x000fca0000004100 */
[----:B------:R-:W-:-:S05]  /*9600*/  F2FP.BF16.F32.PACK_AB R0, RZ, R0 ;  /* 0x00000000ff00723e */ /* 0x000fca00000010ff */
[----:B------:R0:W-:Y:S01]  /*9610*/  STG.E.U16 desc[UR36][R16.64], R0 ;  /* 0x0000000010007986 */ /* 0x0001e2000c101524 */
[----:B------:R-:W-:Y:S05]  /*9620*/  BRA `(.L_x_840) ;  /* 0x0000000400a87947 */ /* 0x000fea0003800000 */
.L_x_847:
        /* <DEDUP_REMOVED lines=12> */
.L_x_859:
        /* <DEDUP_REMOVED lines=17> */
.L_x_862:
[----:B------:R-:W-:-:S04]  /*9800*/  LOP3.LUT R2, R3, 0x80000000, RZ, 0xc0, !PT ;  /* 0x8000000003027812 */ /* 0x000fc800078ec0ff */
[----:B------:R-:W-:-:S04]  /*9810*/  SHF.R.U32.HI R3, RZ, 0x18, R2 ;  /* 0x00000018ff037819 */ /* 0x000fc80000011602 */
[----:B------:R-:W-:-:S04]  /*9820*/  LOP3.LUT R0, R0, R3, RZ, 0xfc, !PT ;  /* 0x0000000300007212 */ /* 0x000fc800078efcff */
[----:B------:R-:W-:-:S07]  /*9830*/  PRMT R8, R0, 0x7610, R8 ;  /* 0x0000761000087816 */ /* 0x000fce0000000008 */
.L_x_861:
[----:B------:R-:W-:Y:S05]  /*9840*/  BSYNC B0 ;  /* 0x0000000000007941 */ /* 0x000fea0003800000 */
.L_x_860:
[----:B------:R0:W-:Y:S01]  /*9850*/  STG.E.U8 desc[UR36][R16.64], R8 ;  /* 0x0000000810007986 */ /* 0x0001e2000c101124 */
[----:B------:R-:W-:Y:S05]  /*9860*/  BRA `(.L_x_840) ;  /* 0x0000000400187947 */ /* 0x000fea0003800000 */
.L_x_858:
        /* <DEDUP_REMOVED lines=17> */
.L_x_865:
[----:B------:R-:W-:-:S04]  /*9980*/  LOP3.LUT R2, R3, 0x80000000, RZ, 0xc0, !PT ;  /* 0x8000000003027812 */ /* 0x000fc800078ec0ff */
[----:B------:R-:W-:-:S04]  /*9990*/  SHF.R.U32.HI R3, RZ, 0x18, R2 ;  /* 0x00000018ff037819 */ /* 0x000fc80000011602 */
[----:B------:R-:W-:-:S04]  /*99a0*/  LOP3.LUT R0, R0, R3, RZ, 0xfc, !PT ;  /* 0x0000000300007212 */ /* 0x000fc800078efcff */
[----:B------:R-:W-:-:S07]  /*99b0*/  PRMT R8, R0, 0x7610, R8 ;  /* 0x0000761000087816 */ /* 0x000fce0000000008 */
.L_x_864:
[----:B------:R-:W-:Y:S05]  /*99c0*/  BSYNC B0 ;  /* 0x0000000000007941 */ /* 0x000fea0003800000 */
.L_x_863:
[----:B------:R0:W-:Y:S01]  /*99d0*/  STG.E.U8 desc[UR36][R16.64], R8 ;  /* 0x0000000810007986 */ /* 0x0001e2000c101124 */
[----:B------:R-:W-:Y:S05]  /*99e0*/  BRA `(.L_x_840) ;  /* 0x0000000000b87947 */ /* 0x000fea0003800000 */
.L_x_857:
        /* <DEDUP_REMOVED lines=22> */
.L_x_839:
        /* <DEDUP_REMOVED lines=16> */
.L_x_868:
[----:B------:R-:W-:Y:S05]  /*9c50*/  BRA `(.L_x_840) ;  /* 0x00000000001c7947 */ /* 0x000fea0003800000 */
.L_x_867:
[----:B------:R-:W-:-:S06]  /*9c60*/  HADD2.F32 R2, -RZ, R0.H0_H0 ;  /* 0x20000000ff027230 */ /* 0x000fcc0000004100 */
[----:B------:R-:W0:Y:S02]  /*9c70*/  F2I.U64.TRUNC R2, R2 ;  /* 0x0000000200027311 */ /* 0x000e24000020d800 */
[----:B0-----:R0:W-:Y:S01]  /*9c80*/  STG.E.64 desc[UR36][R16.64], R2 ;  /* 0x0000000210007986 */ /* 0x0011e2000c101b24 */
[----:B------:R-:W-:Y:S05]  /*9c90*/  BRA `(.L_x_840) ;  /* 0x00000000000c7947 */ /* 0x000fea0003800000 */
.L_x_866:
[----:B------:R-:W-:-:S04]  /*9ca0*/  HADD2.F32 R0, -RZ, R0.H0_H0 ;  /* 0x20000000ff007230 */ /* 0x000fc80000004100 */
[----:B------:R-:W0:Y:S02]  /*9cb0*/  F2I.FTZ.U32.TRUNC.NTZ R3, R0 ;  /* 0x0000000000037305 */ /* 0x000e24000021f000 */
[----:B0-----:R0:W-:Y:S02]  /*9cc0*/  STG.E desc[UR36][R16.64], R3 ;  /* 0x0000000310007986 */ /* 0x0011e4000c101924 */
.L_x_840:
[----:B------:R-:W-:-:S07]  /*9cd0*/  VIADD R19, R19, 0x80 ;  /* 0x0000008013137836 */ /* 0x000fce0000000000 */
.L_x_800:
[----:B------:R-:W-:Y:S05]  /*9ce0*/  BSYNC B6 ;  /* 0x0000000000067941 */ /* 0x000fea0003800000 */
.L_x_799:
        /* <DEDUP_REMOVED lines=306> */
.L_x_869:
        /* <DEDUP_REMOVED lines=22> */
.L_x_873:
[----:B------:R-:W2:Y:S02]  /*b170*/  LDG.E.U8 R2, desc[UR36][R2.64] ;  /* 0x0000002402027981 */ /* 0x000ea4000c1e1100 */
[----:B--2---:R-:W-:-:S04]  /*b180*/  I2FP.F32.U32 R0, R2 ;  /* 0x0000000200007245 */ /* 0x004fc80000201000 */
[----:B------:R-:W-:Y:S01]  /*b190*/  F2FP.F16.F32.PACK_AB R0, RZ, R0 ;  /* 0x00000000ff00723e */ /* 0x000fe200000000ff */
[----:B------:R-:W-:Y:S06]  /*b1a0*/  BRA `(.L_x_875) ;  /* 0x0000000c00887947 */ /* 0x000fec0003800000 */
.L_x_872:
        /* <DEDUP_REMOVED lines=10> */
.L_x_877:
[----:B------:R-:W2:Y:S02]  /*b250*/  LDG.E R2, desc[UR36][R2.64] ;  /* 0x0000002402027981 */ /* 0x000ea4000c1e1900 */
[----:B--2---:R-:W-:-:S04]  /*b260*/  I2FP.F32.S32 R0, R2 ;  /* 0x0000000200007245 */ /* 0x004fc80000201400 */
[----:B------:R-:W-:Y:S01]  /*b270*/  F2FP.F16.F32.PACK_AB R0, RZ, R0 ;  /* 0x00000000ff00723e */ /* 0x000fe200000000ff */
[----:B------:R-:W-:Y:S06]  /*b280*/  BRA `(.L_x_875) ;  /* 0x0000000c00507947 */ /* 0x000fec0003800000 */
.L_x_876:
[----:B------:R-:W2:Y:S02]  /*b290*/  LDG.E.U16 R2, desc[UR36][R2.64] ;  /* 0x0000002402027981 */ /* 0x000ea4000c1e1500 */
[----:B--2---:R-:W0:Y:S02]  /*b2a0*/  I2F.S16 R0, R2 ;  /* 0x0000000200007306 */ /* 0x004e240000101400 */
[----:B0-----:R-:W-:Y:S01]  /*b2b0*/  F2FP.F16.F32.PACK_AB R0, RZ, R0 ;  /* 0x00000000ff00723e */ /* 0x001fe200000000ff */
[----:B------:R-:W-:Y:S06]  /*b2c0*/  BRA `(.L_x_875) ;  /* 0x0000000c00407947 */ /* 0x000fec0003800000 */
.L_x_871:
        /* <DEDUP_REMOVED lines=9> */
.L_x_879:
[----:B------:R1:W5:Y:S01]  /*b360*/  LDG.E.U16 R0, desc[UR36][R2.64] ;  /* 0x0000002402007981 */ /* 0x000362000c1e1500 */
[----:B------:R-:W-:Y:S05]  /*b370*/  BRA `(.L_x_875) ;  /* 0x0000000c00147947 */ /* 0x000fea0003800000 */
.L_x_878:
        /* <DEDUP_REMOVED lines=9> */
.L_x_881:
[----:B------:R0:W5:Y:S01]  /*b410*/  LDG.E.U16 R0, desc[UR36][R2.64] ;  /* 0x0000002402007981 */ /* 0x000162000c1e1500 */
[----:B------:R-:W-:Y:S05]  /*b420*/  BRA `(.L_x_875) ;  /* 0x0000000800e87947 */ /* 0x000fea0003800000 */
.L_x_880:
        /* <DEDUP_REMOVED lines=8> */
.L_x_870:
        /* <DEDUP_REMOVED lines=13> */
.L_x_884:
        /* <DEDUP_REMOVED lines=8> */
.L_x_883:
        /* <DEDUP_REMOVED lines=28> */
.L_x_886:
        /* <DEDUP_REMOVED lines=15> */
.L_x_885:
[----:B------:R-:W2:Y:S02]  /*b8b0*/  LDG.E.U16 R0, desc[UR36][R2.64] ;  /* 0x0000002402007981 */ /* 0x000ea4000c1e1500 */
[----:B--2---:R-:W-:-:S05]  /*b8c0*/  IMAD.U32 R0, R0, 0x10000, RZ ;  /* 0x0001000000007824 */ /* 0x004fca00078e00ff */
[----:B------:R-:W-:Y:S01]  /*b8d0*/  F2FP.F16.F32.PACK_AB R0, RZ, R0 ;  /* 0x00000000ff00723e */ /* 0x000fe200000000ff */
[----:B------:R-:W-:Y:S06]  /*b8e0*/  BRA `(.L_x_875) ;  /* 0x0000000400b87947 */ /* 0x000fec0003800000 */
.L_x_882:
        /* <DEDUP_REMOVED lines=12> */
.L_x_889:
        /* <DEDUP_REMOVED lines=21> */
.L_x_893:
[----:B------:R-:W-:Y:S05]  /*bb00*/  BSYNC B1 ;  /* 0x0000000000017941 */ /* 0x000fea0003800000 */
.L_x_892:
[----:B------:R-:W-:Y:S01]  /*bb10*/  LEA R3, R0, 0x3b800000, 0x17 ;  /* 0x3b80000000037811 */ /* 0x000fe200078eb8ff */
[----:B------:R-:W-:-:S05]  /*bb20*/  IMAD.SHL.U32 R0, R2, 0x100000, RZ ;  /* 0x0010000002007824 */ /* 0x000fca00078e00ff */
[----:B------:R-:W-:-:S07]  /*bb30*/  LOP3.LUT R0, R3, R0, R4, 0xfe, !PT ;  /* 0x0000000003007212 */ /* 0x000fce00078efe04 */
.L_x_891:
[----:B------:R-:W-:Y:S05]  /*bb40*/  BSYNC B0 ;  /* 0x0000000000007941 */ /* 0x000fea0003800000 */
.L_x_890:
[----:B------:R-:W-:Y:S01]  /*bb50*/  F2FP.F16.F32.PACK_AB R0, RZ, R0 ;  /* 0x00000000ff00723e */ /* 0x000fe200000000ff */
[----:B------:R-:W-:Y:S06]  /*bb60*/  BRA `(.L_x_875) ;  /* 0x0000000400187947 */ /* 0x000fec0003800000 */
.L_x_888:
        /* <DEDUP_REMOVED lines=21> */
.L_x_897:
[----:B------:R-:W-:Y:S05]  /*bcc0*/  BSYNC B1 ;  /* 0x0000000000017941 */ /* 0x000fea0003800000 */
.L_x_896:
[----:B------:R-:W-:Y:S01]  /*bcd0*/  LEA R3, R0, 0x37800000, 0x17 ;  /* 0x3780000000037811 */ /* 0x000fe200078eb8ff */
[----:B------:R-:W-:-:S05]  /*bce0*/  IMAD.SHL.U32 R0, R2, 0x200000, RZ ;  /* 0x0020000002007824 */ /* 0x000fca00078e00ff */
[----:B------:R-:W-:-:S07]  /*bcf0*/  LOP3.LUT R0, R3, R0, R4, 0xfe, !PT ;  /* 0x0000000003007212 */ /* 0x000fce00078efe04 */
.L_x_895:
[----:B------:R-:W-:Y:S05]  /*bd00*/  BSYNC B0 ;  /* 0x0000000000007941 */ /* 0x000fea0003800000 */
.L_x_894:
[----:B------:R-:W-:Y:S01]  /*bd10*/  F2FP.F16.F32.PACK_AB R0, RZ, R0 ;  /* 0x00000000ff00723e */ /* 0x000fe200000000ff */
[----:B------:R-:W-:Y:S06]  /*bd20*/  BRA `(.L_x_875) ;  /* 0x0000000000a87947 */ /* 0x000fec0003800000 */
.L_x_887:
        /* <DEDUP_REMOVED lines=14> */
.L_x_901:
[----:B------:R-:W-:Y:S05]  /*be10*/  BSYNC B0 ;  /* 0x0000000000007941 */ /* 0x000fea0003800000 */
.L_x_900:
[----:B------:R-:W-:Y:S01]  /*be20*/  F2FP.F16.F32.PACK_AB R0, RZ, R0 ;  /* 0x00000000ff00723e */ /* 0x000fe200000000ff */
[----:B------:R-:W-:Y:S06]  /*be30*/  BRA `(.L_x_875) ;  /* 0x0000000000647947 */ /* 0x000fec0003800000 */
.L_x_874:
        /* <DEDUP_REMOVED lines=16> */
.L_x_902:
[----:B------:R-:W-:Y:S01]  /*bf40*/  PRMT R0, RZ, 0x7610, R0 ;  /* 0x00007610ff007816 */ /* 0x000fe20000000000 */
[----:B------:R-:W-:Y:S06]  /*bf50*/  BRA `(.L_x_875) ;  /* 0x00000000001c7947 */ /* 0x000fec0003800000 */
.L_x_899:
[----:B------:R-:W2:Y:S02]  /*bf60*/  LDG.E.64 R2, desc[UR36][R2.64] ;  /* 0x0000002402027981 */ /* 0x000ea4000c1e1b00 */
[----:B--2---:R-:W0:Y:S02]  /*bf70*/  I2F.U64 R0, R2 ;  /* 0x0000000200007312 */ /* 0x004e240000301000 */
[----:B0-----:R-:W-:Y:S01]  /*bf80*/  F2FP.F16.F32.PACK_AB R0, RZ, R0 ;  /* 0x00000000ff00723e */ /* 0x001fe200000000ff */
[----:B------:R-:W-:Y:S06]  /*bf90*/  BRA `(.L_x_875) ;  /* 0x00000000000c7947 */ /* 0x000fec0003800000 */
.L_x_898:
[----:B------:R-:W2:Y:S02]  /*bfa0*/  LDG.E R2, desc[UR36][R2.64] ;  /* 0x0000002402027981 */ /* 0x000ea4000c1e1900 */
[----:B--2---:R-:W-:-:S04]  /*bfb0*/  I2FP.F32.U32 R0, R2 ;  /* 0x0000000200007245 */ /* 0x004fc80000201000 */
[----:B------:R-:W-:-:S07]  /*bfc0*/  F2FP.F16.F32.PACK_AB R0, RZ, R0 ;  /* 0x00000000ff00723e */ /* 0x000fce00000000ff */
.L_x_875:
        /* <DEDUP_REMOVED lines=42> */
[----:B0-----:R-:W-:Y:S01]  /*c270*/  STG.E.U8 desc[UR36][R16.64], R3 ;  /* 0x0000000310007986 */ /* 0x001fe2000c101124 */
[----:B------:R-:W-:Y:S05]  /*c280*/  EXIT ;  /* 0x000000000000794d */ /* 0x000fea0003800000 */
.L_x_906:
[----:B------:R-:W-:-:S06]  /*c290*/  HADD2.F32 R3, -RZ, R0.H0_H0 ;  /* 0x20000000ff037230 */ /* 0x000fcc0000004100 */
[----:B------:R-:W0:Y:S02]  /*c2a0*/  F2I.S64.TRUNC R2, R3 ;  /* 0x0000000300027311 */ /* 0x000e24000020d900 */
[----:B0-----:R-:W-:Y:S01]  /*c2b0*/  STG.E.U8 desc[UR36][R16.64], R2 ;  /* 0x0000000210007986 */ /* 0x001fe2000c101124 */
[----:B------:R-:W-:Y:S05]  /*c2c0*/  EXIT ;  /* 0x000000000000794d */ /* 0x000fea0003800000 */
.L_x_905:
        /* <DEDUP_REMOVED lines=8> */
[----:B0-----:R-:W-:Y:S01]  /*c350*/  STG.E.64 desc[UR36][R16.64], R2 ;  /* 0x0000000210007986 */ /* 0x001fe2000c101b24 */
[----:B------:R-:W-:Y:S05]  /*c360*/  EXIT ;  /* 0x000000000000794d */ /* 0x000fea0003800000 */
.L_x_909:
[----:B------:R-:W-:-:S04]  /*c370*/  HADD2.F32 R0, -RZ, R0.H0_H0 ;  /* 0x20000000ff007230 */ /* 0x000fc80000004100 */
[----:B------:R-:W0:Y:S02]  /*c380*/  F2I.FTZ.TRUNC.NTZ R3, R0 ;  /* 0x0000000000037305 */ /* 0x000e24000021f100 */
[----:B0-----:R-:W-:Y:S01]  /*c390*/  STG.E desc[UR36][R16.64], R3 ;  /* 0x0000000310007986 */ /* 0x001fe2000c101924 */
[----:B------:R-:W-:Y:S05]  /*c3a0*/  EXIT ;  /* 0x000000000000794d */ /* 0x000fea0003800000 */
.L_x_908:
[----:B------:R-:W-:-:S04]  /*c3b0*/  HADD2.F32 R0, -RZ, R0.H0_H0 ;  /* 0x20000000ff007230 */ /* 0x000fc80000004100 */
[----:B------:R-:W0:Y:S02]  /*c3c0*/  F2I.FTZ.TRUNC.NTZ R3, R0 ;  /* 0x0000000000037305 */ /* 0x000e24000021f100 */
[----:B0-----:R-:W-:Y:S01]  /*c3d0*/  STG.E.U16 desc[UR36][R16.64], R3 ;  /* 0x0000000310007986 */ /* 0x001fe2000c101524 */
[----:B------:R-:W-:Y:S05]  /*c3e0*/  EXIT ;  /* 0x000000000000794d */ /* 0x000fea0003800000 */
.L_x_904:
[----:B------:R-:W-:-:S13]  /*c3f0*/  ISETP.GT.AND P0, PT, R2, 0x6, PT ;  /* 0x000000060200780c */ /* 0x000fda0003f04270 */
[----:B------:R-:W-:Y:S05]  /*c400*/  @P0 BRA `(.L_x_910) ;  /* 0x0000000000240947 */ /* 0x000fea0003800000 */
[----:B------:R-:W-:-:S13]  /*c410*/  ISETP.NE.AND P0, PT, R2, 0x5, PT ;  /* 0x000000050200780c */ /* 0x000fda0003f05270 */
[----:B------:R-:W-:Y:S05]  /*c420*/  @!P0 BRA `(.L_x_911) ;  /* 0x0000000000148947 */ /* 0x000fea0003800000 */
[----:B------:R-:W-:-:S13]  /*c430*/  ISETP.NE.AND P0, PT, R2, 0x6, PT ;  /* 0x000000060200780c */ /* 0x000fda0003f05270 */
[----:B------:R-:W-:Y:S05]  /*c440*/  @P0 BRA `(.L_x_907) ;  /* 0x0000000800c40947 */ /* 0x000fea0003800000 */
[----:B------:R-:W-:-:S05]  /*c450*/  HADD2.F32 R3, -RZ, R0.H0_H0 ;  /* 0x20000000ff037230 */ /* 0x000fca0000004100 */
[----:B------:R-:W-:Y:S01]  /*c460*/  STG.E desc[UR36][R16.64], R3 ;  /* 0x0000000310007986 */ /* 0x000fe2000c101924 */
[----:B------:R-:W-:Y:S05]  /*c470*/  EXIT ;  /* 0x000000000000794d */ /* 0x000fea0003800000 */
.L_x_911:
[----:B------:R-:W-:Y:S01]  /*c480*/  STG.E.U16 desc[UR36][R16.64], R0 ;  /* 0x0000000010007986 */ /* 0x000fe2000c101524 */
[----:B------:R-:W-:Y:S05]  /*c490*/  EXIT ;  /* 0x000000000000794d */ /* 0x000fea0003800000 */
.L_x_910:
        /* <DEDUP_REMOVED lines=8> */
[----:B------:R-:W-:Y:S01]  /*c520*/  STG.E.64 desc[UR36][R16.64], R2 ;  /* 0x0000000210007986 */ /* 0x000fe2000c101b24 */
[----:B------:R-:W-:Y:S05]  /*c530*/  EXIT ;  /* 0x000000000000794d */ /* 0x000fea0003800000 */
.L_x_913:
[----:B------:R-:W-:-:S05]  /*c540*/  HADD2.F32 R0, -RZ, R0.H0_H0 ;  /* 0x20000000ff007230 */ /* 0x000fca0000004100 */
[----:B------:R-:W-:-:S04]  /*c550*/  F2FP.F16.F32.PACK_AB R0, RZ, R0 ;  /* 0x00000000ff00723e */ /* 0x000fc800000000ff */
[----:B------:R-:W-:-:S05]  /*c560*/  PRMT R0, R0, 0x5410, RZ ;  /* 0x0000541000007816 */ /* 0x000fca00000000ff */
[----:B------:R-:W-:Y:S01]  /*c570*/  STG.E desc[UR36][R16.64], R0 ;  /* 0x0000000010007986 */ /* 0x000fe2000c101924 */
[----:B------:R-:W-:Y:S05]  /*c580*/  EXIT ;  /* 0x000000000000794d */ /* 0x000fea0003800000 */
.L_x_912:
[----:B------:R-:W-:-:S05]  /*c590*/  HADD2.F32 R2, -RZ, R0.H0_H0 ;  /* 0x20000000ff027230 */ /* 0x000fca0000004100 */
[----:B------:R-:W-:-:S06]  /*c5a0*/  FMUL.FTZ R2, R2, 1 ;  /* 0x3f80000002027820 */ /* 0x000fcc0000410000 */
[----:B------:R-:W0:Y:S02]  /*c5b0*/  F2F.F64.F32 R2, R2 ;  /* 0x0000000200027310 */ /* 0x000e240000201800 */
[----:B0-----:R-:W-:Y:S01]  /*c5c0*/  STG.E.64 desc[UR36][R16.64], R2 ;  /* 0x0000000210007986 */ /* 0x001fe2000c101b24 */
[----:B------:R-:W-:Y:S05]  /*c5d0*/  EXIT ;  /* 0x000000000000794d */ /* 0x000fea0003800000 */
.L_x_903:
        /* <DEDUP_REMOVED lines=11> */
[----:B------:R-:W-:Y:S01]  /*c690*/  STG.E.U8 desc[UR36][R16.64], R3 ;  /* 0x0000000310007986 */ /* 0x000fe2000c101124 */
[----:B------:R-:W-:Y:S05]  /*c6a0*/  EXIT ;  /* 0x000000000000794d */ /* 0x000fea0003800000 */
.L_x_916:
[----:B------:R-:W-:Y:S01]  /*c6b0*/  HADD2.F32 R0, -RZ, R0.H0_H0 ;  /* 0x20000000ff007230 */ /* 0x000fe20000004100 */
[----:B------:R-:W-:-:S04]  /*c6c0*/  CS2R R6, SRZ ;  /* 0x0000000000067805 */ /* 0x000fc8000001ff00 */
[----:B------:R-:W-:-:S04]  /*c6d0*/  FMUL.FTZ R0, R0, 1 ;  /* 0x3f80000000007820 */ /* 0x000fc80000410000 */
[----:B------:R-:W0:Y:S02]  /*c6e0*/  F2F.F64.F32 R4, R0 ;  /* 0x0000000000047310 */ /* 0x000e240000201800 */
[----:B0-----:R-:W-:Y:S01]  /*c6f0*/  STG.E.128 desc[UR36][R16.64], R4 ;  /* 0x0000000410007986 */ /* 0x001fe2000c101d24 */
[----:B------:R-:W-:Y:S05]  /*c700*/  EXIT ;  /* 0x000000000000794d */ /* 0x000fea0003800000 */
.L_x_915:
        /* <DEDUP_REMOVED lines=21> */
.L_x_920:
[----:B------:R-:W-:Y:S05]  /*c860*/  BSYNC B0 ;  /* 0x0000000000007941 */ /* 0x000fea0003800000 */
.L_x_919:
[----:B------:R-:W-:-:S05]  /*c870*/  LOP3.LUT R3, R0, R3, RZ, 0xfc, !PT ;  /* 0x0000000300037212 */ /* 0x000fca00078efcff */
[----:B------:R-:W-:Y:S01]  /*c880*/  STG.E.U8 desc[UR36][R16.64], R3 ;  /* 0x0000000310007986 */ /* 0x000fe2000c101124 */
[----:B------:R-:W-:Y:S05]  /*c890*/  EXIT ;  /* 0x000000000000794d */ /* 0x000fea0003800000 */
.L_x_918:
        /* <DEDUP_REMOVED lines=13> */
.L_x_922:
[----:B------:R-:W-:Y:S01]  /*c970*/  IMAD.MOV.U32 R0, RZ, RZ, 0x7f ;  /* 0x0000007fff007424 */ /* 0x000fe200078e00ff */
[----:B------:R-:W-:-:S04]  /*c980*/  ISETP.GT.U32.AND P0, PT, R2, 0x7f800000, PT ;  /* 0x7f8000000200780c */ /* 0x000fc80003f04070 */
[----:B------:R-:W-:-:S09]  /*c990*/  SEL R0, R0, 0x7c, P0 ;  /* 0x0000007c00007807 */ /* 0x000fd20000000000 */
.L_x_923:
[----:B------:R-:W-:Y:S05]  /*c9a0*/  BSYNC B0 ;  /* 0x0000000000007941 */ /* 0x000fea0003800000 */
.L_x_921:
[----:B------:R-:W-:-:S04]  /*c9b0*/  LOP3.LUT R2, R3, 0x80000000, RZ, 0xc0, !PT ;  /* 0x8000000003027812 */ /* 0x000fc800078ec0ff */
[----:B------:R-:W-:-:S04]  /*c9c0*/  SHF.R.U32.HI R3, RZ, 0x18, R2 ;  /* 0x00000018ff037819 */ /* 0x000fc80000011602 */
[----:B------:R-:W-:-:S05]  /*c9d0*/  LOP3.LUT R3, R0, R3, RZ, 0xfc, !PT ;  /* 0x0000000300037212 */ /* 0x000fca00078efcff */
[----:B------:R-:W-:Y:S01]  /*c9e0*/  STG.E.U8 desc[UR36][R16.64], R3 ;  /* 0x0000000310007986 */ /* 0x000fe2000c101124 */
[----:B------:R-:W-:Y:S05]  /*c9f0*/  EXIT ;  /* 0x000000000000794d */ /* 0x000fea0003800000 */
.L_x_917:
[----:B------:R-:W-:-:S05]  /*ca00*/  HADD2.F32 R0, -RZ, R0.H0_H0 ;  /* 0x20000000ff007230 */ /* 0x000fca0000004100 */
[----:B------:R-:W-:-:S05]  /*ca10*/  F2FP.BF16.F32.PACK_AB R0, RZ, R0 ;  /* 0x00000000ff00723e */ /* 0x000fca00000010ff */
[----:B------:R-:W-:Y:S01]  /*ca20*/  STG.E.U16 desc[UR36][R16.64], R0 ;  /* 0x0000000010007986 */ /* 0x000fe2000c101524 */
[----:B------:R-:W-:Y:S05]  /*ca30*/  EXIT ;  /* 0x000000000000794d */ /* 0x000fea0003800000 */
.L_x_914:
        /* <DEDUP_REMOVED lines=10> */
[----:B0-----:R-:W-:Y:S01]  /*cae0*/  STG.E.U16 desc[UR36][R16.64], R3 ;  /* 0x0000000310007986 */ /* 0x001fe2000c101524 */
[----:B------:R-:W-:Y:S05]  /*caf0*/  EXIT ;  /* 0x000000000000794d */ /* 0x000fea0003800000 */
.L_x_926:
        /* <DEDUP_REMOVED lines=17> */
.L_x_929:
[----:B------:R-:W-:-:S04]  /*cc10*/  LOP3.LUT R2, R3, 0x80000000, RZ, 0xc0, !PT ;  /* 0x8000000003027812 */ /* 0x000fc800078ec0ff */
[----:B------:R-:W-:-:S04]  /*cc20*/  SHF.R.U32.HI R3, RZ, 0x18, R2 ;  /* 0x00000018ff037819 */ /* 0x000fc80000011602 */
[----:B------:R-:W-:-:S04]  /*cc30*/  LOP3.LUT R0, R0, R3, RZ, 0xfc, !PT ;  /* 0x0000000300007212 */ /* 0x000fc800078efcff */
[----:B------:R-:W-:-:S07]  /*cc40*/  PRMT R8, R0, 0x7610, R8 ;  /* 0x0000761000087816 */ /* 0x000fce0000000008 */
.L_x_928:
[----:B------:R-:W-:Y:S05]  /*cc50*/  BSYNC B0 ;  /* 0x0000000000007941 */ /* 0x000fea0003800000 */
.L_x_927:
[----:B------:R-:W-:Y:S01]  /*cc60*/  STG.E.U8 desc[UR36][R16.64], R8 ;  /* 0x0000000810007986 */ /* 0x000fe2000c101124 */
[----:B------:R-:W-:Y:S05]  /*cc70*/  EXIT ;  /* 0x000000000000794d */ /* 0x000fea0003800000 */
.L_x_925:
        /* <DEDUP_REMOVED lines=17> */
.L_x_932:
[----:B------:R-:W-:-:S04]  /*cd90*/  LOP3.LUT R2, R3, 0x80000000, RZ, 0xc0, !PT ;  /* 0x8000000003027812 */ /* 0x000fc800078ec0ff */
[----:B------:R-:W-:-:S04]  /*cda0*/  SHF.R.U32.HI R3, RZ, 0x18, R2 ;  /* 0x00000018ff037819 */ /* 0x000fc80000011602 */
[----:B------:R-:W-:-:S04]  /*cdb0*/  LOP3.LUT R0, R0, R3, RZ, 0xfc, !PT ;  /* 0x0000000300007212 */ /* 0x000fc800078efcff */
[----:B------:R-:W-:-:S07]  /*cdc0*/  PRMT R8, R0, 0x7610, R8 ;  /* 0x0000761000087816 */ /* 0x000fce0000000008 */
.L_x_931:
[----:B------:R-:W-:Y:S05]  /*cdd0*/  BSYNC B0 ;  /* 0x0000000000007941 */ /* 0x000fea0003800000 */
.L_x_930:
[----:B------:R-:W-:Y:S01]  /*cde0*/  STG.E.U8 desc[UR36][R16.64], R8 ;  /* 0x0000000810007986 */ /* 0x000fe2000c101124 */
[----:B------:R-:W-:Y:S05]  /*cdf0*/  EXIT ;  /* 0x000000000000794d */ /* 0x000fea0003800000 */
.L_x_924:
        /* <DEDUP_REMOVED lines=22> */
.L_x_907:
        /* <DEDUP_REMOVED lines=16> */
.L_x_935:
[----:B------:R-:W-:Y:S05]  /*d060*/  EXIT ;  /* 0x000000000000794d */ /* 0x000fea0003800000 */
.L_x_934:
[----:B------:R-:W-:-:S06]  /*d070*/  HADD2.F32 R2, -RZ, R0.H0_H0 ;  /* 0x20000000ff027230 */ /* 0x000fcc0000004100 */
[----:B------:R-:W0:Y:S02]  /*d080*/  F2I.U64.TRUNC R2, R2 ;  /* 0x0000000200027311 */ /* 0x000e24000020d800 */
[----:B0-----:R-:W-:Y:S01]  /*d090*/  STG.E.64 desc[UR36][R16.64], R2 ;  /* 0x0000000210007986 */ /* 0x001fe2000c101b24 */
[----:B------:R-:W-:Y:S05]  /*d0a0*/  EXIT ;  /* 0x000000000000794d */ /* 0x000fea0003800000 */
.L_x_933:
[----:B------:R-:W-:-:S04]  /*d0b0*/  HADD2.F32 R0, -RZ, R0.H0_H0 ;  /* 0x20000000ff007230 */ /* 0x000fc80000004100 */
[----:B------:R-:W0:Y:S02]  /*d0c0*/  F2I.FTZ.U32.TRUNC.NTZ R3, R0 ;  /* 0x0000000000037305 */ /* 0x000e24000021f000 */
[----:B0-----:R-:W-:Y:S01]  /*d0d0*/  STG.E desc[UR36][R16.64], R3 ;  /* 0x0000000310007986 */ /* 0x001fe2000c101924 */
[----:B------:R-:W-:Y:S05]  /*d0e0*/  EXIT ;  /* 0x000000000000794d */ /* 0x000fea0003800000 */
.L_x_936:
        /* <DEDUP_REMOVED lines=9> */
.L_x_20831:


//--------------------- .text._ZN2at6native27unrolled_elementwise_kernelIZZZNS0_16asin_kernel_cudaERNS_18TensorIteratorBaseEENKUlvE0_clEvENKUlvE1_clEvEUlN3c104HalfEE_St5arrayIPcLm2EELi4E23TrivialOffsetCalculatorILi1EjESD_NS0_6memory12LoadWithCastILi1EEENSE_13StoreWithCastILi1EEEEEviT_T0_T2_T3_T4_T5_ --------------------------
	.section	.text._ZN2at6native27unrolled_elementwise_kernelIZZZNS0_16asin_kernel_cudaERNS_18TensorIteratorBaseEENKUlvE0_clEvENKUlvE1_clEvEUlN3c104HalfEE_St5arrayIPcLm2EELi4E23TrivialOffsetCalculatorILi1EjESD_NS0_6memory12LoadWithCastILi1EEENSE_13StoreWithCastILi1EEEEEviT_T0_T2_T3_T4_T5_,"ax",@progbits
	.align	128
        .global         _ZN2at6native27unrolled_elementwise_kernelIZZZNS0_16asin_kernel_cudaERNS_18TensorIteratorBaseEENKUlvE0_clEvENKUlvE1_clEvEUlN3c104HalfEE_St5arrayIPcLm2EELi4E23TrivialOffsetCalculatorILi1EjESD_NS0_6memory12LoadWithCastILi1EEENSE_13StoreWithCastILi1EEEEEviT_T0_T2_T3_T4_T5_
        .type           _ZN2at6native27unrolled_elementwise_kernelIZZZNS0_16asin_kernel_cudaERNS_18TensorIteratorBaseEENKUlvE0_clEvENKUlvE1_clEvEUlN3c104HalfEE_St5arrayIPcLm2EELi4E23TrivialOffsetCalculatorILi1EjESD_NS0_6memory12LoadWithCastILi1EEENSE_13StoreWithCastILi1EEEEEviT_T0_T2_T3_T4_T5_,@function
        .size           _ZN2at6native27unrolled_elementwise_kernelIZZZNS0_16asin_kernel_cudaERNS_18TensorIteratorBaseEENKUlvE0_clEvENKUlvE1_clEvEUlN3c104HalfEE_St5arrayIPcLm2EELi4E23TrivialOffsetCalculatorILi1EjESD_NS0_6memory12LoadWithCastILi1EEENSE_13StoreWithCastILi1EEEEEviT_T0_T2_T3_T4_T5_,(.L_x_20832 - _ZN2at6native27unrolled_elementwise_kernelIZZZNS0_16asin_kernel_cudaERNS_18TensorIteratorBaseEENKUlvE0_clEvENKUlvE1_clEvEUlN3c104HalfEE_St5arrayIPcLm2EELi4E23TrivialOffsetCalculatorILi1EjESD_NS0_6memory12LoadWithCastILi1EEENSE_13StoreWithCastILi1EEEEEviT_T0_T2_T3_T4_T5_)
        .other          _ZN2at6native27unrolled_elementwise_kernelIZZZNS0_16asin_kernel_cudaERNS_18TensorIteratorBaseEENKUlvE0_clEvENKUlvE1_clEvEUlN3c104HalfEE_St5arrayIPcLm2EELi4E23TrivialOffsetCalculatorILi1EjESD_NS0_6memory12LoadWithCastILi1EEENSE_13StoreWithCastILi1EEEEEviT_T0_T2_T3_T4_T5_,@"STO_CUDA_ENTRY STV_DEFAULT"
_ZN2at6native27unrolled_elementwise_kernelIZZZNS0_16asin_kernel_cudaERNS_18TensorIteratorBaseEENKUlvE0_clEvENKUlvE1_clEvEUlN3c104HalfEE_St5arrayIPcLm2EELi4E23TrivialOffsetCalculatorILi1EjESD_NS0_6memory12LoadWithCastILi1EEENSE_13StoreWithCastILi1EEEEEviT_T0_T2_T3_T4_T5_:
.text._ZN2at6native27unrolled_elementwise_kernelIZZZNS0_16asin_kernel_cudaERNS_18TensorIteratorBaseEENKUlvE0_clEvENKUlvE1_clEvEUlN3c104HalfEE_St5arrayIPcLm2EELi4E23TrivialOffsetCalculatorILi1EjESD_NS0_6memory12LoadWithCastILi1EEENSE_13StoreWithCastILi1EEEEEviT_T0_T2_T3_T4_T5_:
        /* <DEDUP_REMOVED lines=31> */
[----:B0-----:R-:W-:-:S04]  /*01f0*/  F2FP.F16.F32.PACK_AB R0, RZ, R0 ;  /* 0x00000000ff00723e */ /* 0x001fc800000000ff */
[----:B------:R-:W-:Y:S01]  /*0200*/  PRMT R25, R0, 0x7610, R25 ;  /* 0x0000761000197816 */ /* 0x000fe20000000019 */
[----:B------:R-:W-:Y:S06]  /*0210*/  BRA `(.L_x_944) ;  /* 0x0000000c00d47947 */ /* 0x000fec0003800000 */
.L_x_942:
[----:B------:R-:W2:Y:S02]  /*0220*/  LDG.E.U8 R2, desc[UR36][R2.64] ;  /* 0x0000002402027981 */ /* 0x000ea4000c1e1100 */
[----:B--2---:R-:W-:-:S04]  /*0230*/  I2FP.F32.U32 R0, R2 ;  /* 0x0000000200007245 */ /* 0x004fc80000201000 */
[----:B------:R-:W-:-:S04]  /*0240*/  F2FP.F16.F32.PACK_AB R0, RZ, R0 ;  /* 0x00000000ff00723e */ /* 0x000fc800000000ff */
[----:B------:R-:W-:Y:S01]  /*0250*/  PRMT R25, R0, 0x7610, R25 ;  /* 0x0000761000197816 */ /* 0x000fe20000000019 */
[----:B------:R-:W-:Y:S06]  /*0260*/  BRA `(.L_x_944) ;  /* 0x0000000c00c07947 */ /* 0x000fec0003800000 */
.L_x_941:
        /* <DEDUP_REMOVED lines=8> */
[----:B0-----:R-:W-:-:S04]  /*02f0*/  F2FP.F16.F32.PACK_AB R0, RZ, R0 ;  /* 0x00000000ff00723e */ /* 0x001fc800000000ff */
[----:B------:R-:W-:Y:S01]  /*0300*/  PRMT R25, R0, 0x7610, R25 ;  /* 0x0000761000197816 */ /* 0x000fe20000000019 */
[----:B------:R-:W-:Y:S06]  /*0310*/  BRA `(.L_x_944) ;  /* 0x0000000c00947947 */ /* 0x000fec0003800000 */
.L_x_946:
[----:B------:R-:W2:Y:S02]  /*0320*/  LDG.E R2, desc[UR36][R2.64] ;  /* 0x0000002402027981 */ /* 0x000ea4000c1e1900 */
[----:B--2---:R-:W-:-:S04]  /*0330*/  I2FP.F32.S32 R0, R2 ;  /* 0x0000000200007245 */ /* 0x004fc80000201400 */
[----:B------:R-:W-:-:S04]  /*0340*/  F2FP.F16.F32.PACK_AB R0, RZ, R0 ;  /* 0x00000000ff00723e */ /* 0x000fc800000000ff */
[----:B------:R-:W-:Y:S01]  /*0350*/  PRMT R25, R0, 0x7610, R25 ;  /* 0x0000761000197816 */ /* 0x000fe20000000019 */
[----:B------:R-:W-:Y:S06]  /*0360*/  BRA `(.L_x_944) ;  /* 0x0000000c00807947 */ /* 0x000fec0003800000 */
.L_x_945:
[----:B------:R-:W2:Y:S02]  /*0370*/  LDG.E.U16 R2, desc[UR36][R2.64] ;  /* 0x0000002402027981 */ /* 0x000ea4000c1e1500 */
[----:B--2---:R-:W0:Y:S02]  /*0380*/  I2F.S16 R0, R2 ;  /* 0x0000000200007306 */ /* 0x004e240000101400 */
[----:B0-----:R-:W-:-:S04]  /*0390*/  F2FP.F16.F32.PACK_AB R0, RZ, R0 ;  /* 0x00000000ff00723e */ /* 0x001fc800000000ff */
[----:B------:R-:W-:Y:S01]  /*03a0*/  PRMT R25, R0, 0x7610, R25 ;  /* 0x0000761000197816 */ /* 0x000fe20000000019 */
[----:B------:R-:W-:Y:S06]  /*03b0*/  BRA `(.L_x_944) ;  /* 0x0000000c006c7947 */ /* 0x000fec0003800000 */
.L_x_940:
        /* <DEDUP_REMOVED lines=9> */
.L_x_948:
[----:B------:R1:W5:Y:S01]  /*0450*/  LDG.E.U16 R25, desc[UR36][R2.64] ;  /* 0x0000002402197981 */ /* 0x000362000c1e1500 */
[----:B------:R-:W-:Y:S05]  /*0460*/  BRA `(.L_x_944) ;  /* 0x0000000c00407947 */ /* 0x000fea0003800000 */
.L_x_947:
        /* <DEDUP_REMOVED lines=9> */
.L_x_950:
[----:B------:R0:W5:Y:S01]  /*0500*/  LDG.E.U16 R25, desc[UR36][R2.64] ;  /* 0x0000002402197981 */ /* 0x000162000c1e1500 */
[----:B------:R-:W-:Y:S05]  /*0510*/  BRA `(.L_x_944) ;  /* 0x0000000c00147947 */ /* 0x000fea0003800000 */
.L_x_949:
[----:B------:R-:W2:Y:S01]  /*0520*/  LDG.E.64 R2, desc[UR36][R2.64] ;  /* 0x0000002402027981 */ /* 0x000ea2000c1e1b00 */
[----:B------:R-:W-:Y:S01]  /*0530*/  UMOV UR4, 0xf0000000 ;  /* 0xf000000000047882 */ /* 0x000fe20000000000 */
[----:B------:R-:W-:Y:S01]  /*0540*/  UMOV UR5, 0x380fffff ;  /* 0x380fffff00057882 */ /* 0x000fe20000000000 */
[----:B--2---:R-:W0:Y:S01]  /*0550*/  F2F.F32.F64 R0, R2 ;  /* 0x0000000200007310 */ /* 0x004e220000301000 */
[----:B------:R-:W-:-:S14]  /*0560*/  DSETP.GEU.AND P0, PT, |R2|, UR4, PT ;  /* 0x0000000402007e2a */ /* 0x000fdc000bf0e200 */
[----:B0-----:R-:W-:-:S05]  /*0570*/  @!P0 FMUL R0, R0, 1.175494350822287508e-38 ;  /* 0x0080000000008820 */ /* 0x001fca0000400000 */
[----:B------:R-:W-:-:S04]  /*0580*/  F2FP.F16.F32.PACK_AB R0, RZ, R0 ;  /* 0x00000000ff00723e */ /* 0x000fc800000000ff */
[----:B------:R-:W-:Y:S01]  /*0590*/  PRMT R25, R0, 0x7610, R25 ;  /* 0x0000761000197816 */ /* 0x000fe20000000019 */
[----:B------:R-:W-:Y:S06]  /*05a0*/  BRA `(.L_x_944) ;  /* 0x0000000800f07947 */ /* 0x000fec0003800000 */
.L_x_939:
        /* <DEDUP_REMOVED lines=11> */
[----:B------:R-:W-:-:S04]  /*0660*/  F2FP.F16.F32.PACK_AB R0, RZ, R0 ;  /* 0x00000000ff00723e */ /* 0x000fc800000000ff */
[----:B------:R-:W-:Y:S01]  /*0670*/  PRMT R25, R0, 0x7610, R25 ;  /* 0x0000761000197816 */ /* 0x000fe20000000019 */
[----:B------:R-:W-:Y:S06]  /*0680*/  BRA `(.L_x_944) ;  /* 0x0000000800b87947 */ /* 0x000fec0003800000 */
.L_x_953:
        /* <DEDUP_REMOVED lines=9> */
.L_x_952:
        /* <DEDUP_REMOVED lines=28> */
.L_x_955:
[----:B------:R-:W2:Y:S02]  /*08e0*/  LDG.E.U8 R3, desc[UR36][R2.64] ;  /* 0x0000002402037981 */ /* 0x000ea4000c1e1100 */
[----:B--2---:R-:W-:-:S05]  /*08f0*/  IMAD.SHL.U32 R0, R3, 0x2000000, RZ ;  /* 0x0200000003007824 */ /* 0x004fca00078e00ff */
[----:B------:R-:W-:-:S13]  /*0900*/  ISETP.GE.U32.AND P0, PT, R0, 0x8000000, PT ;  /* 0x080000000000780c */ /* 0x000fda0003f06070 */
[C---:B------:R-:W-:Y:S02]  /*0910*/  @P0 IMAD.SHL.U32 R4, R3.reuse, 0x200000, RZ ;  /* 0x0020000003040824 */ /* 0x040fe400078e00ff */
[C---:B------:R-:W-:Y:S02]  /*0920*/  @!P0 IMAD.SHL.U32 R0, R3.reuse, 0x100, RZ ;  /* 0x0000010003008824 */ /* 0x040fe400078e00ff */
[----:B------:R-:W-:Y:S01]  /*0930*/  IMAD.SHL.U32 R3, R3, 0x1000000, RZ ;  /* 0x0100000003037824 */ /* 0x000fe200078e00ff */
[----:B------:R-:W-:Y:S02]  /*0940*/  @P0 LOP3.LUT R4, R4, 0xfe00000, RZ, 0xc0, !PT ;  /* 0x0fe0000004040812 */ /* 0x000fe400078ec0ff */
        /* <DEDUP_REMOVED lines=9> */
.L_x_954:
[----:B------:R-:W2:Y:S02]  /*09e0*/  LDG.E.U16 R0, desc[UR36][R2.64] ;  /* 0x0000002402007981 */ /* 0x000ea4000c1e1500 */
[----:B--2---:R-:W-:-:S05]  /*09f0*/  IMAD.U32 R0, R0, 0x10000, RZ ;  /* 0x0001000000007824 */ /* 0x004fca00078e00ff */
[----:B------:R-:W-:-:S04]  /*0a00*/  F2FP.F16.F32.PACK_AB R0, RZ, R0 ;  /* 0x00000000ff00723e */ /* 0x000fc800000000ff */
[----:B------:R-:W-:Y:S01]  /*0a10*/  PRMT R25, R0, 0x7610, R25 ;  /* 0x0000761000197816 */ /* 0x000fe20000000019 */
[----:B------:R-:W-:Y:S06]  /*0a20*/  BRA `(.L_x_944) ;  /* 0x0000000400d07947 */ /* 0x000fec0003800000 */
.L_x_951:
        /* <DEDUP_REMOVED lines=10> */
[----:B------:R-:W-:-:S04]  /*0ad0*/  F2FP.F16.F32.PACK_AB R0, RZ, R0 ;  /* 0x00000000ff00723e */ /* 0x000fc800000000ff */
[----:B------:R-:W-:Y:S01]  /*0ae0*/  PRMT R25, R0, 0x7610, R25 ;  /* 0x0000761000197816 */ /* 0x000fe20000000019 */
[----:B------:R-:W-:Y:S06]  /*0af0*/  BRA `(.L_x_944) ;  /* 0x00000004009c7947 */ /* 0x000fec0003800000 */
.L_x_958:
        /* <DEDUP_REMOVED lines=21> */
.L_x_962:
[----:B------:R-:W-:Y:S05]  /*0c50*/  BSYNC B1 ;  /* 0x0000000000017941 */ /* 0x000fea0003800000 */
.L_x_961:
[----:B------:R-:W-:Y:S01]  /*0c60*/  LEA R3, R0, 0x3b800000, 0x17 ;  /* 0x3b80000000037811 */ /* 0x000fe200078eb8ff */
[----:B------:R-:W-:-:S05]  /*0c70*/  IMAD.SHL.U32 R0, R2, 0x100000, RZ ;  /* 0x0010000002007824 */ /* 0x000fca00078e00ff */
[----:B------:R-:W-:-:S07]  /*0c80*/  LOP3.LUT R0, R3, R0, R4, 0xfe, !PT ;  /* 0x0000000003007212 */ /* 0x000fce00078efe04 */
.L_x_960:
[----:B------:R-:W-:Y:S05]  /*0c90*/  BSYNC B0 ;  /* 0x0000000000007941 */ /* 0x000fea0003800000 */
.L_x_959:
[----:B------:R-:W-:-:S04]  /*0ca0*/  F2FP.F16.F32.PACK_AB R0, RZ, R0 ;  /* 0x00000000ff00723e */ /* 0x000fc800000000ff */
[----:B------:R-:W-:Y:S01]  /*0cb0*/  PRMT R25, R0, 0x7610, R25 ;  /* 0x0000761000197816 */ /* 0x000fe20000000019 */
[----:B------:R-:W-:Y:S06]  /*0cc0*/  BRA `(.L_x_944) ;  /* 0x0000000400287947 */ /* 0x000fec0003800000 */
.L_x_957:
        /* <DEDUP_REMOVED lines=21> */
.L_x_966:
[----:B------:R-:W-:Y:S05]  /*0e20*/  BSYNC B1 ;  /* 0x0000000000017941 */ /* 0x000fea0003800000 */
.L_x_965:
[----:B------:R-:W-:Y:S01]  /*0e30*/  LEA R3, R0, 0x37800000, 0x17 ;  /* 0x3780000000037811 */ /* 0x000fe200078eb8ff */
[----:B------:R-:W-:-:S05]  /*0e40*/  IMAD.SHL.U32 R0, R2, 0x200000, RZ ;  /* 0x0020000002007824 */ /* 0x000fca00078e00ff */
[----:B------:R-:W-:-:S07]  /*0e50*/  LOP3.LUT R0, R3, R0, R4, 0xfe, !PT ;  /* 0x0000000003007212 */ /* 0x000fce00078efe04 */
.L_x_964:
[----:B------:R-:W-:Y:S05]  /*0e60*/  BSYNC B0 ;  /* 0x0000000000007941 */ /* 0x000fea0003800000 */
.L_x_963:
[----:B------:R-:W-:-:S04]  /*0e70*/  F2FP.F16.F32.PACK_AB R0, RZ, R0 ;  /* 0x00000000ff00723e */ /* 0x000fc800000000ff */
[----:B------:R-:W-:Y:S01]  /*0e80*/  PRMT R25, R0, 0x7610, R25 ;  /* 0x0000761000197816 */ /* 0x000fe20000000019 */
[----:B------:R-:W-:Y:S06]  /*0e90*/  BRA `(.L_x_944) ;  /* 0x0000000000b47947 */ /* 0x000fec0003800000 */
.L_x_956:
        /* <DEDUP_REMOVED lines=14> */
.L_x_970:
[----:B------:R-:W-:Y:S05]  /*0f80*/  BSYNC B0 ;  /* 0x0000000000007941 */ /* 0x000fea0003800000 */
.L_x_969:
[----:B------:R-:W-:-:S04]  /*0f90*/  F2FP.F16.F32.PACK_AB R0, RZ, R0 ;  /* 0x00000000ff00723e */ /* 0x000fc800000000ff */
[----:B------:R-:W-:Y:S01]  /*0fa0*/  PRMT R25, R0, 0x7610, R25 ;  /* 0x0000761000197816 */ /* 0x000fe20000000019 */
[----:B------:R-:W-:Y:S06]  /*0fb0*/  BRA `(.L_x_944) ;  /* 0x00000000006c7947 */ /* 0x000fec0003800000 */
.L_x_943:
        /* <DEDUP_REMOVED lines=16> */
.L_x_971:
[----:B------:R-:W-:Y:S01]  /*10c0*/  PRMT R25, RZ, 0x7610, R25 ;  /* 0x00007610ff197816 */ /* 0x000fe20000000019 */
[----:B------:R-:W-:Y:S06]  /*10d0*/  BRA `(.L_x_944) ;  /* 0x0000000000247947 */ /* 0x000fec0003800000 */
.L_x_968:
[----:B------:R-:W2:Y:S02]  /*10e0*/  LDG.E.64 R2, desc[UR36][R2.64] ;  /* 0x0000002402027981 */ /* 0x000ea4000c1e1b00 */
[----:B--2---:R-:W0:Y:S02]  /*10f0*/  I2F.U64 R0, R2 ;  /* 0x0000000200007312 */ /* 0x004e240000301000 */
[----:B0-----:R-:W-:-:S04]  /*1100*/  F2FP.F16.F32.PACK_AB R0, RZ, R0 ;  /* 0x00000000ff00723e */ /* 0x001fc800000000ff */
[----:B------:R-:W-:Y:S01]  /*1110*/  PRMT R25, R0, 0x7610, R25 ;  /* 0x0000761000197816 */ /* 0x000fe20000000019 */
[----:B------:R-:W-:Y:S06]  /*1120*/  BRA `(.L_x_944) ;  /* 0x0000000000107947 */ /* 0x000fec0003800000 */
.L_x_967:
[----:B------:R-:W2:Y:S02]  /*1130*/  LDG.E R2, desc[UR36][R2.64] ;  /* 0x0000002402027981 */ /* 0x000ea4000c1e1900 */
[----:B--2---:R-:W-:-:S04]  /*1140*/  I2FP.F32.U32 R0, R2 ;  /* 0x0000000200007245 */ /* 0x004fc80000201000 */
[----:B------:R-:W-:-:S04]  /*1150*/  F2FP.F16.F32.PACK_AB R0, RZ, R0 ;  /* 0x00000000ff00723e */ /* 0x000fc800000000ff */
[----:B------:R-:W-:-:S07]  /*1160*/  PRMT R25, R0, 0x7610, R25 ;  /* 0x0000761000197816 */ /* 0x000fce0000000019 */
.L_x_944:
[----:B------:R-:W2:Y:S02]  /*1170*/  S2R R19, SR_TID.X ;  /* 0x0000000000137919 */ /* 0x000ea40000002100 */
[----:B--2---:R-:W-:-:S07]  /*1180*/  VIADD R19, R19, 0x80 ;  /* 0x0000008013137836 */ /* 0x004fce0000000000 */
.L_x_938:
[----:B------:R-:W-:Y:S05]  /*1190*/  BSYNC B6 ;  /* 0x0000000000067941 */ /* 0x000fea0003800000 */
.L_x_937:
[----:B------:R-:W-:Y:S01]  /*11a0*/  ISETP.GE.AND P0, PT, R19, R16, PT ;  /* 0x000000101300720c */ /* 0x000fe20003f06270 */
[----:B------:R-:W-:-:S12]  /*11b0*/  BSSY B6, `(.L_x_972) ;  /* 0x000010e000067945 */ /* 0x000fd80003800000 */
[----:B------:R-:W-:Y:S05]  /*11c0*/  @P0 BRA `(.L_x_973) ;  /* 0x0000001000300947 */ /* 0x000fea0003800000 */
[----:B01----:R-:W0:Y:S01]  /*11d0*/  LDC.64 R2, c[0x0][0x220] ;  /* 0x00008800ff027b82 */ /* 0x003e220000000a00 */
        /* <DEDUP_REMOVED lines=22> */
.L_x_977:
[----:B------:R-:W2:Y:S02]  /*1340*/  LDG.E.U8 R2, desc[UR36][R2.64] ;  /* 0x0000002402027981 */ /* 0x000ea4000c1e1100 */
[----:B--2---:R-:W-:-:S04]  /*1350*/  I2FP.F32.U32 R0, R2 ;  /* 0x0000000200007245 */ /* 0x004fc80000201000 */
[----:B------:R-:W-:-:S04]  /*1360*/  F2FP.F16.F32.PACK_AB R0, RZ, R0 ;  /* 0x00000000ff00723e */ /* 0x000fc800000000ff */
[----:B------:R-:W-:Y:S01]  /*1370*/  PRMT R24, R0, 0x7610, R24 ;  /* 0x0000761000187816 */ /* 0x000fe20000000018 */
[----:B------:R-:W-:Y:S06]  /*1380*/  BRA `(.L_x_979) ;  /* 0x0000000c00bc7947 */ /* 0x000fec0003800000 */
.L_x_976:
        /* <DEDUP_REMOVED lines=11> */
.L_x_981:
[----:B------:R-:W2:Y:S02]  /*1440*/  LDG.E R2, desc[UR36][R2.64] ;  /* 0x0000002402027981 */ /* 0x000ea4000c1e1900 */
[----:B--2---:R-:W-:-:S04]  /*1450*/  I2FP.F32.S32 R0, R2 ;  /* 0x0000000200007245 */ /* 0x004fc80000201400 */
[----:B------:R-:W-:-:S04]  /*1460*/  F2FP.F16.F32.PACK_AB R0, RZ, R0 ;  /* 0x00000000ff00723e */ /* 0x000fc800000000ff */
[----:B------:R-:W-:Y:S01]  /*1470*/  PRMT R24, R0, 0x7610, R24 ;  /* 0x0000761000187816 */ /* 0x000fe20000000018 */
[----:B------:R-:W-:Y:S06]  /*1480*/  BRA `(.L_x_979) ;  /* 0x0000000c007c7947 */ /* 0x000fec0003800000 */
.L_x_980:
[----:B------:R-:W2:Y:S02]  /*1490*/  LDG.E.U16 R2, desc[UR36][R2.64] ;  /* 0x0000002402027981 */ /* 0x000ea4000c1e1500 */
[----:B--2---:R-:W0:Y:S02]  /*14a0*/  I2F.S16 R0, R2 ;  /* 0x0000000200007306 */ /* 0x004e240000101400 */
[----:B0-----:R-:W-:-:S04]  /*14b0*/  F2FP.F16.F32.PACK_AB R0, RZ, R0 ;  /* 0x00000000ff00723e */ /* 0x001fc800000000ff */
[----:B------:R-:W-:Y:S01]  /*14c0*/  PRMT R24, R0, 0x7610, R24 ;  /* 0x0000761000187816 */ /* 0x000fe20000000018 */
[----:B------:R-:W-:Y:S06]  /*14d0*/  BRA `(.L_x_979) ;  /* 0x0000000c00687947 */ /* 0x000fec0003800000 */
.L_x_975:
        /* <DEDUP_REMOVED lines=9> */
.L_x_983:
[----:B------:R0:W5:Y:S01]  /*1570*/  LDG.E.U16 R24, desc[UR36][R2.64] ;  /* 0x0000002402187981 */ /* 0x000162000c1e1500 */
[----:B------:R-:W-:Y:S05]  /*1580*/  BRA `(.L_x_979) ;  /* 0x0000000c003c7947 */ /* 0x000fea0003800000 */
.L_x_982:
        /* <DEDUP_REMOVED lines=9> */
.L_x_985:
[----:B------:R1:W5:Y:S01]  /*1620*/  LDG.E.U16 R24, desc[UR36][R2.64] ;  /* 0x0000002402187981 */ /* 0x000362000c1e1500 */
[----:B------:R-:W-:Y:S05]  /*1630*/  BRA `(.L_x_979) ;  /* 0x0000000c00107947 */ /* 0x000fea0003800000 */
.L_x_984:
        /* <DEDUP_REMOVED lines=9> */
.L_x_974:
        /* <DEDUP_REMOVED lines=14> */
.L_x_988:
        /* <DEDUP_REMOVED lines=9> */
.L_x_987:
        /* <DEDUP_REMOVED lines=28> */
.L_x_990:
        /* <DEDUP_REMOVED lines=15> */
.L_x_989:
[----:B------:R-:W2:Y:S02]  /*1af0*/  LDG.E.U16 R0, desc[UR36][R2.64] ;  /* 0x0000002402007981 */ /* 0x000ea4000c1e1500 */
[----:B--2---:R-:W-:-:S05]  /*1b00*/  IMAD.U32 R0, R0, 0x10000, RZ ;  /* 0x0001000000007824 */ /* 0x004fca00078e00ff */
[----:B------:R-:W-:-:S04]  /*1b10*/  F2FP.F16.F32.PACK_AB R0, RZ, R0 ;  /* 0x00000000ff00723e */ /* 0x000fc800000000ff */
[----:B------:R-:W-:Y:S01]  /*1b20*/  PRMT R24, R0, 0x7610, R24 ;  /* 0x0000761000187816 */ /* 0x000fe20000000018 */
[----:B------:R-:W-:Y:S06]  /*1b30*/  BRA `(.L_x_979) ;  /* 0x0000000400d07947 */ /* 0x000fec0003800000 */
.L_x_986:
        /* <DEDUP_REMOVED lines=13> */
.L_x_993:
        /* <DEDUP_REMOVED lines=21> */
.L_x_997:
[----:B------:R-:W-:Y:S05]  /*1d60*/  BSYNC B1 ;  /* 0x0000000000017941 */ /* 0x000fea0003800000 */
.L_x_996:
[----:B------:R-:W-:Y:S01]  /*1d70*/  LEA R3, R0, 0x3b800000, 0x17 ;  /* 0x3b80000000037811 */ /* 0x000fe200078eb8ff */
[----:B------:R-:W-:-:S05]  /*1d80*/  IMAD.SHL.U32 R0, R2, 0x100000, RZ ;  /* 0x0010000002007824 */ /* 0x000fca00078e00ff */
[----:B------:R-:W-:-:S07]  /*1d90*/  LOP3.LUT R0, R3, R0, R4, 0xfe, !PT ;  /* 0x0000000003007212 */ /* 0x000fce00078efe04 */
.L_x_995:
[----:B------:R-:W-:Y:S05]  /*1da0*/  BSYNC B0 ;  /* 0x0000000000007941 */ /* 0x000fea0003800000 */
.L_x_994:
[----:B------:R-:W-:-:S04]  /*1db0*/  F2FP.F16.F32.PACK_AB R0, RZ, R0 ;  /* 0x00000000ff00723e */ /* 0x000fc800000000ff */
[----:B------:R-:W-:Y:S01]  /*1dc0*/  PRMT R24, R0, 0x7610, R24 ;  /* 0x0000761000187816 */ /* 0x000fe20000000018 */
[----:B------:R-:W-:Y:S06]  /*1dd0*/  BRA `(.L_x_979) ;  /* 0x0000000400287947 */ /* 0x000fec0003800000 */
.L_x_992:
        /* <DEDUP_REMOVED lines=21> */
.L_x_1001:
[----:B------:R-:W-:Y:S05]  /*1f30*/  BSYNC B1 ;  /* 0x0000000000017941 */ /* 0x000fea0003800000 */
.L_x_1000:
[----:B------:R-:W-:Y:S01]  /*1f40*/  LEA R3, R0, 0x37800000, 0x17 ;  /* 0x3780000000037811 */ /* 0x000fe200078eb8ff */
[----:B------:R-:W-:-:S05]  /*1f50*/  IMAD.SHL.U32 R0, R2, 0x200000, RZ ;  /* 0x0020000002007824 */ /* 0x000fca00078e00ff */
[----:B------:R-:W-:-:S07]  /*1f60*/  LOP3.LUT R0, R3, R0, R4, 0xfe, !PT ;  /* 0x0000000003007212 */ /* 0x000fce00078efe04 */
.L_x_999:
[----:B------:R-:W-:Y:S05]  /*1f70*/  BSYNC B0 ;  /* 0x0000000000007941 */ /* 0x000fea0003800000 */
.L_x_998:
[----:B------:R-:W-:-:S04]  /*1f80*/  F2FP.F16.F32.PACK_AB R0, RZ, R0 ;  /* 0x00000000ff00723e */ /* 0x000fc800000000ff */
[----:B------:R-:W-:Y:S01]  /*1f90*/  PRMT R24, R0, 0x7610, R24 ;  /* 0x0000761000187816 */ /* 0x000fe20000000018 */
[----:B------:R-:W-:Y:S06]  /*1fa0*/  BRA `(.L_x_979) ;  /* 0x0000000000b47947 */ /* 0x000fec0003800000 */
.L_x_991:
        /* <DEDUP_REMOVED lines=14> */
.L_x_1005:
[----:B------:R-:W-:Y:S05]  /*2090*/  BSYNC B0 ;  /* 0x0000000000007941 */ /* 0x000fea0003800000 */
.L_x_1004:
[----:B------:R-:W-:-:S04]  /*20a0*/  F2FP.F16.F32.PACK_AB R0, RZ, R0 ;  /* 0x00000000ff00723e */ /* 0x000fc800000000ff */
[----:B------:R-:W-:Y:S01]  /*20b0*/  PRMT R24, R0, 0x7610, R24 ;  /* 0x0000761000187816 */ /* 0x000fe20000000018 */
[----:B------:R-:W-:Y:S06]  /*20c0*/  BRA `(.L_x_979) ;  /* 0x00000000006c7947 */ /* 0x000fec0003800000 */
.L_x_978:
        /* <DEDUP_REMOVED lines=16> */
.L_x_1006:
[----:B------:R-:W-:Y:S01]  /*21d0*/  PRMT R24, RZ, 0x7610, R24 ;  /* 0x00007610ff187816 */ /* 0x000fe20000000018 */
[----:B------:R-:W-:Y:S06]  /*21e0*/  BRA `(.L_x_979) ;  /* 0x0000000000247947 */ /* 0x000fec0003800000 */
.L_x_1003:
[----:B------:R-:W2:Y:S02]  /*21f0*/  LDG.E.64 R2, desc[UR36][R2.64] ;  /* 0x0000002402027981 */ /* 0x000ea4000c1e1b00 */
[----:B--2---:R-:W0:Y:S02]  /*2200*/  I2F.U64 R0, R2 ;  /* 0x0000000200007312 */ /* 0x004e240000301000 */
[----:B0-----:R-:W-:-:S04]  /*2210*/  F2FP.F16.F32.PACK_AB R0, RZ, R0 ;  /* 0x00000000ff00723e */ /* 0x001fc800000000ff */
[----:B------:R-:W-:Y:S01]  /*2220*/  PRMT R24, R0, 0x7610, R24 ;  /* 0x0000761000187816 */ /* 0x000fe20000000018 */
[----:B------:R-:W-:Y:S06]  /*2230*/  BRA `(.L_x_979) ;  /* 0x0000000000107947 */ /* 0x000fec0003800000 */
.L_x_1002:
[----:B------:R-:W2:Y:S02]  /*2240*/  LDG.E R2, desc[UR36][R2.64] ;  /* 0x0000002402027981 */ /* 0x000ea4000c1e1900 */
[----:B--2---:R-:W-:-:S04]  /*2250*/  I2FP.F32.U32 R0, R2 ;  /* 0x0000000200007245 */ /* 0x004fc80000201000 */
[----:B------:R-:W-:-:S04]  /*2260*/  F2FP.F16.F32.PACK_AB R0, RZ, R0 ;  /* 0x00000000ff00723e */ /* 0x000fc800000000ff */
[----:B------:R-:W-:-:S07]  /*2270*/  PRMT R24, R0, 0x7610, R24 ;  /* 0x0000761000187816 */ /* 0x000fce0000000018 */
.L_x_979:
[----:B------:R-:W-:-:S07]  /*2280*/  VIADD R19, R19, 0x80 ;  /* 0x0000008013137836 */ /* 0x000fce0000000000 */
.L_x_973:
[----:B------:R-:W-:Y:S05]  /*2290*/  BSYNC B6 ;  /* 0x0000000000067941 */ /* 0x000fea0003800000 */
.L_x_972:
[----:B------:R-:W-:Y:S01]  /*22a0*/  ISETP.GE.AND P0, PT, R19, R16, PT ;  /* 0x000000101300720c */ /* 0x000fe20003f06270 */
[----:B------:R-:W-:Y:S01]  /*22b0*/  BSSY B6, `(.L_x_1007) ;  /* 0x000010f000067945 */ /* 0x000fe20003800000 */
[----:B------:R-:W-:Y:S02]  /*22c0*/  PRMT R22, RZ, 0x7610, R22 ;  /* 0x00007610ff167816 */ /* 0x000fe40000000016 */
[----:B01----:R-:W-:-:S09]  /*22d0*/  PRMT R2, RZ, 0x7610, R2 ;  /* 0x00007610ff027816 */ /* 0x003fd20000000002 */
[----:B------:R-:W-:Y:S05]  /*22e0*/  @P0 BRA `(.L_x_1008) ;  /* 0x00000010002c0947 */ /* 0x000fea0003800000 */
[----:B------:R-:W0:Y:S01]  /*22f0*/  LDC.64 R4, c[0x0][0x220] ;  /* 0x00008800ff047b82 */ /* 0x000e220000000a00 */
        /* <DEDUP_REMOVED lines=22> */
.L_x_1012:
[----:B------:R-:W2:Y:S02]  /*2460*/  LDG.E.U8 R4, desc[UR36][R4.64] ;  /* 0x0000002404047981 */ /* 0x000ea4000c1e1100 */
[----:B--2---:R-:W-:-:S04]  /*2470*/  I2FP.F32.U32 R0, R4 ;  /* 0x0000000400007245 */ /* 0x004fc80000201000 */
[----:B------:R-:W-:-:S04]  /*2480*/  F2FP.F16.F32.PACK_AB R0, RZ, R0 ;  /* 0x00000000ff00723e */ /* 0x000fc800000000ff */
[----:B------:R-:W-:Y:S01]  /*2490*/  PRMT R2, R0, 0x7610, R2 ;  /* 0x0000761000027816 */ /* 0x000fe20000000002 */
[----:B------:R-:W-:Y:S06]  /*24a0*/  BRA `(.L_x_1014) ;  /* 0x0000000c00b87947 */ /* 0x000fec0003800000 */
.L_x_1011:
        /* <DEDUP_REMOVED lines=11> */
.L_x_1016:
[----:B------:R-:W2:Y:S02]  /*2560*/  LDG.E R4, desc[UR36][R4.64] ;  /* 0x0000002404047981 */ /* 0x000ea4000c1e1900 */
[----:B--2---:R-:W-:-:S04]  /*2570*/  I2FP.F32.S32 R0, R4 ;  /* 0x0000000400007245 */ /* 0x004fc80000201400 */
[----:B------:R-:W-:-:S04]  /*2580*/  F2FP.F16.F32.PACK_AB R0, RZ, R0 ;  /* 0x00000000ff00723e */ /* 0x000fc800000000ff */
[----:B------:R-:W-:Y:S01]  /*2590*/  PRMT R2, R0, 0x7610, R2 ;  /* 0x0000761000027816 */ /* 0x000fe20000000002 */
[----:B------:R-:W-:Y:S06]  /*25a0*/  BRA `(.L_x_1014) ;  /* 0x0000000c00787947 */ /* 0x000fec0003800000 */
.L_x_1015:
[----:B------:R-:W2:Y:S02]  /*25b0*/  LDG.E.U16 R4, desc[UR36][R4.64] ;  /* 0x0000002404047981 */ /* 0x000ea4000c1e1500 */
[----:B--2---:R-:W0:Y:S02]  /*25c0*/  I2F.S16 R0, R4 ;  /* 0x0000000400007306 */ /* 0x004e240000101400 */
[----:B0-----:R-:W-:-:S04]  /*25d0*/  F2FP.F16.F32.PACK_AB R0, RZ, R0 ;  /* 0x00000000ff00723e */ /* 0x001fc800000000ff */
[----:B------:R-:W-:Y:S01]  /*25e0*/  PRMT R2, R0, 0x7610, R2 ;  /* 0x0000761000027816 */ /* 0x000fe20000000002 */
[----:B------:R-:W-:Y:S06]  /*25f0*/  BRA `(.L_x_1014) ;  /* 0x0000000c00647947 */ /* 0x000fec0003800000 */
.L_x_1010:
        /* <DEDUP_REMOVED lines=9> */
.L_x_1018:
[----:B------:R0:W5:Y:S01]  /*2690*/  LDG.E.U16 R2, desc[UR36][R4.64] ;  /* 0x0000002404027981 */ /* 0x000162000c1e1500 */
[----:B------:R-:W-:Y:S05]  /*26a0*/  BRA `(.L_x_1014) ;  /* 0x0000000c00387947 */ /* 0x000fea0003800000 */
.L_x_1017:
        /* <DEDUP_REMOVED lines=9> */
.L_x_1020:
[----:B------:R1:W5:Y:S01]  /*2740*/  LDG.E.U16 R2, desc[UR36][R4.64] ;  /* 0x0000002404027981 */ /* 0x000362000c1e1500 */
[----:B------:R-:W-:Y:S05]  /*2750*/  BRA `(.L_x_1014) ;  /* 0x0000000c000c7947 */ /* 0x000fea0003800000 */
.L_x_1019:
        /* <DEDUP_REMOVED lines=9> */
.L_x_1009:
        /* <DEDUP_REMOVED lines=14> */
.L_x_1023:
        /* <DEDUP_REMOVED lines=9> */
.L_x_1022:
        /* <DEDUP_REMOVED lines=11> */
[----:B------:R-:W-:-:S05]  /*2a10*/  VIADD R6, R2, 0x1000000 ;  /* 0x0100000002067836 */ /* 0x000fca0000000000 */
[----:B------:R-:W-:Y:S02]  /*2a20*/  SHF.R.S32.HI R6, RZ, 0x8, R6 ;  /* 0x00000008ff067819 */ /* 0x000fe40000011406 */
[----:B0-----:R-:W-:-:S04]  /*2a30*/  IADD3 R3, -R3, 0x1f, RZ ;  /* 0x0000001f03037810 */ /* 0x001fc80007ffe1ff */
[C---:B------:R-:W-:Y:S01]  /*2a40*/  ISETP.GT.U32.AND P0, PT, R3.reuse, 0x4, PT ;  /* 0x000000040300780c */ /* 0x040fe20003f04070 */
[----:B------:R-:W-:-:S05]  /*2a50*/  VIADD R3, R3, 0xfffffffc ;  /* 0xfffffffc03037836 */ /* 0x000fca0000000000 */
[----:B------:R-:W-:-:S04]  /*2a60*/  SEL R3, R3, RZ, P0 ;  /* 0x000000ff03037207 */ /* 0x000fc80000000000 */
[C---:B------:R-:W-:Y:S01]  /*2a70*/  SHF.L.U32 R4, R2.reuse, R3, RZ ;  /* 0x0000000302047219 */ /* 0x040fe200000006ff */
[----:B------:R-:W-:Y:S02]  /*2a80*/  IMAD R7, R3, R8, 0x3c000000 ;  /* 0x3c00000003077424 */ /* 0x000fe400078e0208 */
[----:B------:R-:W-:-:S03]  /*2a90*/  VIADD R3, R2, 0xffffffff ;  /* 0xffffffff02037836 */ /* 0x000fc60000000000 */
[----:B------:R-:W-:Y:S02]  /*2aa0*/  LEA.HI R7, R4, R7, RZ, 0x1c ;  /* 0x0000000704077211 */ /* 0x000fe400078fe0ff */
[----:B------:R-:W-:Y:S02]  /*2ab0*/  SHF.R.S32.HI R3, RZ, 0x1f, R3 ;  /* 0x0000001fff037819 */ /* 0x000fe40000011403 */
[----:B------:R-:W-:-:S04]  /*2ac0*/  LOP3.LUT R6, R7, 0x7f800000, R6, 0xf8, !PT ;  /* 0x7f80000007067812 */ /* 0x000fc800078ef806 */
[----:B------:R-:W-:-:S04]  /*2ad0*/  LOP3.LUT R3, R6, R3, RZ, 0x30, !PT ;  /* 0x0000000306037212 */ /* 0x000fc800078e30ff */
[----:B------:R-:W-:-:S04]  /*2ae0*/  LOP3.LUT R3, R3, 0x80000000, R0, 0xf8, !PT ;  /* 0x8000000003037812 */ /* 0x000fc800078ef800 */
[----:B------:R-:W-:-:S04]  /*2af0*/  F2FP.F16.F32.PACK_AB R3, RZ, R3 ;  /* 0x00000003ff03723e */ /* 0x000fc800000000ff */
[----:B------:R-:W-:Y:S01]  /*2b00*/  PRMT R2, R3, 0x7610, R2 ;  /* 0x0000761003027816 */ /* 0x000fe20000000002 */
[----:B------:R-:W-:Y:S06]  /*2b10*/  BRA `(.L_x_1014) ;  /* 0x00000008001c7947 */ /* 0x000fec0003800000 */
.L_x_1025:
[----:B------:R-:W2:Y:S02]  /*2b20*/  LDG.E.U8 R3, desc[UR36][R4.64] ;  /* 0x0000002404037981 */ /* 0x000ea4000c1e1100 */
[----:B--2---:R-:W-:-:S05]  /*2b30*/  IMAD.SHL.U32 R0, R3, 0x2000000, RZ ;  /* 0x0200000003007824 */ /* 0x004fca00078e00ff */
[----:B------:R-:W-:-:S13]  /*2b40*/  ISETP.GE.U32.AND P0, PT, R0, 0x8000000, PT ;  /* 0x080000000000780c */ /* 0x000fda0003f06070 */
[C---:B------:R-:W-:Y:S02]  /*2b50*/  @!P0 IMAD.SHL.U32 R0, R3.reuse, 0x100, RZ ;  /* 0x0000010003008824 */ /* 0x040fe400078e00ff */
[C---:B------:R-:W-:Y:S02]  /*2b60*/  @P0 IMAD.SHL.U32 R2, R3.reuse, 0x200000, RZ ;  /* 0x0020000003020824 */ /* 0x040fe400078e00ff */
[----:B------:R-:W-:Y:S01]  /*2b70*/  IMAD.SHL.U32 R3, R3, 0x1000000, RZ ;  /* 0x0100000003037824 */ /* 0x000fe200078e00ff */
[----:B------:R-:W-:Y:S02]  /*2b80*/  @!P0 LOP3.LUT R0, R0, 0x7f00, RZ, 0xc0, !PT ;  /* 0x00007f0000008812 */ /* 0x000fe400078ec0ff */
[----:B------:R-:W-:Y:S02]  /*2b90*/  @P0 LOP3.LUT R2, R2, 0x70000000, RZ, 0xfc, !PT ;  /* 0x7000000002020812 */ /* 0x000fe400078efcff */
[----:B------:R-:W-:-:S03]  /*2ba0*/  @!P0 LOP3.LUT R0, R0, 0x3f000000, RZ, 0xfc, !PT ;  /* 0x3f00000000008812 */ /* 0x000fc600078efcff */
[----:B------:R-:W-:Y:S02]  /*2bb0*/  @P0 FMUL.FTZ R2, R2, 1.9259299443872358531e-34 ;  /* 0x0780000002020820 */ /* 0x000fe40000410000 */
[----:B------:R-:W-:-:S05]  /*2bc0*/  @!P0 FADD.FTZ R2, R0, -0.5 ;  /* 0xbf00000000028421 */ /* 0x000fca0000010000 */
[----:B------:R-:W-:-:S04]  /*2bd0*/  LOP3.LUT R2, R2, 0x80000000, R3, 0xf8, !PT ;  /* 0x8000000002027812 */ /* 0x000fc800078ef803 */
[----:B------:R-:W-:Y:S01]  /*2be0*/  F2FP.F16.F32.PACK_AB R2, RZ, R2 ;  /* 0x00000002ff02723e */ /* 0x000fe200000000ff */
[----:B------:R-:W-:Y:S06]  /*2bf0*/  BRA `(.L_x_1014) ;  /* 0x0000000400e47947 */ /* 0x000fec0003800000 */
.L_x_1024:
[----:B------:R-:W2:Y:S02]  /*2c00*/  LDG.E.U16 R0, desc[UR36][R4.64] ;  /* 0x0000002404007981 */ /* 0x000ea4000c1e1500 */
[----:B--2---:R-:W-:-:S05]  /*2c10*/  IMAD.U32 R0, R0, 0x10000, RZ ;  /* 0x0001000000007824 */ /* 0x004fca00078e00ff */
[----:B------:R-:W-:-:S04]  /*2c20*/  F2FP.F16.F32.PACK_AB R0, RZ, R0 ;  /* 0x00000000ff00723e */ /* 0x000fc800000000ff */
[----:B------:R-:W-:Y:S01]  /*2c30*/  PRMT R2, R0, 0x7610, R2 ;  /* 0x0000761000027816 */ /* 0x000fe20000000002 */
[----:B------:R-:W-:Y:S06]  /*2c40*/  BRA `(.L_x_1014) ;  /* 0x0000000400d07947 */ /* 0x000fec0003800000 */
.L_x_1021:
        /* <DEDUP_REMOVED lines=13> */
.L_x_1028:
        /* <DEDUP_REMOVED lines=21> */
.L_x_1032:
[----:B------:R-:W-:Y:S05]  /*2e70*/  BSYNC B1 ;  /* 0x0000000000017941 */ /* 0x000fea0003800000 */
.L_x_1031:
[----:B------:R-:W-:Y:S01]  /*2e80*/  LEA R3, R0, 0x3b800000, 0x17 ;  /* 0x3b80000000037811 */ /* 0x000fe200078eb8ff */
[----:B------:R-:W-:-:S05]  /*2e90*/  IMAD.SHL.U32 R0, R2, 0x100000, RZ ;  /* 0x0010000002007824 */ /* 0x000fca00078e00ff */
[----:B------:R-:W-:-:S07]  /*2ea0*/  LOP3.LUT R0, R3, R0, R4, 0xfe, !PT ;  /* 0x0000000003007212 */ /* 0x000fce00078efe04 */
.L_x_1030:
[----:B------:R-:W-:Y:S05]  /*2eb0*/  BSYNC B0 ;  /* 0x0000000000007941 */ /* 0x000fea0003800000 */
.L_x_1029:
[----:B------:R-:W-:-:S04]  /*2ec0*/  F2FP.F16.F32.PACK_AB R0, RZ, R0 ;  /* 0x00000000ff00723e */ /* 0x000fc800000000ff */
[----:B------:R-:W-:Y:S01]  /*2ed0*/  PRMT R2, R0, 0x7610, R2 ;  /* 0x0000761000027816 */ /* 0x000fe20000000002 */
[----:B------:R-:W-:Y:S06]  /*2ee0*/  BRA `(.L_x_1014) ;  /* 0x0000000400287947 */ /* 0x000fec0003800000 */
.L_x_1027:
        /* <DEDUP_REMOVED lines=21> */
.L_x_1036:
[----:B------:R-:W-:Y:S05]  /*3040*/  BSYNC B1 ;  /* 0x0000000000017941 */ /* 0x000fea0003800000 */
.L_x_1035:
[----:B------:R-:W-:Y:S01]  /*3050*/  LEA R3, R0, 0x37800000, 0x17 ;  /* 0x3780000000037811 */ /* 0x000fe200078eb8ff */
[----:B------:R-:W-:-:S05]  /*3060*/  IMAD.SHL.U32 R0, R2, 0x200000, RZ ;  /* 0x0020000002007824 */ /* 0x000fca00078e00ff */
[----:B------:R-:W-:-:S07]  /*3070*/  LOP3.LUT R0, R3, R0, R4, 0xfe, !PT ;  /* 0x0000000003007212 */ /* 0x000fce00078efe04 */
.L_x_1034:
[----:B------:R-:W-:Y:S05]  /*3080*/  BSYNC B0 ;  /* 0x0000000000007941 */ /* 0x000fea0003800000 */
.L_x_1033:
[----:B------:R-:W-:-:S04]  /*3090*/  F2FP.F16.F32.PACK_AB R0, RZ, R0 ;  /* 0x00000000ff00723e */ /* 0x000fc800000000ff */
[----:B------:R-:W-:Y:S01]  /*30a0*/  PRMT R2, R0, 0x7610, R2 ;  /* 0x0000761000027816 */ /* 0x000fe20000000002 */
[----:B------:R-:W-:Y:S06]  /*30b0*/  BRA `(.L_x_1014) ;  /* 0x0000000000b47947 */ /* 0x000fec0003800000 */
.L_x_1026:
        /* <DEDUP_REMOVED lines=14> */
.L_x_1040:
[----:B------:R-:W-:Y:S05]  /*31a0*/  BSYNC B0 ;  /* 0x0000000000007941 */ /* 0x000fea0003800000 */
.L_x_1039:
[----:B------:R-:W-:-:S04]  /*31b0*/  F2FP.F16.F32.PACK_AB R0, RZ, R0 ;  /* 0x00000000ff00723e */ /* 0x000fc800000000ff */
[----:B------:R-:W-:Y:S01]  /*31c0*/  PRMT R2, R0, 0x7610, R2 ;  /* 0x0000761000027816 */ /* 0x000fe20000000002 */
[----:B------:R-:W-:Y:S06]  /*31d0*/  BRA `(.L_x_1014) ;  /* 0x00000000006c7947 */ /* 0x000fec0003800000 */
.L_x_1013:
        /* <DEDUP_REMOVED lines=16> */
.L_x_1041:
[----:B------:R-:W-:Y:S01]  /*32e0*/  PRMT R2, RZ, 0x7610, R2 ;  /* 0x00007610ff027816 */ /* 0x000fe20000000002 */
[----:B------:R-:W-:Y:S06]  /*32f0*/  BRA `(.L_x_1014) ;  /* 0x0000000000247947 */ /* 0x000fec0003800000 */
.L_x_1038:
[----:B------:R-:W2:Y:S02]  /*3300*/  LDG.E.64 R4, desc[UR36][R4.64] ;  /* 0x0000002404047981 */ /* 0x000ea4000c1e1b00 */
[----:B--2---:R-:W0:Y:S02]  /*3310*/  I2F.U64 R0, R4 ;  /* 0x0000000400007312 */ /* 0x004e240000301000 */
[----:B0-----:R-:W-:-:S04]  /*3320*/  F2FP.F16.F32.PACK_AB R0, RZ, R0 ;  /* 0x00000000ff00723e */ /* 0x001fc800000000ff */
[----:B------:R-:W-:Y:S01]  /*3330*/  PRMT R2, R0, 0x7610, R2 ;  /* 0x0000761000027816 */ /* 0x000fe20000000002 */
[----:B------:R-:W-:Y:S06]  /*3340*/  BRA `(.L_x_1014) ;  /* 0x0000000000107947 */ /* 0x000fec0003800000 */
.L_x_1037:
[----:B------:R-:W2:Y:S02]  /*3350*/  LDG.E R4, desc[UR36][R4.64] ;  /* 0x0000002404047981 */ /* 0x000ea4000c1e1900 */
[----:B--2---:R-:W-:-:S04]  /*3360*/  I2FP.F32.U32 R0, R4 ;  /* 0x0000000400007245 */ /* 0x004fc80000201000 */
[----:B------:R-:W-:-:S04]  /*3370*/  F2FP.F16.F32.PACK_AB R0, RZ, R0 ;  /* 0x00000000ff00723e */ /* 0x000fc800000000ff */
[----:B------:R-:W-:-:S07]  /*3380*/  PRMT R2, R0, 0x7610, R2 ;  /* 0x0000761000027816 */ /* 0x000fce0000000002 */
.L_x_1014:
[----:B------:R-:W-:-:S07]  /*3390*/  VIADD R19, R19, 0x80 ;  /* 0x0000008013137836 */ /* 0x000fce0000000000 */
.L_x_1008:
[----:B------:R-:W-:Y:S05]  /*33a0*/  BSYNC B6 ;  /* 0x0000000000067941 */ /* 0x000fea0003800000 */
.L_x_1007:
[----:B------:R-:W-:Y:S01]  /*33b0*/  ISETP.GE.AND P0, PT, R19, R16, PT ;  /* 0x000000101300720c */ /* 0x000fe20003f06270 */
[----:B------:R-:W-:-:S12]  /*33c0*/  BSSY B6, `(.L_x_1042) ;  /* 0x000010c000067945 */ /* 0x000fd80003800000 */
[----:B------:R-:W-:Y:S05]  /*33d0*/  @P0 BRA `(.L_x_1043) ;  /* 0x0000001000280947 */ /* 0x000fea0003800000 */
[----:B01----:R-:W0:Y:S01]  /*33e0*/  LDC.64 R4, c[0x0][0x220] ;  /* 0x00008800ff047b82 */ /* 0x003e220000000a00 */
        /* <DEDUP_REMOVED lines=21> */
.L_x_1047:
[----:B------:R-:W2:Y:S02]  /*3540*/  LDG.E.U8 R4, desc[UR36][R4.64] ;  /* 0x0000002404047981 */ /* 0x000ea4000c1e1100 */
[----:B--2---:R-:W-:-:S04]  /*3550*/  I2FP.F32.U32 R0, R4 ;  /* 0x0000000400007245 */ /* 0x004fc80000201000 */
[----:B------:R-:W-:-:S04]  /*3560*/  F2FP.F16.F32.PACK_AB R0, RZ, R0 ;  /* 0x00000000ff00723e */ /* 0x000fc800000000ff */
[----:B------:R-:W-:Y:S01]  /*3570*/  PRMT R22, R0, 0x7610, R22 ;  /* 0x0000761000167816 */ /* 0x000fe20000000016 */
[----:B------:R-:W-:Y:S06]  /*3580*/  BRA `(.L_x_1043) ;  /* 0x0000000c00bc7947 */ /* 0x000fec0003800000 */
.L_x_1046:
        /* <DEDUP_REMOVED lines=11> */
.L_x_1050:
[----:B------:R-:W2:Y:S02]  /*3640*/  LDG.E R4, desc[UR36][R4.64] ;  /* 0x0000002404047981 */ /* 0x000ea4000c1e1900 */
[----:B--2---:R-:W-:-:S04]  /*3650*/  I2FP.F32.S32 R0, R4 ;  /* 0x0000000400007245 */ /* 0x004fc80000201400 */
[----:B------:R-:W-:-:S04]  /*3660*/  F2FP.F16.F32.PACK_AB R0, RZ, R0 ;  /* 0x00000000ff00723e */ /* 0x000fc800000000ff */
[----:B------:R-:W-:Y:S01]  /*3670*/  PRMT R22, R0, 0x7610, R22 ;  /* 0x0000761000167816 */ /* 0x000fe20000000016 */
[----:B------:R-:W-:Y:S06]  /*3680*/  BRA `(.L_x_1043) ;  /* 0x0000000c007c7947 */ /* 0x000fec0003800000 */
.L_x_1049:
[----:B------:R-:W2:Y:S02]  /*3690*/  LDG.E.U16 R4, desc[UR36][R4.64] ;  /* 0x0000002404047981 */ /* 0x000ea4000c1e1500 */
[----:B--2---:R-:W0:Y:S02]  /*36a0*/  I2F.S16 R0, R4 ;  /* 0x0000000400007306 */ /* 0x004e240000101400 */
[----:B0-----:R-:W-:-:S04]  /*36b0*/  F2FP.F16.F32.PACK_AB R0, RZ, R0 ;  /* 0x00000000ff00723e */ /* 0x001fc800000000ff */
[----:B------:R-:W-:Y:S01]  /*36c0*/  PRMT R22, R0, 0x7610, R22 ;  /* 0x0000761000167816 */ /* 0x000fe20000000016 */
[----:B------:R-:W-:Y:S06]  /*36d0*/  BRA `(.L_x_1043) ;  /* 0x0000000c00687947 */ /* 0x000fec0003800000 */
.L_x_1045:
        /* <DEDUP_REMOVED lines=9> */
.L_x_1052:
[----:B------:R2:W5:Y:S01]  /*3770*/  LDG.E.U16 R22, desc[UR36][R4.64] ;  /* 0x0000002404167981 */ /* 0x000562000c1e1500 */
[----:B------:R-:W-:Y:S05]  /*3780*/  BRA `(.L_x_1043) ;  /* 0x0000000c003c7947 */ /* 0x000fea0003800000 */
.L_x_1051:
        /* <DEDUP_REMOVED lines=9> */
.L_x_1054:
[----:B------:R3:W5:Y:S01]  /*3820*/  LDG.E.U16 R22, desc[UR36][R4.64] ;  /* 0x0000002404167981 */ /* 0x000762000c1e1500 */
[----:B------:R-:W-:Y:S05]  /*3830*/  BRA `(.L_x_1043) ;  /* 0x0000000c00107947 */ /* 0x000fea0003800000 */
.L_x_1053:
        /* <DEDUP_REMOVED lines=9> */
.L_x_1044:
        /* <DEDUP_REMOVED lines=14> */
.L_x_1057:
        /* <DEDUP_REMOVED lines=9> */
.L_x_1056:
        /* <DEDUP_REMOVED lines=28> */
.L_x_1059:
        /* <DEDUP_REMOVED lines=12> */
[----:B------:R-:W-:-:S04]  /*3cc0*/  F2FP.F16.F32.PACK_AB R0, RZ, R0 ;  /* 0x00000000ff00723e */ /* 0x000fc800000000ff */
[----:B------:R-:W-:Y:S01]  /*3cd0*/  PRMT R22, R0, 0x7610, R22 ;  /* 0x0000761000167816 */ /* 0x000fe20000000016 */
[----:B------:R-:W-:Y:S06]  /*3ce0*/  BRA `(.L_x_1043) ;  /* 0x0000000400e47947 */ /* 0x000fec0003800000 */
.L_x_1058:
[----:B------:R-:W2:Y:S02]  /*3cf0*/  LDG.E.U16 R0, desc[UR36][R4.64] ;  /* 0x0000002404007981 */ /* 0x000ea4000c1e1500 */
[----:B--2---:R-:W-:-:S05]  /*3d00*/  IMAD.U32 R0, R0, 0x10000, RZ ;  /* 0x0001000000007824 */ /* 0x004fca00078e00ff */
[----:B------:R-:W-:-:S04]  /*3d10*/  F2FP.F16.F32.PACK_AB R0, RZ, R0 ;  /* 0x00000000ff00723e */ /* 0x000fc800000000ff */
[----:B------:R-:W-:Y:S01]  /*3d20*/  PRMT R22, R0, 0x7610, R22 ;  /* 0x0000761000167816 */ /* 0x000fe20000000016 */
[----:B------:R-:W-:Y:S06]  /*3d30*/  BRA `(.L_x_1043) ;  /* 0x0000000400d07947 */ /* 0x000fec0003800000 */
.L_x_1055:
        /* <DEDUP_REMOVED lines=13> */
.L_x_1062:
        /* <DEDUP_REMOVED lines=21> */
.L_x_1066:
[----:B------:R-:W-:Y:S05]  /*3f60*/  BSYNC B1 ;  /* 0x0000000000017941 */ /* 0x000fea0003800000 */
.L_x_1065:
[----:B------:R-:W-:Y:S01]  /*3f70*/  LEA R5, R0, 0x3b800000, 0x17 ;  /* 0x3b80000000057811 */ /* 0x000fe200078eb8ff */
[----:B------:R-:W-:-:S05]  /*3f80*/  IMAD.SHL.U32 R0, R3, 0x100000, RZ ;  /* 0x0010000003007824 */ /* 0x000fca00078e00ff */
[----:B------:R-:W-:-:S07]  /*3f90*/  LOP3.LUT R0, R5, R0, R6, 0xfe, !PT ;  /* 0x0000000005007212 */ /* 0x000fce00078efe06 */
.L_x_1064:
[----:B------:R-:W-:Y:S05]  /*3fa0*/  BSYNC B0 ;  /* 0x0000000000007941 */ /* 0x000fea0003800000 */
.L_x_1063:
[----:B------:R-:W-:-:S04]  /*3fb0*/  F2FP.F16.F32.PACK_AB R0, RZ, R0 ;  /* 0x00000000ff00723e */ /* 0x000fc800000000ff */
[----:B------:R-:W-:Y:S01]  /*3fc0*/  PRMT R22, R0, 0x7610, R22 ;  /* 0x0000761000167816 */ /* 0x000fe20000000016 */
[----:B------:R-:W-:Y:S06]  /*3fd0*/  BRA `(.L_x_1043) ;  /* 0x0000000400287947 */ /* 0x000fec0003800000 */
.L_x_1061:
        /* <DEDUP_REMOVED lines=21> */
.L_x_1070:
[----:B------:R-:W-:Y:S05]  /*4130*/  BSYNC B1 ;  /* 0x0000000000017941 */ /* 0x000fea0003800000 */
.L_x_1069:
[----:B------:R-:W-:Y:S01]  /*4140*/  LEA R5, R0, 0x37800000, 0x17 ;  /* 0x3780000000057811 */ /* 0x000fe200078eb8ff */
[----:B------:R-:W-:-:S05]  /*4150*/  IMAD.SHL.U32 R0, R3, 0x200000, RZ ;  /* 0x0020000003007824 */ /* 0x000fca00078e00ff */
[----:B------:R-:W-:-:S07]  /*4160*/  LOP3.LUT R0, R5, R0, R6, 0xfe, !PT ;  /* 0x0000000005007212 */ /* 0x000fce00078efe06 */
.L_x_1068:
[----:B------:R-:W-:Y:S05]  /*4170*/  BSYNC B0 ;  /* 0x0000000000007941 */ /* 0x000fea0003800000 */
.L_x_1067:
[----:B------:R-:W-:-:S04]  /*4180*/  F2FP.F16.F32.PACK_AB R0, RZ, R0 ;  /* 0x00000000ff00723e */ /* 0x000fc800000000ff */
[----:B------:R-:W-:Y:S01]  /*4190*/  PRMT R22, R0, 0x7610, R22 ;  /* 0x0000761000167816 */ /* 0x000fe20000000016 */
[----:B------:R-:W-:Y:S06]  /*41a0*/  BRA `(.L_x_1043) ;  /* 0x0000000000b47947 */ /* 0x000fec0003800000 */
.L_x_1060:
        /* <DEDUP_REMOVED lines=14> */
.L_x_1074:
[----:B------:R-:W-:Y:S05]  /*4290*/  BSYNC B0 ;  /* 0x0000000000007941 */ /* 0x000fea0003800000 */
.L_x_1073:
[----:B------:R-:W-:-:S04]  /*42a0*/  F2FP.F16.F32.PACK_AB R0, RZ, R0 ;  /* 0x00000000ff00723e */ /* 0x000fc800000000ff */
[----:B------:R-:W-:Y:S01]  /*42b0*/  PRMT R22, R0, 0x7610, R22 ;  /* 0x0000761000167816 */ /* 0x000fe20000000016 */
[----:B------:R-:W-:Y:S06]  /*42c0*/  BRA `(.L_x_1043) ;  /* 0x00000000006c7947 */ /* 0x000fec0003800000 */
.L_x_1048:
        /* <DEDUP_REMOVED lines=16> */
.L_x_1075:
[----:B------:R-:W-:Y:S01]  /*43d0*/  PRMT R22, RZ, 0x7610, R22 ;  /* 0x00007610ff167816 */ /* 0x000fe20000000016 */
[----:B------:R-:W-:Y:S06]  /*43e0*/  BRA `(.L_x_1043) ;  /* 0x0000000000247947 */ /* 0x000fec0003800000 */
.L_x_1072:
[----:B------:R-:W2:Y:S02]  /*43f0*/  LDG.E.64 R4, desc[UR36][R4.64] ;  /* 0x0000002404047981 */ /* 0x000ea4000c1e1b00 */
[----:B--2---:R-:W0:Y:S02]  /*4400*/  I2F.U64 R0, R4 ;  /* 0x0000000400007312 */ /* 0x004e240000301000 */
[----:B0-----:R-:W-:-:S04]  /*4410*/  F2FP.F16.F32.PACK_AB R0, RZ, R0 ;  /* 0x00000000ff00723e */ /* 0x001fc800000000ff */
[----:B------:R-:W-:Y:S01]  /*4420*/  PRMT R22, R0, 0x7610, R22 ;  /* 0x0000761000167816 */ /* 0x000fe20000000016 */
[----:B------:R-:W-:Y:S06]  /*4430*/  BRA `(.L_x_1043) ;  /* 0x0000000000107947 */ /* 0x000fec0003800000 */
.L_x_1071:
[----:B------:R-:W2:Y:S02]  /*4440*/  LDG.E R4, desc[UR36][R4.64] ;  /* 0x0000002404047981 */ /* 0x000ea4000c1e1900 */
[----:B--2---:R-:W-:-:S04]  /*4450*/  I2FP.F32.U32 R0, R4 ;  /* 0x0000000400007245 */ /* 0x004fc80000201000 */
[----:B------:R-:W-:-:S04]  /*4460*/  F2FP.F16.F32.PACK_AB R0, RZ, R0 ;  /* 0x00000000ff00723e */ /* 0x000fc800000000ff */
[----:B------:R-:W-:-:S07]  /*4470*/  PRMT R22, R0, 0x7610, R22 ;  /* 0x0000761000167816 */ /* 0x000fce0000000016 */
.L_x_1043:
[----:B------:R-:W-:Y:S05]  /*4480*/  BSYNC B6 ;  /* 0x0000000000067941 */ /* 0x000fea0003800000 */
.L_x_1042:
[----:B------:R-:W4:Y:S01]  /*4490*/  S2R R19, SR_TID.X ;  /* 0x0000000000137919 */ /* 0x000f220000002100 */
[----:B------:R-:W0:Y:S01]  /*44a0*/  LDC.U8 R18, c[0x0][0x234] ;  /* 0x00008d00ff127b82 */ /* 0x000e220000000000 */
[----:B------:R-:W-:Y:S01]  /*44b0*/  BSSY B0, `(.L_x_1076) ;  /* 0x0000024000007945 */ /* 0x000fe20003800000 */
[CC--:B----4-:R-:W-:Y:S01]  /*44c0*/  ISETP.GE.AND P1, PT, R19.reuse, R16.reuse, PT ;  /* 0x000000101300720c */ /* 0x0d0fe20003f26270 */
[C---:B------:R-:W-:Y:S02]  /*44d0*/  VIADD R3, R19.reuse, 0x100 ;  /* 0x0000010013037836 */ /* 0x040fe40000000000 */
[C---:B0123--:R-:W-:Y:S02]  /*44e0*/  VIADD R5, R19.reuse, 0x180 ;  /* 0x0000018013057836 */ /* 0x04ffe40000000000 */
[----:B------:R-:W-:Y:S01]  /*44f0*/  VIADD R23, R19, 0x80 ;  /* 0x0000008013177836 */ /* 0x000fe20000000000 */
[-C--:B------:R-:W-:Y:S02]  /*4500*/  ISETP.GE.AND P2, PT, R3, R16.reuse, PT ;  /* 0x000000100300720c */ /* 0x080fe40003f46270 */
[----:B------:R-:W-:-:S02]  /*4510*/  ISETP.GE.AND P0, PT, R5, R16, PT ;  /* 0x000000100500720c */ /* 0x000fc40003f06270 */
[----:B------:R-:W-:-:S03]  /*4520*/  ISETP.GE.AND P3, PT, R23, R16, PT ;  /* 0x000000101700720c */ /* 0x000fc60003f66270 */
[----:B------:R-:W-:Y:S10]  /*4530*/  @P1 BRA `(.L_x_1077) ;  /* 0x00000000006c1947 */ /* 0x000ff40003800000 */
[----:B-----5:R-:W-:Y:S02]  /*4540*/  HADD2.F32 R25, -RZ, R25.H0_H0 ;  /* 0x20000019ff197230 */ /* 0x020fe40000004100 */
[----:B------:R-:W-:-:S03]  /*4550*/  IMAD.MOV.U32 R3, RZ, RZ, 0x3f000000 ;  /* 0x3f000000ff037424 */ /* 0x000fc600078e00ff */
        /* <DEDUP_REMOVED lines=17> */
[----:B------:R-:W-:-:S03]  /*4670*/  IMAD.MOV.U32 R4, RZ, RZ, 0x3fd774eb ;  /* 0x3fd774ebff047424 */ /* 0x000fc600078e00ff */
[----:B------:R-:W-:-:S04]  /*4680*/  FFMA.FTZ R0, R0, R5, R0 ;  /* 0x0000000500007223 */ /* 0x000fc80000010000 */
[----:B------:R-:W-:-:S04]  /*4690*/  FMUL.FTZ R3, R0, -2 ;  /* 0xc000000000037820 */ /* 0x000fc80000410000 */
[----:B------:R-:W-:-:S05]  /*46a0*/  @P4 FFMA.FTZ R0, R4, 0.93318945169448852539, R3 ;  /* 0x3f6ee58104004823 */ /* 0x000fca0000010003 */
[C---:B------:R-:W-:Y:S02]  /*46b0*/  FSETP.GTU.FTZ.AND P4, PT, R0.reuse, +INF , PT ;  /* 0x7f8000000000780b */ /* 0x040fe40003f9c000 */
[----:B------:R-:W-:-:S04]  /*46c0*/  LOP3.LUT R25, R0, 0x80000000, R25, 0xb8, !PT ;  /* 0x8000000000197812 */ /* 0x000fc800078eb819 */
[----:B------:R-:W-:-:S04]  /*46d0*/  FSEL R0, R25, R0, !P4 ;  /* 0x0000000019007208 */ /* 0x000fc80006000000 */
[----:B------:R-:W-:-:S07]  /*46e0*/  F2FP.F16.F32.PACK_AB R0, RZ, R0 ;  /* 0x00000000ff00723e */ /* 0x000fce00000000ff */
.L_x_1077:
[----:B------:R-:W-:Y:S05]  /*46f0*/  BSYNC B0 ;  /* 0x0000000000007941 */ /* 0x000fea0003800000 */
.L_x_1076:
[----:B------:R-:W-:Y:S04]  /*4700*/  BSSY B0, `(.L_x_1078) ;  /* 0x000001d000007945 */ /* 0x000fe80003800000 */
[----:B------:R-:W-:Y:S05]  /*4710*/  @P3 BRA `(.L_x_1079) ;  /* 0x00000000006c3947 */ /* 0x000fea0003800000 */
        /* <DEDUP_REMOVED lines=27> */
.L_x_1079:
[----:B------:R-:W-:Y:S05]  /*48d0*/  BSYNC B0 ;  /* 0x0000000000007941 */ /* 0x000fea0003800000 */
.L_x_1078:
        /* <DEDUP_REMOVED lines=29> */
.L_x_1081:
[----:B------:R-:W-:Y:S05]  /*4ab0*/  BSYNC B0 ;  /* 0x0000000000007941 */ /* 0x000fea0003800000 */
.L_x_1080:
        /* <DEDUP_REMOVED lines=28> */
[----:B------:R-:W-:-:S07]  /*4c80*/  F2FP.F16.F32.PACK_AB R22, RZ, R22 ;  /* 0x00000016ff16723e */ /* 0x000fce00000000ff */
.L_x_1083:
[----:B------:R-:W-:Y:S05]  /*4c90*/  BSYNC B0 ;  /* 0x0000000000007941 */ /* 0x000fea0003800000 */
.L_x_1082:
[----:B------:R-:W-:Y:S04]  /*4ca0*/  BSSY B6, `(.L_x_1084) ;  /* 0x0000112000067945 */ /* 0x000fe80003800000 */
[----:B------:R-:W-:Y:S05]  /*4cb0*/  @P1 BRA `(.L_x_1085) ;  /* 0x0000001000401947 */ /* 0x000fea0003800000 */
[----:B-----5:R-:W0:Y:S01]  /*4cc0*/  LDC.64 R2, c[0x0][0x218] ;  /* 0x00008600ff027b82 */ /* 0x020e220000000a00 */
        /* <DEDUP_REMOVED lines=16> */
[----:B------:R-:W-:Y:S02]  /*4dd0*/  HADD2.F32 R0, -RZ, R0.H0_H0 ;  /* 0x20000000ff007230 */ /* 0x000fe40000004100 */
[----:B------:R-:W-:Y:S02]  /*4de0*/  IMAD.MOV.U32 R19, RZ, RZ, R23 ;  /* 0x000000ffff137224 */ /* 0x000fe400078e0017 */
[----:B------:R-:W0:Y:S02]  /*4df0*/  F2I.FTZ.TRUNC.NTZ R5, R0 ;  /* 0x0000000000057305 */ /* 0x000e24000021f100 */
[----:B0-----:R3:W-:Y:S01]  /*4e00*/  STG.E.U8 desc[UR36][R2.64], R5 ;  /* 0x0000000502007986 */ /* 0x0017e2000c101124 */
[----:B------:R-:W-:Y:S05]  /*4e10*/  BRA `(.L_x_1085) ;  /* 0x0000000c00e87947 */ /* 0x000fea0003800000 */
.L_x_1089:
[----:B------:R-:W-:Y:S02]  /*4e20*/  HADD2.F32 R5, -RZ, R0.H0_H0 ;  /* 0x20000000ff057230 */ /* 0x000fe40000004100 */
[----:B------:R-:W-:-:S04]  /*4e30*/  IMAD.MOV.U32 R19, RZ, RZ, R23 ;  /* 0x000000ffff137224 */ /* 0x000fc800078e0017 */
[----:B------:R-:W0:Y:S02]  /*4e40*/  F2I.S64.TRUNC R4, R5 ;  /* 0x0000000500047311 */ /* 0x000e24000020d900 */
[----:B0-----:R4:W-:Y:S01]  /*4e50*/  STG.E.U8 desc[UR36][R2.64], R4 ;  /* 0x0000000402007986 */ /* 0x0019e2000c101124 */
[----:B------:R-:W-:Y:S05]  /*4e60*/  BRA `(.L_x_1085) ;  /* 0x0000000c00d47947 */ /* 0x000fea0003800000 */
.L_x_1088:
[----:B------:R-:W-:-:S13]  /*4e70*/  ISETP.NE.AND P0, PT, R4, 0x2, PT ;  /* 0x000000020400780c */ /* 0x000fda0003f05270 */
[----:B------:R-:W-:Y:S05]  /*4e80*/  @!P0 BRA `(.L_x_1091) ;  /* 0x0000000000388947 */ /* 0x000fea0003800000 */
[----:B------:R-:W-:-:S13]  /*4e90*/  ISETP.NE.AND P0, PT, R4, 0x3, PT ;  /* 0x000000030400780c */ /* 0x000fda0003f05270 */
[----:B------:R-:W-:Y:S05]  /*4ea0*/  @!P0 BRA `(.L_x_1092) ;  /* 0x00000000001c8947 */ /* 0x000fea0003800000 */
[----:B------:R-:W-:-:S13]  /*4eb0*/  ISETP.NE.AND P0, PT, R4, 0x4, PT ;  /* 0x000000040400780c */ /* 0x000fda0003f05270 */
[----:B------:R-:W-:Y:S05]  /*4ec0*/  @P0 BRA `(.L_x_1090) ;  /* 0x0000000c00500947 */ /* 0x000fea0003800000 */
[----:B------:R-:W-:Y:S02]  /*4ed0*/  HADD2.F32 R4, -RZ, R0.H0_H0 ;  /* 0x20000000ff047230 */ /* 0x000fe40000004100 */
[----:B------:R-:W-:-:S04]  /*4ee0*/  IMAD.MOV.U32 R19, RZ, RZ, R23 ;  /* 0x000000ffff137224 */ /* 0x000fc800078e0017 */
[----:B------:R-:W0:Y:S02]  /*4ef0*/  F2I.S64.TRUNC R4, R4 ;  /* 0x0000000400047311 */ /* 0x000e24000020d900 */
[----:B0-----:R1:W-:Y:S01]  /*4f00*/  STG.E.64 desc[UR36][R2.64], R4 ;  /* 0x0000000402007986 */ /* 0x0013e2000c101b24 */
[----:B------:R-:W-:Y:S05]  /*4f10*/  BRA `(.L_x_1085) ;  /* 0x0000000c00a87947 */ /* 0x000fea0003800000 */
.L_x_1092:
[----:B------:R-:W-:Y:S02]  /*4f20*/  HADD2.F32 R0, -RZ, R0.H0_H0 ;  /* 0x20000000ff007230 */ /* 0x000fe40000004100 */
[----:B------:R-:W-:Y:S02]  /*4f30*/  IMAD.MOV.U32 R19, RZ, RZ, R23 ;  /* 0x000000ffff137224 */ /* 0x000fe400078e0017 */
[----:B------:R-:W0:Y:S02]  /*4f40*/  F2I.FTZ.TRUNC.NTZ R5, R0 ;  /* 0x0000000000057305 */ /* 0x000e24000021f100 */
[----:B0-----:R2:W-:Y:S01]  /*4f50*/  STG.E desc[UR36][R2.64], R5 ;  /* 0x0000000502007986 */ /* 0x0015e2000c101924 */
[----:B------:R-:W-:Y:S05]  /*4f60*/  BRA `(.L_x_1085) ;  /* 0x0000000c00947947 */ /* 0x000fea0003800000 */
.L_x_1091:
[----:B------:R-:W-:Y:S02]  /*4f70*/  HADD2.F32 R0, -RZ, R0.H0_H0 ;  /* 0x20000000ff007230 */ /* 0x000fe40000004100 */
[----:B------:R-:W-:Y:S02]  /*4f80*/  IMAD.MOV.U32 R19, RZ, RZ, R23 ;  /* 0x000000ffff137224 */ /* 0x000fe400078e0017 */
[----:B------:R-:W0:Y:S02]  /*4f90*/  F2I.FTZ.TRUNC.NTZ R5, R0 ;  /* 0x0000000000057305 */ /* 0x000e24000021f100 */
[----:B0-----:R0:W-:Y:S01]  /*4fa0*/  STG.E.U16 desc[UR36][R2.64], R5 ;  /* 0x0000000502007986 */ /* 0x0011e2000c101524 */
[----:B------:R-:W-:Y:S05]  /*4fb0*/  BRA `(.L_x_1085) ;  /* 0x0000000c00807947 */ /* 0x000fea0003800000 */
.L_x_1087:
[----:B------:R-:W-:-:S13]  /*4fc0*/  ISETP.GT.AND P0, PT, R4, 0x6, PT ;  /* 0x000000060400780c */ /* 0x000fda0003f04270 */
[----:B------:R-:W-:Y:S05]  /*4fd0*/  @P0 BRA `(.L_x_1093) ;  /* 0x00000000002c0947 */ /* 0x000fea0003800000 */
[----:B------:R-:W-:-:S13]  /*4fe0*/  ISETP.NE.AND P0, PT, R4, 0x5, PT ;  /* 0x000000050400780c */ /* 0x000fda0003f05270 */
[----:B------:R-:W-:Y:S05]  /*4ff0*/  @!P0 BRA `(.L_x_1094) ;  /* 0x0000000000188947 */ /* 0x000fea0003800000 */
[----:B------:R-:W-:-:S13]  /*5000*/  ISETP.NE.AND P0, PT, R4, 0x6, PT ;  /* 0x000000060400780c */ /* 0x000fda0003f05270 */
[----:B------:R-:W-:Y:S05]  /*5010*/  @P0 BRA `(.L_x_1090) ;  /* 0x0000000800fc0947 */ /* 0x000fea0003800000 */
[----:B------:R-:W-:Y:S02]  /*5020*/  HADD2.F32 R5, -RZ, R0.H0_H0 ;  /* 0x20000000ff057230 */ /* 0x000fe40000004100 */
[----:B------:R-:W-:-:S03]  /*5030*/  IMAD.MOV.U32 R19, RZ, RZ, R23 ;  /* 0x000000ffff137224 */ /* 0x000fc600078e0017 */
[----:B------:R0:W-:Y:S01]  /*5040*/  STG.E desc[UR36][R2.64], R5 ;  /* 0x0000000502007986 */ /* 0x0001e2000c101924 */
[----:B------:R-:W-:Y:S05]  /*5050*/  BRA `(.L_x_1085) ;  /* 0x0000000c00587947 */ /* 0x000fea0003800000 */
.L_x_1094:
[----:B------:R0:W-:Y:S01]  /*5060*/  STG.E.U16 desc[UR36][R2.64], R0 ;  /* 0x0000000002007986 */ /* 0x0001e2000c101524 */
[----:B------:R-:W-:Y:S01]  /*5070*/  IMAD.MOV.U32 R19, RZ, RZ, R23 ;  /* 0x000000ffff137224 */ /* 0x000fe200078e0017 */
[----:B------:R-:W-:Y:S06]  /*5080*/  BRA `(.L_x_1085) ;  /* 0x0000000c004c7947 */ /* 0x000fec0003800000 */
.L_x_1093:
[----:B------:R-:W-:-:S13]  /*5090*/  ISETP.NE.AND P0, PT, R4, 0x7, PT ;  /* 0x000000070400780c */ /* 0x000fda0003f05270 */
[----:B------:R-:W-:Y:S05]  /*50a0*/  @!P0 BRA `(.L_x_1095) ;  /* 0x00000000003c8947 */ /* 0x000fea0003800000 */
[----:B------:R-:W-:-:S13]  /*50b0*/  ISETP.NE.AND P0, PT, R4, 0x8, PT ;  /* 0x000000080400780c */ /* 0x000fda0003f05270 */
[----:B------:R-:W-:Y:S05]  /*50c0*/  @!P0 BRA `(.L_x_1096) ;  /* 0x00000000001c8947 */ /* 0x000fea0003800000 */
[----:B------:R-:W-:-:S13]  /*50d0*/  ISETP.NE.AND P0, PT, R4, 0x9, PT ;  /* 0x000000090400780c */ /* 0x000fda0003f05270 */
[----:B------:R-:W-:Y:S05]  /*50e0*/  @P0 BRA `(.L_x_1090) ;  /* 0x0000000800c80947 */ /* 0x000fea0003800000 */
[----:B------:R-:W-:Y:S02]  /*50f0*/  HADD2.F32 R4, -RZ, R0.H0_H0 ;  /* 0x20000000ff047230 */ /* 0x000fe40000004100 */
[----:B------:R-:W-:Y:S02]  /*5100*/  IMAD.MOV.U32 R5, RZ, RZ, RZ ;  /* 0x000000ffff057224 */ /* 0x000fe400078e00ff */
[----:B------:R-:W-:-:S03]  /*5110*/  IMAD.MOV.U32 R19, RZ, RZ, R23 ;  /* 0x000000ffff137224 */ /* 0x000fc600078e0017 */
[----:B------:R0:W-:Y:S01]  /*5120*/  STG.E.64 desc[UR36][R2.64], R4 ;  /* 0x0000000402007986 */ /* 0x0001e2000c101b24 */
[----:B------:R-:W-:Y:S05]  /*5130*/  BRA `(.L_x_1085) ;  /* 0x0000000c00207947 */ /* 0x000fea0003800000 */
.L_x_1096:
[----:B------:R-:W-:Y:S02]  /*5140*/  HADD2.F32 R0, -RZ, R0.H0_H0 ;  /* 0x20000000ff007230 */ /* 0x000fe40000004100 */
[----:B------:R-:W-:-:S03]  /*5150*/  IMAD.MOV.U32 R19, RZ, RZ, R23 ;  /* 0x000000ffff137224 */ /* 0x000fc600078e0017 */
[----:B------:R-:W-:-:S04]  /*5160*/  F2FP.F16.F32.PACK_AB R0, RZ, R0 ;  /* 0x00000000ff00723e */ /* 0x000fc800000000ff */
[----:B------:R-:W-:-:S05]  /*5170*/  PRMT R0, R0, 0x5410, RZ ;  /* 0x0000541000007816 */ /* 0x000fca00000000ff */
[----:B------:R0:W-:Y:S01]  /*5180*/  STG.E desc[UR36][R2.64], R0 ;  /* 0x0000000002007986 */ /* 0x0001e2000c101924 */
[----:B------:R-:W-:Y:S05]  /*5190*/  BRA `(.L_x_1085) ;  /* 0x0000000c00087947 */ /* 0x000fea0003800000 */
.L_x_1095:
[----:B------:R-:W-:Y:S02]  /*51a0*/  HADD2.F32 R4, -RZ, R0.H0_H0 ;  /* 0x20000000ff047230 */ /* 0x000fe40000004100 */
[----:B------:R-:W-:-:S03]  /*51b0*/  IMAD.MOV.U32 R19, RZ, RZ, R23 ;  /* 0x000000ffff137224 */ /* 0x000fc600078e0017 */
[----:B------:R-:W-:-:S06]  /*51c0*/  FMUL.FTZ R4, R4, 1 ;  /* 0x3f80000004047820 */ /* 0x000fcc0000410000 */
[----:B------:R-:W0:Y:S02]  /*51d0*/  F2F.F64.F32 R4, R4 ;  /* 0x0000000400047310 */ /* 0x000e240000201800 */
[----:B0-----:R0:W-:Y:S01]  /*51e0*/  STG.E.64 desc[UR36][R2.64], R4 ;  /* 0x0000000402007986 */ /* 0x0011e2000c101b24 */
[----:B------:R-:W-:Y:S05]  /*51f0*/  BRA `(.L_x_1085) ;  /* 0x0000000800f07947 */ /* 0x000fea0003800000 */
.L_x_1086:
        /* <DEDUP_REMOVED lines=10> */
[----:B------:R-:W-:-:S04]  /*52a0*/  FSETP.NEU.FTZ.AND P0, PT, R0, RZ, PT ;  /* 0x000000ff0000720b */ /* 0x000fc80003f1d000 */
[----:B------:R-:W-:-:S05]  /*52b0*/  SEL R5, RZ, 0x1, !P0 ;  /* 0x00000001ff057807 */ /* 0x000fca0004000000 */
[----:B------:R0:W-:Y:S01]  /*52c0*/  STG.E.U8 desc[UR36][R2.64], R5 ;  /* 0x0000000502007986 */ /* 0x0001e2000c101124 */
[----:B------:R-:W-:Y:S05]  /*52d0*/  BRA `(.L_x_1085) ;  /* 0x0000000800b87947 */ /* 0x000fea0003800000 */
.L_x_1099:
[----:B------:R-:W-:Y:S01]  /*52e0*/  HADD2.F32 R0, -RZ, R0.H0_H0 ;  /* 0x20000000ff007230 */ /* 0x000fe20000004100 */
[----:B------:R-:W-:Y:S01]  /*52f0*/  CS2R R6, SRZ ;  /* 0x0000000000067805 */ /* 0x000fe2000001ff00 */
[----:B------:R-:W-:-:S03]  /*5300*/  IMAD.MOV.U32 R19, RZ, RZ, R23 ;  /* 0x000000ffff137224 */ /* 0x000fc600078e0017 */
[----:B------:R-:W-:-:S04]  /*5310*/  FMUL.FTZ R0, R0, 1 ;  /* 0x3f80000000007820 */ /* 0x000fc80000410000 */
[----:B------:R-:W0:Y:S02]  /*5320*/  F2F.F64.F32 R4, R0 ;  /* 0x0000000000047310 */ /* 0x000e240000201800 */
[----:B0-----:R0:W-:Y:S01]  /*5330*/  STG.E.128 desc[UR36][R2.64], R4 ;  /* 0x0000000402007986 */ /* 0x0011e2000c101d24 */
[----:B------:R-:W-:Y:S05]  /*5340*/  BRA `(.L_x_1085) ;  /* 0x00000008009c7947 */ /* 0x000fea0003800000 */
.L_x_1098:
        /* <DEDUP_REMOVED lines=21> */
.L_x_1103:
[----:B------:R-:W-:Y:S05]  /*54a0*/  BSYNC B0 ;  /* 0x0000000000007941 */ /* 0x000fea0003800000 */
.L_x_1102:
[----:B------:R-:W-:Y:S01]  /*54b0*/  LOP3.LUT R5, R0, R5, RZ, 0xfc, !PT ;  /* 0x0000000500057212 */ /* 0x000fe200078efcff */
[----:B------:R-:W-:-:S04]  /*54c0*/  IMAD.MOV.U32 R19, RZ, RZ, R23 ;  /* 0x000000ffff137224 */ /* 0x000fc800078e0017 */
[----:B------:R0:W-:Y:S01]  /*54d0*/  STG.E.U8 desc[UR36][R2.64], R5 ;  /* 0x0000000502007986 */ /* 0x0001e2000c101124 */
[----:B------:R-:W-:Y:S05]  /*54e0*/  BRA `(.L_x_1085) ;  /* 0x0000000800347947 */ /* 0x000fea0003800000 */
.L_x_1101:
        /* <DEDUP_REMOVED lines=13> */
.L_x_1105:
[----:B------:R-:W-:Y:S01]  /*55c0*/  IMAD.MOV.U32 R0, RZ, RZ, 0x7f ;  /* 0x0000007fff007424 */ /* 0x000fe200078e00ff */
[----:B------:R-:W-:-:S04]  /*55d0*/  ISETP.GT.U32.AND P0, PT, R4, 0x7f800000, PT ;  /* 0x7f8000000400780c */ /* 0x000fc80003f04070 */
[----:B------:R-:W-:-:S09]  /*55e0*/  SEL R0, R0, 0x7c, P0 ;  /* 0x0000007c00007807 */ /* 0x000fd20000000000 */
.L_x_1106:
[----:B------:R-:W-:Y:S05]  /*55f0*/  BSYNC B0 ;  /* 0x0000000000007941 */ /* 0x000fea0003800000 */
.L_x_1104:
[----:B------:R-:W-:Y:S01]  /*5600*/  LOP3.LUT R4, R5, 0x80000000, RZ, 0xc0, !PT ;  /* 0x8000000005047812 */ /* 0x000fe200078ec0ff */
[----:B------:R-:W-:-:S03]  /*5610*/  IMAD.MOV.U32 R19, RZ, RZ, R23 ;  /* 0x000000ffff137224 */ /* 0x000fc600078e0017 */
[----:B------:R-:W-:-:S04]  /*5620*/  SHF.R.U32.HI R5, RZ, 0x18, R4 ;  /* 0x00000018ff057819 */ /* 0x000fc80000011604 */
[----:B------:R-:W-:-:S05]  /*5630*/  LOP3.LUT R5, R0, R5, RZ, 0xfc, !PT ;  /* 0x0000000500057212 */ /* 0x000fca00078efcff */
[----:B------:R0:W-:Y:S01]  /*5640*/  STG.E.U8 desc[UR36][R2.64], R5 ;  /* 0x0000000502007986 */ /* 0x0001e2000c101124 */
[----:B------:R-:W-:Y:S05]  /*5650*/  BRA `(.L_x_1085) ;  /* 0x0000000400d87947 */ /* 0x000fea0003800000 */
.L_x_1100:
[----:B------:R-:W-:Y:S02]  /*5660*/  HADD2.F32 R0, -RZ, R0.H0_H0 ;  /* 0x20000000ff007230 */ /* 0x000fe40000004100 */
[----:B------:R-:W-:-:S03]  /*5670*/  IMAD.MOV.U32 R19, RZ, RZ, R23 ;  /* 0x000000ffff137224 */ /* 0x000fc600078e0017 */
[----:B------:R-:W-:-:S05]  /*5680*/  F2FP.BF16.F32.PACK_AB R0, RZ, R0 ;  /* 0x00000000ff00723e */ /* 0x000fca00000010ff */
[----:B------:R0:W-:Y:S01]  /*5690*/  STG.E.U16 desc[UR36][R2.64], R0 ;  /* 0x0000000002007986 */ /* 0x0001e2000c101524 */
[----:B------:R-:W-:Y:S05]  /*56a0*/  BRA `(.L_x_1085) ;  /* 0x0000000400c47947 */ /* 0x000fea0003800000 */
.L_x_1097:
        /* <DEDUP_REMOVED lines=10> */
[----:B------:R-:W0:Y:S02]  /*5750*/  F2I.FTZ.U32.TRUNC.NTZ R5, R5 ;  /* 0x0000000500057305 */ /* 0x000e24000021f000 */
[----:B0-----:R0:W-:Y:S01]  /*5760*/  STG.E.U16 desc[UR36][R2.64], R5 ;  /* 0x0000000502007986 */ /* 0x0011e2000c101524 */
[----:B------:R-:W-:Y:S05]  /*5770*/  BRA `(.L_x_1085) ;  /* 0x0000000400907947 */ /* 0x000fea0003800000 */
.L_x_1109:
        /* <DEDUP_REMOVED lines=17> */
.L_x_1112:
[----:B------:R-:W-:-:S04]  /*5890*/  LOP3.LUT R0, R7, 0x80000000, RZ, 0xc0, !PT ;  /* 0x8000000007007812 */ /* 0x000fc800078ec0ff */
[----:B------:R-:W-:-:S04]  /*58a0*/  SHF.R.U32.HI R5, RZ, 0x18, R0 ;  /* 0x00000018ff057819 */ /* 0x000fc80000011600 */
[----:B------:R-:W-:-:S04]  /*58b0*/  LOP3.LUT R4, R4, R5, RZ, 0xfc, !PT ;  /* 0x0000000504047212 */ /* 0x000fc800078efcff */
[----:B------:R-:W-:-:S07]  /*58c0*/  PRMT R0, R4, 0x7610, R0 ;  /* 0x0000761004007816 */ /* 0x000fce0000000000 */
.L_x_1111:
[----:B------:R-:W-:Y:S05]  /*58d0*/  BSYNC B0 ;  /* 0x0000000000007941 */ /* 0x000fea0003800000 */
.L_x_1110:
[----:B------:R0:W-:Y:S01]  /*58e0*/  STG.E.U8 desc[UR36][R2.64], R0 ;  /* 0x0000000002007986 */ /* 0x0001e2000c101124 */
[----:B------:R-:W-:Y:S01]  /*58f0*/  IMAD.MOV.U32 R19, RZ, RZ, R23 ;  /* 0x000000ffff137224 */ /* 0x000fe200078e0017 */
[----:B------:R-:W-:Y:S06]  /*5900*/  BRA `(.L_x_1085) ;  /* 0x00000004002c7947 */ /* 0x000fec0003800000 */
.L_x_1108:
        /* <DEDUP_REMOVED lines=17> */
.L_x_1115:
[----:B------:R-:W-:-:S04]  /*5a20*/  LOP3.LUT R0, R7, 0x80000000, RZ, 0xc0, !PT ;  /* 0x8000000007007812 */ /* 0x000fc800078ec0ff */
[----:B------:R-:W-:-:S04]  /*5a30*/  SHF.R.U32.HI R5, RZ, 0x18, R0 ;  /* 0x00000018ff057819 */ /* 0x000fc80000011600 */
[----:B------:R-:W-:-:S04]  /*5a40*/  LOP3.LUT R4, R4, R5, RZ, 0xfc, !PT ;  /* 0x0000000504047212 */ /* 0x000fc800078efcff */
[----:B------:R-:W-:-:S07]  /*5a50*/  PRMT R0, R4, 0x7610, R0 ;  /* 0x0000761004007816 */ /* 0x000fce0000000000 */
.L_x_1114:
[----:B------:R-:W-:Y:S05]  /*5a60*/  BSYNC B0 ;  /* 0x0000000000007941 */ /* 0x000fea0003800000 */
.L_x_1113:
[----:B------:R0:W-:Y:S01]  /*5a70*/  STG.E.U8 desc[UR36][R2.64], R0 ;  /* 0x0000000002007986 */ /* 0x0001e2000c101124 */
[----:B------:R-:W-:Y:S01]  /*5a80*/  IMAD.MOV.U32 R19, RZ, RZ, R23 ;  /* 0x000000ffff137224 */ /* 0x000fe200078e0017 */
[----:B------:R-:W-:Y:S06]  /*5a90*/  BRA `(.L_x_1085) ;  /* 0x0000000000c87947 */ /* 0x000fec0003800000 */
.L_x_1107:
[----:B------:R-:W-:-:S13]  /*5aa0*/  ISETP.NE.AND P0, PT, R4, 0x1c, PT ;  /* 0x0000001c0400780c */ /* 0x000fda0003f05270 */
[----:B------:R-:W-:Y:S05]  /*5ab0*/  @!P0 BRA `(.L_x_1116) ;  /* 0x0000000000b08947 */ /* 0x000fea0003800000 */
[----:B------:R-:W-:-:S13]  /*5ac0*/  ISETP.NE.AND P0, PT, R4, 0x1d, PT ;  /* 0x0000001d0400780c */ /* 0x000fda0003f05270 */
[----:B------:R-:W-:Y:S05]  /*5ad0*/  @!P0 BRA `(.L_x_1117) ;  /* 0x0000000000948947 */ /* 0x000fea0003800000 */
[----:B------:R-:W-:-:S13]  /*5ae0*/  ISETP.NE.AND P0, PT, R4, 0x2c, PT ;  /* 0x0000002c0400780c */ /* 0x000fda0003f05270 */
[----:B------:R-:W-:Y:S05]  /*5af0*/  @P0 BRA `(.L_x_1090) ;  /* 0x0000000000440947 */ /* 0x000fea0003800000 */
[----:B------:R-:W-:Y:S02]  /*5b00*/  HADD2.F32 R5, -RZ, R0.H0_H0 ;  /* 0x20000000ff057230 */ /* 0x000fe40000004100 */
        /* <DEDUP_REMOVED lines=16> */
.L_x_1090:
        /* <DEDUP_REMOVED lines=16> */
.L_x_1118:
[----:B------:R-:W-:Y:S01]  /*5d10*/  IMAD.MOV.U32 R19, RZ, RZ, R23 ;  /* 0x000000ffff137224 */ /* 0x000fe200078e0017 */
[----:B------:R-:W-:Y:S06]  /*5d20*/  BRA `(.L_x_1085) ;  /* 0x0000000000247947 */ /* 0x000fec0003800000 */
.L_x_1117:
[----:B------:R-:W-:Y:S02]  /*5d30*/  HADD2.F32 R4, -RZ, R0.H0_H0 ;  /* 0x20000000ff047230 */ /* 0x000fe40000004100 */
[----:B------:R-:W-:-:S04]  /*5d40*/  IMAD.MOV.U32 R19, RZ, RZ, R23 ;  /* 0x000000ffff137224 */ /* 0x000fc800078e0017 */
[----:B------:R-:W0:Y:S02]  /*5d50*/  F2I.U64.TRUNC R4, R4 ;  /* 0x0000000400047311 */ /* 0x000e24000020d800 */
[----:B0-----:R0:W-:Y:S01]  /*5d60*/  STG.E.64 desc[UR36][R2.64], R4 ;  /* 0x0000000402007986 */ /* 0x0011e2000c101b24 */
[----:B------:R-:W-:Y:S05]  /*5d70*/  BRA `(.L_x_1085) ;  /* 0x0000000000107947 */ /* 0x000fea0003800000 */
.L_x_1116:
[----:B------:R-:W-:Y:S02]  /*5d80*/  HADD2.F32 R0, -RZ, R0.H0_H0 ;  /* 0x20000000ff007230 */ /* 0x000fe40000004100 */
[----:B------:R-:W-:Y:S02]  /*5d90*/  IMAD.MOV.U32 R19, RZ, RZ, R23 ;  /* 0x000000ffff137224 */ /* 0x000fe400078e0017 */
[----:B------:R-:W0:Y:S02]  /*5da0*/  F2I.FTZ.U32.TRUNC.NTZ R5, R0 ;  /* 0x0000000000057305 */ /* 0x000e24000021f000 */
[----:B0-----:R0:W-:Y:S03]  /*5db0*/  STG.E desc[UR36][R2.64], R5 ;  /* 0x0000000502007986 */ /* 0x0011e6000c101924 */
.L_x_1085:
[----:B------:R-:W-:Y:S05]  /*5dc0*/  BSYNC B6 ;  /* 0x0000000000067941 */ /* 0x000fea0003800000 */
.L_x_1084:
[----:B------:R-:W-:Y:S01]  /*5dd0*/  ISETP.GE.AND P0, PT, R19, R16, PT ;  /* 0x000000101300720c */ /* 0x000fe20003f06270 */
[----:B------:R-:W-:-:S12]  /*5de0*/  BSSY B6, `(.L_x_1119) ;  /* 0x00001fc000067945 */ /* 0x000fd80003800000 */
[----:B------:R-:W-:Y:S05]  /*5df0*/  @P0 BRA `(.L_x_1120) ;  /* 0x0000001c00e80947 */ /* 0x000fea0003800000 */
[----:B012345:R-:W0:Y:S01]  /*5e00*/  LDC.64 R2, c[0x0][0x218] ;  /* 0x00008600ff027b82 */ /* 0x03fe220000000a00 */
        /* <DEDUP_REMOVED lines=17> */
[----:B------:R-:W-:-:S06]  /*5f20*/  HADD2.F32 R25, -RZ, R25.H0_H0 ;  /* 0x20000019ff197230 */ /* 0x000fcc0000004100 */
[----:B------:R-:W0:Y:S02]  /*5f30*/  F2I.FTZ.TRUNC.NTZ R25, R25 ;  /* 0x0000001900197305 */ /* 0x000e24000021f100 */
[----:B0-----:R3:W-:Y:S01]  /*5f40*/  STG.E.U8 desc[UR36][R2.64], R25 ;  /* 0x0000001902007986 */ /* 0x0017e2000c101124 */
[----:B------:R-:W-:Y:S05]  /*5f50*/  BRA `(.L_x_1126) ;  /* 0x0000000c00947947 */ /* 0x000fea0003800000 */
.L_x_1124:
[----:B------:R-:W-:-:S06]  /*5f60*/  HADD2.F32 R5, -RZ, R25.H0_H0 ;  /* 0x20000019ff057230 */ /* 0x000fcc0000004100 */
[----:B------:R-:W0:Y:S02]  /*5f70*/  F2I.S64.TRUNC R4, R5 ;  /* 0x0000000500047311 */ /* 0x000e24000020d900 */
[----:B0-----:R4:W-:Y:S01]  /*5f80*/  STG.E.U8 desc[UR36][R2.64], R4 ;  /* 0x0000000402007986 */ /* 0x0019e2000c101124 */
[----:B------:R-:W-:Y:S05]  /*5f90*/  BRA `(.L_x_1126) ;  /* 0x0000000c00847947 */ /* 0x000fea0003800000 */
.L_x_1123:
        /* <DEDUP_REMOVED lines=10> */
.L_x_1128:
[----:B------:R-:W-:-:S06]  /*6040*/  HADD2.F32 R25, -RZ, R25.H0_H0 ;  /* 0x20000019ff197230 */ /* 0x000fcc0000004100 */
[----:B------:R-:W0:Y:S02]  /*6050*/  F2I.FTZ.TRUNC.NTZ R25, R25 ;  /* 0x0000001900197305 */ /* 0x000e24000021f100 */
[----:B0-----:R2:W-:Y:S01]  /*6060*/  STG.E desc[UR36][R2.64], R25 ;  /* 0x0000001902007986 */ /* 0x0015e2000c101924 */
[----:B------:R-:W-:Y:S05]  /*6070*/  BRA `(.L_x_1126) ;  /* 0x0000000c004c7947 */ /* 0x000fea0003800000 */
.L_x_1127:
[----:B------:R-:W-:-:S06]  /*6080*/  HADD2.F32 R25, -RZ, R25.H0_H0 ;  /* 0x20000019ff197230 */ /* 0x000fcc0000004100 */
[----:B------:R-:W0:Y:S02]  /*6090*/  F2I.FTZ.TRUNC.NTZ R25, R25 ;  /* 0x0000001900197305 */ /* 0x000e24000021f100 */
[----:B0-----:R0:W-:Y:S01]  /*60a0*/  STG.E.U16 desc[UR36][R2.64], R25 ;  /* 0x0000001902007986 */ /* 0x0011e2000c101524 */
[----:B------:R-:W-:Y:S05]  /*60b0*/  BRA `(.L_x_1126) ;  /* 0x0000000c003c7947 */ /* 0x000fea0003800000 */
.L_x_1122:
        /* <DEDUP_REMOVED lines=9> */
.L_x_1130:
[----:B------:R0:W-:Y:S01]  /*6150*/  STG.E.U16 desc[UR36][R2.64], R25 ;  /* 0x0000001902007986 */ /* 0x0001e2000c101524 */
[----:B------:R-:W-:Y:S05]  /*6160*/  BRA `(.L_x_1126) ;  /* 0x0000000c00107947 */ /* 0x000fea0003800000 */
.L_x_1129:
        /* <DEDUP_REMOVED lines=10> */
.L_x_1132:
[----:B------:R-:W-:-:S05]  /*6210*/  HADD2.F32 R0, -RZ, R25.H0_H0 ;  /* 0x20000019ff007230 */ /* 0x000fca0000004100 */
[----:B------:R-:W-:-:S04]  /*6220*/  F2FP.F16.F32.PACK_AB R0, RZ, R0 ;  /* 0x00000000ff00723e */ /* 0x000fc800000000ff */
[----:B------:R-:W-:-:S05]  /*6230*/  PRMT R0, R0, 0x5410, RZ ;  /* 0x0000541000007816 */ /* 0x000fca00000000ff */
[----:B------:R0:W-:Y:S01]  /*6240*/  STG.E desc[UR36][R2.64], R0 ;  /* 0x0000000002007986 */ /* 0x0001e2000c101924 */
[----:B------:R-:W-:Y:S05]  /*6250*/  BRA `(.L_x_1126) ;  /* 0x0000000800d47947 */ /* 0x000fea0003800000 */
.L_x_1131:
[----:B------:R-:W-:-:S05]  /*6260*/  HADD2.F32 R4, -RZ, R25.H0_H0 ;  /* 0x20000019ff047230 */ /* 0x000fca0000004100 */
[----:B------:R-:W-:-:S06]  /*6270*/  FMUL.FTZ R4, R4, 1 ;  /* 0x3f80000004047820 */ /* 0x000fcc0000410000 */
[----:B------:R-:W0:Y:S02]  /*6280*/  F2F.F64.F32 R4, R4 ;  /* 0x0000000400047310 */ /* 0x000e240000201800 */
[----:B0-----:R0:W-:Y:S01]  /*6290*/  STG.E.64 desc[UR36][R2.64], R4 ;  /* 0x0000000402007986 */ /* 0x0011e2000c101b24 */
[----:B------:R-:W-:Y:S05]  /*62a0*/  BRA `(.L_x_1126) ;  /* 0x0000000800c07947 */ /* 0x000fea0003800000 */
.L_x_1121:
        /* <DEDUP_REMOVED lines=13> */
.L_x_1135:
[----:B------:R-:W-:Y:S01]  /*6380*/  HADD2.F32 R25, -RZ, R25.H0_H0 ;  /* 0x20000019ff197230 */ /* 0x000fe20000004100 */
[----:B------:R-:W-:-:S04]  /*6390*/  CS2R R6, SRZ ;  /* 0x0000000000067805 */ /* 0x000fc8000001ff00 */
[----:B------:R-:W-:-:S06]  /*63a0*/  FMUL.FTZ R4, R25, 1 ;  /* 0x3f80000019047820 */ /* 0x000fcc0000410000 */
[----:B------:R-:W0:Y:S02]  /*63b0*/  F2F.F64.F32 R4, R4 ;  /* 0x0000000400047310 */ /* 0x000e240000201800 */
[----:B0-----:R0:W-:Y:S01]  /*63c0*/  STG.E.128 desc[UR36][R2.64], R4 ;  /* 0x0000000402007986 */ /* 0x0011e2000c101d24 */
[----:B------:R-:W-:Y:S05]  /*63d0*/  BRA `(.L_x_1126) ;  /* 0x0000000800747947 */ /* 0x000fea0003800000 */
.L_x_1134:
        /* <DEDUP_REMOVED lines=21> */
.L_x_1139:
[----:B------:R-:W-:Y:S05]  /*6530*/  BSYNC B0 ;  /* 0x0000000000007941 */ /* 0x000fea0003800000 */
.L_x_1138:
[----:B------:R-:W-:-:S05]  /*6540*/  LOP3.LUT R5, R0, R5, RZ, 0xfc, !PT ;  /* 0x0000000500057212 */ /* 0x000fca00078efcff */
[----:B------:R0:W-:Y:S01]  /*6550*/  STG.E.U8 desc[UR36][R2.64], R5 ;  /* 0x0000000502007986 */ /* 0x0001e2000c101124 */
[----:B------:R-:W-:Y:S05]  /*6560*/  BRA `(.L_x_1126) ;  /* 0x0000000800107947 */ /* 0x000fea0003800000 */
.L_x_1137:
        /* <DEDUP_REMOVED lines=13> */
.L_x_1141:
[----:B------:R-:W-:Y:S01]  /*6640*/  IMAD.MOV.U32 R0, RZ, RZ, 0x7f ;  /* 0x0000007fff007424 */ /* 0x000fe200078e00ff */
[----:B------:R-:W-:-:S04]  /*6650*/  ISETP.GT.U32.AND P0, PT, R4, 0x7f800000, PT ;  /* 0x7f8000000400780c */ /* 0x000fc80003f04070 */
[----:B------:R-:W-:-:S09]  /*6660*/  SEL R0, R0, 0x7c, P0 ;  /* 0x0000007c00007807 */ /* 0x000fd20000000000 */
.L_x_1142:
[----:B------:R-:W-:Y:S05]  /*6670*/  BSYNC B0 ;  /* 0x0000000000007941 */ /* 0x000fea0003800000 */
.L_x_1140:
[----:B------:R-:W-:-:S04]  /*6680*/  LOP3.LUT R4, R25, 0x80000000, RZ, 0xc0, !PT ;  /* 0x8000000019047812 */ /* 0x000fc800078ec0ff */
[----:B------:R-:W-:-:S04]  /*6690*/  SHF.R.U32.HI R5, RZ, 0x18, R4 ;  /* 0x00000018ff057819 */ /* 0x000fc80000011604 */
[----:B------:R-:W-:-:S05]  /*66a0*/  LOP3.LUT R5, R0, R5, RZ, 0xfc, !PT ;  /* 0x0000000500057212 */ /* 0x000fca00078efcff */
[----:B------:R0:W-:Y:S01]  /*66b0*/  STG.E.U8 desc[UR36][R2.64], R5 ;  /* 0x0000000502007986 */ /* 0x0001e2000c101124 */
[----:B------:R-:W-:Y:S05]  /*66c0*/  BRA `(.L_x_1126) ;  /* 0x0000000400b87947 */ /* 0x000fea0003800000 */
.L_x_1136:
[----:B------:R-:W-:-:S05]  /*66d0*/  HADD2.F32 R0, -RZ, R25.H0_H0 ;  /* 0x20000019ff007230 */ /* 0x000fca0000004100 */
[----:B------:R-:W-:-:S05]  /*66e0*/  F2FP.BF16.F32.PACK_AB R0, RZ, R0 ;  /* 0x00000000ff00723e */ /* 0x000fca00000010ff */
[----:B------:R0:W-:Y:S01]  /*66f0*/  STG.E.U16 desc[UR36][R2.64], R0 ;  /* 0x0000000002007986 */ /* 0x0001e2000c101524 */
[----:B------:R-:W-:Y:S05]  /*6700*/  BRA `(.L_x_1126) ;  /* 0x0000000400a87947 */ /* 0x000fea0003800000 */
.L_x_1133:
        /* <DEDUP_REMOVED lines=12> */
.L_x_1145:
        /* <DEDUP_REMOVED lines=17> */
.L_x_1148:
[----:B------:R-:W-:-:S04]  /*68e0*/  LOP3.LUT R0, R25, 0x80000000, RZ, 0xc0, !PT ;  /* 0x8000000019007812 */ /* 0x000fc800078ec0ff */
[----:B------:R-:W-:-:S04]  /*68f0*/  SHF.R.U32.HI R5, RZ, 0x18, R0 ;  /* 0x00000018ff057819 */ /* 0x000fc80000011600 */
[----:B------:R-:W-:-:S04]  /*6900*/  LOP3.LUT R4, R4, R5, RZ, 0xfc, !PT ;  /* 0x0000000504047212 */ /* 0x000fc800078efcff */
[----:B------:R-:W-:-:S07]  /*6910*/  PRMT R0, R4, 0x7610, R0 ;  /* 0x0000761004007816 */ /* 0x000fce0000000000 */
.L_x_1147:
[----:B------:R-:W-:Y:S05]  /*6920*/  BSYNC B0 ;  /* 0x0000000000007941 */ /* 0x000fea0003800000 */
.L_x_1146:
[----:B------:R0:W-:Y:S01]  /*6930*/  STG.E.U8 desc[UR36][R2.64], R0 ;  /* 0x0000000002007986 */ /* 0x0001e2000c101124 */
[----:B------:R-:W-:Y:S05]  /*6940*/  BRA `(.L_x_1126) ;  /* 0x0000000400187947 */ /* 0x000fea0003800000 */
.L_x_1144:
        /* <DEDUP_REMOVED lines=17> */
.L_x_1151:
[----:B------:R-:W-:-:S04]  /*6a60*/  LOP3.LUT R0, R25, 0x80000000, RZ, 0xc0, !PT ;  /* 0x8000000019007812 */ /* 0x000fc800078ec0ff */
[----:B------:R-:W-:-:S04]  /*6a70*/  SHF.R.U32.HI R5, RZ, 0x18, R0 ;  /* 0x00000018ff057819 */ /* 0x000fc80000011600 */
[----:B------:R-:W-:-:S04]  /*6a80*/  LOP3.LUT R4, R4, R5, RZ, 0xfc, !PT ;  /* 0x0000000504047212 */ /* 0x000fc800078efcff */
[----:B------:R-:W-:-:S07]  /*6a90*/  PRMT R0, R4, 0x7610, R0 ;  /* 0x0000761004007816 */ /* 0x000fce0000000000 */
.L_x_1150:
[----:B------:R-:W-:Y:S05]  /*6aa0*/  BSYNC B0 ;  /* 0x0000000000007941 */ /* 0x000fea0003800000 */
.L_x_1149:
[----:B------:R0:W-:Y:S01]  /*6ab0*/  STG.E.U8 desc[UR36][R2.64], R0 ;  /* 0x0000000002007986 */ /* 0x0001e2000c101124 */
[----:B------:R-:W-:Y:S05]  /*6ac0*/  BRA `(.L_x_1126) ;  /* 0x0000000000b87947 */ /* 0x000fea0003800000 */
.L_x_1143:
[----:B------:R-:W-:-:S13]  /*6ad0*/  ISETP.NE.AND P0, PT, R0, 0x1c, PT ;  /* 0x0000001c0000780c */ /* 0x000fda0003f05270 */
[----:B------:R-:W-:Y:S05]  /*6ae0*/  @!P0 BRA `(.L_x_1152) ;  /* 0x0000000000a48947 */ /* 0x000fea0003800000 */
[----:B------:R-:W-:-:S13]  /*6af0*/  ISETP.NE.AND P0, PT, R0, 0x1d, PT ;  /* 0x0000001d0000780c */ /* 0x000fda0003f05270 */
[----:B------:R-:W-:Y:S05]  /*6b00*/  @!P0 BRA `(.L_x_1153) ;  /* 0x00000000008c8947 */ /* 0x000fea0003800000 */
[----:B------:R-:W-:-:S13]  /*6b10*/  ISETP.NE.AND P0, PT, R0, 0x2c, PT ;  /* 0x0000002c0000780c */ /* 0x000fda0003f05270 */
[----:B------:R-:W-:Y:S05]  /*6b20*/  @P0 BRA `(.L_x_1125) ;  /* 0x0000000000400947 */ /* 0x000fea0003800000 */
[----:B------:R-:W-:Y:S02]  /*6b30*/  HADD2.F32 R25, -RZ, R25.H0_H0 ;  /* 0x20000019ff197230 */ /* 0x000fe40000004100 */
        /* <DEDUP_REMOVED lines=15> */
.L_x_1125:
        /* <DEDUP_REMOVED lines=16> */
.L_x_1154:
[----:B------:R-:W-:Y:S05]  /*6d30*/  BRA `(.L_x_1126) ;  /* 0x00000000001c7947 */ /* 0x000fea0003800000 */
.L_x_1153:
[----:B------:R-:W-:-:S06]  /*6d40*/  HADD2.F32 R4, -RZ, R25.H0_H0 ;  /* 0x20000019ff047230 */ /* 0x000fcc0000004100 */
[----:B------:R-:W0:Y:S02]  /*6d50*/  F2I.U64.TRUNC R4, R4 ;  /* 0x0000000400047311 */ /* 0x000e24000020d800 */
[----:B0-----:R0:W-:Y:S01]  /*6d60*/  STG.E.64 desc[UR36][R2.64], R4 ;  /* 0x0000000402007986 */ /* 0x0011e2000c101b24 */
[----:B------:R-:W-:Y:S05]  /*6d70*/  BRA `(.L_x_1126) ;  /* 0x00000000000c7947 */ /* 0x000fea0003800000 */
.L_x_1152:
[----:B------:R-:W-:-:S06]  /*6d80*/  HADD2.F32 R25, -RZ, R25.H0_H0 ;  /* 0x20000019ff197230 */ /* 0x000fcc0000004100 */
[----:B------:R-:W0:Y:S02]  /*6d90*/  F2I.FTZ.U32.TRUNC.NTZ R25, R25 ;  /* 0x0000001900197305 */ /* 0x000e24000021f000 */
[----:B0-----:R0:W-:Y:S02]  /*6da0*/  STG.E desc[UR36][R2.64], R25 ;  /* 0x0000001902007986 */ /* 0x0011e4000c101924 */
.L_x_1126:
[----:B------:R-:W-:-:S05]  /*6db0*/  VIADD R19, R19, 0x80 ;  /* 0x0000008013137836 */ /* 0x000fca0000000000 */
[----:B------:R-:W-:-:S13]  /*6dc0*/  ISETP.GE.AND P0, PT, R19, R16, PT ;  /* 0x000000101300720c */ /* 0x000fda0003f06270 */
[----:B------:R-:W-:Y:S05]  /*6dd0*/  @P0 BRA `(.L_x_1120) ;  /* 0x0000000c00f00947 */ /* 0x000fea0003800000 */
[----:B01234-:R-:W0:Y:S01]  /*6de0*/  LDC.64 R2, c[0x0][0x218] ;  /* 0x00008600ff027b82 */ /* 0x01fe220000000a00 */
        /* <DEDUP_REMOVED lines=21> */
.L_x_1158:
[----:B------:R-:W-:-:S06]  /*6f40*/  HADD2.F32 R5, -RZ, R24.H0_H0 ;  /* 0x20000018ff057230 */ /* 0x000fcc0000004100 */
[----:B------:R-:W0:Y:S02]  /*6f50*/  F2I.S64.TRUNC R4, R5 ;  /* 0x0000000500047311 */ /* 0x000e24000020d900 */
[----:B0-----:R0:W-:Y:S01]  /*6f60*/  STG.E.U8 desc[UR36][R2.64], R4 ;  /* 0x0000000402007986 */ /* 0x0011e2000c101124 */
[----:B------:R-:W-:Y:S05]  /*6f70*/  BRA `(.L_x_1160) ;  /* 0x0000000c00847947 */ /* 0x000fea0003800000 */
.L_x_1157:
        /* <DEDUP_REMOVED lines=10> */
.L_x_1162:
[----:B------:R-:W-:-:S04]  /*7020*/  HADD2.F32 R24, -RZ, R24.H0_H0 ;  /* 0x20000018ff187230 */ /* 0x000fc80000004100 */
[----:B------:R-:W0:Y:S02]  /*7030*/  F2I.FTZ.TRUNC.NTZ R5, R24 ;  /* 0x0000001800057305 */ /* 0x000e24000021f100 */
[----:B0-----:R0:W-:Y:S01]  /*7040*/  STG.E desc[UR36][R2.64], R5 ;  /* 0x0000000502007986 */ /* 0x0011e2000c101924 */
[----:B------:R-:W-:Y:S05]  /*7050*/  BRA `(.L_x_1160) ;  /* 0x0000000c004c7947 */ /* 0x000fea0003800000 */
.L_x_1161:
[----:B------:R-:W-:-:S04]  /*7060*/  HADD2.F32 R24, -RZ, R24.H0_H0 ;  /* 0x20000018ff187230 */ /* 0x000fc80000004100 */
[----:B------:R-:W0:Y:S02]  /*7070*/  F2I.FTZ.TRUNC.NTZ R5, R24 ;  /* 0x0000001800057305 */ /* 0x000e24000021f100 */
[----:B0-----:R0:W-:Y:S01]  /*7080*/  STG.E.U16 desc[UR36][R2.64], R5 ;  /* 0x0000000502007986 */ /* 0x0011e2000c101524 */
[----:B------:R-:W-:Y:S05]  /*7090*/  BRA `(.L_x_1160) ;  /* 0x0000000c003c7947 */ /* 0x000fea0003800000 */
.L_x_1156:
        /* <DEDUP_REMOVED lines=9> */
.L_x_1164:
[----:B------:R0:W-:Y:S01]  /*7130*/  STG.E.U16 desc[UR36][R2.64], R24 ;  /* 0x0000001802007986 */ /* 0x0001e2000c101524 */
[----:B------:R-:W-:Y:S05]  /*7140*/  BRA `(.L_x_1160) ;  /* 0x0000000c00107947 */ /* 0x000fea0003800000 */
.L_x_1163:
        /* <DEDUP_REMOVED lines=10> */
.L_x_1166:
[----:B------:R-:W-:-:S05]  /*71f0*/  HADD2.F32 R0, -RZ, R24.H0_H0 ;  /* 0x20000018ff007230 */ /* 0x000fca0000004100 */
[----:B------:R-:W-:-:S04]  /*7200*/  F2FP.F16.F32.PACK_AB R0, RZ, R0 ;  /* 0x00000000ff00723e */ /* 0x000fc800000000ff */
[----:B------:R-:W-:-:S05]  /*7210*/  PRMT R0, R0, 0x5410, RZ ;  /* 0x0000541000007816 */ /* 0x000fca00000000ff */
[----:B------:R0:W-:Y:S01]  /*7220*/  STG.E desc[UR36][R2.64], R0 ;  /* 0x0000000002007986 */ /* 0x0001e2000c101924 */
[----:B------:R-:W-:Y:S05]  /*7230*/  BRA `(.L_x_1160) ;  /* 0x0000000800d47947 */ /* 0x000fea0003800000 */
.L_x_1165:
[----:B------:R-:W-:-:S05]  /*7240*/  HADD2.F32 R4, -RZ, R24.H0_H0 ;  /* 0x20000018ff047230 */ /* 0x000fca0000004100 */
[----:B------:R-:W-:-:S06]  /*7250*/  FMUL.FTZ R4, R4, 1 ;  /* 0x3f80000004047820 */ /* 0x000fcc0000410000 */
[----:B------:R-:W0:Y:S02]  /*7260*/  F2F.F64.F32 R4, R4 ;  /* 0x0000000400047310 */ /* 0x000e240000201800 */
[----:B0-----:R0:W-:Y:S01]  /*7270*/  STG.E.64 desc[UR36][R2.64], R4 ;  /* 0x0000000402007986 */ /* 0x0011e2000c101b24 */
[----:B------:R-:W-:Y:S05]  /*7280*/  BRA `(.L_x_1160) ;  /* 0x0000000800c07947 */ /* 0x000fea0003800000 */
.L_x_1155:
        /* <DEDUP_REMOVED lines=13> */
.L_x_1169:
[----:B------:R-:W-:Y:S01]  /*7360*/  HADD2.F32 R24, -RZ, R24.H0_H0 ;  /* 0x20000018ff187230 */ /* 0x000fe20000004100 */
[----:B------:R-:W-:-:S04]  /*7370*/  CS2R R6, SRZ ;  /* 0x0000000000067805 */ /* 0x000fc8000001ff00 */
[----:B------:R-:W-:-:S06]  /*7380*/  FMUL.FTZ R4, R24, 1 ;  /* 0x3f80000018047820 */ /* 0x000fcc0000410000 */
[----:B------:R-:W0:Y:S02]  /*7390*/  F2F.F64.F32 R4, R4 ;  /* 0x0000000400047310 */ /* 0x000e240000201800 */
[----:B0-----:R0:W-:Y:S01]  /*73a0*/  STG.E.128 desc[UR36][R2.64], R4 ;  /* 0x0000000402007986 */ /* 0x0011e2000c101d24 */
[----:B------:R-:W-:Y:S05]  /*73b0*/  BRA `(.L_x_1160) ;  /* 0x0000000800747947 */ /* 0x000fea0003800000 */
.L_x_1168:
        /* <DEDUP_REMOVED lines=21> */
.L_x_1173:
[----:B------:R-:W-:Y:S05]  /*7510*/  BSYNC B0 ;  /* 0x0000000000007941 */ /* 0x000fea0003800000 */
.L_x_1172:
[----:B------:R-:W-:-:S05]  /*7520*/  LOP3.LUT R5, R0, R5, RZ, 0xfc, !PT ;  /* 0x0000000500057212 */ /* 0x000fca00078efcff */
[----:B------:R0:W-:Y:S01]  /*7530*/  STG.E.U8 desc[UR36][R2.64], R5 ;  /* 0x0000000502007986 */ /* 0x0001e2000c101124 */
[----:B------:R-:W-:Y:S05]  /*7540*/  BRA `(.L_x_1160) ;  /* 0x0000000800107947 */ /* 0x000fea0003800000 */
.L_x_1171:
        /* <DEDUP_REMOVED lines=13> */
.L_x_1175:
[----:B------:R-:W-:Y:S01]  /*7620*/  IMAD.MOV.U32 R0, RZ, RZ, 0x7f ;  /* 0x0000007fff007424 */ /* 0x000fe200078e00ff */
[----:B------:R-:W-:-:S04]  /*7630*/  ISETP.GT.U32.AND P0, PT, R4, 0x7f800000, PT ;  /* 0x7f8000000400780c */ /* 0x000fc80003f04070 */
[----:B------:R-:W-:-:S09]  /*7640*/  SEL R0, R0, 0x7c, P0 ;  /* 0x0000007c00007807 */ /* 0x000fd20000000000 */
.L_x_1176:
[----:B------:R-:W-:Y:S05]  /*7650*/  BSYNC B0 ;  /* 0x0000000000007941 */ /* 0x000fea0003800000 */
.L_x_1174:
[----:B------:R-:W-:-:S04]  /*7660*/  LOP3.LUT R4, R5, 0x80000000, RZ, 0xc0, !PT ;  /* 0x8000000005047812 */ /* 0x000fc800078ec0ff */
[----:B------:R-:W-:-:S04]  /*7670*/  SHF.R.U32.HI R5, RZ, 0x18, R4 ;  /* 0x00000018ff057819 */ /* 0x000fc80000011604 */
[----:B------:R-:W-:-:S05]  /*7680*/  LOP3.LUT R5, R0, R5, RZ, 0xfc, !PT ;  /* 0x0000000500057212 */ /* 0x000fca00078efcff */
[----:B------:R0:W-:Y:S01]  /*7690*/  STG.E.U8 desc[UR36][R2.64], R5 ;  /* 0x0000000502007986 */ /* 0x0001e2000c101124 */
[----:B------:R-:W-:Y:S05]  /*76a0*/  BRA `(.L_x_1160) ;  /* 0x0000000400b87947 */ /* 0x000fea0003800000 */
.L_x_1170:
[----:B------:R-:W-:-:S05]  /*76b0*/  HADD2.F32 R0, -RZ, R24.H0_H0 ;  /* 0x20000018ff007230 */ /* 0x000fca0000004100 */
[----:B------:R-:W-:-:S05]  /*76c0*/  F2FP.BF16.F32.PACK_AB R0, RZ, R0 ;  /* 0x00000000ff00723e */ /* 0x000fca00000010ff */
[----:B------:R0:W-:Y:S01]  /*76d0*/  STG.E.U16 desc[UR36][R2.64], R0 ;  /* 0x0000000002007986 */ /* 0x0001e2000c101524 */
[----:B------:R-:W-:Y:S05]  /*76e0*/  BRA `(.L_x_1160) ;  /* 0x0000000400a87947 */ /* 0x000fea0003800000 */
.L_x_1167:
        /* <DEDUP_REMOVED lines=12> */
.L_x_1179:
        /* <DEDUP_REMOVED lines=17> */
.L_x_1182:
[----:B------:R-:W-:-:S04]  /*78c0*/  LOP3.LUT R0, R7, 0x80000000, RZ, 0xc0, !PT ;  /* 0x8000000007007812 */ /* 0x000fc800078ec0ff */
[----:B------:R-:W-:-:S04]  /*78d0*/  SHF.R.U32.HI R5, RZ, 0x18, R0 ;  /* 0x00000018ff057819 */ /* 0x000fc80000011600 */
[----:B------:R-:W-:-:S04]  /*78e0*/  LOP3.LUT R4, R4, R5, RZ, 0xfc, !PT ;  /* 0x0000000504047212 */ /* 0x000fc800078efcff */
[----:B------:R-:W-:-:S07]  /*78f0*/  PRMT R0, R4, 0x7610, R0 ;  /* 0x0000761004007816 */ /* 0x000fce0000000000 */
.L_x_1181:
[----:B------:R-:W-:Y:S05]  /*7900*/  BSYNC B0 ;  /* 0x0000000000007941 */ /* 0x000fea0003800000 */
.L_x_1180:
[----:B------:R3:W-:Y:S01]  /*7910*/  STG.E.U8 desc[UR36][R2.64], R0 ;  /* 0x0000000002007986 */ /* 0x0007e2000c101124 */
[----:B------:R-:W-:Y:S05]  /*7920*/  BRA `(.L_x_1160) ;  /* 0x0000000400187947 */ /* 0x000fea0003800000 */
.L_x_1178:
        /* <DEDUP_REMOVED lines=17> */
.L_x_1185:
[----:B------:R-:W-:-:S04]  /*7a40*/  LOP3.LUT R0, R7, 0x80000000, RZ, 0xc0, !PT ;  /* 0x8000000007007812 */ /* 0x000fc800078ec0ff */
[----:B------:R-:W-:-:S04]  /*7a50*/  SHF.R.U32.HI R5, RZ, 0x18, R0 ;  /* 0x00000018ff057819 */ /* 0x000fc80000011600 */
[----:B------:R-:W-:-:S04]  /*7a60*/  LOP3.LUT R4, R4, R5, RZ, 0xfc, !PT ;  /* 0x0000000504047212 */ /* 0x000fc800078efcff */
[----:B------:R-:W-:-:S07]  /*7a70*/  PRMT R0, R4, 0x7610, R0 ;  /* 0x0000761004007816 */ /* 0x000fce0000000000 */
.L_x_1184:
[----:B------:R-:W-:Y:S05]  /*7a80*/  BSYNC B0 ;  /* 0x0000000000007941 */ /* 0x000fea0003800000 */
.L_x_1183:
[----:B------:R0:W-:Y:S01]  /*7a90*/  STG.E.U8 desc[UR36][R2.64], R0 ;  /* 0x0000000002007986 */ /* 0x0001e2000c101124 */
[----:B------:R-:W-:Y:S05]  /*7aa0*/  BRA `(.L_x_1160) ;  /* 0x0000000000b87947 */ /* 0x000fea0003800000 */
.L_x_1177:
        /* <DEDUP_REMOVED lines=22> */
.L_x_1159:
        /* <DEDUP_REMOVED lines=16> */
.L_x_1188:
[----:B------:R-:W-:Y:S05]  /*7d10*/  BRA `(.L_x_1160) ;  /* 0x00000000001c7947 */ /* 0x000fea0003800000 */
.L_x_1187:
[----:B------:R-:W-:-:S06]  /*7d20*/  HADD2.F32 R4, -RZ, R24.H0_H0 ;  /* 0x20000018ff047230 */ /* 0x000fcc0000004100 */
[----:B------:R-:W0:Y:S02]  /*7d30*/  F2I.U64.TRUNC R4, R4 ;  /* 0x0000000400047311 */ /* 0x000e24000020d800 */
[----:B0-----:R1:W-:Y:S01]  /*7d40*/  STG.E.64 desc[UR36][R2.64], R4 ;  /* 0x0000000402007986 */ /* 0x0013e2000c101b24 */
[----:B------:R-:W-:Y:S05]  /*7d50*/  BRA `(.L_x_1160) ;  /* 0x00000000000c7947 */ /* 0x000fea0003800000 */
.L_x_1186:
[----:B------:R-:W-:-:S04]  /*7d60*/  HADD2.F32 R24, -RZ, R24.H0_H0 ;  /* 0x20000018ff187230 */ /* 0x000fc80000004100 */
[----:B------:R-:W0:Y:S02]  /*7d70*/  F2I.FTZ.U32.TRUNC.NTZ R5, R24 ;  /* 0x0000001800057305 */ /* 0x000e24000021f000 */
[----:B0-----:R2:W-:Y:S02]  /*7d80*/  STG.E desc[UR36][R2.64], R5 ;  /* 0x0000000502007986 */ /* 0x0015e4000c101924 */
.L_x_1160:
[----:B------:R-:W-:-:S07]  /*7d90*/  VIADD R19, R19, 0x80 ;  /* 0x0000008013137836 */ /* 0x000fce0000000000 */
.L_x_1120:
[----:B------:R-:W-:Y:S05]  /*7da0*/  BSYNC B6 ;  /* 0x0000000000067941 */ /* 0x000fea0003800000 */
.L_x_1119:
[----:B------:R-:W-:-:S13]  /*7db0*/  ISETP.GE.AND P0, PT, R19, R16, PT ;  /* 0x000000101300720c */ /* 0x000fda0003f06270 */
[----:B------:R-:W-:Y:S05]  /*7dc0*/  @P0 EXIT ;  /* 0x000000000000094d */ /* 0x000fea0003800000 */
[----:B012345:R-:W0:Y:S01]  /*7dd0*/  LDC.64 R2, c[0x0][0x218] ;  /* 0x00008600ff027b82 */ /* 0x03fe220000000a00 */
        /* <DEDUP_REMOVED lines=20> */
.L_x_1192:
[----:B------:R-:W-:-:S06]  /*7f20*/  HADD2.F32 R5, -RZ, R22.H0_H0 ;  /* 0x20000016ff057230 */ /* 0x000fcc0000004100 */
[----:B------:R-:W0:Y:S02]  /*7f30*/  F2I.S64.TRUNC R4, R5 ;  /* 0x0000000500047311 */ /* 0x000e24000020d900 */
[----:B0-----:R-:W-:Y:S01]  /*7f40*/  STG.E.U8 desc[UR36][R2.64], R4 ;  /* 0x0000000402007986 */ /* 0x001fe2000c101124 */
[----:B------:R-:W-:Y:S05]  /*7f50*/  EXIT ;  /* 0x000000000000794d */ /* 0x000fea0003800000 */
.L_x_1191:
        /* <DEDUP_REMOVED lines=10> */
.L_x_1195:
[----:B------:R-:W-:-:S04]  /*8000*/  HADD2.F32 R22, -RZ, R22.H0_H0 ;  /* 0x20000016ff167230 */ /* 0x000fc80000004100 */
[----:B------:R-:W0:Y:S02]  /*8010*/  F2I.FTZ.TRUNC.NTZ R5, R22 ;  /* 0x0000001600057305 */ /* 0x000e24000021f100 */
[----:B0-----:R-:W-:Y:S01]  /*8020*/  STG.E desc[UR36][R2.64], R5 ;  /* 0x0000000502007986 */ /* 0x001fe2000c101924 */
[----:B------:R-:W-:Y:S05]  /*8030*/  EXIT ;  /* 0x000000000000794d */ /* 0x000fea0003800000 */
.L_x_1194:
[----:B------:R-:W-:-:S04]  /*8040*/  HADD2.F32 R22, -RZ, R22.H0_H0 ;  /* 0x20000016ff167230 */ /* 0x000fc80000004100 */
[----:B------:R-:W0:Y:S02]  /*8050*/  F2I.FTZ.TRUNC.NTZ R5, R22 ;  /* 0x0000001600057305 */ /* 0x000e24000021f100 */
[----:B0-----:R-:W-:Y:S01]  /*8060*/  STG.E.U16 desc[UR36][R2.64], R5 ;  /* 0x0000000502007986 */ /* 0x001fe2000c101524 */
[----:B------:R-:W-:Y:S05]  /*8070*/  EXIT ;  /* 0x000000000000794d */ /* 0x000fea0003800000 */
.L_x_1190:
        /* <DEDUP_REMOVED lines=9> */
.L_x_1197:
[----:B------:R-:W-:Y:S01]  /*8110*/  STG.E.U16 desc[UR36][R2.64], R22 ;  /* 0x0000001602007986 */ /* 0x000fe2000c101524 */
[----:B------:R-:W-:Y:S05]  /*8120*/  EXIT ;  /* 0x000000000000794d */ /* 0x000fea0003800000 */
.L_x_1196:
        /* <DEDUP_REMOVED lines=10> */
.L_x_1199:
[----:B------:R-:W-:-:S05]  /*81d0*/  HADD2.F32 R0, -RZ, R22.H0_H0 ;  /* 0x20000016ff007230 */ /* 0x000fca0000004100 */
[----:B------:R-:W-:-:S04]  /*81e0*/  F2FP.F16.F32.PACK_AB R0, RZ, R0 ;  /* 0x00000000ff00723e */ /* 0x000fc800000000ff */
[----:B------:R-:W-:-:S05]  /*81f0*/  PRMT R0, R0, 0x5410, RZ ;  /* 0x0000541000007816 */ /* 0x000fca00000000ff */
[----:B------:R-:W-:Y:S01]  /*8200*/  STG.E desc[UR36][R2.64], R0 ;  /* 0x0000000002007986 */ /* 0x000fe2000c101924 */
[----:B------:R-:W-:Y:S05]  /*8210*/  EXIT ;  /* 0x000000000000794d */ /* 0x000fea0003800000 */
.L_x_1198:
[----:B------:R-:W-:-:S05]  /*8220*/  HADD2.F32 R4, -RZ, R22.H0_H0 ;  /* 0x20000016ff047230 */ /* 0x000fca0000004100 */
[----:B------:R-:W-:-:S06]  /*8230*/  FMUL.FTZ R4, R4, 1 ;  /* 0x3f80000004047820 */ /* 0x000fcc0000410000 */
[----:B------:R-:W0:Y:S02]  /*8240*/  F2F.F64.F32 R4, R4 ;  /* 0x0000000400047310 */ /* 0x000e240000201800 */
[----:B0-----:R-:W-:Y:S01]  /*8250*/  STG.E.64 desc[UR36][R2.64], R4 ;  /* 0x0000000402007986 */ /* 0x001fe2000c101b24 */
[----:B------:R-:W-:Y:S05]  /*8260*/  EXIT ;  /* 0x000000000000794d */ /* 0x000fea0003800000 */
.L_x_1189:
        /* <DEDUP_REMOVED lines=13> */
.L_x_1202:
[----:B------:R-:W-:Y:S01]  /*8340*/  HADD2.F32 R22, -RZ, R22.H0_H0 ;  /* 0x20000016ff167230 */ /* 0x000fe20000004100 */
[----:B------:R-:W-:-:S04]  /*8350*/  CS2R R6, SRZ ;  /* 0x0000000000067805 */ /* 0x000fc8000001ff00 */
[----:B------:R-:W-:-:S06]  /*8360*/  FMUL.FTZ R4, R22, 1 ;  /* 0x3f80000016047820 */ /* 0x000fcc0000410000 */
[----:B------:R-:W0:Y:S02]  /*8370*/  F2F.F64.F32 R4, R4 ;  /* 0x0000000400047310 */ /* 0x000e240000201800 */
[----:B0-----:R-:W-:Y:S01]  /*8380*/  STG.E.128 desc[UR36][R2.64], R4 ;  /* 0x0000000402007986 */ /* 0x001fe2000c101d24 */
[----:B------:R-:W-:Y:S05]  /*8390*/  EXIT ;  /* 0x000000000000794d */ /* 0x000fea0003800000 */
.L_x_1201:
        /* <DEDUP_REMOVED lines=21> */
.L_x_1206:
[----:B------:R-:W-:Y:S05]  /*84f0*/  BSYNC B0 ;  /* 0x0000000000007941 */ /* 0x000fea0003800000 */
.L_x_1205:
[----:B------:R-:W-:-:S05]  /*8500*/  LOP3.LUT R5, R0, R5, RZ, 0xfc, !PT ;  /* 0x0000000500057212 */ /* 0x000fca00078efcff */
[----:B------:R-:W-:Y:S01]  /*8510*/  STG.E.U8 desc[UR36][R2.64], R5 ;  /* 0x0000000502007986 */ /* 0x000fe2000c101124 */
[----:B------:R-:W-:Y:S05]  /*8520*/  EXIT ;  /* 0x000000000000794d */ /* 0x000fea0003800000 */
.L_x_1204:
        /* <DEDUP_REMOVED lines=13> */
.L_x_1208:
[----:B------:R-:W-:Y:S01]  /*8600*/  IMAD.MOV.U32 R0, RZ, RZ, 0x7f ;  /* 0x0000007fff007424 */ /* 0x000fe200078e00ff */
[----:B------:R-:W-:-:S04]  /*8610*/  ISETP.GT.U32.AND P0, PT, R4, 0x7f800000, PT ;  /* 0x7f8000000400780c */ /* 0x000fc80003f04070 */
[----:B------:R-:W-:-:S09]  /*8620*/  SEL R0, R0, 0x7c, P0 ;  /* 0x0000007c00007807 */ /* 0x000fd20000000000 */
.L_x_1209:
[----:B------:R-:W-:Y:S05]  /*8630*/  BSYNC B0 ;  /* 0x0000000000007941 */ /* 0x000fea0003800000 */
.L_x_1207:
[----:B------:R-:W-:-:S04]  /*8640*/  LOP3.LUT R4, R5, 0x80000000, RZ, 0xc0, !PT ;  /* 0x8000000005047812 */ /* 0x000fc800078ec0ff */
[----:B------:R-:W-:-:S04]  /*8650*/  SHF.R.U32.HI R5, RZ, 0x18, R4 ;  /* 0x00000018ff057819 */ /* 0x000fc80000011604 */
[----:B------:R-:W-:-:S05]  /*8660*/  LOP3.LUT R5, R0, R5, RZ, 0xfc, !PT ;  /* 0x0000000500057212 */ /* 0x000fca00078efcff */
[----:B------:R-:W-:Y:S01]  /*8670*/  STG.E.U8 desc[UR36][R2.64], R5 ;  /* 0x0000000502007986 */ /* 0x000fe2000c101124 */
[----:B------:R-:W-:Y:S05]  /*8680*/  EXIT ;  /* 0x000000000000794d */ /* 0x000fea0003800000 */
.L_x_1203:
[----:B------:R-:W-:-:S05]  /*8690*/  HADD2.F32 R0, -RZ, R22.H0_H0 ;  /* 0x20000016ff007230 */ /* 0x000fca0000004100 */
[----:B------:R-:W-:-:S05]  /*86a0*/  F2FP.BF16.F32.PACK_AB R0, RZ, R0 ;  /* 0x00000000ff00723e */ /* 0x000fca00000010ff */
[----:B------:R-:W-:Y:S01]  /*86b0*/  STG.E.U16 desc[UR36][R2.64], R0 ;  /* 0x0000000002007986 */ /* 0x000fe2000c101524 */
[----:B------:R-:W-:Y:S05]  /*86c0*/  EXIT ;  /* 0x000000000000794d */ /* 0x000fea0003800000 */
.L_x_1200:
        /* <DEDUP_REMOVED lines=12> */
.L_x_1212:
        /* <DEDUP_REMOVED lines=17> */
.L_x_1215:
[----:B------:R-:W-:-:S04]  /*88a0*/  LOP3.LUT R0, R7, 0x80000000, RZ, 0xc0, !PT ;  /* 0x8000000007007812 */ /* 0x000fc800078ec0ff */
[----:B------:R-:W-:-:S04]  /*88b0*/  SHF.R.U32.HI R5, RZ, 0x18, R0 ;  /* 0x00000018ff057819 */ /* 0x000fc80000011600 */
[----:B------:R-:W-:-:S04]  /*88c0*/  LOP3.LUT R4, R4, R5, RZ, 0xfc, !PT ;  /* 0x0000000504047212 */ /* 0x000fc800078efcff */
[----:B------:R-:W-:-:S07]  /*88d0*/  PRMT R0, R4, 0x7610, R0 ;  /* 0x0000761004007816 */ /* 0x000fce0000000000 */
.L_x_1214:
[----:B------:R-:W-:Y:S05]  /*88e0*/  BSYNC B0 ;  /* 0x0000000000007941 */ /* 0x000fea0003800000 */
.L_x_1213:
[----:B------:R-:W-:Y:S01]  /*88f0*/  STG.E.U8 desc[UR36][R2.64], R0 ;  /* 0x0000000002007986 */ /* 0x000fe2000c101124 */
[----:B------:R-:W-:Y:S05]  /*8900*/  EXIT ;  /* 0x000000000000794d */ /* 0x000fea0003800000 */
.L_x_1211:
        /* <DEDUP_REMOVED lines=17> */
.L_x_1218:
[----:B------:R-:W-:-:S04]  /*8a20*/  LOP3.LUT R0, R7, 0x80000000, RZ, 0xc0, !PT ;  /* 0x8000000007007812 */ /* 0x000fc800078ec0ff */
[----:B------:R-:W-:-:S04]  /*8a30*/  SHF.R.U32.HI R5, RZ, 0x18, R0 ;  /* 0x00000018ff057819 */ /* 0x000fc80000011600 */
[----:B------:R-:W-:-:S04]  /*8a40*/  LOP3.LUT R4, R4, R5, RZ, 0xfc, !PT ;  /* 0x0000000504047212 */ /* 0x000fc800078efcff */
[----:B------:R-:W-:-:S07]  /*8a50*/  PRMT R0, R4, 0x7610, R0 ;  /* 0x0000761004007816 */ /* 0x000fce0000000000 */
.L_x_1217:
[----:B------:R-:W-:Y:S05]  /*8a60*/  BSYNC B0 ;  /* 0x0000000000007941 */ /* 0x000fea0003800000 */
.L_x_1216:
[----:B------:R-:W-:Y:S01]  /*8a70*/  STG.E.U8 desc[UR36][R2.64], R0 ;  /* 0x0000000002007986 */ /* 0x000fe2000c101124 */
[----:B------:R-:W-:Y:S05]  /*8a80*/  EXIT ;  /* 0x000000000000794d */ /* 0x000fea0003800000 */
.L_x_1210:
        /* <DEDUP_REMOVED lines=22> */
.L_x_1193:
        /* <DEDUP_REMOVED lines=16> */
.L_x_1221:
[----:B------:R-:W-:Y:S05]  /*8cf0*/  EXIT ;  /* 0x000000000000794d */ /* 0x000fea0003800000 */
.L_x_1220:
[----:B------:R-:W-:-:S06]  /*8d00*/  HADD2.F32 R4, -RZ, R22.H0_H0 ;  /* 0x20000016ff047230 */ /* 0x000fcc0000004100 */
[----:B------:R-:W0:Y:S02]  /*8d10*/  F2I.U64.TRUNC R4, R4 ;  /* 0x0000000400047311 */ /* 0x000e24000020d800 */
[----:B0-----:R-:W-:Y:S01]  /*8d20*/  STG.E.64 desc[UR36][R2.64], R4 ;  /* 0x0000000402007986 */ /* 0x001fe2000c101b24 */
[----:B------:R-:W-:Y:S05]  /*8d30*/  EXIT ;  /* 0x000000000000794d */ /* 0x000fea0003800000 */
.L_x_1219:
[----:B------:R-:W-:-:S04]  /*8d40*/  HADD2.F32 R22, -RZ, R22.H0_H0 ;  /* 0x20000016ff167230 */ /* 0x000fc80000004100 */
[----:B------:R-:W0:Y:S02]  /*8d50*/  F2I.FTZ.U32.TRUNC.NTZ R5, R22 ;  /* 0x0000001600057305 */ /* 0x000e24000021f000 */
[----:B0-----:R-:W-:Y:S01]  /*8d60*/  STG.E desc[UR36][R2.64], R5 ;  /* 0x0000000502007986 */ /* 0x001fe2000c101924 */
[----:B------:R-:W-:Y:S05]  /*8d70*/  EXIT ;  /* 0x000000000000794d */ /* 0x000fea0003800000 */
.L_x_1222:
        /* <DEDUP_REMOVED lines=16> */
.L_x_20832:


//--------------------- .text._ZN2at6native18elementwise_kernelILi128ELi4EZNS0_22gpu_kernel_impl_nocastIZZZNS0_16asin_kernel_cudaERNS_18TensorIteratorBaseEENKUlvE0_clEvENKUlvE1_clEvEUlN3c104HalfEE_EEvS4_RKT_EUliE_EEviT1_ --------------------------
	.section	.text._ZN2at6native18elementwise_kernelILi128ELi4EZNS0_22gpu_kernel_impl_nocastIZZZNS0_16asin_kernel_cudaERNS_18TensorIteratorBaseEENKUlvE0_clEvENKUlvE1_clEvEUlN3c104HalfEE_EEvS4_RKT_EUliE_EEviT1_,"ax",@progbits
	.align	128
        .global         _ZN2at6native18elementwise_kernelILi128ELi4EZNS0_22gpu_kernel_impl_nocastIZZZNS0_16asin_kernel_cudaERNS_18TensorIteratorBaseEENKUlvE0_clEvENKUlvE1_clEvEUlN3c104HalfEE_EEvS4_RKT_EUliE_EEviT1_
        .type           _ZN2at6native18elementwise_kernelILi128ELi4EZNS0_22gpu_kernel_impl_nocastIZZZNS0_16asin_kernel_cudaERNS_18TensorIteratorBaseEENKUlvE0_clEvENKUlvE1_clEvEUlN3c104HalfEE_EEvS4_RKT_EUliE_EEviT1_,@function
        .size           _ZN2at6native18elementwise_kernelILi128ELi4EZNS0_22gpu_kernel_impl_nocastIZZZNS0_16asin_kernel_cudaERNS_18TensorIteratorBaseEENKUlvE0_clEvENKUlvE1_clEvEUlN3c104HalfEE_EEvS4_RKT_EUliE_EEviT1_,(.L_x_20833 - _ZN2at6native18elementwise_kernelILi128ELi4EZNS0_22gpu_kernel_impl_nocastIZZZNS0_16asin_kernel_cudaERNS_18TensorIteratorBaseEENKUlvE0_clEvENKUlvE1_clEvEUlN3c104HalfEE_EEvS4_RKT_EUliE_EEviT1_)
        .other          _ZN2at6native18elementwise_kernelILi128ELi4EZNS0_22gpu_kernel_impl_nocastIZZZNS0_16asin_kernel_cudaERNS_18TensorIteratorBaseEENKUlvE0_clEvENKUlvE1_clEvEUlN3c104HalfEE_EEvS4_RKT_EUliE_EEviT1_,@"STO_CUDA_ENTRY STV_DEFAULT"
_ZN2at6native18elementwise_kernelILi128ELi4EZNS0_22gpu_kernel_impl_nocastIZZZNS0_16asin_kernel_cudaERNS_18TensorIteratorBaseEENKUlvE0_clEvENKUlvE1_clEvEUlN3c104HalfEE_EEvS4_RKT_EUliE_EEviT1_:
.text._ZN2at6native18elementwise_kernelILi128ELi4EZNS0_22gpu_kernel_impl_nocastIZZZNS0_16asin_kernel_cudaERNS_18TensorIteratorBaseEENKUlvE0_clEvENKUlvE1_clEvEUlN3c104HalfEE_EEvS4_RKT_EUliE_EEviT1_:
        /* <DEDUP_REMOVED lines=311> */
.L_x_1225:
        /* <DEDUP_REMOVED lines=8> */
[----:B--2---:R-:W-:-:S05]  /*13f0*/  HADD2.F32 R2, -RZ, R4.H0_H0 ;  /* 0x20000004ff027230 */ /* 0x004fca0000004100 */
        /* <DEDUP_REMOVED lines=24> */
[----:B------:R-:W-:-:S03]  /*1580*/  F2FP.F16.F32.PACK_AB R5, RZ, R5 ;  /* 0x00000005ff05723e */ /* 0x000fc600000000ff */
[----:B------:R-:W-:-:S05]  /*1590*/  IMAD.X R3, RZ, RZ, UR9, P0 ;  /* 0x00000009ff037e24 */ /* 0x000fca00080e06ff */
[----:B------:R0:W-:Y:S03]  /*15a0*/  STG.E.U16 desc[UR4][R2.64], R5 ;  /* 0x0000000502007986 */ /* 0x0001e6000c101504 */
.L_x_1224:
[----:B------:R-:W-:Y:S05]  /*15b0*/  BSYNC B0 ;  /* 0x0000000000007941 */ /* 0x000fea0003800000 */
.L_x_1223:
        /* <DEDUP_REMOVED lines=305> */
.L_x_1228:
        /* <DEDUP_REMOVED lines=33> */
[----:B------:R-:W-:Y:S02]  /*2ae0*/  F2FP.F16.F32.PACK_AB R5, RZ, R5 ;  /* 0x00000005ff05723e */ /* 0x000fe400000000ff */
        /* <DEDUP_REMOVED lines=306> */
.L_x_1229:
        /* <DEDUP_REMOVED lines=34> */
[----:B------:R-:W-:-:S05]  /*4030*/  IADD3.X R3, RZ, UR9, RZ, P0, !PT ;  /* 0x00000009ff037c10 */ /* 0x000fca00087fe4ff */
[----:B------:R2:W-:Y:S04]  /*4040*/  STG.E.U16 desc[UR4][R2.64], R5 ;  /* 0x0000000502007986 */ /* 0x0005e8000c101504 */
.L_x_1227:
[----:B------:R-:W-:Y:S05]  /*4050*/  BSYNC B0 ;  /* 0x0000000000007941 */ /* 0x000fea0003800000 */
.L_x_1226:
[----:B------:R-:W-:-:S13]  /*4060*/  ISETP.GE.AND P0, PT, R0, UR6, PT ;  /* 0x0000000600007c0c */ /* 0x000fda000bf06270 */
[----:B------:R-:W-:Y:S05]  /*4070*/  @P0 EXIT ;  /* 0x000000000000094d */ /* 0x000fea0003800000 */
[----:B------:R-:W3:Y:S01]  /*4080*/  LDC R8, c[0x0][0x218] ;  /* 0x00008600ff087b82 */ /* 0x000ee20000000800 */
[----:B012---:R-:W-:Y:S02]  /*4090*/  CS2R R2, SRZ ;  /* 0x0000000000027805 */ /* 0x007fe4000001ff00 */
[----:B---3--:R-:W-:-:S13]  /*40a0*/  ISETP.NE.AND P0, PT, R8, RZ, PT ;  /* 0x000000ff0800720c */ /* 0x008fda0003f05270 */
[----:B------:R-:W-:Y:S05]  /*40b0*/  @!P0 BRA `(.L_x_1230) ;  /* 0x0000001000a88947 */ /* 0x000fea0003800000 */
[----:B------:R-:W-:Y:S01]  /*40c0*/  HFMA2.MMA R2, -RZ, RZ, 0, 0 ;  /* 0x00000000ff027435 */ /* 0x000fe200000001ff */
[----:B------:R-:W-:Y:S01]  /*40d0*/  MOV R3, R0 ;  /* 0x0000000000037202 */ /* 0x000fe20000000f00 */
[----:B------:R-:W-:Y:S01]  /*40e0*/  ULDC.64 UR6, c[0x0][0x220] ;  /* 0x0000880000067ab9 */ /* 0x000fe20000000a00 */
[----:B------:R-:W-:-:S07]  /*40f0*/  ISETP.NE.AND P0, PT, R8, 0x1, PT ;  /* 0x000000010800780c */ /* 0x000fce0003f05270 */
        /* <DEDUP_REMOVED lines=294> */
.L_x_1230:
[----:B------:R-:W-:Y:S02]  /*5360*/  ULDC.64 UR6, c[0x0][0x418] ;  /* 0x0001060000067ab9 */ /* 0x000fe40000000a00 */
[----:B------:R-:W-:-:S04]  /*5370*/  IADD3 R4, P0, R2, UR6, RZ ;  /* 0x0000000602047c10 */ /* 0x000fc8000ff1e0ff */
[----:B------:R-:W-:Y:S01]  /*5380*/  IADD3.X R5, RZ, UR7, RZ, P0, !PT ;  /* 0x00000007ff057c10 */ /* 0x000fe200087fe4ff */
[----:B------:R-:W-:-:S04]  /*5390*/  ULDC.64 UR6, c[0x0][0x410] ;  /* 0x0001040000067ab9 */ /* 0x000fc80000000a00 */
[----:B------:R0:W2:Y:S01]  /*53a0*/  LDG.E.U16 R4, desc[UR4][R4.64] ;  /* 0x0000000404047981 */ /* 0x0000a2000c1e1500 */
[----:B------:R-:W-:Y:S02]  /*53b0*/  MOV R7, 0x3f000000 ;  /* 0x3f00000000077802 */ /* 0x000fe40000000f00 */
        /* <DEDUP_REMOVED lines=28> */
[----:B------:R-:W-:Y:S01]  /*5580*/  STG.E.U16 desc[UR4][R2.64], R0 ;  /* 0x0000000002007986 */ /* 0x000fe2000c101504 */
[----:B------:R-:W-:Y:S05]  /*5590*/  EXIT ;  /* 0x000000000000794d */ /* 0x000fea0003800000 */
.L_x_1231:
        /* <DEDUP_REMOVED lines=14> */
.L_x_20833:


//--------------------- .text._ZN2at6native27unrolled_elementwise_kernelIZZZNS0_16asin_kernel_cudaERNS_18TensorIteratorBaseEENKUlvE0_clEvENKUlvE1_clEvEUlN3c104HalfEE_St5arrayIPcLm2EELi4E23TrivialOffsetCalculatorILi1EjESD_NS0_6memory15LoadWithoutCastENSE_16StoreWithoutCastEEEviT_T0_T2_T3_T4_T5_ --------------------------
	.section	.text._ZN2at6native27unrolled_elementwise_kernelIZZZNS0_16asin_kernel_cudaERNS_18TensorIteratorBaseEENKUlvE0_clEvENKUlvE1_clEvEUlN3c104HalfEE_St5arrayIPcLm2EELi4E23TrivialOffsetCalculatorILi1EjESD_NS0_6memory15LoadWithoutCastENSE_16StoreWithoutCastEEEviT_T0_T2_T3_T4_T5_,"ax",@progbits
	.align	128
        .global         _ZN2at6native27unrolled_elementwise_kernelIZZZNS0_16asin_kernel_cudaERNS_18TensorIteratorBaseEENKUlvE0_clEvENKUlvE1_clEvEUlN3c104HalfEE_St5arrayIPcLm2EELi4E23TrivialOffsetCalculatorILi1EjESD_NS0_6memory15LoadWithoutCastENSE_16StoreWithoutCastEEEviT_T0_T2_T3_T4_T5_
        .type           _ZN2at6native27unrolled_elementwise_kernelIZZZNS0_16asin_kernel_cudaERNS_18TensorIteratorBaseEENKUlvE0_clEvENKUlvE1_clEvEUlN3c104HalfEE_St5arrayIPcLm2EELi4E23TrivialOffsetCalculatorILi1EjESD_NS0_6memory15LoadWithoutCastENSE_16StoreWithoutCastEEEviT_T0_T2_T3_T4_T5_,@function
        .size           _ZN2at6native27unrolled_elementwise_kernelIZZZNS0_16asin_kernel_cudaERNS_18TensorIteratorBaseEENKUlvE0_clEvENKUlvE1_clEvEUlN3c104HalfEE_St5arrayIPcLm2EELi4E23TrivialOffsetCalculatorILi1EjESD_NS0_6memory15LoadWithoutCastENSE_16StoreWithoutCastEEEviT_T0_T2_T3_T4_T5_,(.L_x_20834 - _ZN2at6native27unrolled_elementwise_kernelIZZZNS0_16asin_kernel_cudaERNS_18TensorIteratorBaseEENKUlvE0_clEvENKUlvE1_clEvEUlN3c104HalfEE_St5arrayIPcLm2EELi4E23TrivialOffsetCalculatorILi1EjESD_NS0_6memory15LoadWithoutCastENSE_16StoreWithoutCastEEEviT_T0_T2_T3_T4_T5_)
        .other          _ZN2at6native27unrolled_elementwise_kernelIZZZNS0_16asin_kernel_cudaERNS_18TensorIteratorBaseEENKUlvE0_clEvENKUlvE1_clEvEUlN3c104HalfEE_St5arrayIPcLm2EELi4E23TrivialOffsetCalculatorILi1EjESD_NS0_6memory15LoadWithoutCastENSE_16StoreWithoutCastEEEviT_T0_T2_T3_T4_T5_,@"STO_CUDA_ENTRY STV_DEFAULT"
_ZN2at6native27unrolled_elementwise_kernelIZZZNS0_16asin_kernel_cudaERNS_18TensorIteratorBaseEENKUlvE0_clEvENKUlvE1_clEvEUlN3c104HalfEE_St5arrayIPcLm2EELi4E23TrivialOffsetCalculatorILi1EjESD_NS0_6memory15LoadWithoutCastENSE_16StoreWithoutCastEEEviT_T0_T2_T3_T4_T5_:
.text._ZN2at6native27unrolled_elementwise_kernelIZZZNS0_16asin_kernel_cudaERNS_18TensorIteratorBaseEENKUlvE0_clEvENKUlvE1_clEvEUlN3c104HalfEE_St5arrayIPcLm2EELi4E23TrivialOffsetCalculatorILi1EjESD_NS0_6memory15LoadWithoutCastENSE_16StoreWithoutCastEEEviT_T0_T2_T3_T4_T5_:
        /* <DEDUP_REMOVED lines=23> */
[----:B------:R3:W5:Y:S01]  /*0170*/  @!P1 LDG.E.U16 R8, desc[UR4][R10.64] ;  /* 0x000000040a089981 */ /* 0x000762000c1e1500 */
[----:B------:R-:W-:Y:S02]  /*0180*/  @!P0 LEA R9, R0, R3, 0x9 ;  /* 0x0000000300098211 */ /* 0x000fe400078e48ff */
[----:B------:R-:W-:Y:S01]  /*0190*/  PRMT R18, RZ, 0x7610, R18 ;  /* 0x00007610ff127816 */ /* 0x000fe20000000012 */
        /* <DEDUP_REMOVED lines=23> */
[----:B-----5:R-:W-:-:S05]  /*0310*/  HADD2.F32 R18, -RZ, R18.H0_H0 ;  /* 0x20000012ff127230 */ /* 0x020fca0000004100 */
        /* <DEDUP_REMOVED lines=24> */
[----:B------:R-:W-:-:S07]  /*04a0*/  F2FP.F16.F32.PACK_AB R3, RZ, R3 ;  /* 0x00000003ff03723e */ /* 0x000fce00000000ff */
.L_x_1233:
[----:B------:R-:W-:Y:S05]  /*04b0*/  BSYNC B0 ;  /* 0x0000000000007941 */ /* 0x000fea0003800000 */
.L_x_1232:
[----:B------:R-:W-:Y:S04]  /*04c0*/  BSSY B0, `(.L_x_1234) ;  /* 0x000001d000007945 */ /* 0x000fe80003800000 */
[----:B------:R-:W-:Y:S05]  /*04d0*/  @P4 BRA `(.L_x_1235) ;  /* 0x00000000006c4947 */ /* 0x000fea0003800000 */
[----:B-----5:R-:W-:Y:S01]  /*04e0*/  HADD2.F32 R8, -RZ, R8.H0_H0 ;  /* 0x20000008ff087230 */ /* 0x020fe20000004100 */
[----:B------:R-:W-:-:S04]  /*04f0*/  MOV R11, 0x3f000000 ;  /* 0x3f000000000b7802 */ /* 0x000fc80000000f00 */
        /* <DEDUP_REMOVED lines=25> */
.L_x_1235:
[----:B------:R-:W-:Y:S05]  /*0690*/  BSYNC B0 ;  /* 0x0000000000007941 */ /* 0x000fea0003800000 */
.L_x_1234:
[----:B------:R-:W-:Y:S04]  /*06a0*/  BSSY B0, `(.L_x_1236) ;  /* 0x000001d000007945 */ /* 0x000fe80003800000 */
[----:B------:R-:W-:Y:S05]  /*06b0*/  @P3 BRA `(.L_x_1237) ;  /* 0x00000000006c3947 */ /* 0x000fea0003800000 */
        /* <DEDUP_REMOVED lines=27> */
.L_x_1237:
[----:B------:R-:W-:Y:S05]  /*0870*/  BSYNC B0 ;  /* 0x0000000000007941 */ /* 0x000fea0003800000 */
.L_x_1236:
        /* <DEDUP_REMOVED lines=29> */
.L_x_1239:
[----:B------:R-:W-:Y:S05]  /*0a50*/  BSYNC B0 ;  /* 0x0000000000007941 */ /* 0x000fea0003800000 */
.L_x_1238:
        /* <DEDUP_REMOVED lines=13> */
.L_x_1241:
[----:B------:R-:W-:Y:S05]  /*0b30*/  BSYNC B0 ;  /* 0x0000000000007941 */ /* 0x000fea0003800000 */
.L_x_1240:
[----:B------:R-:W-:-:S13]  /*0b40*/  ISETP.GE.AND P0, PT, R9, R2, PT ;  /* 0x000000020900720c */ /* 0x000fda0003f06270 */
[----:B------:R-:W-:Y:S05]  /*0b50*/  @P0 EXIT ;  /* 0x000000000000094d */ /* 0x000fea0003800000 */
[----:B0-----:R-:W0:Y:S01]  /*0b60*/  LDC.64 R2, c[0x0][0x218] ;  /* 0x00008600ff027b82 */ /* 0x001e220000000a00 */
[----:B------:R-:W-:-:S05]  /*0b70*/  LEA R9, R0, R9, 0x9 ;  /* 0x0000000900097211 */ /* 0x000fca00078e48ff */
[----:B0-----:R-:W-:-:S05]  /*0b80*/  IMAD.WIDE.U32 R2, R9, 0x2, R2 ;  /* 0x0000000209027825 */ /* 0x001fca00078e0002 */
[----:B-----5:R-:W-:Y:S01]  /*0b90*/  STG.E.U16 desc[UR4][R2.64], R4 ;  /* 0x0000000402007986 */ /* 0x020fe2000c101504 */
[----:B------:R-:W-:Y:S05]  /*0ba0*/  EXIT ;  /* 0x000000000000794d */ /* 0x000fea0003800000 */
.L_x_1242:
        /* <DEDUP_REMOVED lines=13> */
.L_x_20834:


//--------------------- .text._ZN2at6native29vectorized_elementwise_kernelILi2EZZZNS0_16asin_kernel_cudaERNS_18TensorIteratorBaseEENKUlvE0_clEvENKUlvE1_clEvEUlN3c104HalfEE_St5arrayIPcLm2EEEEviT0_T1_ --------------------------
	.section	.text._ZN2at6native29vectorized_elementwise_kernelILi2EZZZNS0_16asin_kernel_cudaERNS_18TensorIteratorBaseEENKUlvE0_clEvENKUlvE1_clEvEUlN3c104HalfEE_St5arrayIPcLm2EEEEviT0_T1_,"ax",@progbits
	.align	128
        .global         _ZN2at6native29vectorized_elementwise_kernelILi2EZZZNS0_16asin_kernel_cudaERNS_18TensorIteratorBaseEENKUlvE0_clEvENKUlvE1_clEvEUlN3c104HalfEE_St5arrayIPcLm2EEEEviT0_T1_
        .type           _ZN2at6native29vectorized_elementwise_kernelILi2EZZZNS0_16asin_kernel_cudaERNS_18TensorIteratorBaseEENKUlvE0_clEvENKUlvE1_clEvEUlN3c104HalfEE_St5arrayIPcLm2EEEEviT0_T1_,@function
        .size           _ZN2at6native29vectorized_elementwise_kernelILi2EZZZNS0_16asin_kernel_cudaERNS_18TensorIteratorBaseEENKUlvE0_clEvENKUlvE1_clEvEUlN3c104HalfEE_St5arrayIPcLm2EEEEviT0_T1_,(.L_x_20835 - _ZN2at6native29vectorized_elementwise_kernelILi2EZZZNS0_16asin_kernel_cudaERNS_18TensorIteratorBaseEENKUlvE0_clEvENKUlvE1_clEvEUlN3c104HalfEE_St5arrayIPcLm2EEEEviT0_T1_)
        .other          _ZN2at6native29vectorized_elementwise_kernelILi2EZZZNS0_16asin_kernel_cudaERNS_18TensorIteratorBaseEENKUlvE0_clEvENKUlvE1_clEvEUlN3c104HalfEE_St5arrayIPcLm2EEEEviT0_T1_,@"STO_CUDA_ENTRY STV_DEFAULT"
_ZN2at6native29vectorized_elementwise_kernelILi2EZZZNS0_16asin_kernel_cudaERNS_18TensorIteratorBaseEENKUlvE0_clEvENKUlvE1_clEvEUlN3c104HalfEE_St5arrayIPcLm2EEEEviT0_T1_:
.text._ZN2at6native29vectorized_elementwise_kernelILi2EZZZNS0_16asin_kernel_cudaERNS_18TensorIteratorBaseEENKUlvE0_clEvENKUlvE1_clEvEUlN3c104HalfEE_St5arrayIPcLm2EEEEviT0_T1_:
        /* <DEDUP_REMOVED lines=17> */
[----:B--2---:R-:W-:-:S02]  /*0110*/  HADD2.F32 R3, -RZ, R2.H0_H0 ;  /* 0x20000002ff037230 */ /* 0x004fc40000004100 */
[----:B------:R-:W-:-:S03]  /*0120*/  HADD2.F32 R2, -RZ, R2.H1_H1 ;  /* 0x30000002ff027230 */ /* 0x000fc60000004100 */
[C---:B------:R-:W-:Y:S01]  /*0130*/  FADD.FTZ R10, |R3|.reuse, -RZ ;  /* 0x800000ff030a7221 */ /* 0x040fe20000010200 */
[C---:B------:R-:W-:Y:S01]  /*0140*/  FSETP.GT.FTZ.AND P3, PT, |R3|.reuse, 0.56000000238418579102, PT ;  /* 0x3f0f5c290300780b */ /* 0x040fe20003f74200 */
[C---:B------:R-:W-:Y:S01]  /*0150*/  FADD.FTZ R6, |R2|.reuse, -RZ ;  /* 0x800000ff02067221 */ /* 0x040fe20000010200 */
[----:B------:R-:W-:Y:S01]  /*0160*/  FSETP.GT.FTZ.AND P2, PT, |R2|, 0.56000000238418579102, PT ;  /* 0x3f0f5c290200780b */ /* 0x000fe20003f54200 */
[-C--:B------:R-:W-:Y:S01]  /*0170*/  FFMA.FTZ R8, -R10, R13.reuse, 0.5 ;  /* 0x3f0000000a087423 */ /* 0x080fe2000001010d */
[----:B------:R-:W-:Y:S01]  /*0180*/  FSETP.NEU.FTZ.AND P0, PT, |R3|, 1, PT ;  /* 0x3f8000000300780b */ /* 0x000fe20003f1d200 */
[----:B------:R-:W-:Y:S01]  /*0190*/  FFMA.FTZ R12, -R6, R13, 0.5 ;  /* 0x3f000000060c7423 */ /* 0x000fe2000001010d */
[----:B------:R-:W-:Y:S01]  /*01a0*/  FSETP.NEU.FTZ.AND P1, PT, |R2|, 1, PT ;  /* 0x3f8000000200780b */ /* 0x000fe20003f3d200 */
[----:B------:R-:W0:Y:S08]  /*01b0*/  MUFU.RSQ R11, R8 ;  /* 0x00000008000b7308 */ /* 0x000e300000001400 */
[----:B------:R-:W1:Y:S01]  /*01c0*/  MUFU.RSQ R15, R12 ;  /* 0x0000000c000f7308 */ /* 0x000e620000001400 */
[----:B0-----:R-:W-:Y:S01]  /*01d0*/  FMUL.FTZ R4, R8, R11 ;  /* 0x0000000b08047220 */ /* 0x001fe20000410000 */
[----:B------:R-:W-:Y:S01]  /*01e0*/  FMUL.FTZ R11, R11, 0.5 ;  /* 0x3f0000000b0b7820 */ /* 0x000fe20000410000 */
[----:B---3--:R-:W-:-:S03]  /*01f0*/  HADD2.F32 R8, -RZ, R17.H0_H0 ;  /* 0x20000011ff087230 */ /* 0x008fc60000004100 */
[----:B------:R-:W-:Y:S02]  /*0200*/  FFMA.FTZ R11, -R4, R11, 0.5 ;  /* 0x3f000000040b7423 */ /* 0x000fe4000001010b */
[----:B------:R-:W-:Y:S01]  /*0210*/  FADD.FTZ R18, |R8|, -RZ ;  /* 0x800000ff08127221 */ /* 0x000fe20000010200 */
[----:B-1----:R-:W-:Y:S01]  /*0220*/  FMUL.FTZ R5, R12, R15 ;  /* 0x0000000f0c057220 */ /* 0x002fe20000410000 */
[----:B------:R-:W-:Y:S01]  /*0230*/  FMUL.FTZ R16, R15, 0.5 ;  /* 0x3f0000000f107820 */ /* 0x000fe20000410000 */
[----:B------:R-:W-:Y:S01]  /*0240*/  FFMA.FTZ R11, R4, R11, R4 ;  /* 0x0000000b040b7223 */ /* 0x000fe20000010004 */
[----:B------:R-:W-:Y:S02]  /*0250*/  HADD2.F32 R4, -RZ, R17.H1_H1 ;  /* 0x30000011ff047230 */ /* 0x000fe40000004100 */
[----:B------:R-:W-:Y:S01]  /*0260*/  FFMA.FTZ R12, -R18, R13, 0.5 ;  /* 0x3f000000120c7423 */ /* 0x000fe2000001010d */
[----:B------:R-:W-:Y:S01]  /*0270*/  FFMA.FTZ R16, -R5, R16, 0.5 ;  /* 0x3f00000005107423 */ /* 0x000fe20000010110 */
[----:B------:R-:W-:-:S02]  /*0280*/  @P3 FSEL R10, R11, RZ, P0 ;  /* 0x000000ff0b0a3208 */ /* 0x000fc40000000000 */
[----:B------:R-:W0:Y:S01]  /*0290*/  MUFU.RSQ R15, R12 ;  /* 0x0000000c000f7308 */ /* 0x000e220000001400 */
[----:B------:R-:W-:Y:S01]  /*02a0*/  FFMA.FTZ R16, R5, R16, R5 ;  /* 0x0000001005107223 */ /* 0x000fe20000010005 */
[----:B------:R-:W-:Y:S01]  /*02b0*/  MOV R5, 0x3d4dd2f7 ;  /* 0x3d4dd2f700057802 */ /* 0x000fe20000000f00 */
[----:B------:R-:W-:Y:S01]  /*02c0*/  FMUL.FTZ R22, R10, R10 ;  /* 0x0000000a0a167220 */ /* 0x000fe20000410000 */
[----:B------:R-:W-:Y:S02]  /*02d0*/  FSETP.GT.FTZ.AND P0, PT, |R4|, 0.56000000238418579102, PT ;  /* 0x3f0f5c290400780b */ /* 0x000fe40003f14200 */
[----:B------:R-:W-:Y:S01]  /*02e0*/  @P2 FSEL R6, R16, RZ, P1 ;  /* 0x000000ff10062208 */ /* 0x000fe20000800000 */
[----:B------:R-:W-:Y:S01]  /*02f0*/  FFMA.FTZ R11, R22, R5, 0.018773360177874565125 ;  /* 0x3c99ca97160b7423 */ /* 0x000fe20000010005 */
[----:B------:R-:W-:Y:S01]  /*0300*/  FADD.FTZ R16, |R4|, -RZ ;  /* 0x800000ff04107221 */ /* 0x000fe20000010200 */
[----:B------:R-:W-:Y:S02]  /*0310*/  FSETP.GT.FTZ.AND P1, PT, |R8|, 0.56000000238418579102, PT ;  /* 0x3f0f5c290800780b */ /* 0x000fe40003f34200 */
[----:B------:R-:W-:Y:S01]  /*0320*/  FFMA.FTZ R11, R22, R11, 0.046769052743911743164 ;  /* 0x3d3f90e8160b7423 */ /* 0x000fe2000001000b */
[----:B------:R-:W-:Y:S01]  /*0330*/  FFMA.FTZ R17, -R16, R13, 0.5 ;  /* 0x3f00000010117423 */ /* 0x000fe2000001010d */
[----:B------:R-:W-:Y:S01]  /*0340*/  FMUL.FTZ R24, R6, R6 ;  /* 0x0000000606187220 */ /* 0x000fe20000410000 */
[----:B------:R-:W-:Y:S01]  /*0350*/  FSETP.NEU.FTZ.AND P4, PT, |R4|, 1, PT ;  /* 0x3f8000000400780b */ /* 0x000fe20003f9d200 */
[----:B------:R-:W-:Y:S01]  /*0360*/  FFMA.FTZ R11, R22, R11, 0.074823014438152313232 ;  /* 0x3d993ccf160b7423 */ /* 0x000fe2000001000b */
[----:B------:R-:W1:Y:S01]  /*0370*/  MUFU.RSQ R20, R17 ;  /* 0x0000001100147308 */ /* 0x000e620000001400 */
[----:B------:R-:W-:Y:S01]  /*0380*/  FFMA.FTZ R19, R24, R5, 0.018773360177874565125 ;  /* 0x3c99ca9718137423 */ /* 0x000fe20000010005 */
[----:B0-----:R-:W-:Y:S01]  /*0390*/  FMUL.FTZ R12, R12, R15 ;  /* 0x0000000f0c0c7220 */ /* 0x001fe20000410000 */
[----:B------:R-:W-:Y:S01]  /*03a0*/  FFMA.FTZ R11, R22, R11, 0.16667181253433227539 ;  /* 0x3e2aac04160b7423 */ /* 0x000fe2000001000b */
[----:B------:R-:W-:Y:S01]  /*03b0*/  FMUL.FTZ R15, R15, 0.5 ;  /* 0x3f0000000f0f7820 */ /* 0x000fe20000410000 */
[----:B------:R-:W-:-:S02]  /*03c0*/  FFMA.FTZ R19, R24, R19, 0.046769052743911743164 ;  /* 0x3d3f90e818137423 */ /* 0x000fc40000010013 */
[----:B------:R-:W-:Y:S02]  /*03d0*/  FMUL.FTZ R11, R22, R11 ;  /* 0x0000000b160b7220 */ /* 0x000fe40000410000 */
[----:B------:R-:W-:Y:S02]  /*03e0*/  FFMA.FTZ R19, R24, R19, 0.074823014438152313232 ;  /* 0x3d993ccf18137423 */ /* 0x000fe40000010013 */
[----:B------:R-:W-:Y:S01]  /*03f0*/  FFMA.FTZ R22, R10, R11, R10 ;  /* 0x0000000b0a167223 */ /* 0x000fe2000001000a */
[----:B------:R-:W-:Y:S01]  /*0400*/  HFMA2.MMA R11, -RZ, RZ, 1.9599609375, 20144 ;  /* 0x3fd774ebff0b7435 */ /* 0x000fe200000001ff */
[----:B------:R-:W-:Y:S02]  /*0410*/  FFMA.FTZ R19, R24, R19, 0.16667181253433227539 ;  /* 0x3e2aac0418137423 */ /* 0x000fe40000010013 */
[----:B------:R-:W-:Y:S01]  /*0420*/  FMUL.FTZ R10, R22, -2 ;  /* 0xc0000000160a7820 */ /* 0x000fe20000410000 */
[----:B-1----:R-:W-:Y:S01]  /*0430*/  FMUL.FTZ R21, R17, R20 ;  /* 0x0000001411157220 */ /* 0x002fe20000410000 */
[----:B------:R-:W-:Y:S01]  /*0440*/  FFMA.FTZ R17, -R12, R15, 0.5 ;  /* 0x3f0000000c117423 */ /* 0x000fe2000001010f */
[----:B------:R-:W-:Y:S01]  /*0450*/  FMUL.FTZ R19, R24, R19 ;  /* 0x0000001318137220 */ /* 0x000fe20000410000 */
[----:B------:R-:W-:-:S03]  /*0460*/  FMUL.FTZ R20, R20, 0.5 ;  /* 0x3f00000014147820 */ /* 0x000fc60000410000 */
[----:B------:R-:W-:Y:S01]  /*0470*/  @P3 FFMA.FTZ R22, R11, 0.93318945169448852539, R10 ;  /* 0x3f6ee5810b163823 */ /* 0x000fe2000001000a */
[----:B------:R-:W-:Y:S01]  /*0480*/  FFMA.FTZ R17, R12, R17, R12 ;  /* 0x000000110c117223 */ /* 0x000fe2000001000c */
[----:B------:R-:W-:Y:S01]  /*0490*/  FSETP.NEU.FTZ.AND P3, PT, |R8|, 1, PT ;  /* 0x3f8000000800780b */ /* 0x000fe20003f7d200 */
[--C-:B----4-:R-:W-:Y:S02]  /*04a0*/  HADD2.F32 R10, -RZ, R9.reuse.H0_H0 ;  /* 0x20000009ff0a7230 */ /* 0x110fe40000004100 */
[----:B------:R-:W-:Y:S01]  /*04b0*/  FFMA.FTZ R15, R6, R19, R6 ;  /* 0x00000013060f7223 */ /* 0x000fe20000010006 */
[----:B------:R-:W-:Y:S01]  /*04c0*/  FFMA.FTZ R20, -R21, R20, 0.5 ;  /* 0x3f00000015147423 */ /* 0x000fe20000010114 */
[----:B------:R-:W-:Y:S01]  /*04d0*/  @P1 FSEL R18, R17, RZ, P3 ;  /* 0x000000ff11121208 */ /* 0x000fe20001800000 */
[----:B------:R-:W-:Y:S02]  /*04e0*/  HADD2.F32 R9, -RZ, R9.H1_H1 ;  /* 0x30000009ff097230 */ /* 0x000fe40000004100 */
[----:B------:R-:W-:Y:S01]  /*04f0*/  FADD.FTZ R12, |R10|, -RZ ;  /* 0x800000ff0a0c7221 */ /* 0x000fe20000010200 */
[----:B------:R-:W-:Y:S01]  /*0500*/  FMUL.FTZ R6, R15, -2 ;  /* 0xc00000000f067820 */ /* 0x000fe20000410000 */
[----:B------:R-:W-:Y:S01]  /*0510*/  FFMA.FTZ R20, R21, R20, R21 ;  /* 0x0000001415147223 */ /* 0x000fe20000010015 */
[----:B------:R-:W-:Y:S01]  /*0520*/  FMUL.FTZ R24, R18, R18 ;  /* 0x0000001212187220 */ /* 0x000fe20000410000 */
[----:B------:R-:W-:Y:S01]  /*0530*/  FFMA.FTZ R26, -R12, R13, 0.5 ;  /* 0x3f0000000c1a7423 */ /* 0x000fe2000001010d */
[----:B------:R-:W-:Y:S01]  /*0540*/  @P2 FFMA.FTZ R15, R11, 0.93318945169448852539, R6 ;  /* 0x3f6ee5810b0f2823 */ /* 0x000fe20000010006 */
[----:B------:R-:W-:Y:S01]  /*0550*/  LOP3.LUT R17, R22, 0x80000000, R3, 0xb8, !PT ;  /* 0x8000000016117812 */ /* 0x000fe200078eb803 */
[----:B------:R-:W-:Y:S01]  /*0560*/  FFMA.FTZ R19, R24, R5, 0.018773360177874565125 ;  /* 0x3c99ca9718137423 */ /* 0x000fe20000010005 */
[----:B------:R-:W-:Y:S01]  /*0570*/  @P0 FSEL R16, R20, RZ, P4 ;  /* 0x000000ff14100208 */ /* 0x000fe20002000000 */
[----:B------:R-:W0:Y:S01]  /*0580*/  MUFU.RSQ R3, R26 ;  /* 0x0000001a00037308 */ /* 0x000e220000001400 */
[----:B------:R-:W-:Y:S01]  /*0590*/  FSETP.GTU.FTZ.AND P2, PT, R22, +INF , PT ;  /* 0x7f8000001600780b */ /* 0x000fe20003f5c000 */
[----:B------:R-:W-:Y:S01]  /*05a0*/  FADD.FTZ R6, |R9|, -RZ ;  /* 0x800000ff09067221 */ /* 0x000fe20000010200 */
[----:B------:R-:W-:Y:S01]  /*05b0*/  FFMA.FTZ R21, R24, R19, 0.046769052743911743164 ;  /* 0x3d3f90e818157423 */ /* 0x000fe20000010013 */
[----:B------:R-:W-:-:S02]  /*05c0*/  LOP3.LUT R2, R15, 0x80000000, R2, 0xb8, !PT ;  /* 0x800000000f027812 */ /* 0x000fc400078eb802 */
[----:B------:R-:W-:Y:S01]  /*05d0*/  FSEL R17, R17, R22, !P2 ;  /* 0x0000001611117208 */ /* 0x000fe20005000000 */
[----:B------:R-:W-:Y:S01]  /*05e0*/  FMUL.FTZ R22, R16, R16 ;  /* 0x0000001010167220 */ /* 0x000fe20000410000 */
[----:B------:R-:W-:Y:S01]  /*05f0*/  FFMA.FTZ R19, -R6, R13, 0.5 ;  /* 0x3f00000006137423 */ /* 0x000fe2000001010d */
[----:B------:R-:W-:Y:S01]  /*0600*/  FSETP.GTU.FTZ.AND P2, PT, R15, +INF , PT ;  /* 0x7f8000000f00780b */ /* 0x000fe20003f5c000 */
[----:B------:R-:W-:Y:S01]  /*0610*/  FFMA.FTZ R21, R24, R21, 0.074823014438152313232 ;  /* 0x3d993ccf18157423 */ /* 0x000fe20000010015 */
[----:B------:R-:W-:Y:S01]  /*0620*/  FFMA.FTZ R23, R22, R5, 0.018773360177874565125 ;  /* 0x3c99ca9716177423 */ /* 0x000fe20000010005 */
[----:B------:R-:W1:Y:S01]  /*0630*/  MUFU.RSQ R20, R19 ;  /* 0x0000001300147308 */ /* 0x000e620000001400 */
[----:B------:R-:W-:Y:S01]  /*0640*/  FSEL R2, R2, R15, !P2 ;  /* 0x0000000f02027208 */ /* 0x000fe20005000000 */
[----:B------:R-:W-:Y:S01]  /*0650*/  FFMA.FTZ R21, R24, R21, 0.16667181253433227539 ;  /* 0x3e2aac0418157423 */ /* 0x000fe20000010015 */
[----:B------:R-:W-:Y:S01]  /*0660*/  FFMA.FTZ R23, R22, R23, 0.046769052743911743164 ;  /* 0x3d3f90e816177423 */ /* 0x000fe20000010017 */
[----:B------:R-:W-:Y:S01]  /*0670*/  FSETP.GT.FTZ.AND P2, PT, |R10|, 0.56000000238418579102, PT ;  /* 0x3f0f5c290a00780b */ /* 0x000fe20003f54200 */
[----:B0-----:R-:W-:Y:S01]  /*0680*/  FMUL.FTZ R26, R26, R3 ;  /* 0x000000031a1a7220 */ /* 0x001fe20000410000 */
[----:B------:R-:W-:Y:S01]  /*0690*/  FMUL.FTZ R25, R3, 0.5 ;  /* 0x3f00000003197820 */ /* 0x000fe20000410000 */
[----:B------:R-:W-:Y:S01]  /*06a0*/  FFMA.FTZ R23, R22, R23, 0.074823014438152313232 ;  /* 0x3d993ccf16177423 */ /* 0x000fe20000010017 */
[----:B------:R-:W-:Y:S01]  /*06b0*/  F2FP.F16.F32.PACK_AB R15, R2, R17 ;  /* 0x00000011020f723e */ /* 0x000fe200000000ff */
[----:B------:R-:W-:Y:S01]  /*06c0*/  FMUL.FTZ R21, R24, R21 ;  /* 0x0000001518157220 */ /* 0x000fe20000410000 */
[----:B------:R-:W-:Y:S01]  /*06d0*/  FFMA.FTZ R25, -R26, R25, 0.5 ;  /* 0x3f0000001a197423 */ /* 0x000fe20000010119 */
[----:B------:R-:W-:Y:S01]  /*06e0*/  FFMA.FTZ R23, R22, R23, 0.16667181253433227539 ;  /* 0x3e2aac0416177423 */ /* 0x000fe20000010017 */
[--C-:B-----5:R-:W-:Y:S01]  /*06f0*/  HADD2.F32 R17, -RZ, R14.reuse.H0_H0 ;  /* 0x2000000eff117230 */ /* 0x120fe20000004100 */
[----:B------:R-:W0:Y:S01]  /*0700*/  LDC.64 R2, c[0x0][0x218] ;  /* 0x00008600ff027b82 */ /* 0x000e220000000a00 */
[----:B------:R-:W-:-:S02]  /*0710*/  HADD2.F32 R14, -RZ, R14.H1_H1 ;  /* 0x3000000eff0e7230 */ /* 0x000fc40000004100 */
[----:B------:R-:W-:Y:S01]  /*0720*/  FMUL.FTZ R23, R22, R23 ;  /* 0x0000001716177220 */ /* 0x000fe20000410000 */
[----:B------:R-:W-:Y:S01]  /*0730*/  FFMA.FTZ R22, R26, R25, R26 ;  /* 0x000000191a167223 */ /* 0x000fe2000001001a */
[----:B-1----:R-:W-:Y:S01]  /*0740*/  FMUL.FTZ R25, R19, R20 ;  /* 0x0000001413197220 */ /* 0x002fe20000410000 */
[----:B------:R-:W-:Y:S01]  /*0750*/  FFMA.FTZ R21, R18, R21, R18 ;  /* 0x0000001512157223 */ /* 0x000fe20000010012 */
[----:B------:R-:W-:Y:S01]  /*0760*/  FMUL.FTZ R20, R20, 0.5 ;  /* 0x3f00000014147820 */ /* 0x000fe20000410000 */
[----:B------:R-:W-:Y:S01]  /*0770*/  FADD.FTZ R18, |R17|, -RZ ;  /* 0x800000ff11127221 */ /* 0x000fe20000010200 */
[----:B------:R-:W-:Y:S01]  /*0780*/  FFMA.FTZ R23, R16, R23, R16 ;  /* 0x0000001710177223 */ /* 0x000fe20000010010 */
[----:B------:R-:W-:Y:S01]  /*0790*/  FADD.FTZ R16, |R14|, -RZ ;  /* 0x800000ff0e107221 */ /* 0x000fe20000010200 */
[----:B------:R-:W-:Y:S01]  /*07a0*/  FFMA.FTZ R20, -R25, R20, 0.5 ;  /* 0x3f00000019147423 */ /* 0x000fe20000010114 */
[-C--:B------:R-:W-:Y:S01]  /*07b0*/  FFMA.FTZ R24, -R18, R13.reuse, 0.5 ;  /* 0x3f00000012187423 */ /* 0x080fe2000001010d */
[----:B------:R-:W-:Y:S01]  /*07c0*/  FMUL.FTZ R26, R21, -2 ;  /* 0xc0000000151a7820 */ /* 0x000fe20000410000 */
[----:B------:R-:W-:Y:S01]  /*07d0*/  FFMA.FTZ R13, -R16, R13, 0.5 ;  /* 0x3f000000100d7423 */ /* 0x000fe2000001010d */
[----:B------:R-:W-:Y:S01]  /*07e0*/  FFMA.FTZ R25, R25, R20, R25 ;  /* 0x0000001419197223 */ /* 0x000fe20000010019 */
[----:B------:R-:W1:Y:S01]  /*07f0*/  MUFU.RSQ R19, R24 ;  /* 0x0000001800137308 */ /* 0x000e620000001400 */
[----:B------:R-:W-:Y:S01]  /*0800*/  @P1 FFMA.FTZ R21, R11, 0.93318945169448852539, R26 ;  /* 0x3f6ee5810b151823 */ /* 0x000fe2000001001a */
[----:B------:R-:W-:-:S02]  /*0810*/  FSETP.GT.FTZ.AND P1, PT, |R9|, 0.56000000238418579102, PT ;  /* 0x3f0f5c290900780b */ /* 0x000fc40003f34200 */
[----:B------:R-:W-:Y:S02]  /*0820*/  FSETP.GT.FTZ.AND P3, PT, |R14|, 0.56000000238418579102, PT ;  /* 0x3f0f5c290e00780b */ /* 0x000fe40003f74200 */
[----:B------:R-:W-:Y:S02]  /*0830*/  FSETP.NEU.FTZ.AND P5, PT, |R9|, 1, PT ;  /* 0x3f8000000900780b */ /* 0x000fe40003fbd200 */
[----:B------:R-:W2:Y:S01]  /*0840*/  MUFU.RSQ R20, R13 ;  /* 0x0000000d00147308 */ /* 0x000ea20000001400 */
[----:B0-----:R-:W-:-:S04]  /*0850*/  IMAD.WIDE.U32 R2, R0, 0x2, R2 ;  /* 0x0000000200027825 */ /* 0x001fc800078e0002 */
[----:B------:R-:W-:Y:S01]  /*0860*/  FMUL.FTZ R0, R23, -2 ;  /* 0xc000000017007820 */ /* 0x000fe20000410000 */
[----:B------:R-:W-:Y:S02]  /*0870*/  FSETP.NEU.FTZ.AND P4, PT, |R10|, 1, PT ;  /* 0x3f8000000a00780b */ /* 0x000fe40003f9d200 */
[----:B------:R-:W-:Y:S01]  /*0880*/  FSETP.NEU.FTZ.AND P6, PT, |R14|, 1, PT ;  /* 0x3f8000000e00780b */ /* 0x000fe20003fdd200 */
[----:B------:R-:W-:Y:S01]  /*0890*/  @P0 FFMA.FTZ R23, R11, 0.93318945169448852539, R0 ;  /* 0x3f6ee5810b170823 */ /* 0x000fe20000010000 */
[----:B------:R-:W-:Y:S01]  /*08a0*/  FSETP.GT.FTZ.AND P0, PT, |R17|, 0.56000000238418579102, PT ;  /* 0x3f0f5c291100780b */ /* 0x000fe20003f14200 */
[----:B------:R-:W-:-:S04]  /*08b0*/  IMAD.WIDE R2, R7, 0x4, R2 ;  /* 0x0000000407027825 */ /* 0x000fc800078e0202 */
[----:B-1----:R-:W-:Y:S01]  /*08c0*/  FMUL.FTZ R24, R24, R19 ;  /* 0x0000001318187220 */ /* 0x002fe20000410000 */
[----:B------:R-:W-:Y:S01]  /*08d0*/  FMUL.FTZ R19, R19, 0.5 ;  /* 0x3f00000013137820 */ /* 0x000fe20000410000 */
[----:B------:R-:W-:Y:S02]  /*08e0*/  @P1 FSEL R6, R25, RZ, P5 ;  /* 0x000000ff19061208 */ /* 0x000fe40002800000 */
[----:B------:R-:W-:Y:S01]  /*08f0*/  @P2 FSEL R12, R22, RZ, P4 ;  /* 0x000000ff160c2208 */ /* 0x000fe20002000000 */
[----:B------:R-:W-:Y:S01]  /*0900*/  FFMA.FTZ R19, -R24, R19, 0.5 ;  /* 0x3f00000018137423 */ /* 0x000fe20000010113 */
[----:B------:R-:W-:Y:S01]  /*0910*/  FSETP.NEU.FTZ.AND P5, PT, |R17|, 1, PT ;  /* 0x3f8000001100780b */ /* 0x000fe20003fbd200 */
[----:B------:R-:W-:Y:S01]  /*0920*/  FMUL.FTZ R22, R6, R6 ;  /* 0x0000000606167220 */ /* 0x000fe20000410000 */
[----:B--2---:R-:W-:Y:S01]  /*0930*/  FMUL.FTZ R13, R13, R20 ;  /* 0x000000140d0d7220 */ /* 0x004fe20000410000 */
[----:B------:R-:W-:Y:S01]  /*0940*/  FMUL.FTZ R20, R20, 0.5 ;  /* 0x3f00000014147820 */ /* 0x000fe20000410000 */
[----:B------:R-:W-:Y:S01]  /*0950*/  FFMA.FTZ R19, R24, R19, R24 ;  /* 0x0000001318137223 */ /* 0x000fe20000010018 */
[----:B------:R-:W-:Y:S01]  /*0960*/  LOP3.LUT R8, R21, 0x80000000, R8, 0xb8, !PT ;  /* 0x8000000015087812 */ /* 0x000fe200078eb808 */
[----:B------:R-:W-:Y:S01]  /*0970*/  FMUL.FTZ R0, R12, R12 ;  /* 0x0000000c0c007220 */ /* 0x000fe20000410000 */
[----:B------:R-:W-:Y:S01]  /*0980*/  FFMA.FTZ R20, -R13, R20, 0.5 ;  /* 0x3f0000000d147423 */ /* 0x000fe20000010114 */
[----:B------:R-:W-:Y:S01]  /*0990*/  FSETP.GTU.FTZ.AND P4, PT, R21, +INF , PT ;  /* 0x7f8000001500780b */ /* 0x000fe20003f9c000 */
[----:B------:R-:W-:Y:S01]  /*09a0*/  STG.E desc[UR4][R2.64], R15 ;  /* 0x0000000f02007986 */ /* 0x000fe2000c101904 */
[----:B------:R-:W-:Y:S01]  /*09b0*/  @P0 FSEL R18, R19, RZ, P5 ;  /* 0x000000ff13120208 */ /* 0x000fe20002800000 */
[----:B------:R-:W-:Y:S01]  /*09c0*/  FFMA.FTZ R20, R13, R20, R13 ;  /* 0x000000140d147223 */ /* 0x000fe2000001000d */
[----:B------:R-:W-:Y:S01]  /*09d0*/  FSEL R21, R8, R21, !P4 ;  /* 0x0000001508157208 */ /* 0x000fe20006000000 */
[-C--:B------:R-:W-:Y:S01]  /*09e0*/  FFMA.FTZ R13, R0, R5.reuse, 0.018773360177874565125 ;  /* 0x3c99ca97000d7423 */ /* 0x080fe20000010005 */
[----:B------:R-:W-:Y:S01]  /*09f0*/  FFMA.FTZ R19, R22, R5, 0.018773360177874565125 ;  /* 0x3c99ca9716137423 */ /* 0x000fe20000010005 */
[----:B------:R-:W-:Y:S01]  /*0a00*/  FMUL.FTZ R8, R18, R18 ;  /* 0x0000001212087220 */ /* 0x000fe20000410000 */
[----:B------:R-:W-:Y:S01]  /*0a10*/  @P3 FSEL R16, R20, RZ, P6 ;  /* 0x000000ff14103208 */ /* 0x000fe20003000000 */
[----:B------:R-:W-:Y:S01]  /*0a20*/  FFMA.FTZ R13, R0, R13, 0.046769052743911743164 ;  /* 0x3d3f90e8000d7423 */ /* 0x000fe2000001000d */
[----:B------:R-:W-:Y:S01]  /*0a30*/  FFMA.FTZ R19, R22, R19, 0.046769052743911743164 ;  /* 0x3d3f90e816137423 */ /* 0x000fe20000010013 */
[----:B------:R-:W-:Y:S01]  /*0a40*/  FFMA.FTZ R25, R8, R5, 0.018773360177874565125 ;  /* 0x3c99ca9708197423 */ /* 0x000fe20000010005 */
[----:B------:R-:W-:Y:S01]  /*0a50*/  LOP3.LUT R4, R23, 0x80000000, R4, 0xb8, !PT ;  /* 0x8000000017047812 */ /* 0x000fe200078eb804 */
        /* <DEDUP_REMOVED lines=14> */
[----:B------:R-:W-:Y:S01]  /*0b40*/  FMUL.FTZ R25, R8, R25 ;  /* 0x0000001908197220 */ /* 0x000fe20000410000 */
[----:B------:R-:W-:Y:S01]  /*0b50*/  FFMA.FTZ R6, R6, R19, R6 ;  /* 0x0000001306067223 */ /* 0x000fe20000010006 */
[----:B------:R-:W-:Y:S01]  /*0b60*/  FFMA.FTZ R27, R20, R27, 0.16667181253433227539 ;  /* 0x3e2aac04141b7423 */ /* 0x000fe2000001001b */
[----:B------:R-:W-:Y:S01]  /*0b70*/  FMUL.FTZ R0, R5, -2 ;  /* 0xc000000005007820 */ /* 0x000fe20000410000 */
[----:B------:R-:W-:-:S02]  /*0b80*/  FFMA.FTZ R18, R18, R25, R18 ;  /* 0x0000001912127223 */ /* 0x000fc40000010012 */
[----:B------:R-:W-:Y:S01]  /*0b90*/  FMUL.FTZ R27, R20, R27 ;  /* 0x0000001b141b7220 */ /* 0x000fe20000410000 */
[----:B------:R-:W-:Y:S01]  /*0ba0*/  @P2 FFMA.FTZ R5, R11, 0.93318945169448852539, R0 ;  /* 0x3f6ee5810b052823 */ /* 0x000fe20000010000 */
[----:B------:R-:W-:Y:S01]  /*0bb0*/  FMUL.FTZ R0, R6, -2 ;  /* 0xc000000006007820 */ /* 0x000fe20000410000 */
[----:B------:R-:W-:Y:S01]  /*0bc0*/  FMUL.FTZ R8, R18, -2 ;  /* 0xc000000012087820 */ /* 0x000fe20000410000 */
[----:B------:R-:W-:Y:S01]  /*0bd0*/  FFMA.FTZ R27, R16, R27, R16 ;  /* 0x0000001b101b7223 */ /* 0x000fe20000010010 */
[----:B------:R-:W-:Y:S01]  /*0be0*/  FSETP.GTU.FTZ.AND P2, PT, R23, +INF , PT ;  /* 0x7f8000001700780b */ /* 0x000fe20003f5c000 */
[C---:B------:R-:W-:Y:S01]  /*0bf0*/  @P1 FFMA.FTZ R6, R11.reuse, 0.93318945169448852539, R0 ;  /* 0x3f6ee5810b061823 */ /* 0x040fe20000010000 */
[----:B------:R-:W-:Y:S01]  /*0c00*/  @P0 FFMA.FTZ R18, R11, 0.93318945169448852539, R8 ;  /* 0x3f6ee5810b120823 */ /* 0x000fe20000010008 */
[----:B------:R-:W-:Y:S01]  /*0c10*/  FMUL.FTZ R12, R27, -2 ;  /* 0xc00000001b0c7820 */ /* 0x000fe20000410000 */
[----:B------:R-:W-:Y:S02]  /*0c20*/  FSEL R4, R4, R23, !P2 ;  /* 0x0000001704047208 */ /* 0x000fe40005000000 */
[----:B------:R-:W-:Y:S01]  /*0c30*/  LOP3.LUT R10, R5, 0x80000000, R10, 0xb8, !PT ;  /* 0x80000000050a7812 */ /* 0x000fe200078eb80a */
[----:B------:R-:W-:Y:S01]  /*0c40*/  @P3 FFMA.FTZ R27, R11, 0.93318945169448852539, R12 ;  /* 0x3f6ee5810b1b3823 */ /* 0x000fe2000001000c */
[----:B------:R-:W-:-:S02]  /*0c50*/  FSETP.GTU.FTZ.AND P0, PT, R5, +INF , PT ;  /* 0x7f8000000500780b */ /* 0x000fc40003f1c000 */
[C---:B------:R-:W-:Y:S02]  /*0c60*/  LOP3.LUT R9, R6.reuse, 0x80000000, R9, 0xb8, !PT ;  /* 0x8000000006097812 */ /* 0x040fe400078eb809 */
[----:B------:R-:W-:Y:S02]  /*0c70*/  FSETP.GTU.FTZ.AND P1, PT, R6, +INF , PT ;  /* 0x7f8000000600780b */ /* 0x000fe40003f3c000 */
[C---:B------:R-:W-:Y:S02]  /*0c80*/  LOP3.LUT R17, R18.reuse, 0x80000000, R17, 0xb8, !PT ;  /* 0x8000000012117812 */ /* 0x040fe400078eb811 */
[----:B------:R-:W-:Y:S02]  /*0c90*/  FSETP.GTU.FTZ.AND P2, PT, R18, +INF , PT ;  /* 0x7f8000001200780b */ /* 0x000fe40003f5c000 */
[C---:B------:R-:W-:Y:S02]  /*0ca0*/  LOP3.LUT R14, R27.reuse, 0x80000000, R14, 0xb8, !PT ;  /* 0x800000001b0e7812 */ /* 0x040fe400078eb80e */
[----:B------:R-:W-:-:S02]  /*0cb0*/  FSETP.GTU.FTZ.AND P3, PT, R27, +INF , PT ;  /* 0x7f8000001b00780b */ /* 0x000fc40003f7c000 */
[----:B------:R-:W-:Y:S02]  /*0cc0*/  FSEL R10, R10, R5, !P0 ;  /* 0x000000050a0a7208 */ /* 0x000fe40004000000 */
[----:B------:R-:W-:Y:S02]  /*0cd0*/  FSEL R9, R9, R6, !P1 ;  /* 0x0000000609097208 */ /* 0x000fe40004800000 */
[----:B------:R-:W-:Y:S02]  /*0ce0*/  FSEL R17, R17, R18, !P2 ;  /* 0x0000001211117208 */ /* 0x000fe40005000000 */
[----:B------:R-:W-:Y:S02]  /*0cf0*/  FSEL R14, R14, R27, !P3 ;  /* 0x0000001b0e0e7208 */ /* 0x000fe40005800000 */
[----:B------:R-:W-:Y:S02]  /*0d00*/  F2FP.F16.F32.PACK_AB R21, R4, R21 ;  /* 0x000000150415723e */ /* 0x000fe400000000ff */
[----:B------:R-:W-:-:S02]  /*0d10*/  F2FP.F16.F32.PACK_AB R9, R9, R10 ;  /* 0x0000000a0909723e */ /* 0x000fc400000000ff */
[----:B------:R-:W-:Y:S01]  /*0d20*/  F2FP.F16.F32.PACK_AB R17, R14, R17 ;  /* 0x000000110e11723e */ /* 0x000fe200000000ff */
[----:B------:R-:W-:Y:S04]  /*0d30*/  STG.E desc[UR4][R2.64+0x200], R21 ;  /* 0x0002001502007986 */ /* 0x000fe8000c101904 */
[----:B------:R-:W-:Y:S04]  /*0d40*/  STG.E desc[UR4][R2.64+0x400], R9 ;  /* 0x0004000902007986 */ /* 0x000fe8000c101904 */
[----:B------:R-:W-:Y:S01]  /*0d50*/  STG.E desc[UR4][R2.64+0x600], R17 ;  /* 0x0006001102007986 */ /* 0x000fe2000c101904 */
[----:B------:R-:W-:Y:S05]  /*0d60*/  EXIT ;  /* 0x000000000000794d */ /* 0x000fea0003800000 */
.L_x_1243:
        /* <DEDUP_REMOVED lines=69> */
[----:B-----5:R-:W-:Y:S01]  /*11c0*/  HADD2.F32 R2, -RZ, R23.H0_H0 ;  /* 0x20000017ff027230 */ /* 0x020fe20000004100 */
[----:B------:R-:W-:-:S04]  /*11d0*/  HFMA2.MMA R13, -RZ, RZ, 1.9599609375, 20144 ;  /* 0x3fd774ebff0d7435 */ /* 0x000fc800000001ff */
        /* <DEDUP_REMOVED lines=24> */
.L_x_1245:
[----:B------:R-:W-:Y:S05]  /*1360*/  BSYNC B0 ;  /* 0x0000000000007941 */ /* 0x000fea0003800000 */
.L_x_1244:
[-C--:B------:R-:W-:Y:S01]  /*1370*/  ISETP.GE.AND P5, PT, R3, R8.reuse, PT ;  /* 0x000000080300720c */ /* 0x080fe20003fa6270 */
[----:B------:R-:W-:Y:S01]  /*1380*/  BSSY B0, `(.L_x_1246) ;  /* 0x000001f000007945 */ /* 0x000fe20003800000 */
[----:B------:R-:W-:Y:S02]  /*1390*/  ISETP.GE.AND P4, PT, R5, R8, PT ;  /* 0x000000080500720c */ /* 0x000fe40003f86270 */
[----:B------:R-:W-:-:S09]  /*13a0*/  IADD3 R5, R9, 0x300, RZ ;  /* 0x0000030009057810 */ /* 0x000fd20007ffe0ff */
        /* <DEDUP_REMOVED lines=27> */
[----:B------:R-:W-:-:S07]  /*1560*/  F2FP.F16.F32.PACK_AB R4, RZ, R4 ;  /* 0x00000004ff04723e */ /* 0x000fce00000000ff */
.L_x_1247:
[----:B------:R-:W-:Y:S05]  /*1570*/  BSYNC B0 ;  /* 0x0000000000007941 */ /* 0x000fea0003800000 */
.L_x_1246:
[----:B------:R-:W-:Y:S01]  /*1580*/  BSSY B0, `(.L_x_1248) ;  /* 0x000001f000007945 */ /* 0x000fe20003800000 */
[----:B------:R-:W-:Y:S02]  /*1590*/  ISETP.GE.AND P5, PT, R5, R8, PT ;  /* 0x000000080500720c */ /* 0x000fe40003fa6270 */
[----:B-----5:R-:W-:Y:S01]  /*15a0*/  IADD3 R7, R9, 0x380, RZ ;  /* 0x0000038009077810 */ /* 0x020fe20007ffe0ff */
[----:B------:R-:W-:Y:S10]  /*15b0*/  @P3 BRA `(.L_x_1249) ;  /* 0x00000000006c3947 */ /* 0x000ff40003800000 */
[----:B------:R-:W-:Y:S01]  /*15c0*/  HFMA2.MMA R10, -RZ, RZ, 1.75, 0 ;  /* 0x3f000000ff0a7435 */ /* 0x000fe200000001ff */
[----:B------:R-:W-:-:S05]  /*15d0*/  HADD2.F32 R6, -RZ, R6.H0_H0 ;  /* 0x20000006ff067230 */ /* 0x000fca0000004100 */
        /* <DEDUP_REMOVED lines=25> */
.L_x_1249:
[----:B------:R-:W-:Y:S05]  /*1770*/  BSYNC B0 ;  /* 0x0000000000007941 */ /* 0x000fea0003800000 */
.L_x_1248:
[----:B------:R-:W-:Y:S01]  /*1780*/  ISETP.GE.AND P3, PT, R7, R8, PT ;  /* 0x000000080700720c */ /* 0x000fe20003f66270 */
[----:B------:R-:W-:Y:S01]  /*1790*/  BSSY B0, `(.L_x_1250) ;  /* 0x000001f000007945 */ /* 0x000fe20003800000 */
[----:B------:R-:W-:-:S05]  /*17a0*/  @!P0 IADD3 R7, R0, R9, RZ ;  /* 0x0000000900078210 */ /* 0x000fca0007ffe0ff */
[----:B------:R-:W-:Y:S01]  /*17b0*/  @!P0 IMAD.WIDE.U32 R16, R7, 0x2, R16 ;  /* 0x0000000207108825 */ /* 0x000fe200078e0010 */
[----:B------:R-:W-:Y:S06]  /*17c0*/  @P1 BRA `(.L_x_1251) ;  /* 0x00000000006c1947 */ /* 0x000fec0003800000 */
[----:B------:R-:W-:Y:S01]  /*17d0*/  HADD2.F32 R22, -RZ, R22.H0_H0 ;  /* 0x20000016ff167230 */ /* 0x000fe20000004100 */
        /* <DEDUP_REMOVED lines=26> */
.L_x_1251:
[----:B------:R-:W-:Y:S05]  /*1980*/  BSYNC B0 ;  /* 0x0000000000007941 */ /* 0x000fea0003800000 */
.L_x_1250:
[----:B------:R-:W-:Y:S04]  /*1990*/  BSSY B0, `(.L_x_1252) ;  /* 0x000001d000007945 */ /* 0x000fe80003800000 */
[----:B------:R-:W-:Y:S05]  /*19a0*/  @P2 BRA `(.L_x_1253) ;  /* 0x00000000006c2947 */ /* 0x000fea0003800000 */
        /* <DEDUP_REMOVED lines=27> */
.L_x_1253:
[----:B------:R-:W-:Y:S05]  /*1b60*/  BSYNC B0 ;  /* 0x0000000000007941 */ /* 0x000fea0003800000 */
.L_x_1252:
[----:B------:R-:W-:Y:S04]  /*1b70*/  BSSY B0, `(.L_x_1254) ;  /* 0x000001d000007945 */ /* 0x000fe80003800000 */
[----:B------:R-:W-:Y:S05]  /*1b80*/  @P4 BRA `(.L_x_1255) ;  /* 0x00000000006c4947 */ /* 0x000fea0003800000 */
        /* <DEDUP_REMOVED lines=27> */
.L_x_1255:
[----:B------:R-:W-:Y:S05]  /*1d40*/  BSYNC B0 ;  /* 0x0000000000007941 */ /* 0x000fea0003800000 */
.L_x_1254:
        /* <DEDUP_REMOVED lines=29> */
.L_x_1257:
[----:B------:R-:W-:Y:S05]  /*1f20*/  BSYNC B0 ;  /* 0x0000000000007941 */ /* 0x000fea0003800000 */
.L_x_1256:
        /* <DEDUP_REMOVED lines=29> */
.L_x_1259:
[----:B------:R-:W-:Y:S05]  /*2100*/  BSYNC B0 ;  /* 0x0000000000007941 */ /* 0x000fea0003800000 */
.L_x_1258:
        /* <DEDUP_REMOVED lines=18> */
.L_x_1262:
[----:B------:R-:W-:-:S13]  /*2230*/  ISETP.GE.AND P0, PT, R9, R8, PT ;  /* 0x000000080900720c */ /* 0x000fda0003f06270 */
[----:B------:R-:W-:Y:S05]  /*2240*/  @P0 BRA `(.L_x_1264) ;  /* 0x0000000000300947 */ /* 0x000fea0003800000 */
[----:B0-----:R-:W0:Y:S01]  /*2250*/  LDC.64 R2, c[0x0][0x218] ;  /* 0x00008600ff027b82 */ /* 0x001e220000000a00 */
[----:B------:R-:W-:Y:S02]  /*2260*/  IADD3 R5, R0, R9, RZ ;  /* 0x0000000900057210 */ /* 0x000fe40007ffe0ff */
[----:B------:R-:W-:-:S03]  /*2270*/  IADD3 R9, R9, 0x80, RZ ;  /* 0x0000008009097810 */ /* 0x000fc60007ffe0ff */
[----:B0-----:R-:W-:-:S05]  /*2280*/  IMAD.WIDE.U32 R2, R5, 0x2, R2 ;  /* 0x0000000205027825 */ /* 0x001fca00078e0002 */
[----:B------:R1:W-:Y:S02]  /*2290*/  STG.E.U16 desc[UR4][R2.64], R6 ;  /* 0x0000000602007986 */ /* 0x0003e4000c101504 */
.L_x_1263:
[----:B------:R-:W-:-:S13]  /*22a0*/  ISETP.GE.AND P0, PT, R9, R8, PT ;  /* 0x000000080900720c */ /* 0x000fda0003f06270 */
[----:B------:R-:W-:Y:S05]  /*22b0*/  @P0 BRA `(.L_x_1265) ;  /* 0x0000000000340947 */ /* 0x000fea0003800000 */
[----:B01----:R-:W0:Y:S01]  /*22c0*/  LDC.64 R2, c[0x0][0x218] ;  /* 0x00008600ff027b82 */ /* 0x003e220000000a00 */
[----:B------:R-:W-:Y:S02]  /*22d0*/  IADD3 R5, R0, R9, RZ ;  /* 0x0000000900057210 */ /* 0x000fe40007ffe0ff */
[----:B------:R-:W-:-:S03]  /*22e0*/  IADD3 R9, R9, 0x80, RZ ;  /* 0x0000008009097810 */ /* 0x000fc60007ffe0ff */
[----:B0-----:R-:W-:-:S05]  /*22f0*/  IMAD.WIDE.U32 R2, R5, 0x2, R2 ;  /* 0x0000000205027825 */ /* 0x001fca00078e0002 */
[----:B------:R1:W-:Y:S02]  /*2300*/  STG.E.U16 desc[UR4][R2.64], R7 ;  /* 0x0000000702007986 */ /* 0x0003e4000c101504 */
.L_x_1264:
        /* <DEDUP_REMOVED lines=8> */
.L_x_1265:
[----:B------:R-:W-:Y:S05]  /*2390*/  BSYNC B1 ;  /* 0x0000000000017941 */ /* 0x000fea0003800000 */
.L_x_1261:
[----:B------:R-:W-:-:S13]  /*23a0*/  ISETP.GE.AND P0, PT, R9, R8, PT ;  /* 0x000000080900720c */ /* 0x000fda0003f06270 */
[----:B012---:R-:W0:Y:S01]  /*23b0*/  @!P0 LDC.64 R2, c[0x0][0x218] ;  /* 0x00008600ff028b82 */ /* 0x007e220000000a00 */
[----:B------:R-:W-:Y:S02]  /*23c0*/  @!P0 IADD3 R5, R0, R9, RZ ;  /* 0x0000000900058210 */ /* 0x000fe40007ffe0ff */
[----:B------:R-:W-:-:S03]  /*23d0*/  @!P0 IADD3 R9, R9, 0x80, RZ ;  /* 0x0000008009098810 */ /* 0x000fc60007ffe0ff */
[----:B0-----:R-:W-:-:S05]  /*23e0*/  @!P0 IMAD.WIDE.U32 R2, R5, 0x2, R2 ;  /* 0x0000000205028825 */ /* 0x001fca00078e0002 */
[----:B------:R2:W-:Y:S02]  /*23f0*/  @!P0 STG.E.U16 desc[UR4][R2.64], R11 ;  /* 0x0000000b02008986 */ /* 0x0005e4000c101504 */
.L_x_1266:
[----:B------:R-:W-:Y:S05]  /*2400*/  BSYNC B0 ;  /* 0x0000000000007941 */ /* 0x000fea0003800000 */
.L_x_1260:
        /* <DEDUP_REMOVED lines=8> */
.L_x_1267:
        /* <DEDUP_REMOVED lines=15> */
.L_x_20835:


//--------------------- .text._ZN2at6native29vectorized_elementwise_kernelILi4EZZZNS0_16asin_kernel_cudaERNS_18TensorIteratorBaseEENKUlvE0_clEvENKUlvE1_clEvEUlN3c104HalfEE_St5arrayIPcLm2EEEEviT0_T1_ --------------------------
	.section	.text._ZN2at6native29vectorized_elementwise_kernelILi4EZZZNS0_16asin_kernel_cudaERNS_18TensorIteratorBaseEENKUlvE0_clEvENKUlvE1_clEvEUlN3c104HalfEE_St5arrayIPcLm2EEEEviT0_T1_,"ax",@progbits
	.align	128
        .global         _ZN2at6native29vectorized_elementwise_kernelILi4EZZZNS0_16asin_kernel_cudaERNS_18TensorIteratorBaseEENKUlvE0_clEvENKUlvE1_clEvEUlN3c104HalfEE_St5arrayIPcLm2EEEEviT0_T1_
        .type           _ZN2at6native29vectorized_elementwise_kernelILi4EZZZNS0_16asin_kernel_cudaERNS_18TensorIteratorBaseEENKUlvE0_clEvENKUlvE1_clEvEUlN3c104HalfEE_St5arrayIPcLm2EEEEviT0_T1_,@function
        .size           _ZN2at6native29vectorized_elementwise_kernelILi4EZZZNS0_16asin_kernel_cudaERNS_18TensorIteratorBaseEENKUlvE0_clEvENKUlvE1_clEvEUlN3c104HalfEE_St5arrayIPcLm2EEEEviT0_T1_,(.L_x_20836 - _ZN2at6native29vectorized_elementwise_kernelILi4EZZZNS0_16asin_kernel_cudaERNS_18TensorIteratorBaseEENKUlvE0_clEvENKUlvE1_clEvEUlN3c104HalfEE_St5arrayIPcLm2EEEEviT0_T1_)
        .other          _ZN2at6native29vectorized_elementwise_kernelILi4EZZZNS0_16asin_kernel_cudaERNS_18TensorIteratorBaseEENKUlvE0_clEvENKUlvE1_clEvEUlN3c104HalfEE_St5arrayIPcLm2EEEEviT0_T1_,@"STO_CUDA_ENTRY STV_DEFAULT"
_ZN2at6native29vectorized_elementwise_kernelILi4EZZZNS0_16asin_kernel_cudaERNS_18TensorIteratorBaseEENKUlvE0_clEvENKUlvE1_clEvEUlN3c104HalfEE_St5arrayIPcLm2EEEEviT0_T1_:
.text._ZN2at6native29vectorized_elementwise_kernelILi4EZZZNS0_16asin_kernel_cudaERNS_18TensorIteratorBaseEENKUlvE0_clEvENKUlvE1_clEvEUlN3c104HalfEE_St5arrayIPcLm2EEEEviT0_T1_:
        /* <DEDUP_REMOVED lines=15> */
[--C-:B--2---:R-:W-:Y:S02]  /*00f0*/  HADD2.F32 R14, -RZ, R16.reuse.H0_H0 ;  /* 0x20000010ff0e7230 */ /* 0x104fe40000004100 */
[----:B------:R-:W-:Y:S02]  /*0100*/  HADD2.F32 R16, -RZ, R16.H1_H1 ;  /* 0x30000010ff107230 */ /* 0x000fe40000004100 */
[----:B------:R-:W-:-:S02]  /*0110*/  HADD2.F32 R12, -RZ, R17.H1_H1 ;  /* 0x30000011ff0c7230 */ /* 0x000fc40000004100 */
[----:B------:R-:W-:Y:S01]  /*0120*/  FADD.FTZ R20, |R14|, -RZ ;  /* 0x800000ff0e147221 */ /* 0x000fe20000010200 */
[----:B------:R-:W-:Y:S02]  /*0130*/  HADD2.F32 R13, -RZ, R17.H0_H0 ;  /* 0x20000011ff0d7230 */ /* 0x000fe40000004100 */
[----:B------:R-:W-:Y:S01]  /*0140*/  FADD.FTZ R4, |R16|, -RZ ;  /* 0x800000ff10047221 */ /* 0x000fe20000010200 */
[----:B------:R-:W-:Y:S01]  /*0150*/  FSETP.GT.FTZ.AND P3, PT, |R14|, 0.56000000238418579102, PT ;  /* 0x3f0f5c290e00780b */ /* 0x000fe20003f74200 */
[-C--:B------:R-:W-:Y:S01]  /*0160*/  FFMA.FTZ R7, -R20, R11.reuse, 0.5 ;  /* 0x3f00000014077423 */ /* 0x080fe2000001010b */
[----:B0-----:R-:W-:Y:S01]  /*0170*/  FADD.FTZ R8, |R12|, -RZ ;  /* 0x800000ff0c087221 */ /* 0x001fe20000010200 */
[-C--:B------:R-:W-:Y:S01]  /*0180*/  FFMA.FTZ R15, -R4, R11.reuse, 0.5 ;  /* 0x3f000000040f7423 */ /* 0x080fe2000001010b */
[----:B------:R-:W-:Y:S01]  /*0190*/  FADD.FTZ R18, |R13|, -RZ ;  /* 0x800000ff0d127221 */ /* 0x000fe20000010200 */
[----:B------:R-:W0:Y:S01]  /*01a0*/  MUFU.RSQ R10, R7 ;  /* 0x00000007000a7308 */ /* 0x000e220000001400 */
[-C--:B------:R-:W-:Y:S01]  /*01b0*/  FFMA.FTZ R26, -R8, R11.reuse, 0.5 ;  /* 0x3f000000081a7423 */ /* 0x080fe2000001010b */
[----:B------:R-:W-:Y:S01]  /*01c0*/  FSETP.GT.FTZ.AND P2, PT, |R16|, 0.56000000238418579102, PT ;  /* 0x3f0f5c291000780b */ /* 0x000fe20003f54200 */
[----:B------:R-:W-:Y:S01]  /*01d0*/  FFMA.FTZ R17, -R18, R11, 0.5 ;  /* 0x3f00000012117423 */ /* 0x000fe2000001010b */
[----:B------:R-:W-:-:S02]  /*01e0*/  FSETP.GT.FTZ.AND P0, PT, |R12|, 0.56000000238418579102, PT ;  /* 0x3f0f5c290c00780b */ /* 0x000fc40003f14200 */
[----:B------:R-:W-:Y:S02]  /*01f0*/  FSETP.NEU.FTZ.AND P4, PT, |R14|, 1, PT ;  /* 0x3f8000000e00780b */ /* 0x000fe40003f9d200 */
[----:B------:R-:W1:Y:S01]  /*0200*/  MUFU.RSQ R22, R15 ;  /* 0x0000000f00167308 */ /* 0x000e620000001400 */
[C---:B------:R-:W-:Y:S02]  /*0210*/  FSETP.GT.FTZ.AND P1, PT, |R13|.reuse, 0.56000000238418579102, PT ;  /* 0x3f0f5c290d00780b */ /* 0x040fe40003f34200 */
[----:B------:R-:W-:Y:S02]  /*0220*/  FSETP.NEU.FTZ.AND P6, PT, |R12|, 1, PT ;  /* 0x3f8000000c00780b */ /* 0x000fe40003fdd200 */
[----:B------:R-:W-:-:S03]  /*0230*/  FSETP.NEU.FTZ.AND P5, PT, |R13|, 1, PT ;  /* 0x3f8000000d00780b */ /* 0x000fc60003fbd200 */
[----:B------:R-:W2:Y:S01]  /*0240*/  MUFU.RSQ R5, R26 ;  /* 0x0000001a00057308 */ /* 0x000ea20000001400 */
[----:B0-----:R-:W-:Y:S01]  /*0250*/  FMUL.FTZ R9, R7, R10 ;  /* 0x0000000a07097220 */ /* 0x001fe20000410000 */
[----:B------:R-:W-:-:S04]  /*0260*/  FMUL.FTZ R10, R10, 0.5 ;  /* 0x3f0000000a0a7820 */ /* 0x000fc80000410000 */
[----:B------:R-:W-:Y:S02]  /*0270*/  FFMA.FTZ R10, -R9, R10, 0.5 ;  /* 0x3f000000090a7423 */ /* 0x000fe4000001010a */
[----:B------:R-:W0:Y:S01]  /*0280*/  MUFU.RSQ R24, R17 ;  /* 0x0000001100187308 */ /* 0x000e220000001400 */
[----:B-1----:R-:W-:Y:S01]  /*0290*/  FMUL.FTZ R15, R15, R22 ;  /* 0x000000160f0f7220 */ /* 0x002fe20000410000 */
        /* <DEDUP_REMOVED lines=8> */
[----:B------:R-:W-:Y:S01]  /*0320*/  FSETP.NEU.FTZ.AND P4, PT, |R16|, 1, PT ;  /* 0x3f8000001000780b */ /* 0x000fe20003f9d200 */
[----:B------:R-:W-:Y:S01]  /*0330*/  FMUL.FTZ R15, R20, R20 ;  /* 0x00000014140f7220 */ /* 0x000fe20000410000 */
[----:B------:R-:W-:-:S02]  /*0340*/  FFMA.FTZ R5, -R26, R5, 0.5 ;  /* 0x3f0000001a057423 */ /* 0x000fc40000010105 */
[----:B------:R-:W-:Y:S01]  /*0350*/  @P2 FSEL R4, R22, RZ, P4 ;  /* 0x000000ff16042208 */ /* 0x000fe20002000000 */
[----:B0-----:R-:W-:Y:S01]  /*0360*/  FMUL.FTZ R17, R17, R24 ;  /* 0x0000001811117220 */ /* 0x001fe20000410000 */
[----:B------:R-:W-:Y:S01]  /*0370*/  FMUL.FTZ R24, R24, 0.5 ;  /* 0x3f00000018187820 */ /* 0x000fe20000410000 */
[----:B------:R-:W-:Y:S01]  /*0380*/  FFMA.FTZ R5, R26, R5, R26 ;  /* 0x000000051a057223 */ /* 0x000fe2000001001a */
[----:B------:R-:W-:Y:S01]  /*0390*/  FFMA.FTZ R22, R15, R10, 0.018773360177874565125 ;  /* 0x3c99ca970f167423 */ /* 0x000fe2000001000a */
[----:B------:R-:W-:Y:S01]  /*03a0*/  FMUL.FTZ R9, R4, R4 ;  /* 0x0000000404097220 */ /* 0x000fe20000410000 */
[----:B------:R-:W-:Y:S02]  /*03b0*/  FFMA.FTZ R24, -R17, R24, 0.5 ;  /* 0x3f00000011187423 */ /* 0x000fe40000010118 */
[----:B------:R-:W-:Y:S01]  /*03c0*/  @P0 FSEL R8, R5, RZ, P6 ;  /* 0x000000ff05080208 */ /* 0x000fe20003000000 */
[----:B------:R-:W-:Y:S01]  /*03d0*/  FFMA.FTZ R22, R15, R22, 0.046769052743911743164 ;  /* 0x3d3f90e80f167423 */ /* 0x000fe20000010016 */
[----:B------:R-:W-:-:S03]  /*03e0*/  FFMA.FTZ R24, R17, R24, R17 ;  /* 0x0000001811187223 */ /* 0x000fc60000010011 */
[----:B------:R-:W-:Y:S01]  /*03f0*/  FMUL.FTZ R5, R8, R8 ;  /* 0x0000000808057220 */ /* 0x000fe20000410000 */
[----:B------:R-:W-:Y:S01]  /*0400*/  FFMA.FTZ R22, R15, R22, 0.074823014438152313232 ;  /* 0x3d993ccf0f167423 */ /* 0x000fe20000010016 */
[----:B------:R-:W-:Y:S01]  /*0410*/  @P1 FSEL R18, R24, RZ, P5 ;  /* 0x000000ff18121208 */ /* 0x000fe20002800000 */
[-C--:B------:R-:W-:Y:S01]  /*0420*/  FFMA.FTZ R24, R9, R10.reuse, 0.018773360177874565125 ;  /* 0x3c99ca9709187423 */ /* 0x080fe2000001000a */
[----:B------:R-:W-:Y:S01]  /*0430*/  FFMA.FTZ R28, R5, R10, 0.018773360177874565125 ;  /* 0x3c99ca97051c7423 */ /* 0x000fe2000001000a */
[----:B------:R-:W-:Y:S02]  /*0440*/  FFMA.FTZ R22, R15, R22, 0.16667181253433227539 ;  /* 0x3e2aac040f167423 */ /* 0x000fe40000010016 */
[----:B------:R-:W-:Y:S01]  /*0450*/  FMUL.FTZ R7, R18, R18 ;  /* 0x0000001212077220 */ /* 0x000fe20000410000 */
[----:B------:R-:W-:Y:S01]  /*0460*/  FFMA.FTZ R24, R9, R24, 0.046769052743911743164 ;  /* 0x3d3f90e809187423 */ /* 0x000fe20000010018 */
[----:B------:R-:W-:Y:S01]  /*0470*/  FFMA.FTZ R28, R5, R28, 0.046769052743911743164 ;  /* 0x3d3f90e8051c7423 */ /* 0x000fe2000001001c */
[----:B------:R-:W-:Y:S01]  /*0480*/  FMUL.FTZ R15, R15, R22 ;  /* 0x000000160f0f7220 */ /* 0x000fe20000410000 */
[----:B------:R-:W-:Y:S01]  /*0490*/  FFMA.FTZ R26, R7, R10, 0.018773360177874565125 ;  /* 0x3c99ca97071a7423 */ /* 0x000fe2000001000a */
[----:B------:R-:W-:Y:S01]  /*04a0*/  FFMA.FTZ R24, R9, R24, 0.074823014438152313232 ;  /* 0x3d993ccf09187423 */ /* 0x000fe20000010018 */
[----:B------:R-:W-:Y:S01]  /*04b0*/  FFMA.FTZ R28, R5, R28, 0.074823014438152313232 ;  /* 0x3d993ccf051c7423 */ /* 0x000fe2000001001c */
[----:B------:R-:W-:Y:S01]  /*04c0*/  FFMA.FTZ R15, R20, R15, R20 ;  /* 0x0000000f140f7223 */ /* 0x000fe20000010014 */
[----:B------:R-:W-:Y:S01]  /*04d0*/  FFMA.FTZ R26, R7, R26, 0.046769052743911743164 ;  /* 0x3d3f90e8071a7423 */ /* 0x000fe2000001001a */
[----:B------:R-:W-:Y:S01]  /*04e0*/  FFMA.FTZ R24, R9, R24, 0.16667181253433227539 ;  /* 0x3e2aac0409187423 */ /* 0x000fe20000010018 */
[----:B------:R-:W-:-:S02]  /*04f0*/  FFMA.FTZ R28, R5, R28, 0.16667181253433227539 ;  /* 0x3e2aac04051c7423 */ /* 0x000fc4000001001c */
[----:B------:R-:W-:Y:S01]  /*0500*/  FFMA.FTZ R26, R7, R26, 0.074823014438152313232 ;  /* 0x3d993ccf071a7423 */ /* 0x000fe2000001001a */
[----:B------:R-:W-:Y:S01]  /*0510*/  FMUL.FTZ R9, R9, R24 ;  /* 0x0000001809097220 */ /* 0x000fe20000410000 */
[----:B------:R-:W-:Y:S01]  /*0520*/  FMUL.FTZ R17, R5, R28 ;  /* 0x0000001c05117220 */ /* 0x000fe20000410000 */
[----:B------:R-:W-:Y:S01]  /*0530*/  HFMA2.MMA R5, -RZ, RZ, 1.9599609375, 20144 ;  /* 0x3fd774ebff057435 */ /* 0x000fe200000001ff */
[C---:B------:R-:W-:Y:S01]  /*0540*/  FFMA.FTZ R26, R7.reuse, R26, 0.16667181253433227539 ;  /* 0x3e2aac04071a7423 */ /* 0x040fe2000001001a */
[----:B------:R-:W-:Y:S01]  /*0550*/  FFMA.FTZ R23, R4, R9, R4 ;  /* 0x0000000904177223 */ /* 0x000fe20000010004 */
[--C-:B---3--:R-:W-:Y:S02]  /*0560*/  HADD2.F32 R4, -RZ, R2.reuse.H0_H0 ;  /* 0x20000002ff047230 */ /* 0x108fe40000004100 */
[----:B------:R-:W-:Y:S01]  /*0570*/  FFMA.FTZ R17, R8, R17, R8 ;  /* 0x0000001108117223 */ /* 0x000fe20000010008 */
[----:B------:R-:W-:Y:S01]  /*0580*/  FMUL.FTZ R7, R7, R26 ;  /* 0x0000001a07077220 */ /* 0x000fe20000410000 */
[----:B------:R-:W-:-:S02]  /*0590*/  HADD2.F32 R9, -RZ, R2.H1_H1 ;  /* 0x30000002ff097230 */ /* 0x000fc40000004100 */
[----:B------:R-:W-:Y:S01]  /*05a0*/  FMUL.FTZ R2, R15, -2 ;  /* 0xc00000000f027820 */ /* 0x000fe20000410000 */
[----:B------:R-:W-:Y:S01]  /*05b0*/  FMUL.FTZ R20, R23, -2 ;  /* 0xc000000017147820 */ /* 0x000fe20000410000 */
[----:B------:R-:W-:Y:S01]  /*05c0*/  FFMA.FTZ R18, R18, R7, R18 ;  /* 0x0000000712127223 */ /* 0x000fe20000010012 */
[----:B------:R-:W-:Y:S01]  /*05d0*/  FADD.FTZ R7, |R4|, -RZ ;  /* 0x800000ff04077221 */ /* 0x000fe20000010200 */
[C---:B------:R-:W-:Y:S01]  /*05e0*/  @P3 FFMA.FTZ R15, R5.reuse, 0.93318945169448852539, R2 ;  /* 0x3f6ee581050f3823 */ /* 0x040fe20000010002 */
[----:B------:R-:W-:Y:S01]  /*05f0*/  @P2 FFMA.FTZ R23, R5, 0.93318945169448852539, R20 ;  /* 0x3f6ee58105172823 */ /* 0x000fe20000010014 */
[----:B------:R-:W-:Y:S01]  /*0600*/  FMUL.FTZ R22, R18, -2 ;  /* 0xc000000012167820 */ /* 0x000fe20000410000 */
[-C--:B------:R-:W-:Y:S01]  /*0610*/  FFMA.FTZ R2, -R7, R11.reuse, 0.5 ;  /* 0x3f00000007027423 */ /* 0x080fe2000001010b */
[----:B------:R-:W-:Y:S01]  /*0620*/  FADD.FTZ R8, |R9|, -RZ ;  /* 0x800000ff09087221 */ /* 0x000fe20000010200 */
[C---:B------:R-:W-:Y:S01]  /*0630*/  LOP3.LUT R20, R15.reuse, 0x80000000, R14, 0xb8, !PT ;  /* 0x800000000f147812 */ /* 0x040fe200078eb80e */
[--C-:B------:R-:W-:Y:S01]  /*0640*/  HADD2.F32 R14, -RZ, R3.reuse.H0_H0 ;  /* 0x20000003ff0e7230 */ /* 0x100fe20000004100 */
[----:B------:R-:W-:Y:S01]  /*0650*/  FSETP.GTU.FTZ.AND P2, PT, R15, +INF , PT ;  /* 0x7f8000000f00780b */ /* 0x000fe20003f5c000 */
[----:B------:R-:W0:Y:S01]  /*0660*/  MUFU.RSQ R19, R2 ;  /* 0x0000000200137308 */ /* 0x000e220000001400 */
[----:B------:R-:W-:Y:S01]  /*0670*/  @P1 FFMA.FTZ R18, R5, 0.93318945169448852539, R22 ;  /* 0x3f6ee58105121823 */ /* 0x000fe20000010016 */
[C---:B------:R-:W-:Y:S01]  /*0680*/  LOP3.LUT R22, R23.reuse, 0x80000000, R16, 0xb8, !PT ;  /* 0x8000000017167812 */ /* 0x040fe200078eb810 */
[----:B------:R-:W-:Y:S01]  /*0690*/  FFMA.FTZ R21, -R8, R11, 0.5 ;  /* 0x3f00000008157423 */ /* 0x000fe2000001010b */
[----:B------:R-:W-:Y:S01]  /*06a0*/  FSEL R15, R20, R15, !P2 ;  /* 0x0000000f140f7208 */ /* 0x000fe20005000000 */
[----:B------:R-:W-:Y:S01]  /*06b0*/  HADD2.F32 R20, -RZ, R3.H1_H1 ;  /* 0x30000003ff147230 */ /* 0x000fe20000004100 */
[----:B------:R-:W-:Y:S01]  /*06c0*/  FSETP.GTU.FTZ.AND P1, PT, R23, +INF , PT ;  /* 0x7f8000001700780b */ /* 0x000fe20003f3c000 */
[----:B------:R-:W-:Y:S01]  /*06d0*/  FADD.FTZ R16, |R14|, -RZ ;  /* 0x800000ff0e107221 */ /* 0x000fe20000010200 */
[----:B------:R-:W-:Y:S01]  /*06e0*/  LOP3.LUT R13, R18, 0x80000000, R13, 0xb8, !PT ;  /* 0x80000000120d7812 */ /* 0x000fe200078eb80d */
[----:B------:R-:W1:Y:S01]  /*06f0*/  MUFU.RSQ R26, R21 ;  /* 0x00000015001a7308 */ /* 0x000e620000001400 */
[----:B------:R-:W-:Y:S01]  /*0700*/  FADD.FTZ R24, |R20|, -RZ ;  /* 0x800000ff14187221 */ /* 0x000fe20000010200 */
[----:B------:R-:W-:Y:S01]  /*0710*/  FSEL R22, R22, R23, !P1 ;  /* 0x0000001716167208 */ /* 0x000fe20004800000 */
[-C--:B------:R-:W-:Y:S01]  /*0720*/  FFMA.FTZ R3, -R16, R11.reuse, 0.5 ;  /* 0x3f00000010037423 */ /* 0x080fe2000001010b */
[----:B------:R-:W-:Y:S01]  /*0730*/  FSETP.GTU.FTZ.AND P1, PT, R18, +INF , PT ;  /* 0x7f8000001200780b */ /* 0x000fe20003f3c000 */
[----:B------:R-:W-:Y:S01]  /*0740*/  FFMA.FTZ R11, -R24, R11, 0.5 ;  /* 0x3f000000180b7423 */ /* 0x000fe2000001010b */
[----:B------:R-:W-:-:S02]  /*0750*/  FSETP.NEU.FTZ.AND P2, PT, |R4|, 1, PT ;  /* 0x3f8000000400780b */ /* 0x000fc40003f5d200 */
[----:B------:R-:W-:Y:S01]  /*0760*/  FSEL R18, R13, R18, !P1 ;  /* 0x000000120d127208 */ /* 0x000fe20004800000 */
[----:B------:R-:W2:Y:S01]  /*0770*/  MUFU.RSQ R28, R3 ;  /* 0x00000003001c7308 */ /* 0x000ea20000001400 */
[----:B0-----:R-:W-:Y:S01]  /*0780*/  FMUL.FTZ R13, R2, R19 ;  /* 0x00000013020d7220 */ /* 0x001fe20000410000 */
[----:B------:R-:W-:Y:S01]  /*0790*/  FMUL.FTZ R19, R19, 0.5 ;  /* 0x3f00000013137820 */ /* 0x000fe20000410000 */
[----:B------:R-:W-:Y:S02]  /*07a0*/  FSETP.GT.FTZ.AND P1, PT, |R4|, 0.56000000238418579102, PT ;  /* 0x3f0f5c290400780b */ /* 0x000fe40003f34200 */
[----:B------:R-:W-:Y:S01]  /*07b0*/  FSETP.GT.FTZ.AND P3, PT, |R9|, 0.56000000238418579102, PT ;  /* 0x3f0f5c290900780b */ /* 0x000fe20003f74200 */
[----:B------:R-:W-:Y:S01]  /*07c0*/  FFMA.FTZ R19, -R13, R19, 0.5 ;  /* 0x3f0000000d137423 */ /* 0x000fe20000010113 */
[----:B------:R-:W-:Y:S01]  /*07d0*/  FSETP.NEU.FTZ.AND P5, PT, |R14|, 1, PT ;  /* 0x3f8000000e00780b */ /* 0x000fe20003fbd200 */
[----:B------:R-:W0:Y:S01]  /*07e0*/  MUFU.RSQ R2, R11 ;  /* 0x0000000b00027308 */ /* 0x000e220000001400 */
[----:B-1----:R-:W-:Y:S01]  /*07f0*/  FMUL.FTZ R21, R21, R26 ;  /* 0x0000001a15157220 */ /* 0x002fe20000410000 */
[----:B------:R-:W-:Y:S01]  /*0800*/  FFMA.FTZ R19, R13, R19, R13 ;  /* 0x000000130d137223 */ /* 0x000fe2000001000d */
[----:B------:R-:W-:Y:S01]  /*0810*/  FMUL.FTZ R23, R26, 0.5 ;  /* 0x3f0000001a177820 */ /* 0x000fe20000410000 */
[----:B------:R-:W-:Y:S01]  /*0820*/  FMUL.FTZ R26, R17, -2 ;  /* 0xc0000000111a7820 */ /* 0x000fe20000410000 */
[----:B------:R-:W-:-:S02]  /*0830*/  FSETP.NEU.FTZ.AND P4, PT, |R9|, 1, PT ;  /* 0x3f8000000900780b */ /* 0x000fc40003f9d200 */
[----:B------:R-:W-:Y:S01]  /*0840*/  FFMA.FTZ R13, -R21, R23, 0.5 ;  /* 0x3f000000150d7423 */ /* 0x000fe20000010117 */
[----:B------:R-:W-:Y:S01]  /*0850*/  @P1 FSEL R7, R19, RZ, P2 ;  /* 0x000000ff13071208 */ /* 0x000fe20001000000 */
[----:B--2---:R-:W-:Y:S01]  /*0860*/  FMUL.FTZ R3, R3, R28 ;  /* 0x0000001c03037220 */ /* 0x004fe20000410000 */
[----:B------:R-:W-:Y:S01]  /*0870*/  @P0 FFMA.FTZ R17, R5, 0.93318945169448852539, R26 ;  /* 0x3f6ee58105110823 */ /* 0x000fe2000001001a */
[----:B------:R-:W-:Y:S01]  /*0880*/  FMUL.FTZ R28, R28, 0.5 ;  /* 0x3f0000001c1c7820 */ /* 0x000fe20000410000 */
[----:B------:R-:W-:Y:S01]  /*0890*/  FSETP.GT.FTZ.AND P2, PT, |R14|, 0.56000000238418579102, PT ;  /* 0x3f0f5c290e00780b */ /* 0x000fe20003f54200 */
[----:B------:R-:W-:Y:S01]  /*08a0*/  FFMA.FTZ R13, R21, R13, R21 ;  /* 0x0000000d150d7223 */ /* 0x000fe20000010015 */
[C---:B------:R-:W-:Y:S01]  /*08b0*/  FSETP.GT.FTZ.AND P0, PT, |R20|.reuse, 0.56000000238418579102, PT ;  /* 0x3f0f5c291400780b */ /* 0x040fe20003f14200 */
[----:B------:R-:W-:Y:S01]  /*08c0*/  FFMA.FTZ R28, -R3, R28, 0.5 ;  /* 0x3f000000031c7423 */ /* 0x000fe2000001011c */
[----:B------:R-:W-:Y:S01]  /*08d0*/  FSETP.NEU.FTZ.AND P6, PT, |R20|, 1, PT ;  /* 0x3f8000001400780b */ /* 0x000fe20003fdd200 */
[----:B0-----:R-:W-:Y:S01]  /*08e0*/  FMUL.FTZ R11, R11, R2 ;  /* 0x000000020b0b7220 */ /* 0x001fe20000410000 */
[----:B------:R-:W-:Y:S01]  /*08f0*/  FMUL.FTZ R2, R2, 0.5 ;  /* 0x3f00000002027820 */ /* 0x000fe20000410000 */
[----:B------:R-:W-:Y:S01]  /*0900*/  FFMA.FTZ R28, R3, R28, R3 ;  /* 0x0000001c031c7223 */ /* 0x000fe20000010003 */
[----:B------:R-:W-:Y:S01]  /*0910*/  FMUL.FTZ R3, R7, R7 ;  /* 0x0000000707037220 */ /* 0x000fe20000410000 */
[----:B------:R-:W-:Y:S01]  /*0920*/  @P3 FSEL R8, R13, RZ, P4 ;  /* 0x000000ff0d083208 */ /* 0x000fe20002000000 */
[----:B------:R-:W-:Y:S01]  /*0930*/  FFMA.FTZ R2, -R11, R2, 0.5 ;  /* 0x3f0000000b027423 */ /* 0x000fe20000010102 */
[----:B------:R-:W-:-:S02]  /*0940*/  LOP3.LUT R12, R17, 0x80000000, R12, 0xb8, !PT ;  /* 0x80000000110c7812 */ /* 0x000fc400078eb80c */
[----:B------:R-:W-:Y:S01]  /*0950*/  @P2 FSEL R16, R28, RZ, P5 ;  /* 0x000000ff1c102208 */ /* 0x000fe20002800000 */
[----:B------:R-:W-:Y:S01]  /*0960*/  FFMA.FTZ R11, R11, R2, R11 ;  /* 0x000000020b0b7223 */ /* 0x000fe2000001000b */
[----:B------:R-:W-:Y:S01]  /*0970*/  FFMA.FTZ R2, R3, R10, 0.018773360177874565125 ;  /* 0x3c99ca9703027423 */ /* 0x000fe2000001000a */
[----:B------:R-:W-:Y:S01]  /*0980*/  FSETP.GTU.FTZ.AND P4, PT, R17, +INF , PT ;  /* 0x7f8000001100780b */ /* 0x000fe20003f9c000 */
[----:B------:R-:W-:Y:S01]  /*0990*/  FMUL.FTZ R19, R8, R8 ;  /* 0x0000000808137220 */ /* 0x000fe20000410000 */
[----:B------:R-:W-:Y:S01]  /*09a0*/  FMUL.FTZ R13, R16, R16 ;  /* 0x00000010100d7220 */ /* 0x000fe20000410000 */
[----:B------:R-:W-:Y:S01]  /*09b0*/  @P0 FSEL R24, R11, RZ, P6 ;  /* 0x000000ff0b180208 */ /* 0x000fe20003000000 */
[----:B------:R-:W-:Y:S01]  /*09c0*/  FFMA.FTZ R2, R3, R2, 0.046769052743911743164 ;  /* 0x3d3f90e803027423 */ /* 0x000fe20000010002 */
[----:B------:R-:W-:Y:S01]  /*09d0*/  FSEL R17, R12, R17, !P4 ;  /* 0x000000110c117208 */ /* 0x000fe20006000000 */
[-C--:B------:R-:W-:Y:S01]  /*09e0*/  FFMA.FTZ R26, R13, R10.reuse, 0.018773360177874565125 ;  /* 0x3c99ca970d1a7423 */ /* 0x080fe2000001000a */
[----:B------:R-:W-:Y:S01]  /*09f0*/  FFMA.FTZ R12, R19, R10, 0.018773360177874565125 ;  /* 0x3c99ca97130c7423 */ /* 0x000fe2000001000a */
[----:B------:R-:W-:Y:S01]  /*0a00*/  FMUL.FTZ R11, R24, R24 ;  /* 0x00000018180b7220 */ /* 0x000fe20000410000 */
[----:B------:R-:W-:Y:S01]  /*0a10*/  FFMA.FTZ R2, R3, R2, 0.074823014438152313232 ;  /* 0x3d993ccf03027423 */ /* 0x000fe20000010002 */
[----:B------:R-:W-:Y:S01]  /*0a20*/  FFMA.FTZ R26, R13, R26, 0.046769052743911743164 ;  /* 0x3d3f90e80d1a7423 */ /* 0x000fe2000001001a */
[----:B------:R-:W-:Y:S01]  /*0a30*/  FFMA.FTZ R12, R19, R12, 0.046769052743911743164 ;  /* 0x3d3f90e8130c7423 */ /* 0x000fe2000001000c */
[----:B------:R-:W-:Y:S01]  /*0a40*/  FFMA.FTZ R28, R11, R10, 0.018773360177874565125 ;  /* 0x3c99ca970b1c7423 */ /* 0x000fe2000001000a */
[----:B------:R-:W-:Y:S01]  /*0a50*/  FFMA.FTZ R2, R3, R2, 0.16667181253433227539 ;  /* 0x3e2aac0403027423 */ /* 0x000fe20000010002 */
[----:B------:R-:W-:Y:S01]  /*0a60*/  FFMA.FTZ R26, R13, R26, 0.074823014438152313232 ;  /* 0x3d993ccf0d1a7423 */ /* 0x000fe2000001001a */
[----:B------:R-:W-:Y:S01]  /*0a70*/  FFMA.FTZ R12, R19, R12, 0.074823014438152313232 ;  /* 0x3d993ccf130c7423 */ /* 0x000fe2000001000c */
[----:B------:R-:W-:Y:S01]  /*0a80*/  FFMA.FTZ R28, R11, R28, 0.046769052743911743164 ;  /* 0x3d3f90e80b1c7423 */ /* 0x000fe2000001001c */
[----:B------:R-:W-:Y:S01]  /*0a90*/  FMUL.FTZ R10, R3, R2 ;  /* 0x00000002030a7220 */ /* 0x000fe20000410000 */
[----:B------:R-:W-:Y:S01]  /*0aa0*/  FFMA.FTZ R26, R13, R26, 0.16667181253433227539 ;  /* 0x3e2aac040d1a7423 */ /* 0x000fe2000001001a */
[----:B------:R-:W0:Y:S01]  /*0ab0*/  LDC.64 R2, c[0x0][0x218] ;  /* 0x00008600ff027b82 */ /* 0x000e220000000a00 */
[----:B------:R-:W-:Y:S01]  /*0ac0*/  FFMA.FTZ R28, R11, R28, 0.074823014438152313232 ;  /* 0x3d993ccf0b1c7423 */ /* 0x000fe2000001001c */
[----:B------:R-:W-:Y:S01]  /*0ad0*/  FFMA.FTZ R12, R19, R12, 0.16667181253433227539 ;  /* 0x3e2aac04130c7423 */ /* 0x000fe2000001000c */
[----:B------:R-:W-:Y:S01]  /*0ae0*/  FMUL.FTZ R13, R13, R26 ;  /* 0x0000001a0d0d7220 */ /* 0x000fe20000410000 */
[----:B------:R-:W-:Y:S01]  /*0af0*/  FFMA.FTZ R7, R7, R10, R7 ;  /* 0x0000000a07077223 */ /* 0x000fe20000010007 */
[----:B------:R-:W-:Y:S01]  /*0b00*/  FFMA.FTZ R28, R11, R28, 0.16667181253433227539 ;  /* 0x3e2aac040b1c7423 */ /* 0x000fe2000001001c */
[----:B------:R-:W-:Y:S01]  /*0b10*/  FMUL.FTZ R19, R19, R12 ;  /* 0x0000000c13137220 */ /* 0x000fe20000410000 */
[----:B------:R-:W-:Y:S01]  /*0b20*/  F2FP.F16.F32.PACK_AB R17, R17, R18 ;  /* 0x000000121111723e */ /* 0x000fe200000000ff */
[----:B------:R-:W-:Y:S01]  /*0b30*/  FMUL.FTZ R10, R7, -2 ;  /* 0xc0000000070a7820 */ /* 0x000fe20000410000 */
[----:B------:R-:W-:Y:S01]  /*0b40*/  FMUL.FTZ R21, R11, R28 ;  /* 0x0000001c0b157220 */ /* 0x000fe20000410000 */
[----:B------:R-:W-:Y:S01]  /*0b50*/  FFMA.FTZ R11, R16, R13, R16 ;  /* 0x0000000d100b7223 */ /* 0x000fe20000010010 */
[----:B------:R-:W-:Y:S01]  /*0b60*/  FFMA.FTZ R8, R8, R19, R8 ;  /* 0x0000001308087223 */ /* 0x000fe20000010008 */
[----:B------:R-:W-:Y:S01]  /*0b70*/  @P1 FFMA.FTZ R7, R5, 0.93318945169448852539, R10 ;  /* 0x3f6ee58105071823 */ /* 0x000fe2000001000a */
[----:B------:R-:W-:Y:S01]  /*0b80*/  FFMA.FTZ R13, R24, R21, R24 ;  /* 0x00000015180d7223 */ /* 0x000fe20000010018 */
[----:B------:R-:W-:Y:S01]  /*0b90*/  FMUL.FTZ R16, R11, -2 ;  /* 0xc00000000b107820 */ /* 0x000fe20000410000 */
[----:B------:R-:W-:-:S02]  /*0ba0*/  FMUL.FTZ R12, R8, -2 ;  /* 0xc0000000080c7820 */ /* 0x000fc40000410000 */
[----:B------:R-:W-:Y:S01]  /*0bb0*/  FMUL.FTZ R24, R13, -2 ;  /* 0xc00000000d187820 */ /* 0x000fe20000410000 */
[C---:B------:R-:W-:Y:S01]  /*0bc0*/  @P2 FFMA.FTZ R11, R5.reuse, 0.93318945169448852539, R16 ;  /* 0x3f6ee581050b2823 */ /* 0x040fe20000010010 */
[----:B------:R-:W-:Y:S01]  /*0bd0*/  @P3 FFMA.FTZ R8, R5, 0.93318945169448852539, R12 ;  /* 0x3f6ee58105083823 */ /* 0x000fe2000001000c */
[----:B------:R-:W-:Y:S01]  /*0be0*/  LOP3.LUT R4, R7, 0x80000000, R4, 0xb8, !PT ;  /* 0x8000000007047812 */ /* 0x000fe200078eb804 */
[----:B------:R-:W-:Y:S01]  /*0bf0*/  @P0 FFMA.FTZ R13, R5, 0.93318945169448852539, R24 ;  /* 0x3f6ee581050d0823 */ /* 0x000fe20000010018 */
[----:B------:R-:W-:Y:S02]  /*0c00*/  FSETP.GTU.FTZ.AND P0, PT, R7, +INF , PT ;  /* 0x7f8000000700780b */ /* 0x000fe40003f1c000 */
[----:B------:R-:W-:Y:S01]  /*0c10*/  LOP3.LUT R9, R8, 0x80000000, R9, 0xb8, !PT ;  /* 0x8000000008097812 */ /* 0x000fe200078eb809 */
[----:B0-----:R-:W-:Y:S01]  /*0c20*/  IMAD.WIDE.U32 R2, R0, 0x2, R2 ;  /* 0x0000000200027825 */ /* 0x001fe200078e0002 */
[----:B------:R-:W-:Y:S02]  /*0c30*/  FSETP.GTU.FTZ.AND P1, PT, R8, +INF , PT ;  /* 0x7f8000000800780b */ /* 0x000fe40003f3c000 */
[----:B------:R-:W-:-:S02]  /*0c40*/  LOP3.LUT R14, R11, 0x80000000, R14, 0xb8, !PT ;  /* 0x800000000b0e7812 */ /* 0x000fc400078eb80e */
[----:B------:R-:W-:Y:S01]  /*0c50*/  FSETP.GTU.FTZ.AND P2, PT, R11, +INF , PT ;  /* 0x7f8000000b00780b */ /* 0x000fe20003f5c000 */
[----:B------:R-:W-:Y:S01]  /*0c60*/  IMAD.WIDE R2, R6, 0x8, R2 ;  /* 0x0000000806027825 */ /* 0x000fe200078e0202 */
[C---:B------:R-:W-:Y:S02]  /*0c70*/  LOP3.LUT R20, R13.reuse, 0x80000000, R20, 0xb8, !PT ;  /* 0x800000000d147812 */ /* 0x040fe400078eb814 */
[----:B------:R-:W-:Y:S02]  /*0c80*/  FSETP.GTU.FTZ.AND P3, PT, R13, +INF , PT ;  /* 0x7f8000000d00780b */ /* 0x000fe40003f7c000 */
[----:B------:R-:W-:Y:S02]  /*0c90*/  FSEL R4, R4, R7, !P0 ;  /* 0x0000000704047208 */ /* 0x000fe40004000000 */
[----:B------:R-:W-:Y:S02]  /*0ca0*/  FSEL R9, R9, R8, !P1 ;  /* 0x0000000809097208 */ /* 0x000fe40004800000 */
[----:B------:R-:W-:-:S02]  /*0cb0*/  FSEL R14, R14, R11, !P2 ;  /* 0x0000000b0e0e7208 */ /* 0x000fc40005000000 */
[----:B------:R-:W-:Y:S02]  /*0cc0*/  FSEL R13, R20, R13, !P3 ;  /* 0x0000000d140d7208 */ /* 0x000fe40005800000 */
[----:B------:R-:W-:Y:S02]  /*0cd0*/  F2FP.F16.F32.PACK_AB R16, R22, R15 ;  /* 0x0000000f1610723e */ /* 0x000fe400000000ff */
[----:B------:R-:W-:Y:S02]  /*0ce0*/  F2FP.F16.F32.PACK_AB R4, R9, R4 ;  /* 0x000000040904723e */ /* 0x000fe400000000ff */
[----:B------:R-:W-:Y:S01]  /*0cf0*/  F2FP.F16.F32.PACK_AB R5, R13, R14 ;  /* 0x0000000e0d05723e */ /* 0x000fe200000000ff */
[----:B------:R-:W-:Y:S04]  /*0d00*/  STG.E.64 desc[UR4][R2.64], R16 ;  /* 0x0000001002007986 */ /* 0x000fe8000c101b04 */
[----:B------:R-:W-:Y:S01]  /*0d10*/  STG.E.64 desc[UR4][R2.64+0x400], R4 ;  /* 0x0004000402007986 */ /* 0x000fe2000c101b04 */
[----:B------:R-:W-:Y:S05]  /*0d20*/  EXIT ;  /* 0x000000000000794d */ /* 0x000fea0003800000 */
.L_x_1268:
        /* <DEDUP_REMOVED lines=95> */
.L_x_1270:
[----:B------:R-:W-:Y:S05]  /*1320*/  BSYNC B0 ;  /* 0x0000000000007941 */ /* 0x000fea0003800000 */
.L_x_1269:
        /* <DEDUP_REMOVED lines=32> */
.L_x_1272:
[----:B------:R-:W-:Y:S05]  /*1530*/  BSYNC B0 ;  /* 0x0000000000007941 */ /* 0x000fea0003800000 */
.L_x_1271:
        /* <DEDUP_REMOVED lines=31> */
.L_x_1274:
[----:B------:R-:W-:Y:S05]  /*1730*/  BSYNC B0 ;  /* 0x0000000000007941 */ /* 0x000fea0003800000 */
.L_x_1273:
        /* <DEDUP_REMOVED lines=32> */
.L_x_1276:
[----:B------:R-:W-:Y:S05]  /*1940*/  BSYNC B0 ;  /* 0x0000000000007941 */ /* 0x000fea0003800000 */
.L_x_1275:
        /* <DEDUP_REMOVED lines=29> */
.L_x_1278:
[----:B------:R-:W-:Y:S05]  /*1b20*/  BSYNC B0 ;  /* 0x0000000000007941 */ /* 0x000fea0003800000 */
.L_x_1277:
        /* <DEDUP_REMOVED lines=29> */
.L_x_1280:
[----:B------:R-:W-:Y:S05]  /*1d00*/  BSYNC B0 ;  /* 0x0000000000007941 */ /* 0x000fea0003800000 */
.L_x_1279:
        /* <DEDUP_REMOVED lines=29> */
.L_x_1282:
[----:B------:R-:W-:Y:S05]  /*1ee0*/  BSYNC B0 ;  /* 0x0000000000007941 */ /* 0x000fea0003800000 */
.L_x_1281:
        /* <DEDUP_REMOVED lines=29> */
.L_x_1284:
[----:B------:R-:W-:Y:S05]  /*20c0*/  BSYNC B0 ;  /* 0x0000000000007941 */ /* 0x000fea0003800000 */
.L_x_1283:
        /* <DEDUP_REMOVED lines=18> */
.L_x_1287:
[----:B------:R-:W-:-:S13]  /*21f0*/  ISETP.GE.AND P0, PT, R9, R8, PT ;  /* 0x000000080900720c */ /* 0x000fda0003f06270 */
[----:B------:R-:W-:Y:S05]  /*2200*/  @P0 BRA `(.L_x_1289) ;  /* 0x0000000000300947 */ /* 0x000fea0003800000 */
[----:B0-----:R-:W0:Y:S01]  /*2210*/  LDC.64 R2, c[0x0][0x218] ;  /* 0x00008600ff027b82 */ /* 0x001e220000000a00 */
[----:B------:R-:W-:Y:S02]  /*2220*/  IADD3 R5, R0, R9, RZ ;  /* 0x0000000900057210 */ /* 0x000fe40007ffe0ff */
[----:B------:R-:W-:-:S03]  /*2230*/  IADD3 R9, R9, 0x80, RZ ;  /* 0x0000008009097810 */ /* 0x000fc60007ffe0ff */
[----:B0-----:R-:W-:-:S05]  /*2240*/  IMAD.WIDE.U32 R2, R5, 0x2, R2 ;  /* 0x0000000205027825 */ /* 0x001fca00078e0002 */
[----:B------:R1:W-:Y:S02]  /*2250*/  STG.E.U16 desc[UR4][R2.64], R6 ;  /* 0x0000000602007986 */ /* 0x0003e4000c101504 */
.L_x_1288:
[----:B------:R-:W-:-:S13]  /*2260*/  ISETP.GE.AND P0, PT, R9, R8, PT ;  /* 0x000000080900720c */ /* 0x000fda0003f06270 */
[----:B------:R-:W-:Y:S05]  /*2270*/  @P0 BRA `(.L_x_1290) ;  /* 0x0000000000340947 */ /* 0x000fea0003800000 */
[----:B01----:R-:W0:Y:S01]  /*2280*/  LDC.64 R2, c[0x0][0x218] ;  /* 0x00008600ff027b82 */ /* 0x003e220000000a00 */
[----:B------:R-:W-:Y:S02]  /*2290*/  IADD3 R5, R0, R9, RZ ;  /* 0x0000000900057210 */ /* 0x000fe40007ffe0ff */
[----:B------:R-:W-:-:S03]  /*22a0*/  IADD3 R9, R9, 0x80, RZ ;  /* 0x0000008009097810 */ /* 0x000fc60007ffe0ff */
[----:B0-----:R-:W-:-:S05]  /*22b0*/  IMAD.WIDE.U32 R2, R5, 0x2, R2 ;  /* 0x0000000205027825 */ /* 0x001fca00078e0002 */
[----:B------:R1:W-:Y:S02]  /*22c0*/  STG.E.U16 desc[UR4][R2.64], R7 ;  /* 0x0000000702007986 */ /* 0x0003e4000c101504 */
.L_x_1289:
        /* <DEDUP_REMOVED lines=8> */
.L_x_1290:
[----:B------:R-:W-:Y:S05]  /*2350*/  BSYNC B1 ;  /* 0x0000000000017941 */ /* 0x000fea0003800000 */
.L_x_1286:
[----:B------:R-:W-:-:S13]  /*2360*/  ISETP.GE.AND P0, PT, R9, R8, PT ;  /* 0x000000080900720c */ /* 0x000fda0003f06270 */
[----:B012---:R-:W0:Y:S01]  /*2370*/  @!P0 LDC.64 R2, c[0x0][0x218] ;  /* 0x00008600ff028b82 */ /* 0x007e220000000a00 */
[----:B------:R-:W-:Y:S02]  /*2380*/  @!P0 IADD3 R5, R0, R9, RZ ;  /* 0x0000000900058210 */ /* 0x000fe40007ffe0ff */
[----:B------:R-:W-:-:S03]  /*2390*/  @!P0 IADD3 R9, R9, 0x80, RZ ;  /* 0x0000008009098810 */ /* 0x000fc60007ffe0ff */
[----:B0-----:R-:W-:-:S05]  /*23a0*/  @!P0 IMAD.WIDE.U32 R2, R5, 0x2, R2 ;  /* 0x0000000205028825 */ /* 0x001fca00078e0002 */
[----:B------:R2:W-:Y:S02]  /*23b0*/  @!P0 STG.E.U16 desc[UR4][R2.64], R11 ;  /* 0x0000000b02008986 */ /* 0x0005e4000c101504 */
.L_x_1291:
[----:B------:R-:W-:Y:S05]  /*23c0*/  BSYNC B0 ;  /* 0x0000000000007941 */ /* 0x000fea0003800000 */
.L_x_1285:
        /* <DEDUP_REMOVED lines=8> */
.L_x_1292:
        /* <DEDUP_REMOVED lines=11> */
.L_x_20836:


//--------------------- .text._ZN2at6native29vectorized_elementwise_kernelILi8EZZZNS0_16asin_kernel_cudaERNS_18TensorIteratorBaseEENKUlvE0_clEvENKUlvE1_clEvEUlN3c104HalfEE_St5arrayIPcLm2EEEEviT0_T1_ --------------------------
	.section	.text._ZN2at6native29vectorized_elementwise_kernelILi8EZZZNS0_16asin_kernel_cudaERNS_18TensorIteratorBaseEENKUlvE0_clEvENKUlvE1_clEvEUlN3c104HalfEE_St5arrayIPcLm2EEEEviT0_T1_,"ax",@progbits
	.align	128
        .global         _ZN2at6native29vectorized_elementwise_kernelILi8EZZZNS0_16asin_kernel_cudaERNS_18TensorIteratorBaseEENKUlvE0_clEvENKUlvE1_clEvEUlN3c104HalfEE_St5arrayIPcLm2EEEEviT0_T1_
        .type           _ZN2at6native29vectorized_elementwise_kernelILi8EZZZNS0_16asin_kernel_cudaERNS_18TensorIteratorBaseEENKUlvE0_clEvENKUlvE1_clEvEUlN3c104HalfEE_St5arrayIPcLm2EEEEviT0_T1_,@function
        .size           _ZN2at6native29vectorized_elementwise_kernelILi8EZZZNS0_16asin_kernel_cudaERNS_18TensorIteratorBaseEENKUlvE0_clEvENKUlvE1_clEvEUlN3c104HalfEE_St5arrayIPcLm2EEEEviT0_T1_,(.L_x_20837 - _ZN2at6native29vectorized_elementwise_kernelILi8EZZZNS0_16asin_kernel_cudaERNS_18TensorIteratorBaseEENKUlvE0_clEvENKUlvE1_clEvEUlN3c104HalfEE_St5arrayIPcLm2EEEEviT0_T1_)
        .other          _ZN2at6native29vectorized_elementwise_kernelILi8EZZZNS0_16asin_kernel_cudaERNS_18TensorIteratorBaseEENKUlvE0_clEvENKUlvE1_clEvEUlN3c104HalfEE_St5arrayIPcLm2EEEEviT0_T1_,@"STO_CUDA_ENTRY STV_DEFAULT"
_ZN2at6native29vectorized_elementwise_kernelILi8EZZZNS0_16asin_kernel_cudaERNS_18TensorIteratorBaseEENKUlvE0_clEvENKUlvE1_clEvEUlN3c104HalfEE_St5arrayIPcLm2EEEEviT0_T1_:
.text._ZN2at6native29vectorized_elementwise_kernelILi8EZZZNS0_16asin_kernel_cudaERNS_18TensorIteratorBaseEENKUlvE0_clEvENKUlvE1_clEvEUlN3c104HalfEE_St5arrayIPcLm2EEEEviT0_T1_:
        /* <DEDUP_REMOVED lines=14> */
[--C-:B--2---:R-:W-:Y:S02]  /*00e0*/  HADD2.F32 R0, -RZ, R4.reuse.H0_H0 ;  /* 0x20000004ff007230 */ /* 0x104fe40000004100 */
[----:B------:R-:W-:Y:S02]  /*00f0*/  HADD2.F32 R9, -RZ, R4.H1_H1 ;  /* 0x30000004ff097230 */ /* 0x000fe40000004100 */
[--C-:B------:R-:W-:Y:S02]  /*0100*/  HADD2.F32 R4, -RZ, R5.reuse.H0_H0 ;  /* 0x20000005ff047230 */ /* 0x100fe40000004100 */
[----:B------:R-:W-:Y:S01]  /*0110*/  FADD.FTZ R15, |R0|, -RZ ;  /* 0x800000ff000f7221 */ /* 0x000fe20000010200 */
[----:B------:R-:W-:Y:S02]  /*0120*/  HADD2.F32 R12, -RZ, R5.H1_H1 ;  /* 0x30000005ff0c7230 */ /* 0x000fe40000004100 */
[----:B------:R-:W-:Y:S01]  /*0130*/  FADD.FTZ R13, |R9|, -RZ ;  /* 0x800000ff090d7221 */ /* 0x000fe20000010200 */
[----:B------:R-:W-:-:S02]  /*0140*/  HADD2.F32 R5, -RZ, R6.H0_H0 ;  /* 0x20000006ff057230 */ /* 0x000fc40000004100 */
[----:B------:R-:W-:Y:S01]  /*0150*/  FADD.FTZ R11, |R4|, -RZ ;  /* 0x800000ff040b7221 */ /* 0x000fe20000010200 */
[-C--:B------:R-:W-:Y:S01]  /*0160*/  FFMA.FTZ R16, -R15, R8.reuse, 0.5 ;  /* 0x3f0000000f107423 */ /* 0x080fe20000010108 */
[----:B------:R-:W-:Y:S01]  /*0170*/  FADD.FTZ R19, |R12|, -RZ ;  /* 0x800000ff0c137221 */ /* 0x000fe20000010200 */
[-C--:B------:R-:W-:Y:S01]  /*0180*/  FFMA.FTZ R18, -R13, R8.reuse, 0.5 ;  /* 0x3f0000000d127423 */ /* 0x080fe20000010108 */
[-C--:B------:R-:W-:Y:S01]  /*0190*/  FFMA.FTZ R21, -R11, R8.reuse, 0.5 ;  /* 0x3f0000000b157423 */ /* 0x080fe20000010108 */
[----:B------:R-:W0:Y:S01]  /*01a0*/  MUFU.RSQ R23, R16 ;  /* 0x0000001000177308 */ /* 0x000e220000001400 */
[-C--:B------:R-:W-:Y:S01]  /*01b0*/  FFMA.FTZ R25, -R19, R8.reuse, 0.5 ;  /* 0x3f00000013197423 */ /* 0x080fe20000010108 */
[----:B------:R-:W-:Y:S01]  /*01c0*/  FADD.FTZ R17, |R5|, -RZ ;  /* 0x800000ff05117221 */ /* 0x000fe20000010200 */
[C---:B------:R-:W-:Y:S02]  /*01d0*/  FSETP.GT.FTZ.AND P6, PT, |R9|.reuse, 0.56000000238418579102, PT ;  /* 0x3f0f5c290900780b */ /* 0x040fe40003fd4200 */
[----:B------:R-:W-:Y:S01]  /*01e0*/  FSETP.NEU.FTZ.AND P2, PT, |R9|, 1, PT ;  /* 0x3f8000000900780b */ /* 0x000fe20003f5d200 */
[----:B------:R-:W-:Y:S01]  /*01f0*/  FFMA.FTZ R20, -R17, R8, 0.5 ;  /* 0x3f00000011147423 */ /* 0x000fe20000010108 */
[----:B------:R-:W-:Y:S01]  /*0200*/  FSETP.GT.FTZ.AND P0, PT, |R0|, 0.56000000238418579102, PT ;  /* 0x3f0f5c290000780b */ /* 0x000fe20003f14200 */
[----:B------:R-:W1:Y:S01]  /*0210*/  MUFU.RSQ R10, R21 ;  /* 0x00000015000a7308 */ /* 0x000e620000001400 */
[----:B------:R-:W-:-:S02]  /*0220*/  FSETP.GT.FTZ.AND P4, PT, |R12|, 0.56000000238418579102, PT ;  /* 0x3f0f5c290c00780b */ /* 0x000fc40003f94200 */
[----:B------:R-:W-:Y:S02]  /*0230*/  FSETP.GT.FTZ.AND P5, PT, |R4|, 0.56000000238418579102, PT ;  /* 0x3f0f5c290400780b */ /* 0x000fe40003fb4200 */
[----:B------:R-:W-:Y:S02]  /*0240*/  FSETP.NEU.FTZ.AND P1, PT, |R0|, 1, PT ;  /* 0x3f8000000000780b */ /* 0x000fe40003f3d200 */
[----:B------:R-:W-:Y:S01]  /*0250*/  FSETP.GT.FTZ.AND P3, PT, |R5|, 0.56000000238418579102, PT ;  /* 0x3f0f5c290500780b */ /* 0x000fe20003f74200 */
[----:B------:R-:W2:Y:S01]  /*0260*/  MUFU.RSQ R22, R25 ;  /* 0x0000001900167308 */ /* 0x000ea20000001400 */
[----:B0-----:R-:W-:Y:S01]  /*0270*/  FMUL.FTZ R16, R16, R23 ;  /* 0x0000001710107220 */ /* 0x001fe20000410000 */
[----:B------:R-:W-:-:S04]  /*0280*/  FMUL.FTZ R27, R23, 0.5 ;  /* 0x3f000000171b7820 */ /* 0x000fc80000410000 */
[----:B------:R-:W-:Y:S02]  /*0290*/  FFMA.FTZ R27, -R16, R27, 0.5 ;  /* 0x3f000000101b7423 */ /* 0x000fe4000001011b */
[----:B------:R-:W0:Y:S01]  /*02a0*/  MUFU.RSQ R23, R20 ;  /* 0x0000001400177308 */ /* 0x000e220000001400 */
[----:B-1----:R-:W-:Y:S01]  /*02b0*/  FMUL.FTZ R14, R21, R10 ;  /* 0x0000000a150e7220 */ /* 0x002fe20000410000 */
[----:B------:R-:W-:Y:S01]  /*02c0*/  FMUL.FTZ R21, R10, 0.5 ;  /* 0x3f0000000a157820 */ /* 0x000fe20000410000 */
[----:B------:R-:W-:Y:S02]  /*02d0*/  HADD2.F32 R10, -RZ, R6.H1_H1 ;  /* 0x30000006ff0a7230 */ /* 0x000fe40000004100 */
[----:B------:R-:W-:Y:S01]  /*02e0*/  FFMA.FTZ R16, R16, R27, R16 ;  /* 0x0000001b10107223 */ /* 0x000fe20000010010 */
[--C-:B------:R-:W-:Y:S02]  /*02f0*/  HADD2.F32 R6, -RZ, R7.reuse.H0_H0 ;  /* 0x20000007ff067230 */ /* 0x100fe40000004100 */
[C---:B------:R-:W-:Y:S01]  /*0300*/  FFMA.FTZ R21, -R14.reuse, R21, 0.5 ;  /* 0x3f0000000e157423 */ /* 0x040fe20000010115 */
[----:B------:R-:W-:Y:S01]  /*0310*/  HADD2.F32 R7, -RZ, R7.H1_H1 ;  /* 0x30000007ff077230 */ /* 0x000fe20000004100 */
[----:B------:R-:W1:Y:S01]  /*0320*/  MUFU.RSQ R29, R18 ;  /* 0x00000012001d7308 */ /* 0x000e620000001400 */
[----:B--2---:R-:W-:Y:S01]  /*0330*/  FMUL.FTZ R24, R25, R22 ;  /* 0x0000001619187220 */ /* 0x004fe20000410000 */
[----:B------:R-:W-:Y:S01]  /*0340*/  FFMA.FTZ R14, R14, R21, R14 ;  /* 0x000000150e0e7223 */ /* 0x000fe2000001000e */
[----:B------:R-:W-:Y:S01]  /*0350*/  FADD.FTZ R21, |R10|, -RZ ;  /* 0x800000ff0a157221 */ /* 0x000fe20000010200 */
[----:B------:R-:W-:Y:S01]  /*0360*/  FMUL.FTZ R25, R22, 0.5 ;  /* 0x3f00000016197820 */ /* 0x000fe20000410000 */
[----:B------:R-:W-:-:S02]  /*0370*/  @P0 FSEL R15, R16, RZ, P1 ;  /* 0x000000ff100f0208 */ /* 0x000fc40000800000 */
[----:B------:R-:W-:Y:S01]  /*0380*/  FFMA.FTZ R22, -R21, R8, 0.5 ;  /* 0x3f00000015167423 */ /* 0x000fe20000010108 */
[----:B------:R-:W-:Y:S01]  /*0390*/  FSETP.NEU.FTZ.AND P1, PT, |R4|, 1, PT ;  /* 0x3f8000000400780b */ /* 0x000fe20003f3d200 */
[----:B0-----:R-:W-:Y:S01]  /*03a0*/  FMUL.FTZ R20, R20, R23 ;  /* 0x0000001714147220 */ /* 0x001fe20000410000 */
[----:B------:R-:W-:Y:S01]  /*03b0*/  FMUL.FTZ R27, R23, 0.5 ;  /* 0x3f000000171b7820 */ /* 0x000fe20000410000 */
[----:B------:R-:W-:Y:S01]  /*03c0*/  FFMA.FTZ R23, -R24, R25, 0.5 ;  /* 0x3f00000018177423 */ /* 0x000fe20000010119 */
[----:B------:R-:W-:Y:S01]  /*03d0*/  MOV R16, 0x3d4dd2f7 ;  /* 0x3d4dd2f700107802 */ /* 0x000fe20000000f00 */
[----:B------:R-:W0:Y:S01]  /*03e0*/  MUFU.RSQ R25, R22 ;  /* 0x0000001600197308 */ /* 0x000e220000001400 */
[----:B------:R-:W-:Y:S01]  /*03f0*/  FFMA.FTZ R27, -R20, R27, 0.5 ;  /* 0x3f000000141b7423 */ /* 0x000fe2000001011b */
[----:B------:R-:W-:Y:S01]  /*0400*/  FFMA.FTZ R24, R24, R23, R24 ;  /* 0x0000001718187223 */ /* 0x000fe20000010018 */
[----:B------:R-:W-:Y:S01]  /*0410*/  FADD.FTZ R23, |R6|, -RZ ;  /* 0x800000ff06177221 */ /* 0x000fe20000010200 */
[----:B-1----:R-:W-:Y:S01]  /*0420*/  FMUL.FTZ R18, R18, R29 ;  /* 0x0000001d12127220 */ /* 0x002fe20000410000 */
[----:B------:R-:W-:Y:S01]  /*0430*/  FMUL.FTZ R29, R29, 0.5 ;  /* 0x3f0000001d1d7820 */ /* 0x000fe20000410000 */
[----:B------:R-:W-:Y:S01]  /*0440*/  @P5 FSEL R11, R14, RZ, P1 ;  /* 0x000000ff0e0b5208 */ /* 0x000fe20000800000 */
[----:B------:R-:W-:Y:S01]  /*0450*/  FFMA.FTZ R20, R20, R27, R20 ;  /* 0x0000001b14147223 */ /* 0x000fe20000010014 */
[----:B------:R-:W-:Y:S01]  /*0460*/  FSETP.NEU.FTZ.AND P1, PT, |R5|, 1, PT ;  /* 0x3f8000000500780b */ /* 0x000fe20003f3d200 */
[----:B------:R-:W-:Y:S01]  /*0470*/  FFMA.FTZ R29, -R18, R29, 0.5 ;  /* 0x3f000000121d7423 */ /* 0x000fe2000001011d */
[----:B------:R-:W-:-:S02]  /*0480*/  P2R R27, PR, RZ, 0x40 ;  /* 0x00000040ff1b7803 */ /* 0x000fc40000000000 */
[----:B------:R-:W-:Y:S01]  /*0490*/  @P3 FSEL R17, R20, RZ, P1 ;  /* 0x000000ff14113208 */ /* 0x000fe20000800000 */
[----:B------:R-:W-:Y:S01]  /*04a0*/  FFMA.FTZ R18, R18, R29, R18 ;  /* 0x0000001d12127223 */ /* 0x000fe20000010012 */
[----:B------:R-:W-:Y:S01]  /*04b0*/  FSETP.NEU.FTZ.AND P1, PT, |R10|, 1, PT ;  /* 0x3f8000000a00780b */ /* 0x000fe20003f3d200 */
[----:B------:R-:W-:Y:S01]  /*04c0*/  FMUL.FTZ R20, R11, R11 ;  /* 0x0000000b0b147220 */ /* 0x000fe20000410000 */
[----:B0-----:R-:W-:Y:S02]  /*04d0*/  FMUL.FTZ R22, R22, R25 ;  /* 0x0000001916167220 */ /* 0x001fe40000410000 */
[----:B------:R-:W-:Y:S01]  /*04e0*/  @P6 FSEL R13, R18, RZ, P2 ;  /* 0x000000ff120d6208 */ /* 0x000fe20001000000 */
[----:B------:R-:W-:Y:S01]  /*04f0*/  FFMA.FTZ R18, -R23, R8, 0.5 ;  /* 0x3f00000017127423 */ /* 0x000fe20000010108 */
[----:B------:R-:W-:Y:S01]  /*0500*/  FMUL.FTZ R29, R25, 0.5 ;  /* 0x3f000000191d7820 */ /* 0x000fe20000410000 */
[----:B------:R-:W-:Y:S02]  /*0510*/  FSETP.NEU.FTZ.AND P2, PT, |R12|, 1, PT ;  /* 0x3f8000000c00780b */ /* 0x000fe40003f5d200 */
[----:B------:R-:W0:Y:S01]  /*0520*/  MUFU.RSQ R25, R18 ;  /* 0x0000001200197308 */ /* 0x000e220000001400 */
[----:B------:R-:W-:Y:S01]  /*0530*/  FFMA.FTZ R29, -R22, R29, 0.5 ;  /* 0x3f000000161d7423 */ /* 0x000fe2000001011d */
[----:B------:R-:W-:-:S02]  /*0540*/  @P4 FSEL R19, R24, RZ, P2 ;  /* 0x000000ff18134208 */ /* 0x000fc40001000000 */
[----:B------:R-:W-:Y:S01]  /*0550*/  FSETP.GT.FTZ.AND P2, PT, |R10|, 0.56000000238418579102, PT ;  /* 0x3f0f5c290a00780b */ /* 0x000fe20003f54200 */
[----:B------:R-:W-:Y:S01]  /*0560*/  FFMA.FTZ R22, R22, R29, R22 ;  /* 0x0000001d16167223 */ /* 0x000fe20000010016 */
[----:B------:R-:W-:Y:S01]  /*0570*/  FMUL.FTZ R29, R15, R15 ;  /* 0x0000000f0f1d7220 */ /* 0x000fe20000410000 */
[----:B------:R-:W-:-:S03]  /*0580*/  FSETP.NEU.FTZ.AND P6, PT, |R7|, 1, PT ;  /* 0x3f8000000700780b */ /* 0x000fc60003fdd200 */
[----:B------:R-:W-:-:S04]  /*0590*/  FFMA.FTZ R14, R29, R16, 0.018773360177874565125 ;  /* 0x3c99ca971d0e7423 */ /* 0x000fc80000010010 */
[----:B------:R-:W-:Y:S01]  /*05a0*/  FFMA.FTZ R14, R29, R14, 0.046769052743911743164 ;  /* 0x3d3f90e81d0e7423 */ /* 0x000fe2000001000e */
[----:B0-----:R-:W-:Y:S01]  /*05b0*/  FMUL.FTZ R18, R18, R25 ;  /* 0x0000001912127220 */ /* 0x001fe20000410000 */
[----:B------:R-:W-:Y:S02]  /*05c0*/  FMUL.FTZ R25, R25, 0.5 ;  /* 0x3f00000019197820 */ /* 0x000fe40000410000 */
[C---:B------:R-:W-:Y:S01]  /*05d0*/  FFMA.FTZ R14, R29.reuse, R14, 0.074823014438152313232 ;  /* 0x3d993ccf1d0e7423 */ /* 0x040fe2000001000e */
[----:B------:R-:W-:Y:S01]  /*05e0*/  @P2 FSEL R21, R22, RZ, P1 ;  /* 0x000000ff16152208 */ /* 0x000fe20000800000 */
[----:B------:R-:W-:Y:S01]  /*05f0*/  FFMA.FTZ R22, R20, R16, 0.018773360177874565125 ;  /* 0x3c99ca9714167423 */ /* 0x000fe20000010010 */
[----:B------:R-:W-:Y:S01]  /*0600*/  FFMA.FTZ R25, -R18, R25, 0.5 ;  /* 0x3f00000012197423 */ /* 0x000fe20000010119 */
[----:B------:R-:W-:Y:S01]  /*0610*/  FFMA.FTZ R14, R29, R14, 0.16667181253433227539 ;  /* 0x3e2aac041d0e7423 */ /* 0x000fe2000001000e */
[----:B------:R-:W-:Y:S01]  /*0620*/  FSETP.GT.FTZ.AND P1, PT, |R6|, 0.56000000238418579102, PT ;  /* 0x3f0f5c290600780b */ /* 0x000fe20003f34200 */
[----:B------:R-:W-:Y:S01]  /*0630*/  FFMA.FTZ R22, R20, R22, 0.046769052743911743164 ;  /* 0x3d3f90e814167423 */ /* 0x000fe20000010016 */
[----:B------:R-:W-:Y:S01]  /*0640*/  FFMA.FTZ R25, R18, R25, R18 ;  /* 0x0000001912197223 */ /* 0x000fe20000010012 */
[----:B------:R-:W-:Y:S01]  /*0650*/  FMUL.FTZ R18, R13, R13 ;  /* 0x0000000d0d127220 */ /* 0x000fe20000410000 */
[----:B------:R-:W-:Y:S01]  /*0660*/  FMUL.FTZ R14, R29, R14 ;  /* 0x0000000e1d0e7220 */ /* 0x000fe20000410000 */
[----:B------:R-:W-:-:S02]  /*0670*/  FFMA.FTZ R22, R20, R22, 0.074823014438152313232 ;  /* 0x3d993ccf14167423 */ /* 0x000fc40000010016 */
[----:B------:R-:W-:Y:S01]  /*0680*/  FFMA.FTZ R29, R18, R16, 0.018773360177874565125 ;  /* 0x3c99ca97121d7423 */ /* 0x000fe20000010010 */
[----:B------:R-:W-:Y:S01]  /*0690*/  FFMA.FTZ R15, R15, R14, R15 ;  /* 0x0000000e0f0f7223 */ /* 0x000fe2000001000f */
[----:B------:R-:W-:Y:S02]  /*06a0*/  FFMA.FTZ R22, R20, R22, 0.16667181253433227539 ;  /* 0x3e2aac0414167423 */ /* 0x000fe40000010016 */
[----:B------:R-:W-:Y:S02]  /*06b0*/  FFMA.FTZ R29, R18, R29, 0.046769052743911743164 ;  /* 0x3d3f90e8121d7423 */ /* 0x000fe4000001001d */
[----:B------:R-:W-:Y:S01]  /*06c0*/  FMUL.FTZ R20, R20, R22 ;  /* 0x0000001614147220 */ /* 0x000fe20000410000 */
[----:B------:R-:W-:Y:S01]  /*06d0*/  FMUL.FTZ R22, R19, R19 ;  /* 0x0000001313167220 */ /* 0x000fe20000410000 */
[----:B------:R-:W-:Y:S02]  /*06e0*/  FFMA.FTZ R29, R18, R29, 0.074823014438152313232 ;  /* 0x3d993ccf121d7423 */ /* 0x000fe4000001001d */
[----:B------:R-:W-:Y:S01]  /*06f0*/  FFMA.FTZ R11, R11, R20, R11 ;  /* 0x000000140b0b7223 */ /* 0x000fe2000001000b */
[----:B------:R-:W-:Y:S01]  /*0700*/  FFMA.FTZ R14, R22, R16, 0.018773360177874565125 ;  /* 0x3c99ca97160e7423 */ /* 0x000fe20000010010 */
[----:B------:R-:W-:-:S03]  /*0710*/  FFMA.FTZ R29, R18, R29, 0.16667181253433227539 ;  /* 0x3e2aac04121d7423 */ /* 0x000fc6000001001d */
[----:B------:R-:W-:Y:S01]  /*0720*/  FFMA.FTZ R14, R22, R14, 0.046769052743911743164 ;  /* 0x3d3f90e8160e7423 */ /* 0x000fe2000001000e */
[----:B------:R-:W-:Y:S01]  /*0730*/  FMUL.FTZ R18, R18, R29 ;  /* 0x0000001d12127220 */ /* 0x000fe20000410000 */
[----:B------:R-:W-:Y:S02]  /*0740*/  FMUL.FTZ R29, R17, R17 ;  /* 0x00000011111d7220 */ /* 0x000fe40000410000 */
[C---:B------:R-:W-:Y:S01]  /*0750*/  FFMA.FTZ R14, R22.reuse, R14, 0.074823014438152313232 ;  /* 0x3d993ccf160e7423 */ /* 0x040fe2000001000e */
[----:B------:R-:W-:Y:S01]  /*0760*/  FFMA.FTZ R18, R13, R18, R13 ;  /* 0x000000120d127223 */ /* 0x000fe2000001000d */
[C---:B------:R-:W-:Y:S02]  /*0770*/  FFMA.FTZ R24, R29.reuse, R16, 0.018773360177874565125 ;  /* 0x3c99ca971d187423 */ /* 0x040fe40000010010 */
[----:B------:R-:W-:Y:S01]  /*0780*/  FFMA.FTZ R14, R22, R14, 0.16667181253433227539 ;  /* 0x3e2aac04160e7423 */ /* 0x000fe2000001000e */
[----:B------:R-:W-:Y:S01]  /*0790*/  FMUL.FTZ R13, R18, -2 ;  /* 0xc0000000120d7820 */ /* 0x000fe20000410000 */
[----:B------:R-:W-:-:S02]  /*07a0*/  FFMA.FTZ R24, R29, R24, 0.046769052743911743164 ;  /* 0x3d3f90e81d187423 */ /* 0x000fc40000010018 */
[----:B------:R-:W-:Y:S01]  /*07b0*/  FMUL.FTZ R22, R22, R14 ;  /* 0x0000000e16167220 */ /* 0x000fe20000410000 */
[----:B------:R-:W-:Y:S01]  /*07c0*/  HFMA2.MMA R14, -RZ, RZ, 1.9599609375, 20144 ;  /* 0x3fd774ebff0e7435 */ /* 0x000fe200000001ff */
[----:B------:R-:W-:Y:S02]  /*07d0*/  FFMA.FTZ R24, R29, R24, 0.074823014438152313232 ;  /* 0x3d993ccf1d187423 */ /* 0x000fe40000010018 */
[----:B------:R-:W-:Y:S02]  /*07e0*/  FFMA.FTZ R19, R19, R22, R19 ;  /* 0x0000001613137223 */ /* 0x000fe40000010013 */
[----:B------:R-:W-:-:S04]  /*07f0*/  FFMA.FTZ R24, R29, R24, 0.16667181253433227539 ;  /* 0x3e2aac041d187423 */ /* 0x000fc80000010018 */
[----:B------:R-:W-:Y:S01]  /*0800*/  FMUL.FTZ R24, R29, R24 ;  /* 0x000000181d187220 */ /* 0x000fe20000410000 */
[----:B------:R-:W-:-:S03]  /*0810*/  FMUL.FTZ R29, R15, -2 ;  /* 0xc00000000f1d7820 */ /* 0x000fc60000410000 */
[----:B------:R-:W-:Y:S01]  /*0820*/  FFMA.FTZ R24, R17, R24, R17 ;  /* 0x0000001811187223 */ /* 0x000fe20000010011 */
[----:B------:R-:W-:Y:S01]  /*0830*/  @P0 FFMA.FTZ R15, R14, 0.93318945169448852539, R29 ;  /* 0x3f6ee5810e0f0823 */ /* 0x000fe2000001001d */
[----:B------:R-:W-:Y:S01]  /*0840*/  FSETP.NEU.FTZ.AND P0, PT, |R6|, 1, PT ;  /* 0x3f8000000600780b */ /* 0x000fe20003f1d200 */
[----:B------:R-:W-:-:S03]  /*0850*/  FMUL.FTZ R29, R21, R21 ;  /* 0x00000015151d7220 */ /* 0x000fc60000410000 */
[----:B------:R-:W-:Y:S01]  /*0860*/  @P1 FSEL R23, R25, RZ, P0 ;  /* 0x000000ff19171208 */ /* 0x000fe20000000000 */
[----:B------:R-:W-:Y:S01]  /*0870*/  FFMA.FTZ R26, R29, R16, 0.018773360177874565125 ;  /* 0x3c99ca971d1a7423 */ /* 0x000fe20000010010 */
[----:B------:R-:W-:Y:S02]  /*0880*/  FSETP.GT.FTZ.AND P0, PT, |R7|, 0.56000000238418579102, PT ;  /* 0x3f0f5c290700780b */ /* 0x000fe40003f14200 */
[----:B------:R-:W-:Y:S01]  /*0890*/  LOP3.LUT R0, R15, 0x80000000, R0, 0xb8, !PT ;  /* 0x800000000f007812 */ /* 0x000fe200078eb800 */
[----:B------:R-:W-:Y:S01]  /*08a0*/  FMUL.FTZ R25, R23, R23 ;  /* 0x0000001717197220 */ /* 0x000fe20000410000 */
[----:B------:R-:W-:-:S03]  /*08b0*/  FFMA.FTZ R26, R29, R26, 0.046769052743911743164 ;  /* 0x3d3f90e81d1a7423 */ /* 0x000fc6000001001a */
[----:B------:R-:W-:Y:S01]  /*08c0*/  FFMA.FTZ R28, R25, R16, 0.018773360177874565125 ;  /* 0x3c99ca97191c7423 */ /* 0x000fe20000010010 */
[----:B------:R-:W-:-:S03]  /*08d0*/  FFMA.FTZ R26, R29, R26, 0.074823014438152313232 ;  /* 0x3d993ccf1d1a7423 */ /* 0x000fc6000001001a */
[----:B------:R-:W-:Y:S01]  /*08e0*/  FFMA.FTZ R28, R25, R28, 0.046769052743911743164 ;  /* 0x3d3f90e8191c7423 */ /* 0x000fe2000001001c */
[----:B------:R-:W-:-:S03]  /*08f0*/  FFMA.FTZ R26, R29, R26, 0.16667181253433227539 ;  /* 0x3e2aac041d1a7423 */ /* 0x000fc6000001001a */
[----:B------:R-:W-:Y:S01]  /*0900*/  FFMA.FTZ R28, R25, R28, 0.074823014438152313232 ;  /* 0x3d993ccf191c7423 */ /* 0x000fe2000001001c */
[----:B------:R-:W-:-:S03]  /*0910*/  FMUL.FTZ R26, R29, R26 ;  /* 0x0000001a1d1a7220 */ /* 0x000fc60000410000 */
[----:B------:R-:W-:Y:S01]  /*0920*/  FFMA.FTZ R28, R25, R28, 0.16667181253433227539 ;  /* 0x3e2aac04191c7423 */ /* 0x000fe2000001001c */
[----:B------:R-:W-:-:S03]  /*0930*/  FFMA.FTZ R21, R21, R26, R21 ;  /* 0x0000001a15157223 */ /* 0x000fc60000010015 */
[----:B------:R-:W-:Y:S01]  /*0940*/  FMUL.FTZ R28, R25, R28 ;  /* 0x0000001c191c7220 */ /* 0x000fe20000410000 */
[----:B------:R-:W-:-:S03]  /*0950*/  FADD.FTZ R25, |R7|, -RZ ;  /* 0x800000ff07197221 */ /* 0x000fc60000010200 */
[----:B------:R-:W-:Y:S01]  /*0960*/  FFMA.FTZ R23, R23, R28, R23 ;  /* 0x0000001c17177223 */ /* 0x000fe20000010017 */
[----:B------:R-:W-:-:S04]  /*0970*/  FFMA.FTZ R29, -R25, R8, 0.5 ;  /* 0x3f000000191d7423 */ /* 0x000fc80000010108 */
[----:B------:R-:W0:Y:S02]  /*0980*/  MUFU.RSQ R8, R29 ;  /* 0x0000001d00087308 */ /* 0x000e240000001400 */
[----:B0-----:R-:W-:Y:S01]  /*0990*/  FMUL.FTZ R29, R29, R8 ;  /* 0x000000081d1d7220 */ /* 0x001fe20000410000 */
[----:B------:R-:W-:-:S04]  /*09a0*/  FMUL.FTZ R8, R8, 0.5 ;  /* 0x3f00000008087820 */ /* 0x000fc80000410000 */
[----:B------:R-:W-:-:S04]  /*09b0*/  FFMA.FTZ R8, -R29, R8, 0.5 ;  /* 0x3f0000001d087423 */ /* 0x000fc80000010108 */
[----:B------:R-:W-:-:S05]  /*09c0*/  FFMA.FTZ R8, R29, R8, R29 ;  /* 0x000000081d087223 */ /* 0x000fca000001001d */
[----:B------:R-:W-:Y:S02]  /*09d0*/  @P0 FSEL R25, R8, RZ, P6 ;  /* 0x000000ff08190208 */ /* 0x000fe40003000000 */
[----:B------:R-:W-:-:S03]  /*09e0*/  ISETP.NE.AND P6, PT, R27, RZ, PT ;  /* 0x000000ff1b00720c */ /* 0x000fc60003fc5270 */
[----:B------:R-:W-:-:S04]  /*09f0*/  FMUL.FTZ R27, R25, R25 ;  /* 0x00000019191b7220 */ /* 0x000fc80000410000 */
[----:B------:R-:W-:-:S04]  /*0a00*/  FFMA.FTZ R16, R27, R16, 0.018773360177874565125 ;  /* 0x3c99ca971b107423 */ /* 0x000fc80000010010 */
[C---:B------:R-:W-:Y:S02]  /*0a10*/  FFMA.FTZ R16, R27.reuse, R16, 0.046769052743911743164 ;  /* 0x3d3f90e81b107423 */ /* 0x040fe40000010010 */
[----:B------:R-:W-:Y:S01]  /*0a20*/  @P6 FFMA.FTZ R18, R14, 0.93318945169448852539, R13 ;  /* 0x3f6ee5810e126823 */ /* 0x000fe2000001000d */
[----:B------:R-:W-:Y:S01]  /*0a30*/  FMUL.FTZ R13, R24, -2 ;  /* 0xc0000000180d7820 */ /* 0x000fe20000410000 */
[----:B------:R-:W-:-:S03]  /*0a40*/  FFMA.FTZ R16, R27, R16, 0.074823014438152313232 ;  /* 0x3d993ccf1b107423 */ /* 0x000fc60000010010 */
[----:B------:R-:W-:Y:S01]  /*0a50*/  @P3 FFMA.FTZ R24, R14, 0.93318945169448852539, R13 ;  /* 0x3f6ee5810e183823 */ /* 0x000fe2000001000d */
[C---:B------:R-:W-:Y:S01]  /*0a60*/  FFMA.FTZ R8, R27.reuse, R16, 0.16667181253433227539 ;  /* 0x3e2aac041b087423 */ /* 0x040fe20000010010 */
[----:B------:R-:W-:Y:S01]  /*0a70*/  LOP3.LUT R9, R18, 0x80000000, R9, 0xb8, !PT ;  /* 0x8000000012097812 */ /* 0x000fe200078eb809 */
[----:B------:R-:W0:Y:S02]  /*0a80*/  LDC.64 R16, c[0x0][0x218] ;  /* 0x00008600ff107b82 */ /* 0x000e240000000a00 */
[----:B------:R-:W-:Y:S01]  /*0a90*/  FMUL.FTZ R8, R27, R8 ;  /* 0x000000081b087220 */ /* 0x000fe20000410000 */
[----:B------:R-:W-:Y:S01]  /*0aa0*/  FMUL.FTZ R27, R19, -2 ;  /* 0xc0000000131b7820 */ /* 0x000fe20000410000 */
[----:B------:R-:W-:Y:S02]  /*0ab0*/  LOP3.LUT R5, R24, 0x80000000, R5, 0xb8, !PT ;  /* 0x8000000018057812 */ /* 0x000fe400078eb805 */
[----:B------:R-:W-:Y:S01]  /*0ac0*/  FFMA.FTZ R8, R25, R8, R25 ;  /* 0x0000000819087223 */ /* 0x000fe20000010019 */
[----:B------:R-:W-:Y:S01]  /*0ad0*/  FMUL.FTZ R25, R11, -2 ;  /* 0xc00000000b197820 */ /* 0x000fe20000410000 */
[----:B------:R-:W-:Y:S01]  /*0ae0*/  @P4 FFMA.FTZ R19, R14, 0.93318945169448852539, R27 ;  /* 0x3f6ee5810e134823 */ /* 0x000fe2000001001b */
[----:B------:R-:W-:Y:S01]  /*0af0*/  FMUL.FTZ R27, R23, -2 ;  /* 0xc0000000171b7820 */ /* 0x000fe20000410000 */
[----:B------:R-:W-:Y:S01]  /*0b00*/  FMUL.FTZ R29, R8, -2 ;  /* 0xc0000000081d7820 */ /* 0x000fe20000410000 */
[C---:B------:R-:W-:Y:S01]  /*0b10*/  @P5 FFMA.FTZ R11, R14.reuse, 0.93318945169448852539, R25 ;  /* 0x3f6ee5810e0b5823 */ /* 0x040fe20000010019 */
[----:B------:R-:W-:Y:S01]  /*0b20*/  FMUL.FTZ R25, R21, -2 ;  /* 0xc000000015197820 */ /* 0x000fe20000410000 */
[C---:B------:R-:W-:Y:S01]  /*0b30*/  @P1 FFMA.FTZ R23, R14.reuse, 0.93318945169448852539, R27 ;  /* 0x3f6ee5810e171823 */ /* 0x040fe2000001001b */
[C---:B------:R-:W-:Y:S01]  /*0b40*/  @P0 FFMA.FTZ R8, R14.reuse, 0.93318945169448852539, R29 ;  /* 0x3f6ee5810e080823 */ /* 0x040fe2000001001d */
[----:B------:R-:W-:Y:S01]  /*0b50*/  FSETP.GTU.FTZ.AND P0, PT, R15, +INF , PT ;  /* 0x7f8000000f00780b */ /* 0x000fe20003f1c000 */
[----:B------:R-:W-:Y:S01]  /*0b60*/  @P2 FFMA.FTZ R21, R14, 0.93318945169448852539, R25 ;  /* 0x3f6ee5810e152823 */ /* 0x000fe20000010019 */
[----:B------:R-:W-:-:S02]  /*0b70*/  FSETP.GTU.FTZ.AND P1, PT, R18, +INF , PT ;  /* 0x7f8000001200780b */ /* 0x000fc40003f3c000 */
[C---:B------:R-:W-:Y:S02]  /*0b80*/  LOP3.LUT R4, R11.reuse, 0x80000000, R4, 0xb8, !PT ;  /* 0x800000000b047812 */ /* 0x040fe400078eb804 */
[----:B------:R-:W-:Y:S02]  /*0b90*/  FSETP.GTU.FTZ.AND P2, PT, R11, +INF , PT ;  /* 0x7f8000000b00780b */ /* 0x000fe40003f5c000 */
[----:B------:R-:W-:Y:S01]  /*0ba0*/  LOP3.LUT R12, R19, 0x80000000, R12, 0xb8, !PT ;  /* 0x80000000130c7812 */ /* 0x000fe200078eb80c */
[----:B0-----:R-:W-:Y:S01]  /*0bb0*/  IMAD.WIDE.U32 R16, R3, 0x2, R16 ;  /* 0x0000000203107825 */ /* 0x001fe200078e0010 */
[----:B------:R-:W-:Y:S02]  /*0bc0*/  FSETP.GTU.FTZ.AND P3, PT, R19, +INF , PT ;  /* 0x7f8000001300780b */ /* 0x000fe40003f7c000 */
[----:B------:R-:W-:Y:S02]  /*0bd0*/  FSEL R15, R0, R15, !P0 ;  /* 0x0000000f000f7208 */ /* 0x000fe40004000000 */
[----:B------:R-:W-:Y:S01]  /*0be0*/  FSEL R18, R9, R18, !P1 ;  /* 0x0000001209127208 */ /* 0x000fe20004800000 */
[----:B------:R-:W-:Y:S01]  /*0bf0*/  IMAD.WIDE R16, R2, 0x10, R16 ;  /* 0x0000001002107825 */ /* 0x000fe200078e0210 */
[----:B------:R-:W-:-:S02]  /*0c00*/  FSEL R11, R4, R11, !P2 ;  /* 0x0000000b040b7208 */ /* 0x000fc40005000000 */
[----:B------:R-:W-:Y:S02]  /*0c10*/  FSEL R12, R12, R19, !P3 ;  /* 0x000000130c0c7208 */ /* 0x000fe40005800000 */
[----:B------:R-:W-:Y:S02]  /*0c20*/  FSETP.GTU.FTZ.AND P0, PT, R24, +INF , PT ;  /* 0x7f8000001800780b */ /* 0x000fe40003f1c000 */
[C---:B------:R-:W-:Y:S02]  /*0c30*/  LOP3.LUT R10, R21.reuse, 0x80000000, R10, 0xb8, !PT ;  /* 0x80000000150a7812 */ /* 0x040fe400078eb80a */
[----:B------:R-:W-:Y:S02]  /*0c40*/  FSETP.GTU.FTZ.AND P1, PT, R21, +INF , PT ;  /* 0x7f8000001500780b */ /* 0x000fe40003f3c000 */
[----:B------:R-:W-:Y:S02]  /*0c50*/  LOP3.LUT R0, R23, 0x80000000, R6, 0xb8, !PT ;  /* 0x8000000017007812 */ /* 0x000fe400078eb806 */
[----:B------:R-:W-:-:S02]  /*0c60*/  LOP3.LUT R7, R8, 0x80000000, R7, 0xb8, !PT ;  /* 0x8000000008077812 */ /* 0x000fc400078eb807 */
[----:B------:R-:W-:Y:S02]  /*0c70*/  FSETP.GTU.FTZ.AND P2, PT, R23, +INF , PT ;  /* 0x7f8000001700780b */ /* 0x000fe40003f5c000 */
[----:B------:R-:W-:Y:S02]  /*0c80*/  FSETP.GTU.FTZ.AND P3, PT, R8, +INF , PT ;  /* 0x7f8000000800780b */ /* 0x000fe40003f7c000 */
[----:B------:R-:W-:Y:S02]  /*0c90*/  FSEL R6, R5, R24, !P0 ;  /* 0x0000001805067208 */ /* 0x000fe40004000000 */
[----:B------:R-:W-:Y:S02]  /*0ca0*/  FSEL R21, R10, R21, !P1 ;  /* 0x000000150a157208 */ /* 0x000fe40004800000 */
[----:B------:R-:W-:Y:S02]  /*0cb0*/  FSEL R0, R0, R23, !P2 ;  /* 0x0000001700007208 */ /* 0x000fe40005000000 */
[----:B------:R-:W-:-:S02]  /*0cc0*/  FSEL R7, R7, R8, !P3 ;  /* 0x0000000807077208 */ /* 0x000fc40005800000 */
[----:B------:R-:W-:Y:S02]  /*0cd0*/  F2FP.F16.F32.PACK_AB R4, R18, R15 ;  /* 0x0000000f1204723e */ /* 0x000fe400000000ff */
[----:B------:R-:W-:Y:S02]  /*0ce0*/  F2FP.F16.F32.PACK_AB R5, R12, R11 ;  /* 0x0000000b0c05723e */ /* 0x000fe400000000ff */
[----:B------:R-:W-:Y:S02]  /*0cf0*/  F2FP.F16.F32.PACK_AB R6, R21, R6 ;  /* 0x000000061506723e */ /* 0x000fe400000000ff */
[----:B------:R-:W-:-:S05]  /*0d00*/  F2FP.F16.F32.PACK_AB R7, R7, R0 ;  /* 0x000000000707723e */ /* 0x000fca00000000ff */
[----:B------:R-:W-:Y:S01]  /*0d10*/  STG.E.128 desc[UR4][R16.64], R4 ;  /* 0x0000000410007986 */ /* 0x000fe2000c101d04 */
[----:B------:R-:W-:Y:S05]  /*0d20*/  EXIT ;  /* 0x000000000000794d */ /* 0x000fea0003800000 */
.L_x_1293:
        /* <DEDUP_REMOVED lines=15> */
[----:B------:R0:W5:Y:S07]  /*0e20*/  @!P6 LDG.E.U16 R2, desc[UR4][R26.64] ;  /* 0x000000041a02e981 */ /* 0x00016e000c1e1500 */
[----:B------:R-:W-:Y:S01]  /*0e30*/  @!P4 IADD3 R25, R3, R18, RZ ;  /* 0x000000120319c210 */ /* 0x000fe20007ffe0ff */
[----:B------:R-:W2:Y:S01]  /*0e40*/  @!P4 LDC.64 R4, c[0x0][0x220] ;  /* 0x00008800ff04cb82 */ /* 0x000ea20000000a00 */
[----:B------:R-:W-:-:S04]  /*0e50*/  @!P4 IADD3 R18, R18, 0x80, RZ ;  /* 0x000000801212c810 */ /* 0x000fc80007ffe0ff */
[----:B------:R-:W-:-:S13]  /*0e60*/  ISETP.GE.AND P3, PT, R18, R9, PT ;  /* 0x000000091200720c */ /* 0x000fda0003f66270 */
[----:B------:R-:W-:Y:S01]  /*0e70*/  @!P3 IADD3 R23, R3, R18, RZ ;  /* 0x000000120317b210 */ /* 0x000fe20007ffe0ff */
[----:B------:R-:W3:Y:S01]  /*0e80*/  @!P3 LDC.64 R6, c[0x0][0x220] ;  /* 0x00008800ff06bb82 */ /* 0x000ee20000000a00 */
[----:B------:R-:W-:-:S04]  /*0e90*/  @!P3 IADD3 R18, R18, 0x80, RZ ;  /* 0x000000801212b810 */ /* 0x000fc80007ffe0ff */
[----:B------:R-:W-:-:S13]  /*0ea0*/  ISETP.GE.AND P2, PT, R18, R9, PT ;  /* 0x000000091200720c */ /* 0x000fda0003f46270 */
[----:B------:R-:W-:Y:S01]  /*0eb0*/  @!P2 IADD3 R21, R3, R18, RZ ;  /* 0x000000120315a210 */ /* 0x000fe20007ffe0ff */
[----:B--2---:R-:W-:Y:S01]  /*0ec0*/  @!P4 IMAD.WIDE.U32 R4, R25, 0x2, R4 ;  /* 0x000000021904c825 */ /* 0x004fe200078e0004 */
[----:B------:R-:W-:Y:S01]  /*0ed0*/  @!P2 IADD3 R18, R18, 0x80, RZ ;  /* 0x000000801212a810 */ /* 0x000fe20007ffe0ff */
[----:B------:R-:W2:Y:S03]  /*0ee0*/  @!P0 LDC.64 R24, c[0x0][0x220] ;  /* 0x00008800ff188b82 */ /* 0x000ea60000000a00 */
[----:B------:R-:W-:Y:S01]  /*0ef0*/  ISETP.GE.AND P1, PT, R18, R9, PT ;  /* 0x000000091200720c */ /* 0x000fe20003f26270 */
[----:B-1----:R-:W-:Y:S01]  /*0f00*/  @!P5 IMAD.WIDE.U32 R16, R29, 0x2, R16 ;  /* 0x000000021d10d825 */ /* 0x002fe200078e0010 */
[----:B------:R-:W-:-:S03]  /*0f10*/  PRMT R0, RZ, 0x7610, R0 ;  /* 0x00007610ff007816 */ /* 0x000fc60000000000 */
[----:B---3--:R-:W-:Y:S01]  /*0f20*/  @!P3 IMAD.WIDE.U32 R6, R23, 0x2, R6 ;  /* 0x000000021706b825 */ /* 0x008fe200078e0006 */
[----:B------:R-:W1:Y:S02]  /*0f30*/  @!P2 LDC.64 R10, c[0x0][0x220] ;  /* 0x00008800ff0aab82 */ /* 0x000e640000000a00 */
[----:B------:R3:W5:Y:S05]  /*0f40*/  @!P5 LDG.E.U16 R0, desc[UR4][R16.64] ;  /* 0x000000041000d981 */ /* 0x00076a000c1e1500 */
[----:B------:R-:W-:Y:S01]  /*0f50*/  @!P1 IADD3 R19, R3, R18, RZ ;  /* 0x0000001203139210 */ /* 0x000fe20007ffe0ff */
[----:B------:R-:W4:Y:S01]  /*0f60*/  @!P1 LDC.64 R12, c[0x0][0x220] ;  /* 0x00008800ff0c9b82 */ /* 0x000f220000000a00 */
[----:B------:R-:W-:-:S04]  /*0f70*/  @!P1 IADD3 R18, R18, 0x80, RZ ;  /* 0x0000008012129810 */ /* 0x000fc80007ffe0ff */
[----:B------:R-:W-:-:S13]  /*0f80*/  ISETP.GE.AND P6, PT, R18, R9, PT ;  /* 0x000000091200720c */ /* 0x000fda0003fc6270 */
[----:B------:R-:W1:Y:S01]  /*0f90*/  @!P6 LDC.64 R14, c[0x0][0x220] ;  /* 0x00008800ff0eeb82 */ /* 0x000e620000000a00 */
[C---:B0-----:R-:W-:Y:S02]  /*0fa0*/  @!P6 IADD3 R27, R3.reuse, R18, RZ ;  /* 0x00000012031be210 */ /* 0x041fe40007ffe0ff */
[----:B---3--:R-:W-:Y:S02]  /*0fb0*/  @!P0 IADD3 R17, R3, R8, RZ ;  /* 0x0000000803118210 */ /* 0x008fe40007ffe0ff */
[----:B------:R-:W-:Y:S02]  /*0fc0*/  PRMT R18, RZ, 0x7610, R18 ;  /* 0x00007610ff127816 */ /* 0x000fe40000000012 */
[----:B------:R-:W-:Y:S01]  /*0fd0*/  PRMT R23, RZ, 0x7610, R23 ;  /* 0x00007610ff177816 */ /* 0x000fe20000000017 */
[----:B--2---:R-:W-:Y:S02]  /*0fe0*/  @!P0 IMAD.WIDE.U32 R24, R17, 0x2, R24 ;  /* 0x0000000211188825 */ /* 0x004fe400078e0018 */
[----:B------:R-:W0:Y:S03]  /*0ff0*/  @!P0 LDC.64 R16, c[0x0][0x218] ;  /* 0x00008600ff108b82 */ /* 0x000e260000000a00 */
[----:B------:R-:W5:Y:S01]  /*1000*/  @!P0 LDG.E.U16 R23, desc[UR4][R24.64] ;  /* 0x0000000418178981 */ /* 0x000f62000c1e1500 */
[----:B-1----:R-:W-:-:S05]  /*1010*/  @!P6 IMAD.WIDE.U32 R14, R27, 0x2, R14 ;  /* 0x000000021b0ee825 */ /* 0x002fca00078e000e */
[----:B------:R-:W5:Y:S01]  /*1020*/  @!P6 LDG.E.U16 R18, desc[UR4][R14.64] ;  /* 0x000000040e12e981 */ /* 0x000f62000c1e1500 */
[----:B------:R-:W-:Y:S01]  /*1030*/  @!P2 IMAD.WIDE.U32 R10, R21, 0x2, R10 ;  /* 0x00000002150aa825 */ /* 0x000fe200078e000a */
[----:B------:R-:W-:Y:S02]  /*1040*/  PRMT R22, RZ, 0x7610, R22 ;  /* 0x00007610ff167816 */ /* 0x000fe40000000016 */
[----:B------:R-:W-:Y:S02]  /*1050*/  PRMT R21, RZ, 0x7610, R21 ;  /* 0x00007610ff157816 */ /* 0x000fe40000000015 */
[----:B------:R-:W-:Y:S01]  /*1060*/  PRMT R20, RZ, 0x7610, R20 ;  /* 0x00007610ff147816 */ /* 0x000fe20000000014 */
[----:B----4-:R-:W-:Y:S01]  /*1070*/  @!P1 IMAD.WIDE.U32 R12, R19, 0x2, R12 ;  /* 0x00000002130c9825 */ /* 0x010fe200078e000c */
        /* <DEDUP_REMOVED lines=42> */
.L_x_1295:
[----:B------:R-:W-:Y:S05]  /*1320*/  BSYNC B0 ;  /* 0x0000000000007941 */ /* 0x000fea0003800000 */
.L_x_1294:
        /* <DEDUP_REMOVED lines=31> */
[----:B------:R-:W-:-:S07]  /*1520*/  F2FP.F16.F32.PACK_AB R2, RZ, R2 ;  /* 0x00000002ff02723e */ /* 0x000fce00000000ff */
.L_x_1297:
[----:B------:R-:W-:Y:S05]  /*1530*/  BSYNC B0 ;  /* 0x0000000000007941 */ /* 0x000fea0003800000 */
.L_x_1296:
[----:B------:R-:W-:Y:S01]  /*1540*/  BSSY B0, `(.L_x_1298) ;  /* 0x000001f000007945 */ /* 0x000fe20003800000 */
[----:B------:R-:W-:Y:S02]  /*1550*/  ISETP.GE.AND P5, PT, R6, R9, PT ;  /* 0x000000090600720c */ /* 0x000fe40003fa6270 */
[----:B------:R-:W-:Y:S01]  /*1560*/  IADD3 R6, R8, 0x380, RZ ;  /* 0x0000038008067810 */ /* 0x000fe20007ffe0ff */
[----:B------:R-:W-:Y:S10]  /*1570*/  @P3 BRA `(.L_x_1299) ;  /* 0x00000000006c3947 */ /* 0x000ff40003800000 */
        /* <DEDUP_REMOVED lines=27> */
.L_x_1299:
[----:B------:R-:W-:Y:S05]  /*1730*/  BSYNC B0 ;  /* 0x0000000000007941 */ /* 0x000fea0003800000 */
.L_x_1298:
[----:B------:R-:W-:Y:S01]  /*1740*/  @!P0 IADD3 R7, R3, R8, RZ ;  /* 0x0000000803078210 */ /* 0x000fe20007ffe0ff */
[----:B------:R-:W-:Y:S01]  /*1750*/  BSSY B0, `(.L_x_1300) ;  /* 0x000001f000007945 */ /* 0x000fe20003800000 */
[----:B------:R-:W-:-:S03]  /*1760*/  ISETP.GE.AND P3, PT, R6, R9, PT ;  /* 0x000000090600720c */ /* 0x000fc60003f66270 */
[----:B------:R-:W-:Y:S01]  /*1770*/  @!P0 IMAD.WIDE.U32 R16, R7, 0x2, R16 ;  /* 0x0000000207108825 */ /* 0x000fe200078e0010 */
[----:B------:R-:W-:Y:S09]  /*1780*/  @P1 BRA `(.L_x_1301) ;  /* 0x00000000006c1947 */ /* 0x000ff20003800000 */
        /* <DEDUP_REMOVED lines=27> */
.L_x_1301:
[----:B------:R-:W-:Y:S05]  /*1940*/  BSYNC B0 ;  /* 0x0000000000007941 */ /* 0x000fea0003800000 */
.L_x_1300:
        /* <DEDUP_REMOVED lines=29> */
.L_x_1303:
[----:B------:R-:W-:Y:S05]  /*1b20*/  BSYNC B0 ;  /* 0x0000000000007941 */ /* 0x000fea0003800000 */
.L_x_1302:
        /* <DEDUP_REMOVED lines=29> */
.L_x_1305:
[----:B------:R-:W-:Y:S05]  /*1d00*/  BSYNC B0 ;  /* 0x0000000000007941 */ /* 0x000fea0003800000 */
.L_x_1304:
        /* <DEDUP_REMOVED lines=29> */
.L_x_1307:
[----:B------:R-:W-:Y:S05]  /*1ee0*/  BSYNC B0 ;  /* 0x0000000000007941 */ /* 0x000fea0003800000 */
.L_x_1306:
        /* <DEDUP_REMOVED lines=29> */
.L_x_1309:
[----:B------:R-:W-:Y:S05]  /*20c0*/  BSYNC B0 ;  /* 0x0000000000007941 */ /* 0x000fea0003800000 */
.L_x_1308:
        /* <DEDUP_REMOVED lines=11> */
[----:B-----5:R0:W-:Y:S07]  /*2180*/  STG.E.U16 desc[UR4][R4.64], R2 ;  /* 0x0000000204007986 */ /* 0x0201ee000c101504 */
[----:B------:R-:W-:Y:S05]  /*2190*/  @P0 BRA `(.L_x_1313) ;  /* 0x0000000000300947 */ /* 0x000fea0003800000 */
[----:B0-----:R-:W0:Y:S01]  /*21a0*/  LDC.64 R4, c[0x0][0x218] ;  /* 0x00008600ff047b82 */ /* 0x001e220000000a00 */
[----:B------:R-:W-:Y:S02]  /*21b0*/  IADD3 R13, R3, R8, RZ ;  /* 0x00000008030d7210 */ /* 0x000fe40007ffe0ff */
[----:B------:R-:W-:-:S03]  /*21c0*/  IADD3 R8, R8, 0x80, RZ ;  /* 0x0000008008087810 */ /* 0x000fc60007ffe0ff */
[----:B0-----:R-:W-:-:S05]  /*21d0*/  IMAD.WIDE.U32 R4, R13, 0x2, R4 ;  /* 0x000000020d047825 */ /* 0x001fca00078e0004 */
[----:B------:R0:W-:Y:S02]  /*21e0*/  STG.E.U16 desc[UR4][R4.64], R0 ;  /* 0x0000000004007986 */ /* 0x0001e4000c101504 */
.L_x_1312:
[----:B------:R-:W-:-:S13]  /*21f0*/  ISETP.GE.AND P0, PT, R8, R9, PT ;  /* 0x000000090800720c */ /* 0x000fda0003f06270 */
[----:B------:R-:W-:Y:S05]  /*2200*/  @P0 BRA `(.L_x_1314) ;  /* 0x0000000000300947 */ /* 0x000fea0003800000 */
[----:B0-----:R-:W0:Y:S01]  /*2210*/  LDC.64 R4, c[0x0][0x218] ;  /* 0x00008600ff047b82 */ /* 0x001e220000000a00 */
[----:B------:R-:W-:Y:S02]  /*2220*/  IADD3 R13, R3, R8, RZ ;  /* 0x00000008030d7210 */ /* 0x000fe40007ffe0ff */
[----:B------:R-:W-:-:S03]  /*2230*/  IADD3 R8, R8, 0x80, RZ ;  /* 0x0000008008087810 */ /* 0x000fc60007ffe0ff */
[----:B0-----:R-:W-:-:S05]  /*2240*/  IMAD.WIDE.U32 R4, R13, 0x2, R4 ;  /* 0x000000020d047825 */ /* 0x001fca00078e0004 */
[----:B------:R1:W-:Y:S02]  /*2250*/  STG.E.U16 desc[UR4][R4.64], R6 ;  /* 0x0000000604007986 */ /* 0x0003e4000c101504 */
.L_x_1313:
[----:B------:R-:W-:-:S13]  /*2260*/  ISETP.GE.AND P0, PT, R8, R9, PT ;  /* 0x000000090800720c */ /* 0x000fda0003f06270 */
[----:B------:R-:W-:Y:S05]  /*2270*/  @P0 BRA `(.L_x_1315) ;  /* 0x0000000000340947 */ /* 0x000fea0003800000 */
[----:B01----:R-:W0:Y:S01]  /*2280*/  LDC.64 R4, c[0x0][0x218] ;  /* 0x00008600ff047b82 */ /* 0x003e220000000a00 */
[----:B------:R-:W-:Y:S02]  /*2290*/  IADD3 R13, R3, R8, RZ ;  /* 0x00000008030d7210 */ /* 0x000fe40007ffe0ff */
[----:B------:R-:W-:-:S03]  /*22a0*/  IADD3 R8, R8, 0x80, RZ ;  /* 0x0000008008087810 */ /* 0x000fc60007ffe0ff */
[----:B0-----:R-:W-:-:S05]  /*22b0*/  IMAD.WIDE.U32 R4, R13, 0x2, R4 ;  /* 0x000000020d047825 */ /* 0x001fca00078e0004 */
[----:B------:R1:W-:Y:S02]  /*22c0*/  STG.E.U16 desc[UR4][R4.64], R7 ;  /* 0x0000000704007986 */ /* 0x0003e4000c101504 */
.L_x_1314:
        /* <DEDUP_REMOVED lines=8> */
.L_x_1315:
[----:B------:R-:W-:Y:S05]  /*2350*/  BSYNC B1 ;  /* 0x0000000000017941 */ /* 0x000fea0003800000 */
.L_x_1311:
[----:B------:R-:W-:-:S13]  /*2360*/  ISETP.GE.AND P0, PT, R8, R9, PT ;  /* 0x000000090800720c */ /* 0x000fda0003f06270 */
[----:B012---:R-:W0:Y:S01]  /*2370*/  @!P0 LDC.64 R4, c[0x0][0x218] ;  /* 0x00008600ff048b82 */ /* 0x007e220000000a00 */
[----:B------:R-:W-:Y:S02]  /*2380*/  @!P0 IADD3 R7, R3, R8, RZ ;  /* 0x0000000803078210 */ /* 0x000fe40007ffe0ff */
[----:B------:R-:W-:-:S03]  /*2390*/  @!P0 IADD3 R8, R8, 0x80, RZ ;  /* 0x0000008008088810 */ /* 0x000fc60007ffe0ff */
[----:B0-----:R-:W-:-:S05]  /*23a0*/  @!P0 IMAD.WIDE.U32 R4, R7, 0x2, R4 ;  /* 0x0000000207048825 */ /* 0x001fca00078e0004 */
[----:B------:R2:W-:Y:S02]  /*23b0*/  @!P0 STG.E.U16 desc[UR4][R4.64], R11 ;  /* 0x0000000b04008986 */ /* 0x0005e4000c101504 */
.L_x_1316:
[----:B------:R-:W-:Y:S05]  /*23c0*/  BSYNC B0 ;  /* 0x0000000000007941 */ /* 0x000fea0003800000 */
.L_x_1310:
[----:B------:R-:W-:Y:S05]  /*23d0*/  WARPSYNC.ALL ;  /* 0x0000000000007948 */ /* 0x000fea0003800000 */
[----:B------:R-:W-:-:S13]  /*23e0*/  ISETP.GE.AND P0, PT, R8, R9, PT ;  /* 0x000000090800720c */ /* 0x000fda0003f06270 */
[----:B------:R-:W-:Y:S05]  /*23f0*/  @P0 EXIT ;  /* 0x000000000000094d */ /* 0x000fea0003800000 */
[----:B012---:R-:W0:Y:S01]  /*2400*/  LDC.64 R4, c[0x0][0x218] ;  /* 0x00008600ff047b82 */ /* 0x007e220000000a00 */
[----:B------:R-:W-:-:S05]  /*2410*/  IADD3 R3, R3, R8, RZ ;  /* 0x0000000803037210 */ /* 0x000fca0007ffe0ff */
[----:B0----5:R-:W-:-:S05]  /*2420*/  IMAD.WIDE.U32 R2, R3, 0x2, R4 ;  /* 0x0000000203027825 */ /* 0x021fca00078e0004 */
[----:B------:R-:W-:Y:S01]  /*2430*/  STG.E.U16 desc[UR4][R2.64], R12 ;  /* 0x0000000c02007986 */ /* 0x000fe2000c101504 */
[----:B------:R-:W-:Y:S05]  /*2440*/  EXIT ;  /* 0x000000000000794d */ /* 0x000fea0003800000 */
.L_x_1317:
        /* <DEDUP_REMOVED lines=11> */
.L_x_20837:


//--------------------- .text._ZN2at6native18elementwise_kernelILi128ELi4EZNS0_15gpu_kernel_implIZZZNS0_16asin_kernel_cudaERNS_18TensorIteratorBaseEENKUlvE0_clEvENKUlvE0_clEvEUlfE_EEvS4_RKT_EUliE_EEviT1_ --------------------------
	.section	.text._ZN2at6native18elementwise_kernelILi128ELi4EZNS0_15gpu_kernel_implIZZZNS0_16asin_kernel_cudaERNS_18TensorIteratorBaseEENKUlvE0_clEvENKUlvE0_clEvEUlfE_EEvS4_RKT_EUliE_EEviT1_,"ax",@progbits
	.align	128
        .global         _ZN2at6native18elementwise_kernelILi128ELi4EZNS0_15gpu_kernel_implIZZZNS0_16asin_kernel_cudaERNS_18TensorIteratorBaseEENKUlvE0_clEvENKUlvE0_clEvEUlfE_EEvS4_RKT_EUliE_EEviT1_
        .type           _ZN2at6native18elementwise_kernelILi128ELi4EZNS0_15gpu_kernel_implIZZZNS0_16asin_kernel_cudaERNS_18TensorIteratorBaseEENKUlvE0_clEvENKUlvE0_clEvEUlfE_EEvS4_RKT_EUliE_EEviT1_,@function
        .size           _ZN2at6native18elementwise_kernelILi128ELi4EZNS0_15gpu_kernel_implIZZZNS0_16asin_kernel_cudaERNS_18TensorIteratorBaseEENKUlvE0_clEvENKUlvE0_clEvEUlfE_EEvS4_RKT_EUliE_EEviT1_,(.L_x_20838 - _ZN2at6native18elementwise_kernelILi128ELi4EZNS0_15gpu_kernel_implIZZZNS0_16asin_kernel_cudaERNS_18TensorIteratorBaseEENKUlvE0_clEvENKUlvE0_clEvEUlfE_EEvS4_RKT_EUliE_EEviT1_)
        .other          _ZN2at6native18elementwise_kernelILi128ELi4EZNS0_15gpu_kernel_implIZZZNS0_16asin_kernel_cudaERNS_18TensorIteratorBaseEENKUlvE0_clEvENKUlvE0_clEvEUlfE_EEvS4_RKT_EUliE_EEviT1_,@"STO_CUDA_ENTRY STV_DEFAULT"
_ZN2at6native18elementwise_kernelILi128ELi4EZNS0_15gpu_kernel_implIZZZNS0_16asin_kernel_cudaERNS_18TensorIteratorBaseEENKUlvE0_clEvENKUlvE0_clEvEUlfE_EEvS4_RKT_EUliE_EEviT1_:
.text._ZN2at6native18elementwise_kernelILi128ELi4EZNS0_15gpu_kernel_implIZZZNS0_16asin_kernel_cudaERNS_18TensorIteratorBaseEENKUlvE0_clEvENKUlvE0_clEvEUlfE_EEvS4_RKT_EUliE_EEviT1_:
        /* <DEDUP_REMOVED lines=315> */
.L_x_1320:
[----:B------:R-:W0:Y:S01]  /*13b0*/  LDC.U8 R5, c[0x0][0x422] ;  /* 0x00010880ff057b82 */ /* 0x000e220000000000 */
[----:B------:R-:W-:Y:S01]  /*13c0*/  ULDC.64 UR4, c[0x0][0x410] ;  /* 0x0001040000047ab9 */ /* 0x000fe20000000a00 */
[----:B------:R-:W-:Y:S01]  /*13d0*/  ULDC.64 UR6, c[0x0][0x418] ;  /* 0x0001060000067ab9 */ /* 0x000fe20000000a00 */
[----:B------:R-:W-:Y:S01]  /*13e0*/  IADD3 R16, P1, R16, UR4, RZ ;  /* 0x0000000410107c10 */ /* 0x000fe2000ff3e0ff */
[----:B------:R-:W-:Y:S01]  /*13f0*/  BSSY B6, `(.L_x_1321) ;  /* 0x00000e0000067945 */ /* 0x000fe20003800000 */
        /* <DEDUP_REMOVED lines=15> */
[----:B--2---:R-:W0:Y:S01]  /*14f0*/  I2F.S16 R0, R0 ;  /* 0x0000000000007306 */ /* 0x004e220000101400 */
[----:B------:R-:W-:Y:S05]  /*1500*/  BRA `(.L_x_1327) ;  /* 0x0000000c00387947 */ /* 0x000fea0003800000 */
.L_x_1325:
[----:B------:R-:W2:Y:S02]  /*1510*/  LDG.E.U8 R0, desc[UR36][R2.64] ;  /* 0x0000002402007981 */ /* 0x000ea4000c1e1100 */
[----:B--2---:R-:W-:Y:S01]  /*1520*/  I2FP.F32.U32 R0, R0 ;  /* 0x0000000000007245 */ /* 0x004fe20000201000 */
[----:B------:R-:W-:Y:S06]  /*1530*/  BRA `(.L_x_1327) ;  /* 0x0000000c002c7947 */ /* 0x000fec0003800000 */
.L_x_1324:
[----:B------:R-:W-:-:S13]  /*1540*/  ISETP.NE.AND P0, PT, R4, 0x2, PT ;  /* 0x000000020400780c */ /* 0x000fda0003f05270 */
[----:B------:R-:W-:Y:S05]  /*1550*/  @!P0 BRA `(.L_x_1328) ;  /* 0x0000000000288947 */ /* 0x000fea0003800000 */
[----:B------:R-:W-:-:S13]  /*1560*/  ISETP.NE.AND P0, PT, R4, 0x3, PT ;  /* 0x000000030400780c */ /* 0x000fda0003f05270 */
[----:B------:R-:W-:Y:S05]  /*1570*/  @!P0 BRA `(.L_x_1329) ;  /* 0x0000000000148947 */ /* 0x000fea0003800000 */
[----:B------:R-:W-:-:S13]  /*1580*/  ISETP.NE.AND P0, PT, R4, 0x4, PT ;  /* 0x000000040400780c */ /* 0x000fda0003f05270 */
[----:B------:R-:W-:Y:S05]  /*1590*/  @P0 BRA `(.L_x_1326) ;  /* 0x0000000800b80947 */ /* 0x000fea0003800000 */
[----:B------:R-:W2:Y:S02]  /*15a0*/  LDG.E.64 R2, desc[UR36][R2.64] ;  /* 0x0000002402027981 */ /* 0x000ea4000c1e1b00 */
[----:B--2---:R4:W0:Y:S01]  /*15b0*/  I2F.S64 R0, R2 ;  /* 0x0000000200007312 */ /* 0x0048220000301400 */
[----:B------:R-:W-:Y:S05]  /*15c0*/  BRA `(.L_x_1327) ;  /* 0x0000000c00087947 */ /* 0x000fea0003800000 */
.L_x_1329:
[----:B------:R-:W2:Y:S02]  /*15d0*/  LDG.E R0, desc[UR36][R2.64] ;  /* 0x0000002402007981 */ /* 0x000ea4000c1e1900 */
[----:B--2---:R-:W-:Y:S01]  /*15e0*/  I2FP.F32.S32 R0, R0 ;  /* 0x0000000000007245 */ /* 0x004fe20000201400 */
[----:B------:R-:W-:Y:S06]  /*15f0*/  BRA `(.L_x_1327) ;  /* 0x0000000800fc7947 */ /* 0x000fec0003800000 */
.L_x_1328:
[----:B------:R-:W2:Y:S02]  /*1600*/  LDG.E.U16 R0, desc[UR36][R2.64] ;  /* 0x0000002402007981 */ /* 0x000ea4000c1e1500 */
[----:B--2---:R-:W0:Y:S01]  /*1610*/  I2F.S16 R0, R0 ;  /* 0x0000000000007306 */ /* 0x004e220000101400 */
[----:B------:R-:W-:Y:S05]  /*1620*/  BRA `(.L_x_1327) ;  /* 0x0000000800f07947 */ /* 0x000fea0003800000 */
.L_x_1323:
[----:B------:R-:W-:-:S13]  /*1630*/  ISETP.GT.AND P0, PT, R4, 0x6, PT ;  /* 0x000000060400780c */ /* 0x000fda0003f04270 */
[----:B------:R-:W-:Y:S05]  /*1640*/  @P0 BRA `(.L_x_1330) ;  /* 0x0000000000240947 */ /* 0x000fea0003800000 */
[----:B------:R-:W-:-:S13]  /*1650*/  ISETP.NE.AND P0, PT, R4, 0x5, PT ;  /* 0x000000050400780c */ /* 0x000fda0003f05270 */
[----:B------:R-:W-:Y:S05]  /*1660*/  @!P0 BRA `(.L_x_1331) ;  /* 0x0000000000108947 */ /* 0x000fea0003800000 */
[----:B------:R-:W-:-:S13]  /*1670*/  ISETP.NE.AND P0, PT, R4, 0x6, PT ;  /* 0x000000060400780c */ /* 0x000fda0003f05270 */
[----:B------:R-:W-:Y:S05]  /*1680*/  @P0 BRA `(.L_x_1326) ;  /* 0x00000008007c0947 */ /* 0x000fea0003800000 */
[----:B------:R2:W5:Y:S01]  /*1690*/  LDG.E R0, desc[UR36][R2.64] ;  /* 0x0000002402007981 */ /* 0x000562000c1e1900 */
[----:B------:R-:W-:Y:S05]  /*16a0*/  BRA `(.L_x_1327) ;  /* 0x0000000800d07947 */ /* 0x000fea0003800000 */
.L_x_1331:
[----:B------:R-:W2:Y:S02]  /*16b0*/  LDG.E.U16 R0, desc[UR36][R2.64] ;  /* 0x0000002402007981 */ /* 0x000ea4000c1e1500 */
[----:B--2---:R-:W-:Y:S01]  /*16c0*/  HADD2.F32 R0, -RZ, R0.H0_H0 ;  /* 0x20000000ff007230 */ /* 0x004fe20000004100 */
[----:B------:R-:W-:Y:S06]  /*16d0*/  BRA `(.L_x_1327) ;  /* 0x0000000800c47947 */ /* 0x000fec0003800000 */
.L_x_1330:
[----:B------:R-:W-:-:S13]  /*16e0*/  ISETP.NE.AND P0, PT, R4, 0x7, PT ;  /* 0x000000070400780c */ /* 0x000fda0003f05270 */
[----:B------:R-:W-:Y:S05]  /*16f0*/  @!P0 BRA `(.L_x_1332) ;  /* 0x0000000000248947 */ /* 0x000fea0003800000 */
[----:B------:R-:W-:-:S13]  /*1700*/  ISETP.NE.AND P0, PT, R4, 0x8, PT ;  /* 0x000000080400780c */ /* 0x000fda0003f05270 */
[----:B------:R-:W-:Y:S05]  /*1710*/  @!P0 BRA `(.L_x_1333) ;  /* 0x0000000000108947 */ /* 0x000fea0003800000 */
[----:B------:R-:W-:-:S13]  /*1720*/  ISETP.NE.AND P0, PT, R4, 0x9, PT ;  /* 0x000000090400780c */ /* 0x000fda0003f05270 */
[----:B------:R-:W-:Y:S05]  /*1730*/  @P0 BRA `(.L_x_1326) ;  /* 0x0000000800500947 */ /* 0x000fea0003800000 */
[----:B------:R3:W5:Y:S01]  /*1740*/  LDG.E R0, desc[UR36][R2.64] ;  /* 0x0000002402007981 */ /* 0x000762000c1e1900 */
[----:B------:R-:W-:Y:S05]  /*1750*/  BRA `(.L_x_1327) ;  /* 0x0000000800a47947 */ /* 0x000fea0003800000 */
.L_x_1333:
[----:B------:R-:W2:Y:S02]  /*1760*/  LDG.E.U16 R0, desc[UR36][R2.64] ;  /* 0x0000002402007981 */ /* 0x000ea4000c1e1500 */
[----:B--2---:R-:W-:Y:S01]  /*1770*/  HADD2.F32 R0, -RZ, R0.H0_H0 ;  /* 0x20000000ff007230 */ /* 0x004fe20000004100 */
[----:B------:R-:W-:Y:S06]  /*1780*/  BRA `(.L_x_1327) ;  /* 0x0000000800987947 */ /* 0x000fec0003800000 */
.L_x_1332:
[----:B------:R-:W2:Y:S01]  /*1790*/  LDG.E.64 R2, desc[UR36][R2.64] ;  /* 0x0000002402027981 */ /* 0x000ea2000c1e1b00 */
[----:B------:R-:W-:Y:S01]  /*17a0*/  UMOV UR4, 0xf0000000 ;  /* 0xf000000000047882 */ /* 0x000fe20000000000 */
[----:B------:R-:W-:Y:S01]  /*17b0*/  UMOV UR5, 0x380fffff ;  /* 0x380fffff00057882 */ /* 0x000fe20000000000 */
[----:B--2---:R-:W0:Y:S01]  /*17c0*/  F2F.F32.F64 R0, R2 ;  /* 0x0000000200007310 */ /* 0x004e220000301000 */
[----:B------:R-:W-:-:S14]  /*17d0*/  DSETP.GEU.AND P0, PT, |R2|, UR4, PT ;  /* 0x0000000402007e2a */ /* 0x000fdc000bf0e200 */
[----:B0-----:R-:W-:Y:S01]  /*17e0*/  @!P0 FMUL R0, R0, 1.175494350822287508e-38 ;  /* 0x0080000000008820 */ /* 0x001fe20000400000 */
[----:B------:R-:W-:Y:S06]  /*17f0*/  BRA `(.L_x_1327) ;  /* 0x00000008007c7947 */ /* 0x000fec0003800000 */
.L_x_1322:
        /* <DEDUP_REMOVED lines=10> */
[----:B------:R-:W-:Y:S01]  /*18a0*/  FSEL R0, RZ, 1, !P0 ;  /* 0x3f800000ff007808 */ /* 0x000fe20004000000 */
[----:B------:R-:W-:Y:S08]  /*18b0*/  BRA `(.L_x_1327) ;  /* 0x00000008004c7947 */ /* 0x000ff00003800000 */
.L_x_1336:
[----:B------:R-:W2:Y:S01]  /*18c0*/  LDG.E.64 R2, desc[UR36][R2.64] ;  /* 0x0000002402027981 */ /* 0x000ea2000c1e1b00 */
[----:B------:R-:W-:Y:S01]  /*18d0*/  UMOV UR4, 0xf0000000 ;  /* 0xf000000000047882 */ /* 0x000fe20000000000 */
[----:B------:R-:W-:Y:S01]  /*18e0*/  UMOV UR5, 0x380fffff ;  /* 0x380fffff00057882 */ /* 0x000fe20000000000 */
[----:B--2---:R-:W0:Y:S01]  /*18f0*/  F2F.F32.F64 R0, R2 ;  /* 0x0000000200007310 */ /* 0x004e220000301000 */
[----:B------:R-:W-:-:S14]  /*1900*/  DSETP.GEU.AND P0, PT, |R2|, UR4, PT ;  /* 0x0000000402007e2a */ /* 0x000fdc000bf0e200 */
[----:B0-----:R-:W-:Y:S01]  /*1910*/  @!P0 FMUL R0, R0, 1.175494350822287508e-38 ;  /* 0x0080000000008820 */ /* 0x001fe20000400000 */
[----:B------:R-:W-:Y:S06]  /*1920*/  BRA `(.L_x_1327) ;  /* 0x0000000800307947 */ /* 0x000fec0003800000 */
.L_x_1335:
        /* <DEDUP_REMOVED lines=24> */
[----:B------:R-:W-:Y:S01]  /*1ab0*/  LOP3.LUT R0, R5, 0x80000000, R0, 0xf8, !PT ;  /* 0x8000000005007812 */ /* 0x000fe200078ef800 */
[----:B------:R-:W-:Y:S06]  /*1ac0*/  BRA `(.L_x_1327) ;  /* 0x0000000400c87947 */ /* 0x000fec0003800000 */
.L_x_1338:
        /* <DEDUP_REMOVED lines=11> */
[----:B------:R-:W-:Y:S01]  /*1b80*/  LOP3.LUT R0, R4, 0x80000000, R5, 0xf8, !PT ;  /* 0x8000000004007812 */ /* 0x000fe200078ef805 */
[----:B------:R-:W-:Y:S06]  /*1b90*/  BRA `(.L_x_1327) ;  /* 0x0000000400947947 */ /* 0x000fec0003800000 */
.L_x_1337:
[----:B------:R-:W2:Y:S02]  /*1ba0*/  LDG.E.U16 R0, desc[UR36][R2.64] ;  /* 0x0000002402007981 */ /* 0x000ea4000c1e1500 */
[----:B--2---:R-:W-:Y:S01]  /*1bb0*/  IMAD.U32 R0, R0, 0x10000, RZ ;  /* 0x0001000000007824 */ /* 0x004fe200078e00ff */
[----:B------:R-:W-:Y:S06]  /*1bc0*/  BRA `(.L_x_1327) ;  /* 0x0000000400887947 */ /* 0x000fec0003800000 */
.L_x_1334:
        /* <DEDUP_REMOVED lines=9> */
[----:B--2---:R-:W-:Y:S01]  /*1c60*/  I2FP.F32.U32 R0, R0 ;  /* 0x0000000000007245 */ /* 0x004fe20000201000 */
[----:B------:R-:W-:Y:S06]  /*1c70*/  BRA `(.L_x_1327) ;  /* 0x00000004005c7947 */ /* 0x000fec0003800000 */
.L_x_1341:
[----:B------:R-:W2:Y:S01]  /*1c80*/  LDG.E.U8 R2, desc[UR36][R2.64] ;  /* 0x0000002402027981 */ /* 0x000ea2000c1e1100 */
[----:B------:R-:W-:Y:S01]  /*1c90*/  IMAD.MOV.U32 R0, RZ, RZ, RZ ;  /* 0x000000ffff007224 */ /* 0x000fe200078e00ff */
[----:B--2---:R-:W-:-:S13]  /*1ca0*/  ISETP.NE.AND P0, PT, R2, RZ, PT ;  /* 0x000000ff0200720c */ /* 0x004fda0003f05270 */
[----:B------:R-:W-:Y:S05]  /*1cb0*/  @!P0 BRA `(.L_x_1327) ;  /* 0x00000004004c8947 */ /* 0x000fea0003800000 */
[----:B------:R-:W-:-:S13]  /*1cc0*/  ISETP.NE.AND P0, PT, R2, 0x80, PT ;  /* 0x000000800200780c */ /* 0x000fda0003f05270 */
[----:B------:R-:W-:Y:S01]  /*1cd0*/  @!P0 MOV R0, 0x7f800001 ;  /* 0x7f80000100008802 */ /* 0x000fe20000000f00 */
        /* <DEDUP_REMOVED lines=14> */
.L_x_1343:
[----:B------:R-:W-:Y:S05]  /*1dc0*/  BSYNC B0 ;  /* 0x0000000000007941 */ /* 0x000fea0003800000 */
.L_x_1342:
[----:B------:R-:W-:Y:S01]  /*1dd0*/  LEA R3, R0, 0x3b800000, 0x17 ;  /* 0x3b80000000037811 */ /* 0x000fe200078eb8ff */
[----:B------:R-:W-:-:S05]  /*1de0*/  IMAD.SHL.U32 R0, R2, 0x100000, RZ ;  /* 0x0010000002007824 */ /* 0x000fca00078e00ff */
[----:B------:R-:W-:Y:S01]  /*1df0*/  LOP3.LUT R0, R3, R0, R4, 0xfe, !PT ;  /* 0x0000000003007212 */ /* 0x000fe200078efe04 */
[----:B------:R-:W-:Y:S06]  /*1e00*/  BRA `(.L_x_1327) ;  /* 0x0000000000f87947 */ /* 0x000fec0003800000 */
.L_x_1340:
[----:B------:R-:W2:Y:S01]  /*1e10*/  LDG.E.U8 R2, desc[UR36][R2.64] ;  /* 0x0000002402027981 */ /* 0x000ea2000c1e1100 */
        /* <DEDUP_REMOVED lines=19> */
.L_x_1345:
[----:B------:R-:W-:Y:S05]  /*1f50*/  BSYNC B0 ;  /* 0x0000000000007941 */ /* 0x000fea0003800000 */
.L_x_1344:
[----:B------:R-:W-:Y:S01]  /*1f60*/  LEA R3, R0, 0x37800000, 0x17 ;  /* 0x3780000000037811 */ /* 0x000fe200078eb8ff */
[----:B------:R-:W-:-:S05]  /*1f70*/  IMAD.SHL.U32 R0, R2, 0x200000, RZ ;  /* 0x0020000002007824 */ /* 0x000fca00078e00ff */
[----:B------:R-:W-:Y:S01]  /*1f80*/  LOP3.LUT R0, R3, R0, R4, 0xfe, !PT ;  /* 0x0000000003007212 */ /* 0x000fe200078efe04 */
[----:B------:R-:W-:Y:S06]  /*1f90*/  BRA `(.L_x_1327) ;  /* 0x0000000000947947 */ /* 0x000fec0003800000 */
.L_x_1339:
[----:B------:R-:W-:-:S13]  /*1fa0*/  ISETP.NE.AND P0, PT, R4, 0x1c, PT ;  /* 0x0000001c0400780c */ /* 0x000fda0003f05270 */
[----:B------:R-:W-:Y:S05]  /*1fb0*/  @!P0 BRA `(.L_x_1346) ;  /* 0x0000000000848947 */ /* 0x000fea0003800000 */
[----:B------:R-:W-:-:S13]  /*1fc0*/  ISETP.NE.AND P0, PT, R4, 0x1d, PT ;  /* 0x0000001d0400780c */ /* 0x000fda0003f05270 */
[----:B------:R-:W-:Y:S05]  /*1fd0*/  @!P0 BRA `(.L_x_1347) ;  /* 0x0000000000708947 */ /* 0x000fea0003800000 */
[----:B------:R-:W-:-:S13]  /*1fe0*/  ISETP.NE.AND P0, PT, R4, 0x2c, PT ;  /* 0x0000002c0400780c */ /* 0x000fda0003f05270 */
[----:B------:R-:W-:Y:S05]  /*1ff0*/  @P0 BRA `(.L_x_1326) ;  /* 0x0000000000200947 */ /* 0x000fea0003800000 */
[----:B------:R-:W2:Y:S01]  /*2000*/  LDG.E.U8 R2, desc[UR36][R2.64] ;  /* 0x0000002402027981 */ /* 0x000ea2000c1e1100 */
[----:B------:R-:W-:Y:S01]  /*2010*/  IMAD.MOV.U32 R0, RZ, RZ, 0x400000 ;  /* 0x00400000ff007424 */ /* 0x000fe200078e00ff */
[----:B--2---:R-:W-:-:S13]  /*2020*/  ISETP.NE.AND P0, PT, R2, RZ, PT ;  /* 0x000000ff0200720c */ /* 0x004fda0003f05270 */
[----:B------:R-:W-:Y:S05]  /*2030*/  @!P0 BRA `(.L_x_1327) ;  /* 0x00000000006c8947 */ /* 0x000fea0003800000 */
[----:B------:R-:W-:-:S13]  /*2040*/  ISETP.NE.AND P0, PT, R2, 0xff, PT ;  /* 0x000000ff0200780c */ /* 0x000fda0003f05270 */
[----:B------:R-:W-:Y:S02]  /*2050*/  @!P0 IMAD.MOV.U32 R0, RZ, RZ, 0x7f800001 ;  /* 0x7f800001ff008424 */ /* 0x000fe400078e00ff */
[----:B------:R-:W-:Y:S01]  /*2060*/  @P0 IMAD.SHL.U32 R0, R2, 0x800000, RZ ;  /* 0x0080000002000824 */ /* 0x000fe200078e00ff */
[----:B------:R-:W-:Y:S06]  /*2070*/  BRA `(.L_x_1327) ;  /* 0x00000000005c7947 */ /* 0x000fec0003800000 */
.L_x_1326:
        /* <DEDUP_REMOVED lines=16> */
.L_x_1348:
[----:B------:R-:W-:Y:S01]  /*2180*/  IMAD.MOV.U32 R0, RZ, RZ, RZ ;  /* 0x000000ffff007224 */ /* 0x000fe200078e00ff */
[----:B------:R-:W-:Y:S06]  /*2190*/  BRA `(.L_x_1327) ;  /* 0x0000000000147947 */ /* 0x000fec0003800000 */
.L_x_1347:
[----:B------:R-:W2:Y:S02]  /*21a0*/  LDG.E.64 R2, desc[UR36][R2.64] ;  /* 0x0000002402027981 */ /* 0x000ea4000c1e1b00 */
[----:B--2---:R0:W1:Y:S01]  /*21b0*/  I2F.U64 R0, R2 ;  /* 0x0000000200007312 */ /* 0x0040620000301000 */
[----:B------:R-:W-:Y:S05]  /*21c0*/  BRA `(.L_x_1327) ;  /* 0x0000000000087947 */ /* 0x000fea0003800000 */
.L_x_1346:
[----:B------:R-:W2:Y:S02]  /*21d0*/  LDG.E R0, desc[UR36][R2.64] ;  /* 0x0000002402007981 */ /* 0x000ea4000c1e1900 */
[----:B--2---:R-:W-:-:S07]  /*21e0*/  I2FP.F32.U32 R0, R0 ;  /* 0x0000000000007245 */ /* 0x004fce0000201000 */
.L_x_1327:
[----:B------:R-:W-:Y:S05]  /*21f0*/  BSYNC B6 ;  /* 0x0000000000067941 */ /* 0x000fea0003800000 */
.L_x_1321:
[----:B0-234-:R-:W-:Y:S02]  /*2200*/  IMAD.MOV.U32 R3, RZ, RZ, 0x3f000000 ;  /* 0x3f000000ff037424 */ /* 0x01dfe400078e00ff */
[C---:B-1---5:R-:W-:Y:S01]  /*2210*/  FADD.FTZ R2, |R0|.reuse, -RZ ;  /* 0x800000ff00027221 */ /* 0x062fe20000010200 */
[C---:B------:R-:W-:Y:S01]  /*2220*/  FSETP.GT.FTZ.AND P0, PT, |R0|.reuse, 0.56000000238418579102, PT ;  /* 0x3f0f5c290000780b */ /* 0x040fe20003f14200 */
[----:B------:R-:W0:Y:S01]  /*2230*/  LDC.U8 R6, c[0x0][0x421] ;  /* 0x00010840ff067b82 */ /* 0x000e220000000000 */
        /* <DEDUP_REMOVED lines=10> */
[----:B------:R-:W-:Y:S01]  /*22e0*/  FFMA.FTZ R3, R4, R5, 0.018773360177874565125 ;  /* 0x3c99ca9704037423 */ /* 0x000fe20000010005 */
[----:B------:R-:W-:-:S03]  /*22f0*/  IMAD.MOV.U32 R5, RZ, RZ, 0x3fd774eb ;  /* 0x3fd774ebff057424 */ /* 0x000fc600078e00ff */
[----:B------:R-:W-:-:S04]  /*2300*/  FFMA.FTZ R3, R4, R3, 0.046769052743911743164 ;  /* 0x3d3f90e804037423 */ /* 0x000fc80000010003 */
[----:B------:R-:W-:-:S04]  /*2310*/  FFMA.FTZ R3, R4, R3, 0.074823014438152313232 ;  /* 0x3d993ccf04037423 */ /* 0x000fc80000010003 */
[----:B------:R-:W-:-:S04]  /*2320*/  FFMA.FTZ R3, R4, R3, 0.16667181253433227539 ;  /* 0x3e2aac0404037423 */ /* 0x000fc80000010003 */
[----:B------:R-:W-:Y:S01]  /*2330*/  FMUL.FTZ R3, R4, R3 ;  /* 0x0000000304037220 */ /* 0x000fe20000410000 */
[----:B0-----:R-:W-:-:S03]  /*2340*/  PRMT R4, R6, 0x9910, RZ ;  /* 0x0000991006047816 */ /* 0x001fc600000000ff */
[----:B------:R-:W-:Y:S01]  /*2350*/  FFMA.FTZ R3, R2, R3, R2 ;  /* 0x0000000302037223 */ /* 0x000fe20000010002 */
[----:B------:R-:W-:-:S03]  /*2360*/  ISETP.GT.AND P1, PT, R4, 0x9, PT ;  /* 0x000000090400780c */ /* 0x000fc60003f24270 */
[----:B------:R-:W-:-:S04]  /*2370*/  FMUL.FTZ R2, R3, -2 ;  /* 0xc000000003027820 */ /* 0x000fc80000410000 */
[----:B------:R-:W-:-:S05]  /*2380*/  @P0 FFMA.FTZ R3, R5, 0.93318945169448852539, R2 ;  /* 0x3f6ee58105030823 */ /* 0x000fca0000010002 */
[C---:B------:R-:W-:Y:S02]  /*2390*/  FSETP.GTU.FTZ.AND P0, PT, R3.reuse, +INF , PT ;  /* 0x7f8000000300780b */ /* 0x040fe40003f1c000 */
[----:B------:R-:W-:-:S04]  /*23a0*/  LOP3.LUT R2, R3, 0x80000000, R0, 0xb8, !PT ;  /* 0x8000000003027812 */ /* 0x000fc800078eb800 */
[----:B------:R-:W-:Y:S01]  /*23b0*/  FSEL R2, R2, R3, !P0 ;  /* 0x0000000302027208 */ /* 0x000fe20004000000 */
        /* <DEDUP_REMOVED lines=9> */
[----:B------:R-:W0:Y:S02]  /*2450*/  F2I.FTZ.TRUNC.NTZ R3, R2 ;  /* 0x0000000200037305 */ /* 0x000e24000021f100 */
[----:B0-----:R0:W-:Y:S01]  /*2460*/  STG.E.U8 desc[UR36][R16.64], R3 ;  /* 0x0000000310007986 */ /* 0x0011e2000c101124 */
[----:B------:R-:W-:Y:S05]  /*2470*/  BRA `(.L_x_1354) ;  /* 0x0000000c00507947 */ /* 0x000fea0003800000 */
.L_x_1352:
[----:B------:R-:W0:Y:S02]  /*2480*/  F2I.S64.TRUNC R2, R2 ;  /* 0x0000000200027311 */ /* 0x000e24000020d900 */
[----:B0-----:R-:W-:-:S05]  /*2490*/  IMAD.MOV.U32 R5, RZ, RZ, R2 ;  /* 0x000000ffff057224 */ /* 0x001fca00078e0002 */
[----:B------:R0:W-:Y:S01]  /*24a0*/  STG.E.U8 desc[UR36][R16.64], R5 ;  /* 0x0000000510007986 */ /* 0x0001e2000c101124 */
[----:B------:R-:W-:Y:S05]  /*24b0*/  BRA `(.L_x_1354) ;  /* 0x0000000c00407947 */ /* 0x000fea0003800000 */
.L_x_1351:
[----:B------:R-:W-:-:S13]  /*24c0*/  ISETP.NE.AND P0, PT, R4, 0x2, PT ;  /* 0x000000020400780c */ /* 0x000fda0003f05270 */
[----:B------:R-:W-:Y:S05]  /*24d0*/  @!P0 BRA `(.L_x_1355) ;  /* 0x0000000000288947 */ /* 0x000fea0003800000 */
[----:B------:R-:W-:-:S13]  /*24e0*/  ISETP.NE.AND P0, PT, R4, 0x3, PT ;  /* 0x000000030400780c */ /* 0x000fda0003f05270 */
[----:B------:R-:W-:Y:S05]  /*24f0*/  @!P0 BRA `(.L_x_1356) ;  /* 0x0000000000148947 */ /* 0x000fea0003800000 */
[----:B------:R-:W-:-:S13]  /*2500*/  ISETP.NE.AND P0, PT, R4, 0x4, PT ;  /* 0x000000040400780c */ /* 0x000fda0003f05270 */
[----:B------:R-:W-:Y:S05]  /*2510*/  @P0 BRA `(.L_x_1353) ;  /* 0x0000000800d00947 */ /* 0x000fea0003800000 */
[----:B------:R-:W0:Y:S02]  /*2520*/  F2I.S64.TRUNC R2, R2 ;  /* 0x0000000200027311 */ /* 0x000e24000020d900 */
[----:B0-----:R0:W-:Y:S01]  /*2530*/  STG.E.64 desc[UR36][R16.64], R2 ;  /* 0x0000000210007986 */ /* 0x0011e2000c101b24 */
[----:B------:R-:W-:Y:S05]  /*2540*/  BRA `(.L_x_1354) ;  /* 0x0000000c001c7947 */ /* 0x000fea0003800000 */
.L_x_1356:
[----:B------:R-:W0:Y:S02]  /*2550*/  F2I.FTZ.TRUNC.NTZ R3, R2 ;  /* 0x0000000200037305 */ /* 0x000e24000021f100 */
[----:B0-----:R0:W-:Y:S01]  /*2560*/  STG.E desc[UR36][R16.64], R3 ;  /* 0x0000000310007986 */ /* 0x0011e2000c101924 */
[----:B------:R-:W-:Y:S05]  /*2570*/  BRA `(.L_x_1354) ;  /* 0x0000000c00107947 */ /* 0x000fea0003800000 */
.L_x_1355:
[----:B------:R-:W0:Y:S02]  /*2580*/  F2I.FTZ.TRUNC.NTZ R3, R2 ;  /* 0x0000000200037305 */ /* 0x000e24000021f100 */
[----:B0-----:R0:W-:Y:S01]  /*2590*/  STG.E.U16 desc[UR36][R16.64], R3 ;  /* 0x0000000310007986 */ /* 0x0011e2000c101524 */
[----:B------:R-:W-:Y:S05]  /*25a0*/  BRA `(.L_x_1354) ;  /* 0x0000000c00047947 */ /* 0x000fea0003800000 */
.L_x_1350:
[----:B------:R-:W-:-:S13]  /*25b0*/  ISETP.GT.AND P0, PT, R4, 0x6, PT ;  /* 0x000000060400780c */ /* 0x000fda0003f04270 */
[----:B------:R-:W-:Y:S05]  /*25c0*/  @P0 BRA `(.L_x_1357) ;  /* 0x0000000000240947 */ /* 0x000fea0003800000 */
[----:B------:R-:W-:-:S13]  /*25d0*/  ISETP.NE.AND P0, PT, R4, 0x5, PT ;  /* 0x000000050400780c */ /* 0x000fda0003f05270 */
[----:B------:R-:W-:Y:S05]  /*25e0*/  @!P0 BRA `(.L_x_1358) ;  /* 0x0000000000108947 */ /* 0x000fea0003800000 */
[----:B------:R-:W-:-:S13]  /*25f0*/  ISETP.NE.AND P0, PT, R4, 0x6, PT ;  /* 0x000000060400780c */ /* 0x000fda0003f05270 */
[----:B------:R-:W-:Y:S05]  /*2600*/  @P0 BRA `(.L_x_1353) ;  /* 0x0000000800940947 */ /* 0x000fea0003800000 */
[----:B------:R0:W-:Y:S01]  /*2610*/  STG.E desc[UR36][R16.64], R2 ;  /* 0x0000000210007986 */ /* 0x0001e2000c101924 */
[----:B------:R-:W-:Y:S05]  /*2620*/  BRA `(.L_x_1354) ;  /* 0x0000000800e47947 */ /* 0x000fea0003800000 */
.L_x_1358:
[----:B------:R-:W-:-:S05]  /*2630*/  F2FP.F16.F32.PACK_AB R2, RZ, R2 ;  /* 0x00000002ff02723e */ /* 0x000fca00000000ff */
[----:B------:R0:W-:Y:S01]  /*2640*/  STG.E.U16 desc[UR36][R16.64], R2 ;  /* 0x0000000210007986 */ /* 0x0001e2000c101524 */
[----:B------:R-:W-:Y:S05]  /*2650*/  BRA `(.L_x_1354) ;  /* 0x0000000800d87947 */ /* 0x000fea0003800000 */
.L_x_1357:
[----:B------:R-:W-:-:S13]  /*2660*/  ISETP.NE.AND P0, PT, R4, 0x7, PT ;  /* 0x000000070400780c */ /* 0x000fda0003f05270 */
[----:B------:R-:W-:Y:S05]  /*2670*/  @!P0 BRA `(.L_x_1359) ;  /* 0x00000000002c8947 */ /* 0x000fea0003800000 */
[----:B------:R-:W-:-:S13]  /*2680*/  ISETP.NE.AND P0, PT, R4, 0x8, PT ;  /* 0x000000080400780c */ /* 0x000fda0003f05270 */
[----:B------:R-:W-:Y:S05]  /*2690*/  @!P0 BRA `(.L_x_1360) ;  /* 0x0000000000148947 */ /* 0x000fea0003800000 */
[----:B------:R-:W-:-:S13]  /*26a0*/  ISETP.NE.AND P0, PT, R4, 0x9, PT ;  /* 0x000000090400780c */ /* 0x000fda0003f05270 */
[----:B------:R-:W-:Y:S05]  /*26b0*/  @P0 BRA `(.L_x_1353) ;  /* 0x0000000800680947 */ /* 0x000fea0003800000 */
[----:B------:R-:W-:-:S05]  /*26c0*/  IMAD.MOV.U32 R3, RZ, RZ, RZ ;  /* 0x000000ffff037224 */ /* 0x000fca00078e00ff */
[----:B------:R0:W-:Y:S01]  /*26d0*/  STG.E.64 desc[UR36][R16.64], R2 ;  /* 0x0000000210007986 */ /* 0x0001e2000c101b24 */
[----:B------:R-:W-:Y:S05]  /*26e0*/  BRA `(.L_x_1354) ;  /* 0x0000000800b47947 */ /* 0x000fea0003800000 */
.L_x_1360:
[----:B------:R-:W-:-:S04]  /*26f0*/  F2FP.F16.F32.PACK_AB R3, RZ, R2 ;  /* 0x00000002ff03723e */ /* 0x000fc800000000ff */
[----:B------:R-:W-:-:S05]  /*2700*/  PRMT R3, R3, 0x5410, RZ ;  /* 0x0000541003037816 */ /* 0x000fca00000000ff */
[----:B------:R0:W-:Y:S01]  /*2710*/  STG.E desc[UR36][R16.64], R3 ;  /* 0x0000000310007986 */ /* 0x0001e2000c101924 */
[----:B------:R-:W-:Y:S05]  /*2720*/  BRA `(.L_x_1354) ;  /* 0x0000000800a47947 */ /* 0x000fea0003800000 */
.L_x_1359:
[----:B------:R-:W-:-:S06]  /*2730*/  FMUL.FTZ R2, R2, 1 ;  /* 0x3f80000002027820 */ /* 0x000fcc0000410000 */
[----:B------:R-:W0:Y:S02]  /*2740*/  F2F.F64.F32 R2, R2 ;  /* 0x0000000200027310 */ /* 0x000e240000201800 */
[----:B0-----:R0:W-:Y:S01]  /*2750*/  STG.E.64 desc[UR36][R16.64], R2 ;  /* 0x0000000210007986 */ /* 0x0011e2000c101b24 */
[----:B------:R-:W-:Y:S05]  /*2760*/  BRA `(.L_x_1354) ;  /* 0x0000000800947947 */ /* 0x000fea0003800000 */
.L_x_1349:
        /* <DEDUP_REMOVED lines=8> */
[----:B------:R-:W-:-:S04]  /*27f0*/  FSETP.NEU.FTZ.AND P0, PT, R2, RZ, PT ;  /* 0x000000ff0200720b */ /* 0x000fc80003f1d000 */
[----:B------:R-:W-:-:S05]  /*2800*/  SEL R3, RZ, 0x1, !P0 ;  /* 0x00000001ff037807 */ /* 0x000fca0004000000 */
[----:B------:R0:W-:Y:S01]  /*2810*/  STG.E.U8 desc[UR36][R16.64], R3 ;  /* 0x0000000310007986 */ /* 0x0001e2000c101124 */
[----:B------:R-:W-:Y:S05]  /*2820*/  BRA `(.L_x_1354) ;  /* 0x0000000800647947 */ /* 0x000fea0003800000 */
.L_x_1363:
[----:B------:R-:W-:Y:S01]  /*2830*/  FMUL.FTZ R4, R2, 1 ;  /* 0x3f80000002047820 */ /* 0x000fe20000410000 */
[----:B------:R-:W-:-:S05]  /*2840*/  CS2R R6, SRZ ;  /* 0x0000000000067805 */ /* 0x000fca000001ff00 */
[----:B------:R-:W0:Y:S02]  /*2850*/  F2F.F64.F32 R4, R4 ;  /* 0x0000000400047310 */ /* 0x000e240000201800 */
[----:B0-----:R0:W-:Y:S01]  /*2860*/  STG.E.128 desc[UR36][R16.64], R4 ;  /* 0x0000000410007986 */ /* 0x0011e2000c101d24 */
[----:B------:R-:W-:Y:S05]  /*2870*/  BRA `(.L_x_1354) ;  /* 0x0000000800507947 */ /* 0x000fea0003800000 */
.L_x_1362:
[----:B------:R-:W-:-:S13]  /*2880*/  ISETP.NE.AND P0, PT, R4, 0xf, PT ;  /* 0x0000000f0400780c */ /* 0x000fda0003f05270 */
[----:B------:R-:W-:Y:S05]  /*2890*/  @!P0 BRA `(.L_x_1364) ;  /* 0x0000000000ac8947 */ /* 0x000fea0003800000 */
[----:B------:R-:W-:-:S13]  /*28a0*/  ISETP.NE.AND P0, PT, R4, 0x17, PT ;  /* 0x000000170400780c */ /* 0x000fda0003f05270 */
[----:B------:R-:W-:Y:S05]  /*28b0*/  @!P0 BRA `(.L_x_1365) ;  /* 0x0000000000508947 */ /* 0x000fea0003800000 */
[----:B------:R-:W-:-:S13]  /*28c0*/  ISETP.NE.AND P0, PT, R4, 0x18, PT ;  /* 0x000000180400780c */ /* 0x000fda0003f05270 */
[----:B------:R-:W-:Y:S05]  /*28d0*/  @P0 BRA `(.L_x_1353) ;  /* 0x0000000400e00947 */ /* 0x000fea0003800000 */
[C---:B------:R-:W-:Y:S01]  /*28e0*/  LOP3.LUT R4, R2.reuse, 0x7fffffff, RZ, 0xc0, !PT ;  /* 0x7fffffff02047812 */ /* 0x040fe200078ec0ff */
[----:B------:R-:W-:Y:S01]  /*28f0*/  BSSY B0, `(.L_x_1366) ;  /* 0x000000d000007945 */ /* 0x000fe20003800000 */
[----:B------:R-:W-:Y:S02]  /*2900*/  LOP3.LUT R0, R2, 0x80000000, RZ, 0xc0, !PT ;  /* 0x8000000002007812 */ /* 0x000fe400078ec0ff */
[----:B------:R-:W-:Y:S02]  /*2910*/  ISETP.GT.U32.AND P0, PT, R4, 0x43efffff, PT ;  /* 0x43efffff0400780c */ /* 0x000fe40003f04070 */
[----:B------:R-:W-:Y:S01]  /*2920*/  SHF.R.U32.HI R5, RZ, 0x18, R0 ;  /* 0x00000018ff057819 */ /* 0x000fe20000011600 */
[----:B------:R-:W-:-:S10]  /*2930*/  IMAD.MOV.U32 R0, RZ, RZ, 0x7f ;  /* 0x0000007fff007424 */ /* 0x000fd400078e00ff */
[----:B------:R-:W-:Y:S05]  /*2940*/  @P0 BRA `(.L_x_1367) ;  /* 0x00000000001c0947 */ /* 0x000fea0003800000 */
[----:B------:R-:W-:-:S13]  /*2950*/  ISETP.GE.U32.AND P0, PT, R4, 0x3c800000, PT ;  /* 0x3c8000000400780c */ /* 0x000fda0003f06070 */
[----:B------:R-:W-:-:S04]  /*2960*/  @P0 SHF.R.U32.HI R0, RZ, 0x14, R2 ;  /* 0x00000014ff000819 */ /* 0x000fc80000011602 */
[----:B------:R-:W-:-:S04]  /*2970*/  @P0 LOP3.LUT R3, R0, 0x1, RZ, 0xc0, !PT ;  /* 0x0000000100030812 */ /* 0x000fc800078ec0ff */
[----:B------:R-:W-:Y:S01]  /*2980*/  @P0 IADD3 R3, R2, 0x407ffff, R3 ;  /* 0x0407ffff02030810 */ /* 0x000fe20007ffe003 */
[----:B------:R-:W-:-:S03]  /*2990*/  @!P0 FADD.FTZ R2, R4, 16384 ;  /* 0x4680000004028421 */ /* 0x000fc60000010000 */
[----:B------:R-:W-:Y:S01]  /*29a0*/  @P0 SHF.R.U32.HI R0, RZ, 0x14, R3 ;  /* 0x00000014ff000819 */ /* 0x000fe20000011603 */
[----:B------:R-:W-:-:S07]  /*29b0*/  @!P0 VIADD R0, R2, 0xb9800000 ;  /* 0xb980000002008836 */ /* 0x000fce0000000000 */
.L_x_1367:
[----:B------:R-:W-:Y:S05]  /*29c0*/  BSYNC B0 ;  /* 0x0000000000007941 */ /* 0x000fea0003800000 */
.L_x_1366:
[----:B------:R-:W-:-:S05]  /*29d0*/  LOP3.LUT R5, R0, R5, RZ, 0xfc, !PT ;  /* 0x0000000500057212 */ /* 0x000fca00078efcff */
[----:B------:R0:W-:Y:S01]  /*29e0*/  STG.E.U8 desc[UR36][R16.64], R5 ;  /* 0x0000000510007986 */ /* 0x0001e2000c101124 */
[----:B------:R-:W-:Y:S05]  /*29f0*/  BRA `(.L_x_1354) ;  /* 0x0000000400f07947 */ /* 0x000fea0003800000 */
.L_x_1365:
[----:B------:R-:W-:Y:S01]  /*2a00*/  LOP3.LUT R4, R2, 0x7fffffff, RZ, 0xc0, !PT ;  /* 0x7fffffff02047812 */ /* 0x000fe200078ec0ff */
[----:B------:R-:W-:Y:S03]  /*2a10*/  BSSY B0, `(.L_x_1368) ;  /* 0x000000e000007945 */ /* 0x000fe60003800000 */
[----:B------:R-:W-:-:S13]  /*2a20*/  ISETP.GT.U32.AND P0, PT, R4, 0x477fffff, PT ;  /* 0x477fffff0400780c */ /* 0x000fda0003f04070 */
[----:B------:R-:W-:Y:S05]  /*2a30*/  @P0 BRA `(.L_x_1369) ;  /* 0x0000000000200947 */ /* 0x000fea0003800000 */
[----:B------:R-:W-:-:S13]  /*2a40*/  ISETP.GE.U32.AND P0, PT, R4, 0x38800000, PT ;  /* 0x388000000400780c */ /* 0x000fda0003f06070 */
[----:B------:R-:W-:-:S04]  /*2a50*/  @P0 SHF.R.U32.HI R0, RZ, 0x15, R2 ;  /* 0x00000015ff000819 */ /* 0x000fc80000011602 */
[----:B------:R-:W-:-:S04]  /*2a60*/  @P0 LOP3.LUT R3, R0, 0x1, RZ, 0xc0, !PT ;  /* 0x0000000100030812 */ /* 0x000fc800078ec0ff */
[----:B------:R-:W-:Y:S01]  /*2a70*/  @P0 IADD3 R0, R2, 0x80fffff, R3 ;  /* 0x080fffff02000810 */ /* 0x000fe20007ffe003 */
[----:B------:R-:W-:-:S03]  /*2a80*/  @!P0 FADD.FTZ R3, R4, 128 ;  /* 0x4300000004038421 */ /* 0x000fc60000010000 */
[----:B------:R-:W-:Y:S01]  /*2a90*/  @P0 SHF.R.U32.HI R0, RZ, 0x15, R0 ;  /* 0x00000015ff000819 */ /* 0x000fe20000011600 */
[----:B------:R-:W-:Y:S01]  /*2aa0*/  @!P0 VIADD R0, R3, 0xbd000000 ;  /* 0xbd00000003008836 */ /* 0x000fe20000000000 */
[----:B------:R-:W-:Y:S06]  /*2ab0*/  BRA `(.L_x_1370) ;  /* 0x00000000000c7947 */ /* 0x000fec0003800000 */
.L_x_1369:
[----:B------:R-:W-:Y:S01]  /*2ac0*/  IMAD.MOV.U32 R0, RZ, RZ, 0x7f ;  /* 0x0000007fff007424 */ /* 0x000fe200078e00ff */
[----:B------:R-:W-:-:S04]  /*2ad0*/  ISETP.GT.U32.AND P0, PT, R4, 0x7f800000, PT ;  /* 0x7f8000000400780c */ /* 0x000fc80003f04070 */
[----:B------:R-:W-:-:S09]  /*2ae0*/  SEL R0, R0, 0x7c, P0 ;  /* 0x0000007c00007807 */ /* 0x000fd20000000000 */
.L_x_1370:
[----:B------:R-:W-:Y:S05]  /*2af0*/  BSYNC B0 ;  /* 0x0000000000007941 */ /* 0x000fea0003800000 */
.L_x_1368:
[----:B------:R-:W-:-:S04]  /*2b00*/  LOP3.LUT R2, R2, 0x80000000, RZ, 0xc0, !PT ;  /* 0x8000000002027812 */ /* 0x000fc800078ec0ff */
[----:B------:R-:W-:-:S04]  /*2b10*/  SHF.R.U32.HI R3, RZ, 0x18, R2 ;  /* 0x00000018ff037819 */ /* 0x000fc80000011602 */
[----:B------:R-:W-:-:S05]  /*2b20*/  LOP3.LUT R3, R0, R3, RZ, 0xfc, !PT ;  /* 0x0000000300037212 */ /* 0x000fca00078efcff */
[----:B------:R0:W-:Y:S01]  /*2b30*/  STG.E.U8 desc[UR36][R16.64], R3 ;  /* 0x0000000310007986 */ /* 0x0001e2000c101124 */
[----:B------:R-:W-:Y:S05]  /*2b40*/  BRA `(.L_x_1354) ;  /* 0x00000004009c7947 */ /* 0x000fea0003800000 */
.L_x_1364:
[----:B------:R-:W-:-:S05]  /*2b50*/  F2FP.BF16.F32.PACK_AB R2, RZ, R2 ;  /* 0x00000002ff02723e */ /* 0x000fca00000010ff */
[----:B------:R0:W-:Y:S01]  /*2b60*/  STG.E.U16 desc[UR36][R16.64], R2 ;  /* 0x0000000210007986 */ /* 0x0001e2000c101524 */
[----:B------:R-:W-:Y:S05]  /*2b70*/  BRA `(.L_x_1354) ;  /* 0x0000000400907947 */ /* 0x000fea0003800000 */
.L_x_1361:
        /* <DEDUP_REMOVED lines=8> */
[----:B------:R-:W0:Y:S02]  /*2c00*/  F2I.FTZ.U32.TRUNC.NTZ R3, R2 ;  /* 0x0000000200037305 */ /* 0x000e24000021f000 */
[----:B0-----:R4:W-:Y:S01]  /*2c10*/  STG.E.U16 desc[UR36][R16.64], R3 ;  /* 0x0000000310007986 */ /* 0x0019e2000c101524 */
[----:B------:R-:W-:Y:S05]  /*2c20*/  BRA `(.L_x_1354) ;  /* 0x0000000400647947 */ /* 0x000fea0003800000 */
.L_x_1373:
[----:B------:R-:W-:Y:S01]  /*2c30*/  LOP3.LUT R3, R2, 0x7fffffff, RZ, 0xc0, !PT ;  /* 0x7fffffff02037812 */ /* 0x000fe200078ec0ff */
[----:B------:R-:W-:Y:S01]  /*2c40*/  BSSY B0, `(.L_x_1374) ;  /* 0x0000013000007945 */ /* 0x000fe20003800000 */
[----:B------:R-:W-:Y:S02]  /*2c50*/  IMAD.MOV.U32 R8, RZ, RZ, 0x80 ;  /* 0x00000080ff087424 */ /* 0x000fe400078e00ff */
        /* <DEDUP_REMOVED lines=13> */
.L_x_1376:
[----:B------:R-:W-:-:S04]  /*2d30*/  LOP3.LUT R2, R2, 0x80000000, RZ, 0xc0, !PT ;  /* 0x8000000002027812 */ /* 0x000fc800078ec0ff */
[----:B------:R-:W-:-:S04]  /*2d40*/  SHF.R.U32.HI R3, RZ, 0x18, R2 ;  /* 0x00000018ff037819 */ /* 0x000fc80000011602 */
[----:B------:R-:W-:-:S04]  /*2d50*/  LOP3.LUT R0, R0, R3, RZ, 0xfc, !PT ;  /* 0x0000000300007212 */ /* 0x000fc800078efcff */
[----:B------:R-:W-:-:S07]  /*2d60*/  PRMT R8, R0, 0x7610, R8 ;  /* 0x0000761000087816 */ /* 0x000fce0000000008 */
.L_x_1375:
[----:B------:R-:W-:Y:S05]  /*2d70*/  BSYNC B0 ;  /* 0x0000000000007941 */ /* 0x000fea0003800000 */
.L_x_1374:
[----:B------:R0:W-:Y:S01]  /*2d80*/  STG.E.U8 desc[UR36][R16.64], R8 ;  /* 0x0000000810007986 */ /* 0x0001e2000c101124 */
[----:B------:R-:W-:Y:S05]  /*2d90*/  BRA `(.L_x_1354) ;  /* 0x0000000400087947 */ /* 0x000fea0003800000 */
.L_x_1372:
[----:B------:R-:W-:Y:S01]  /*2da0*/  LOP3.LUT R3, R2, 0x7fffffff, RZ, 0xc0, !PT ;  /* 0x7fffffff02037812 */ /* 0x000fe200078ec0ff */
[----:B------:R-:W-:Y:S01]  /*2db0*/  BSSY B0, `(.L_x_1377) ;  /* 0x0000013000007945 */ /* 0x000fe20003800000 */
[----:B------:R-:W-:Y:S02]  /*2dc0*/  HFMA2.MMA R8, -RZ, RZ, 0, 7.62939453125e-06 ;  /* 0x00000080ff087435 */ /* 0x000fe400000001ff */
        /* <DEDUP_REMOVED lines=13> */
.L_x_1379:
[----:B------:R-:W-:-:S04]  /*2ea0*/  LOP3.LUT R2, R2, 0x80000000, RZ, 0xc0, !PT ;  /* 0x8000000002027812 */ /* 0x000fc800078ec0ff */
[----:B------:R-:W-:-:S04]  /*2eb0*/  SHF.R.U32.HI R3, RZ, 0x18, R2 ;  /* 0x00000018ff037819 */ /* 0x000fc80000011602 */
[----:B------:R-:W-:-:S04]  /*2ec0*/  LOP3.LUT R0, R0, R3, RZ, 0xfc, !PT ;  /* 0x0000000300007212 */ /* 0x000fc800078efcff */
[----:B------:R-:W-:-:S07]  /*2ed0*/  PRMT R8, R0, 0x7610, R8 ;  /* 0x0000761000087816 */ /* 0x000fce0000000008 */
.L_x_1378:
[----:B------:R-:W-:Y:S05]  /*2ee0*/  BSYNC B0 ;  /* 0x0000000000007941 */ /* 0x000fea0003800000 */
.L_x_1377:
[----:B------:R3:W-:Y:S01]  /*2ef0*/  STG.E.U8 desc[UR36][R16.64], R8 ;  /* 0x0000000810007986 */ /* 0x0007e2000c101124 */
[----:B------:R-:W-:Y:S05]  /*2f00*/  BRA `(.L_x_1354) ;  /* 0x0000000000ac7947 */ /* 0x000fea0003800000 */
.L_x_1371:
[----:B------:R-:W-:-:S13]  /*2f10*/  ISETP.NE.AND P0, PT, R4, 0x1c, PT ;  /* 0x0000001c0400780c */ /* 0x000fda0003f05270 */
[----:B------:R-:W-:Y:S05]  /*2f20*/  @!P0 BRA `(.L_x_1380) ;  /* 0x00000000009c8947 */ /* 0x000fea0003800000 */
[----:B------:R-:W-:-:S13]  /*2f30*/  ISETP.NE.AND P0, PT, R4, 0x1d, PT ;  /* 0x0000001d0400780c */ /* 0x000fda0003f05270 */
[----:B------:R-:W-:Y:S05]  /*2f40*/  @!P0 BRA `(.L_x_1381) ;  /* 0x0000000000888947 */ /* 0x000fea0003800000 */
[----:B------:R-:W-:-:S13]  /*2f50*/  ISETP.NE.AND P0, PT, R4, 0x2c, PT ;  /* 0x0000002c0400780c */ /* 0x000fda0003f05270 */
[----:B------:R-:W-:Y:S05]  /*2f60*/  @P0 BRA `(.L_x_1353) ;  /* 0x00000000003c0947 */ /* 0x000fea0003800000 */
        /* <DEDUP_REMOVED lines=15> */
.L_x_1353:
        /* <DEDUP_REMOVED lines=16> */
.L_x_1382:
[----:B------:R-:W-:Y:S05]  /*3160*/  BRA `(.L_x_1354) ;  /* 0x0000000000147947 */ /* 0x000fea0003800000 */
.L_x_1381:
[----:B------:R-:W0:Y:S02]  /*3170*/  F2I.U64.TRUNC R2, R2 ;  /* 0x0000000200027311 */ /* 0x000e24000020d800 */
[----:B0-----:R2:W-:Y:S01]  /*3180*/  STG.E.64 desc[UR36][R16.64], R2 ;  /* 0x0000000210007986 */ /* 0x0015e2000c101b24 */
[----:B------:R-:W-:Y:S05]  /*3190*/  BRA `(.L_x_1354) ;  /* 0x0000000000087947 */ /* 0x000fea0003800000 */
.L_x_1380:
[----:B------:R-:W0:Y:S02]  /*31a0*/  F2I.FTZ.U32.TRUNC.NTZ R3, R2 ;  /* 0x0000000200037305 */ /* 0x000e24000021f000 */
[----:B0-----:R0:W-:Y:S02]  /*31b0*/  STG.E desc[UR36][R16.64], R3 ;  /* 0x0000000310007986 */ /* 0x0011e4000c101924 */
.L_x_1354:
[----:B------:R-:W-:-:S04]  /*31c0*/  IMAD R18, R23, 0x200, R18 ;  /* 0x0000020017127824 */ /* 0x000fc800078e0212 */
[----:B------:R-:W-:-:S07]  /*31d0*/  VIADD R19, R18, 0x80 ;  /* 0x0000008012137836 */ /* 0x000fce0000000000 */
.L_x_1319:
[----:B------:R-:W-:Y:S05]  /*31e0*/  BSYNC B7 ;  /* 0x0000000000077941 */ /* 0x000fea0003800000 */
.L_x_1318:
        /* <DEDUP_REMOVED lines=307> */
.L_x_1385:
        /* <DEDUP_REMOVED lines=22> */
.L_x_1390:
[----:B------:R-:W2:Y:S02]  /*4680*/  LDG.E.U8 R0, desc[UR36][R2.64] ;  /* 0x0000002402007981 */ /* 0x000ea4000c1e1100 */
[----:B--2---:R-:W-:Y:S01]  /*4690*/  I2FP.F32.U32 R0, R0 ;  /* 0x0000000000007245 */ /* 0x004fe20000201000 */
[----:B------:R-:W-:Y:S06]  /*46a0*/  BRA `(.L_x_1392) ;  /* 0x0000000c002c7947 */ /* 0x000fec0003800000 */
.L_x_1389:
[----:B------:R-:W-:-:S13]  /*46b0*/  ISETP.NE.AND P0, PT, R4, 0x2, PT ;  /* 0x000000020400780c */ /* 0x000fda0003f05270 */
[----:B------:R-:W-:Y:S05]  /*46c0*/  @!P0 BRA `(.L_x_1393) ;  /* 0x0000000000288947 */ /* 0x000fea0003800000 */
[----:B------:R-:W-:-:S13]  /*46d0*/  ISETP.NE.AND P0, PT, R4, 0x3, PT ;  /* 0x000000030400780c */ /* 0x000fda0003f05270 */
[----:B------:R-:W-:Y:S05]  /*46e0*/  @!P0 BRA `(.L_x_1394) ;  /* 0x0000000000148947 */ /* 0x000fea0003800000 */
[----:B------:R-:W-:-:S13]  /*46f0*/  ISETP.NE.AND P0, PT, R4, 0x4, PT ;  /* 0x000000040400780c */ /* 0x000fda0003f05270 */
[----:B------:R-:W-:Y:S05]  /*4700*/  @P0 BRA `(.L_x_1391) ;  /* 0x0000000800b80947 */ /* 0x000fea0003800000 */
[----:B------:R-:W2:Y:S02]  /*4710*/  LDG.E.64 R2, desc[UR36][R2.64] ;  /* 0x0000002402027981 */ /* 0x000ea4000c1e1b00 */
[----:B--2---:R2:W3:Y:S01]  /*4720*/  I2F.S64 R0, R2 ;  /* 0x0000000200007312 */ /* 0x0044e20000301400 */
[----:B------:R-:W-:Y:S05]  /*4730*/  BRA `(.L_x_1392) ;  /* 0x0000000c00087947 */ /* 0x000fea0003800000 */
.L_x_1394:
[----:B------:R-:W2:Y:S02]  /*4740*/  LDG.E R0, desc[UR36][R2.64] ;  /* 0x0000002402007981 */ /* 0x000ea4000c1e1900 */
[----:B--2---:R-:W-:Y:S01]  /*4750*/  I2FP.F32.S32 R0, R0 ;  /* 0x0000000000007245 */ /* 0x004fe20000201400 */
[----:B------:R-:W-:Y:S06]  /*4760*/  BRA `(.L_x_1392) ;  /* 0x0000000800fc7947 */ /* 0x000fec0003800000 */
.L_x_1393:
[----:B------:R-:W2:Y:S02]  /*4770*/  LDG.E.U16 R0, desc[UR36][R2.64] ;  /* 0x0000002402007981 */ /* 0x000ea4000c1e1500 */
[----:B--2---:R-:W1:Y:S01]  /*4780*/  I2F.S16 R0, R0 ;  /* 0x0000000000007306 */ /* 0x004e620000101400 */
[----:B------:R-:W-:Y:S05]  /*4790*/  BRA `(.L_x_1392) ;  /* 0x0000000800f07947 */ /* 0x000fea0003800000 */
.L_x_1388:
        /* <DEDUP_REMOVED lines=8> */
.L_x_1396:
[----:B------:R-:W2:Y:S02]  /*4820*/  LDG.E.U16 R0, desc[UR36][R2.64] ;  /* 0x0000002402007981 */ /* 0x000ea4000c1e1500 */
[----:B--2---:R-:W-:Y:S01]  /*4830*/  HADD2.F32 R0, -RZ, R0.H0_H0 ;  /* 0x20000000ff007230 */ /* 0x004fe20000004100 */
[----:B------:R-:W-:Y:S06]  /*4840*/  BRA `(.L_x_1392) ;  /* 0x0000000800c47947 */ /* 0x000fec0003800000 */
.L_x_1395:
        /* <DEDUP_REMOVED lines=8> */
.L_x_1398:
[----:B------:R-:W2:Y:S02]  /*48d0*/  LDG.E.U16 R0, desc[UR36][R2.64] ;  /* 0x0000002402007981 */ /* 0x000ea4000c1e1500 */
[----:B--2---:R-:W-:Y:S01]  /*48e0*/  HADD2.F32 R0, -RZ, R0.H0_H0 ;  /* 0x20000000ff007230 */ /* 0x004fe20000004100 */
[----:B------:R-:W-:Y:S06]  /*48f0*/  BRA `(.L_x_1392) ;  /* 0x0000000800987947 */ /* 0x000fec0003800000 */
.L_x_1397:
[----:B------:R-:W2:Y:S01]  /*4900*/  LDG.E.64 R2, desc[UR36][R2.64] ;  /* 0x0000002402027981 */ /* 0x000ea2000c1e1b00 */
[----:B------:R-:W-:Y:S01]  /*4910*/  UMOV UR4, 0xf0000000 ;  /* 0xf000000000047882 */ /* 0x000fe20000000000 */
[----:B------:R-:W-:Y:S01]  /*4920*/  UMOV UR5, 0x380fffff ;  /* 0x380fffff00057882 */ /* 0x000fe20000000000 */
[----:B--2---:R-:W0:Y:S01]  /*4930*/  F2F.F32.F64 R0, R2 ;  /* 0x0000000200007310 */ /* 0x004e220000301000 */
[----:B------:R-:W-:-:S14]  /*4940*/  DSETP.GEU.AND P0, PT, |R2|, UR4, PT ;  /* 0x0000000402007e2a */ /* 0x000fdc000bf0e200 */
[----:B0-----:R-:W-:Y:S01]  /*4950*/  @!P0 FMUL R0, R0, 1.175494350822287508e-38 ;  /* 0x0080000000008820 */ /* 0x001fe20000400000 */
[----:B------:R-:W-:Y:S06]  /*4960*/  BRA `(.L_x_1392) ;  /* 0x00000008007c7947 */ /* 0x000fec0003800000 */
.L_x_1387:
        /* <DEDUP_REMOVED lines=12> */
.L_x_1401:
[----:B------:R-:W2:Y:S01]  /*4a30*/  LDG.E.64 R2, desc[UR36][R2.64] ;  /* 0x0000002402027981 */ /* 0x000ea2000c1e1b00 */
[----:B------:R-:W-:Y:S01]  /*4a40*/  UMOV UR4, 0xf0000000 ;  /* 0xf000000000047882 */ /* 0x000fe20000000000 */
[----:B------:R-:W-:Y:S01]  /*4a50*/  UMOV UR5, 0x380fffff ;  /* 0x380fffff00057882 */ /* 0x000fe20000000000 */
[----:B--2---:R-:W0:Y:S01]  /*4a60*/  F2F.F32.F64 R0, R2 ;  /* 0x0000000200007310 */ /* 0x004e220000301000 */
[----:B------:R-:W-:-:S14]  /*4a70*/  DSETP.GEU.AND P0, PT, |R2|, UR4, PT ;  /* 0x0000000402007e2a */ /* 0x000fdc000bf0e200 */
[----:B0-----:R-:W-:Y:S01]  /*4a80*/  @!P0 FMUL R0, R0, 1.175494350822287508e-38 ;  /* 0x0080000000008820 */ /* 0x001fe20000400000 */
[----:B------:R-:W-:Y:S06]  /*4a90*/  BRA `(.L_x_1392) ;  /* 0x0000000800307947 */ /* 0x000fec0003800000 */
.L_x_1400:
        /* <DEDUP_REMOVED lines=26> */
.L_x_1403:
        /* <DEDUP_REMOVED lines=13> */
.L_x_1402:
[----:B------:R-:W2:Y:S02]  /*4d10*/  LDG.E.U16 R0, desc[UR36][R2.64] ;  /* 0x0000002402007981 */ /* 0x000ea4000c1e1500 */
[----:B--2---:R-:W-:Y:S01]  /*4d20*/  IMAD.U32 R0, R0, 0x10000, RZ ;  /* 0x0001000000007824 */ /* 0x004fe200078e00ff */
[----:B------:R-:W-:Y:S06]  /*4d30*/  BRA `(.L_x_1392) ;  /* 0x0000000400887947 */ /* 0x000fec0003800000 */
.L_x_1399:
        /* <DEDUP_REMOVED lines=11> */
.L_x_1406:
        /* <DEDUP_REMOVED lines=20> */
.L_x_1408:
[----:B------:R-:W-:Y:S05]  /*4f30*/  BSYNC B0 ;  /* 0x0000000000007941 */ /* 0x000fea0003800000 */
.L_x_1407:
[----:B------:R-:W-:Y:S01]  /*4f40*/  LEA R3, R0, 0x3b800000, 0x17 ;  /* 0x3b80000000037811 */ /* 0x000fe200078eb8ff */
[----:B------:R-:W-:-:S05]  /*4f50*/  IMAD.SHL.U32 R0, R2, 0x100000, RZ ;  /* 0x0010000002007824 */ /* 0x000fca00078e00ff */
[----:B------:R-:W-:Y:S01]  /*4f60*/  LOP3.LUT R0, R3, R0, R4, 0xfe, !PT ;  /* 0x0000000003007212 */ /* 0x000fe200078efe04 */
[----:B------:R-:W-:Y:S06]  /*4f70*/  BRA `(.L_x_1392) ;  /* 0x0000000000f87947 */ /* 0x000fec0003800000 */
.L_x_1405:
        /* <DEDUP_REMOVED lines=20> */
.L_x_1410:
[----:B------:R-:W-:Y:S05]  /*50c0*/  BSYNC B0 ;  /* 0x0000000000007941 */ /* 0x000fea0003800000 */
.L_x_1409:
[----:B------:R-:W-:Y:S01]  /*50d0*/  LEA R3, R0, 0x37800000, 0x17 ;  /* 0x3780000000037811 */ /* 0x000fe200078eb8ff */
[----:B------:R-:W-:-:S05]  /*50e0*/  IMAD.SHL.U32 R0, R2, 0x200000, RZ ;  /* 0x0020000002007824 */ /* 0x000fca00078e00ff */
[----:B------:R-:W-:Y:S01]  /*50f0*/  LOP3.LUT R0, R3, R0, R4, 0xfe, !PT ;  /* 0x0000000003007212 */ /* 0x000fe200078efe04 */
[----:B------:R-:W-:Y:S06]  /*5100*/  BRA `(.L_x_1392) ;  /* 0x0000000000947947 */ /* 0x000fec0003800000 */
.L_x_1404:
        /* <DEDUP_REMOVED lines=14> */
.L_x_1391:
        /* <DEDUP_REMOVED lines=16> */
.L_x_1413:
[----:B------:R-:W-:Y:S01]  /*52f0*/  IMAD.MOV.U32 R0, RZ, RZ, RZ ;  /* 0x000000ffff007224 */ /* 0x000fe200078e00ff */
[----:B------:R-:W-:Y:S06]  /*5300*/  BRA `(.L_x_1392) ;  /* 0x0000000000147947 */ /* 0x000fec0003800000 */
.L_x_1412:
[----:B------:R-:W2:Y:S02]  /*5310*/  LDG.E.64 R2, desc[UR36][R2.64] ;  /* 0x0000002402027981 */ /* 0x000ea4000c1e1b00 */
[----:B--2---:R0:W1:Y:S01]  /*5320*/  I2F.U64 R0, R2 ;  /* 0x0000000200007312 */ /* 0x0040620000301000 */
[----:B------:R-:W-:Y:S05]  /*5330*/  BRA `(.L_x_1392) ;  /* 0x0000000000087947 */ /* 0x000fea0003800000 */
.L_x_1411:
[----:B------:R-:W2:Y:S02]  /*5340*/  LDG.E R0, desc[UR36][R2.64] ;  /* 0x0000002402007981 */ /* 0x000ea4000c1e1900 */
[----:B--2---:R-:W-:-:S07]  /*5350*/  I2FP.F32.U32 R0, R0 ;  /* 0x0000000000007245 */ /* 0x004fce0000201000 */
.L_x_1392:
[----:B------:R-:W-:Y:S05]  /*5360*/  BSYNC B6 ;  /* 0x0000000000067941 */ /* 0x000fea0003800000 */
.L_x_1386:
[----:B0-2-4-:R-:W-:Y:S02]  /*5370*/  IMAD.MOV.U32 R3, RZ, RZ, 0x3f000000 ;  /* 0x3f000000ff037424 */ /* 0x015fe400078e00ff */
[C---:B-1-3-5:R-:W-:Y:S01]  /*5380*/  FADD.FTZ R2, |R0|.reuse, -RZ ;  /* 0x800000ff00027221 */ /* 0x06afe20000010200 */
        /* <DEDUP_REMOVED lines=38> */
.L_x_1417:
[----:B------:R-:W0:Y:S02]  /*55f0*/  F2I.S64.TRUNC R2, R2 ;  /* 0x0000000200027311 */ /* 0x000e24000020d900 */
[----:B0-----:R-:W-:-:S05]  /*5600*/  IMAD.MOV.U32 R5, RZ, RZ, R2 ;  /* 0x000000ffff057224 */ /* 0x001fca00078e0002 */
[----:B------:R4:W-:Y:S01]  /*5610*/  STG.E.U8 desc[UR36][R16.64], R5 ;  /* 0x0000000510007986 */ /* 0x0009e2000c101124 */
[----:B------:R-:W-:Y:S05]  /*5620*/  BRA `(.L_x_1419) ;  /* 0x0000000c00407947 */ /* 0x000fea0003800000 */
.L_x_1416:
        /* <DEDUP_REMOVED lines=9> */
.L_x_1421:
[----:B------:R-:W0:Y:S02]  /*56c0*/  F2I.FTZ.TRUNC.NTZ R3, R2 ;  /* 0x0000000200037305 */ /* 0x000e24000021f100 */
[----:B0-----:R2:W-:Y:S01]  /*56d0*/  STG.E desc[UR36][R16.64], R3 ;  /* 0x0000000310007986 */ /* 0x0015e2000c101924 */
[----:B------:R-:W-:Y:S05]  /*56e0*/  BRA `(.L_x_1419) ;  /* 0x0000000c00107947 */ /* 0x000fea0003800000 */
.L_x_1420:
[----:B------:R-:W0:Y:S02]  /*56f0*/  F2I.FTZ.TRUNC.NTZ R3, R2 ;  /* 0x0000000200037305 */ /* 0x000e24000021f100 */
[----:B0-----:R0:W-:Y:S01]  /*5700*/  STG.E.U16 desc[UR36][R16.64], R3 ;  /* 0x0000000310007986 */ /* 0x0011e2000c101524 */
[----:B------:R-:W-:Y:S05]  /*5710*/  BRA `(.L_x_1419) ;  /* 0x0000000c00047947 */ /* 0x000fea0003800000 */
.L_x_1415:
        /* <DEDUP_REMOVED lines=8> */
.L_x_1423:
[----:B------:R-:W-:-:S05]  /*57a0*/  F2FP.F16.F32.PACK_AB R2, RZ, R2 ;  /* 0x00000002ff02723e */ /* 0x000fca00000000ff */
[----:B------:R0:W-:Y:S01]  /*57b0*/  STG.E.U16 desc[UR36][R16.64], R2 ;  /* 0x0000000210007986 */ /* 0x0001e2000c101524 */
[----:B------:R-:W-:Y:S05]  /*57c0*/  BRA `(.L_x_1419) ;  /* 0x0000000800d87947 */ /* 0x000fea0003800000 */
.L_x_1422:
        /* <DEDUP_REMOVED lines=9> */
.L_x_1425:
[----:B------:R-:W-:-:S04]  /*5860*/  F2FP.F16.F32.PACK_AB R3, RZ, R2 ;  /* 0x00000002ff03723e */ /* 0x000fc800000000ff */
[----:B------:R-:W-:-:S05]  /*5870*/  PRMT R3, R3, 0x5410, RZ ;  /* 0x0000541003037816 */ /* 0x000fca00000000ff */
[----:B------:R0:W-:Y:S01]  /*5880*/  STG.E desc[UR36][R16.64], R3 ;  /* 0x0000000310007986 */ /* 0x0001e2000c101924 */
[----:B------:R-:W-:Y:S05]  /*5890*/  BRA `(.L_x_1419) ;  /* 0x0000000800a47947 */ /* 0x000fea0003800000 */
.L_x_1424:
[----:B------:R-:W-:-:S06]  /*58a0*/  FMUL.FTZ R2, R2, 1 ;  /* 0x3f80000002027820 */ /* 0x000fcc0000410000 */
[----:B------:R-:W0:Y:S02]  /*58b0*/  F2F.F64.F32 R2, R2 ;  /* 0x0000000200027310 */ /* 0x000e240000201800 */
[----:B0-----:R0:W-:Y:S01]  /*58c0*/  STG.E.64 desc[UR36][R16.64], R2 ;  /* 0x0000000210007986 */ /* 0x0011e2000c101b24 */
[----:B------:R-:W-:Y:S05]  /*58d0*/  BRA `(.L_x_1419) ;  /* 0x0000000800947947 */ /* 0x000fea0003800000 */
.L_x_1414:
        /* <DEDUP_REMOVED lines=12> */
.L_x_1428:
[----:B------:R-:W-:Y:S01]  /*59a0*/  FMUL.FTZ R4, R2, 1 ;  /* 0x3f80000002047820 */ /* 0x000fe20000410000 */
[----:B------:R-:W-:-:S05]  /*59b0*/  CS2R R6, SRZ ;  /* 0x0000000000067805 */ /* 0x000fca000001ff00 */
[----:B------:R-:W0:Y:S02]  /*59c0*/  F2F.F64.F32 R4, R4 ;  /* 0x0000000400047310 */ /* 0x000e240000201800 */
[----:B0-----:R0:W-:Y:S01]  /*59d0*/  STG.E.128 desc[UR36][R16.64], R4 ;  /* 0x0000000410007986 */ /* 0x0011e2000c101d24 */
[----:B------:R-:W-:Y:S05]  /*59e0*/  BRA `(.L_x_1419) ;  /* 0x0000000800507947 */ /* 0x000fea0003800000 */
.L_x_1427:
        /* <DEDUP_REMOVED lines=20> */
.L_x_1432:
[----:B------:R-:W-:Y:S05]  /*5b30*/  BSYNC B0 ;  /* 0x0000000000007941 */ /* 0x000fea0003800000 */
.L_x_1431:
[----:B------:R-:W-:-:S05]  /*5b40*/  LOP3.LUT R5, R0, R5, RZ, 0xfc, !PT ;  /* 0x0000000500057212 */ /* 0x000fca00078efcff */
[----:B------:R0:W-:Y:S01]  /*5b50*/  STG.E.U8 desc[UR36][R16.64], R5 ;  /* 0x0000000510007986 */ /* 0x0001e2000c101124 */
[----:B------:R-:W-:Y:S05]  /*5b60*/  BRA `(.L_x_1419) ;  /* 0x0000000400f07947 */ /* 0x000fea0003800000 */
.L_x_1430:
        /* <DEDUP_REMOVED lines=12> */
.L_x_1434:
[----:B------:R-:W-:Y:S01]  /*5c30*/  IMAD.MOV.U32 R0, RZ, RZ, 0x7f ;  /* 0x0000007fff007424 */ /* 0x000fe200078e00ff */
[----:B------:R-:W-:-:S04]  /*5c40*/  ISETP.GT.U32.AND P0, PT, R4, 0x7f800000, PT ;  /* 0x7f8000000400780c */ /* 0x000fc80003f04070 */
[----:B------:R-:W-:-:S09]  /*5c50*/  SEL R0, R0, 0x7c, P0 ;  /* 0x0000007c00007807 */ /* 0x000fd20000000000 */
.L_x_1435:
[----:B------:R-:W-:Y:S05]  /*5c60*/  BSYNC B0 ;  /* 0x0000000000007941 */ /* 0x000fea0003800000 */
.L_x_1433:
[----:B------:R-:W-:-:S04]  /*5c70*/  LOP3.LUT R2, R2, 0x80000000, RZ, 0xc0, !PT ;  /* 0x8000000002027812 */ /* 0x000fc800078ec0ff */
[----:B------:R-:W-:-:S04]  /*5c80*/  SHF.R.U32.HI R3, RZ, 0x18, R2 ;  /* 0x00000018ff037819 */ /* 0x000fc80000011602 */
[----:B------:R-:W-:-:S05]  /*5c90*/  LOP3.LUT R3, R0, R3, RZ, 0xfc, !PT ;  /* 0x0000000300037212 */ /* 0x000fca00078efcff */
[----:B------:R0:W-:Y:S01]  /*5ca0*/  STG.E.U8 desc[UR36][R16.64], R3 ;  /* 0x0000000310007986 */ /* 0x0001e2000c101124 */
[----:B------:R-:W-:Y:S05]  /*5cb0*/  BRA `(.L_x_1419) ;  /* 0x00000004009c7947 */ /* 0x000fea0003800000 */
.L_x_1429:
[----:B------:R-:W-:-:S05]  /*5cc0*/  F2FP.BF16.F32.PACK_AB R2, RZ, R2 ;  /* 0x00000002ff02723e */ /* 0x000fca00000010ff */
[----:B------:R0:W-:Y:S01]  /*5cd0*/  STG.E.U16 desc[UR36][R16.64], R2 ;  /* 0x0000000210007986 */ /* 0x0001e2000c101524 */
[----:B------:R-:W-:Y:S05]  /*5ce0*/  BRA `(.L_x_1419) ;  /* 0x0000000400907947 */ /* 0x000fea0003800000 */
.L_x_1426:
        /* <DEDUP_REMOVED lines=11> */
.L_x_1438:
        /* <DEDUP_REMOVED lines=16> */
.L_x_1441:
[----:B------:R-:W-:-:S04]  /*5ea0*/  LOP3.LUT R2, R2, 0x80000000, RZ, 0xc0, !PT ;  /* 0x8000000002027812 */ /* 0x000fc800078ec0ff */
[----:B------:R-:W-:-:S04]  /*5eb0*/  SHF.R.U32.HI R3, RZ, 0x18, R2 ;  /* 0x00000018ff037819 */ /* 0x000fc80000011602 */
[----:B------:R-:W-:-:S04]  /*5ec0*/  LOP3.LUT R0, R0, R3, RZ, 0xfc, !PT ;  /* 0x0000000300007212 */ /* 0x000fc800078efcff */
[----:B------:R-:W-:-:S07]  /*5ed0*/  PRMT R8, R0, 0x7610, R8 ;  /* 0x0000761000087816 */ /* 0x000fce0000000008 */
.L_x_1440:
[----:B------:R-:W-:Y:S05]  /*5ee0*/  BSYNC B0 ;  /* 0x0000000000007941 */ /* 0x000fea0003800000 */
.L_x_1439:
[----:B------:R0:W-:Y:S01]  /*5ef0*/  STG.E.U8 desc[UR36][R16.64], R8 ;  /* 0x0000000810007986 */ /* 0x0001e2000c101124 */
[----:B------:R-:W-:Y:S05]  /*5f00*/  BRA `(.L_x_1419) ;  /* 0x0000000400087947 */ /* 0x000fea0003800000 */
.L_x_1437:
        /* <DEDUP_REMOVED lines=16> */
.L_x_1444:
[----:B------:R-:W-:-:S04]  /*6010*/  LOP3.LUT R2, R2, 0x80000000, RZ, 0xc0, !PT ;  /* 0x8000000002027812 */ /* 0x000fc800078ec0ff */
[----:B------:R-:W-:-:S04]  /*6020*/  SHF.R.U32.HI R3, RZ, 0x18, R2 ;  /* 0x00000018ff037819 */ /* 0x000fc80000011602 */
[----:B------:R-:W-:-:S04]  /*6030*/  LOP3.LUT R0, R0, R3, RZ, 0xfc, !PT ;  /* 0x0000000300007212 */ /* 0x000fc800078efcff */
[----:B------:R-:W-:-:S07]  /*6040*/  PRMT R8, R0, 0x7610, R8 ;  /* 0x0000761000087816 */ /* 0x000fce0000000008 */
.L_x_1443:
[----:B------:R-:W-:Y:S05]  /*6050*/  BSYNC B0 ;  /* 0x0000000000007941 */ /* 0x000fea0003800000 */
.L_x_1442:
[----:B------:R0:W-:Y:S01]  /*6060*/  STG.E.U8 desc[UR36][R16.64], R8 ;  /* 0x0000000810007986 */ /* 0x0001e2000c101124 */
[----:B------:R-:W-:Y:S05]  /*6070*/  BRA `(.L_x_1419) ;  /* 0x0000000000ac7947 */ /* 0x000fea0003800000 */
.L_x_1436:
        /* <DEDUP_REMOVED lines=21> */
.L_x_1418:
        /* <DEDUP_REMOVED lines=16> */
.L_x_1447:
[----:B------:R-:W-:Y:S05]  /*62d0*/  BRA `(.L_x_1419) ;  /* 0x0000000000147947 */ /* 0x000fea0003800000 */
.L_x_1446:
[----:B------:R-:W0:Y:S02]  /*62e0*/  F2I.U64.TRUNC R2, R2 ;  /* 0x0000000200027311 */ /* 0x000e24000020d800 */
[----:B0-----:R0:W-:Y:S01]  /*62f0*/  STG.E.64 desc[UR36][R16.64], R2 ;  /* 0x0000000210007986 */ /* 0x0011e2000c101b24 */
[----:B------:R-:W-:Y:S05]  /*6300*/  BRA `(.L_x_1419) ;  /* 0x0000000000087947 */ /* 0x000fea0003800000 */
.L_x_1445:
[----:B------:R-:W0:Y:S02]  /*6310*/  F2I.FTZ.U32.TRUNC.NTZ R3, R2 ;  /* 0x0000000200037305 */ /* 0x000e24000021f000 */
[----:B0-----:R0:W-:Y:S02]  /*6320*/  STG.E desc[UR36][R16.64], R3 ;  /* 0x0000000310007986 */ /* 0x0011e4000c101924 */
.L_x_1419:
[----:B------:R-:W-:-:S07]  /*6330*/  VIADD R19, R19, 0x80 ;  /* 0x0000008013137836 */ /* 0x000fce0000000000 */
.L_x_1384:
[----:B------:R-:W-:Y:S05]  /*6340*/  BSYNC B7 ;  /* 0x0000000000077941 */ /* 0x000fea0003800000 */
.L_x_1383:
[----:B------:R-:W-:Y:S01]  /*6350*/  ULDC UR4, c[0x0][0x210] ;  /* 0x0000840000047ab9 */ /* 0x000fe20000000800 */
[----:B------:R-:W-:Y:S01]  /*6360*/  BSSY B7, `(.L_x_1448) ;  /* 0x0000314000077945 */ /* 0x000fe20003800000 */
[----:B------:R-:W-:-:S13]  /*6370*/  ISETP.GE.AND P0, PT, R19, UR4, PT ;  /* 0x0000000413007c0c */ /* 0x000fda000bf06270 */
[----:B------:R-:W-:Y:S05]  /*6380*/  @P0 BRA `(.L_x_1449) ;  /* 0x0000003000440947 */ /* 0x000fea0003800000 */
[----:B0-----:R-:W0:Y:S01]  /*6390*/  LDC R6, c[0x0][0x218] ;  /* 0x00008600ff067b82 */ /* 0x001e220000000800 */
[----:B------:R-:W-:Y:S01]  /*63a0*/  HFMA2.MMA R0, -RZ, RZ, 0, 0 ;  /* 0x00000000ff007435 */ /* 0x000fe200000001ff */
        /* <DEDUP_REMOVED lines=301> */
.L_x_1450:
        /* <DEDUP_REMOVED lines=20> */
[----:B--2---:R-:W3:Y:S01]  /*77c0*/  I2F.S16 R0, R0 ;  /* 0x0000000000007306 */ /* 0x004ee20000101400 */
[----:B------:R-:W-:Y:S05]  /*77d0*/  BRA `(.L_x_1457) ;  /* 0x0000000c00387947 */ /* 0x000fea0003800000 */
.L_x_1455:
[----:B------:R-:W2:Y:S02]  /*77e0*/  LDG.E.U8 R0, desc[UR36][R2.64] ;  /* 0x0000002402007981 */ /* 0x000ea4000c1e1100 */
[----:B--2---:R-:W-:Y:S01]  /*77f0*/  I2FP.F32.U32 R0, R0 ;  /* 0x0000000000007245 */ /* 0x004fe20000201000 */
[----:B------:R-:W-:Y:S06]  /*7800*/  BRA `(.L_x_1457) ;  /* 0x0000000c002c7947 */ /* 0x000fec0003800000 */
.L_x_1454:
[----:B------:R-:W-:-:S13]  /*7810*/  ISETP.NE.AND P0, PT, R4, 0x2, PT ;  /* 0x000000020400780c */ /* 0x000fda0003f05270 */
[----:B------:R-:W-:Y:S05]  /*7820*/  @!P0 BRA `(.L_x_1458) ;  /* 0x0000000000288947 */ /* 0x000fea0003800000 */
[----:B------:R-:W-:-:S13]  /*7830*/  ISETP.NE.AND P0, PT, R4, 0x3, PT ;  /* 0x000000030400780c */ /* 0x000fda0003f05270 */
[----:B------:R-:W-:Y:S05]  /*7840*/  @!P0 BRA `(.L_x_1459) ;  /* 0x0000000000148947 */ /* 0x000fea0003800000 */
[----:B------:R-:W-:-:S13]  /*7850*/  ISETP.NE.AND P0, PT, R4, 0x4, PT ;  /* 0x000000040400780c */ /* 0x000fda0003f05270 */
[----:B------:R-:W-:Y:S05]  /*7860*/  @P0 BRA `(.L_x_1456) ;  /* 0x0000000800b80947 */ /* 0x000fea0003800000 */
[----:B------:R-:W2:Y:S02]  /*7870*/  LDG.E.64 R2, desc[UR36][R2.64] ;  /* 0x0000002402027981 */ /* 0x000ea4000c1e1b00 */
[----:B--2---:R1:W2:Y:S01]  /*7880*/  I2F.S64 R0, R2 ;  /* 0x0000000200007312 */ /* 0x0042a20000301400 */
[----:B------:R-:W-:Y:S05]  /*7890*/  BRA `(.L_x_1457) ;  /* 0x0000000c00087947 */ /* 0x000fea0003800000 */
.L_x_1459:
[----:B------:R-:W2:Y:S02]  /*78a0*/  LDG.E R0, desc[UR36][R2.64] ;  /* 0x0000002402007981 */ /* 0x000ea4000c1e1900 */
[----:B--2---:R-:W-:Y:S01]  /*78b0*/  I2FP.F32.S32 R0, R0 ;  /* 0x0000000000007245 */ /* 0x004fe20000201400 */
[----:B------:R-:W-:Y:S06]  /*78c0*/  BRA `(.L_x_1457) ;  /* 0x0000000800fc7947 */ /* 0x000fec0003800000 */
.L_x_1458:
[----:B------:R-:W2:Y:S02]  /*78d0*/  LDG.E.U16 R0, desc[UR36][R2.64] ;  /* 0x0000002402007981 */ /* 0x000ea4000c1e1500 */
[----:B--2---:R-:W0:Y:S01]  /*78e0*/  I2F.S16 R0, R0 ;  /* 0x0000000000007306 */ /* 0x004e220000101400 */
[----:B------:R-:W-:Y:S05]  /*78f0*/  BRA `(.L_x_1457) ;  /* 0x0000000800f07947 */ /* 0x000fea0003800000 */
.L_x_1453:
        /* <DEDUP_REMOVED lines=8> */
.L_x_1461:
[----:B------:R-:W2:Y:S02]  /*7980*/  LDG.E.U16 R0, desc[UR36][R2.64] ;  /* 0x0000002402007981 */ /* 0x000ea4000c1e1500 */
[----:B--2---:R-:W-:Y:S01]  /*7990*/  HADD2.F32 R0, -RZ, R0.H0_H0 ;  /* 0x20000000ff007230 */ /* 0x004fe20000004100 */
[----:B------:R-:W-:Y:S06]  /*79a0*/  BRA `(.L_x_1457) ;  /* 0x0000000800c47947 */ /* 0x000fec0003800000 */
.L_x_1460:
        /* <DEDUP_REMOVED lines=8> */
.L_x_1463:
[----:B------:R-:W2:Y:S02]  /*7a30*/  LDG.E.U16 R0, desc[UR36][R2.64] ;  /* 0x0000002402007981 */ /* 0x000ea4000c1e1500 */
[----:B--2---:R-:W-:Y:S01]  /*7a40*/  HADD2.F32 R0, -RZ, R0.H0_H0 ;  /* 0x20000000ff007230 */ /* 0x004fe20000004100 */
[----:B------:R-:W-:Y:S06]  /*7a50*/  BRA `(.L_x_1457) ;  /* 0x0000000800987947 */ /* 0x000fec0003800000 */
.L_x_1462:
[----:B------:R-:W2:Y:S01]  /*7a60*/  LDG.E.64 R2, desc[UR36][R2.64] ;  /* 0x0000002402027981 */ /* 0x000ea2000c1e1b00 */
[----:B------:R-:W-:Y:S01]  /*7a70*/  UMOV UR4, 0xf0000000 ;  /* 0xf000000000047882 */ /* 0x000fe20000000000 */
[----:B------:R-:W-:Y:S01]  /*7a80*/  UMOV UR5, 0x380fffff ;  /* 0x380fffff00057882 */ /* 0x000fe20000000000 */
[----:B--2---:R-:W0:Y:S01]  /*7a90*/  F2F.F32.F64 R0, R2 ;  /* 0x0000000200007310 */ /* 0x004e220000301000 */
[----:B------:R-:W-:-:S14]  /*7aa0*/  DSETP.GEU.AND P0, PT, |R2|, UR4, PT ;  /* 0x0000000402007e2a */ /* 0x000fdc000bf0e200 */
[----:B0-----:R-:W-:Y:S01]  /*7ab0*/  @!P0 FMUL R0, R0, 1.175494350822287508e-38 ;  /* 0x0080000000008820 */ /* 0x001fe20000400000 */
[----:B------:R-:W-:Y:S06]  /*7ac0*/  BRA `(.L_x_1457) ;  /* 0x00000008007c7947 */ /* 0x000fec0003800000 */
.L_x_1452:
        /* <DEDUP_REMOVED lines=12> */
.L_x_1466:
[----:B------:R-:W2:Y:S01]  /*7b90*/  LDG.E.64 R2, desc[UR36][R2.64] ;  /* 0x0000002402027981 */ /* 0x000ea2000c1e1b00 */
[----:B------:R-:W-:Y:S01]  /*7ba0*/  UMOV UR4, 0xf0000000 ;  /* 0xf000000000047882 */ /* 0x000fe20000000000 */
[----:B------:R-:W-:Y:S01]  /*7bb0*/  UMOV UR5, 0x380fffff ;  /* 0x380fffff00057882 */ /* 0x000fe20000000000 */
[----:B--2---:R-:W0:Y:S01]  /*7bc0*/  F2F.F32.F64 R0, R2 ;  /* 0x0000000200007310 */ /* 0x004e220000301000 */
[----:B------:R-:W-:-:S14]  /*7bd0*/  DSETP.GEU.AND P0, PT, |R2|, UR4, PT ;  /* 0x0000000402007e2a */ /* 0x000fdc000bf0e200 */
[----:B0-----:R-:W-:Y:S01]  /*7be0*/  @!P0 FMUL R0, R0, 1.175494350822287508e-38 ;  /* 0x0080000000008820 */ /* 0x001fe20000400000 */
[----:B------:R-:W-:Y:S06]  /*7bf0*/  BRA `(.L_x_1457) ;  /* 0x0000000800307947 */ /* 0x000fec0003800000 */
.L_x_1465:
        /* <DEDUP_REMOVED lines=26> */
.L_x_1468:
        /* <DEDUP_REMOVED lines=13> */
.L_x_1467:
[----:B------:R-:W2:Y:S02]  /*7e70*/  LDG.E.U16 R0, desc[UR36][R2.64] ;  /* 0x0000002402007981 */ /* 0x000ea4000c1e1500 */
[----:B--2---:R-:W-:Y:S01]  /*7e80*/  IMAD.U32 R0, R0, 0x10000, RZ ;  /* 0x0001000000007824 */ /* 0x004fe200078e00ff */
[----:B------:R-:W-:Y:S06]  /*7e90*/  BRA `(.L_x_1457) ;  /* 0x0000000400887947 */ /* 0x000fec0003800000 */
.L_x_1464:
        /* <DEDUP_REMOVED lines=11> */
.L_x_1471:
[----:B------:R-:W2:Y:S01]  /*7f50*/  LDG.E.U8 R2, desc[UR36][R2.64] ;  /* 0x0000002402027981 */ /* 0x000ea2000c1e1100 */
[----:B------:R-:W-:Y:S02]  /*7f60*/  MOV R0, RZ ;  /* 0x000000ff00007202 */ /* 0x000fe40000000f00 */
        /* <DEDUP_REMOVED lines=18> */
.L_x_1473:
[----:B------:R-:W-:Y:S05]  /*8090*/  BSYNC B0 ;  /* 0x0000000000007941 */ /* 0x000fea0003800000 */
.L_x_1472:
[----:B------:R-:W-:Y:S01]  /*80a0*/  LEA R3, R0, 0x3b800000, 0x17 ;  /* 0x3b80000000037811 */ /* 0x000fe200078eb8ff */
[----:B------:R-:W-:-:S05]  /*80b0*/  IMAD.SHL.U32 R0, R2, 0x100000, RZ ;  /* 0x0010000002007824 */ /* 0x000fca00078e00ff */
[----:B------:R-:W-:Y:S01]  /*80c0*/  LOP3.LUT R0, R3, R0, R4, 0xfe, !PT ;  /* 0x0000000003007212 */ /* 0x000fe200078efe04 */
[----:B------:R-:W-:Y:S06]  /*80d0*/  BRA `(.L_x_1457) ;  /* 0x0000000000f87947 */ /* 0x000fec0003800000 */
.L_x_1470:
        /* <DEDUP_REMOVED lines=20> */
.L_x_1475:
[----:B------:R-:W-:Y:S05]  /*8220*/  BSYNC B0 ;  /* 0x0000000000007941 */ /* 0x000fea0003800000 */
.L_x_1474:
[----:B------:R-:W-:Y:S01]  /*8230*/  LEA R3, R0, 0x37800000, 0x17 ;  /* 0x3780000000037811 */ /* 0x000fe200078eb8ff */
[----:B------:R-:W-:-:S05]  /*8240*/  IMAD.SHL.U32 R0, R2, 0x200000, RZ ;  /* 0x0020000002007824 */ /* 0x000fca00078e00ff */
[----:B------:R-:W-:Y:S01]  /*8250*/  LOP3.LUT R0, R3, R0, R4, 0xfe, !PT ;  /* 0x0000000003007212 */ /* 0x000fe200078efe04 */
[----:B------:R-:W-:Y:S06]  /*8260*/  BRA `(.L_x_1457) ;  /* 0x0000000000947947 */ /* 0x000fec0003800000 */
.L_x_1469:
        /* <DEDUP_REMOVED lines=14> */
.L_x_1456:
        /* <DEDUP_REMOVED lines=16> */
.L_x_1478:
[----:B------:R-:W-:Y:S01]  /*8450*/  IMAD.MOV.U32 R0, RZ, RZ, RZ ;  /* 0x000000ffff007224 */ /* 0x000fe200078e00ff */
[----:B------:R-:W-:Y:S06]  /*8460*/  BRA `(.L_x_1457) ;  /* 0x0000000000147947 */ /* 0x000fec0003800000 */
.L_x_1477:
[----:B------:R-:W2:Y:S02]  /*8470*/  LDG.E.64 R2, desc[UR36][R2.64] ;  /* 0x0000002402027981 */ /* 0x000ea4000c1e1b00 */
[----:B--2---:R0:W1:Y:S01]  /*8480*/  I2F.U64 R0, R2 ;  /* 0x0000000200007312 */ /* 0x0040620000301000 */
[----:B------:R-:W-:Y:S05]  /*8490*/  BRA `(.L_x_1457) ;  /* 0x0000000000087947 */ /* 0x000fea0003800000 */
.L_x_1476:
[----:B------:R-:W2:Y:S02]  /*84a0*/  LDG.E R0, desc[UR36][R2.64] ;  /* 0x0000002402007981 */ /* 0x000ea4000c1e1900 */
[----:B--2---:R-:W-:-:S07]  /*84b0*/  I2FP.F32.U32 R0, R0 ;  /* 0x0000000000007245 */ /* 0x004fce0000201000 */
.L_x_1457:
[----:B------:R-:W-:Y:S05]  /*84c0*/  BSYNC B6 ;  /* 0x0000000000067941 */ /* 0x000fea0003800000 */
.L_x_1451:
[----:B01--4-:R-:W-:Y:S02]  /*84d0*/  IMAD.MOV.U32 R3, RZ, RZ, 0x3f000000 ;  /* 0x3f000000ff037424 */ /* 0x013fe400078e00ff */
[C---:B--23-5:R-:W-:Y:S01]  /*84e0*/  FADD.FTZ R2, |R0|.reuse, -RZ ;  /* 0x800000ff00027221 */ /* 0x06cfe20000010200 */
        /* <DEDUP_REMOVED lines=38> */
.L_x_1482:
[----:B------:R-:W0:Y:S02]  /*8750*/  F2I.S64.TRUNC R2, R2 ;  /* 0x0000000200027311 */ /* 0x000e24000020d900 */
[----:B0-----:R-:W-:-:S05]  /*8760*/  IMAD.MOV.U32 R5, RZ, RZ, R2 ;  /* 0x000000ffff057224 */ /* 0x001fca00078e0002 */
[----:B------:R0:W-:Y:S01]  /*8770*/  STG.E.U8 desc[UR36][R16.64], R5 ;  /* 0x0000000510007986 */ /* 0x0001e2000c101124 */
[----:B------:R-:W-:Y:S05]  /*8780*/  BRA `(.L_x_1484) ;  /* 0x0000000c00407947 */ /* 0x000fea0003800000 */
.L_x_1481:
        /* <DEDUP_REMOVED lines=9> */
.L_x_1486:
[----:B------:R-:W0:Y:S02]  /*8820*/  F2I.FTZ.TRUNC.NTZ R3, R2 ;  /* 0x0000000200037305 */ /* 0x000e24000021f100 */
[----:B0-----:R0:W-:Y:S01]  /*8830*/  STG.E desc[UR36][R16.64], R3 ;  /* 0x0000000310007986 */ /* 0x0011e2000c101924 */
[----:B------:R-:W-:Y:S05]  /*8840*/  BRA `(.L_x_1484) ;  /* 0x0000000c00107947 */ /* 0x000fea0003800000 */
.L_x_1485:
[----:B------:R-:W0:Y:S02]  /*8850*/  F2I.FTZ.TRUNC.NTZ R3, R2 ;  /* 0x0000000200037305 */ /* 0x000e24000021f100 */
[----:B0-----:R0:W-:Y:S01]  /*8860*/  STG.E.U16 desc[UR36][R16.64], R3 ;  /* 0x0000000310007986 */ /* 0x0011e2000c101524 */
[----:B------:R-:W-:Y:S05]  /*8870*/  BRA `(.L_x_1484) ;  /* 0x0000000c00047947 */ /* 0x000fea0003800000 */
.L_x_1480:
        /* <DEDUP_REMOVED lines=8> */
.L_x_1488:
[----:B------:R-:W-:-:S05]  /*8900*/  F2FP.F16.F32.PACK_AB R2, RZ, R2 ;  /* 0x00000002ff02723e */ /* 0x000fca00000000ff */
[----:B------:R0:W-:Y:S01]  /*8910*/  STG.E.U16 desc[UR36][R16.64], R2 ;  /* 0x0000000210007986 */ /* 0x0001e2000c101524 */
[----:B------:R-:W-:Y:S05]  /*8920*/  BRA `(.L_x_1484) ;  /* 0x0000000800d87947 */ /* 0x000fea0003800000 */
.L_x_1487:
        /* <DEDUP_REMOVED lines=9> */
.L_x_1490:
[----:B------:R-:W-:-:S04]  /*89c0*/  F2FP.F16.F32.PACK_AB R3, RZ, R2 ;  /* 0x00000002ff03723e */ /* 0x000fc800000000ff */
[----:B------:R-:W-:-:S05]  /*89d0*/  PRMT R3, R3, 0x5410, RZ ;  /* 0x0000541003037816 */ /* 0x000fca00000000ff */
[----:B------:R0:W-:Y:S01]  /*89e0*/  STG.E desc[UR36][R16.64], R3 ;  /* 0x0000000310007986 */ /* 0x0001e2000c101924 */
[----:B------:R-:W-:Y:S05]  /*89f0*/  BRA `(.L_x_1484) ;  /* 0x0000000800a47947 */ /* 0x000fea0003800000 */
.L_x_1489:
[----:B------:R-:W-:-:S06]  /*8a00*/  FMUL.FTZ R2, R2, 1 ;  /* 0x3f80000002027820 */ /* 0x000fcc0000410000 */
[----:B------:R-:W0:Y:S02]  /*8a10*/  F2F.F64.F32 R2, R2 ;  /* 0x0000000200027310 */ /* 0x000e240000201800 */
[----:B0-----:R0:W-:Y:S01]  /*8a20*/  STG.E.64 desc[UR36][R16.64], R2 ;  /* 0x0000000210007986 */ /* 0x0011e2000c101b24 */
[----:B------:R-:W-:Y:S05]  /*8a30*/  BRA `(.L_x_1484) ;  /* 0x0000000800947947 */ /* 0x000fea0003800000 */
.L_x_1479:
        /* <DEDUP_REMOVED lines=12> */
.L_x_1493:
[----:B------:R-:W-:Y:S01]  /*8b00*/  FMUL.FTZ R4, R2, 1 ;  /* 0x3f80000002047820 */ /* 0x000fe20000410000 */
[----:B------:R-:W-:-:S05]  /*8b10*/  CS2R R6, SRZ ;  /* 0x0000000000067805 */ /* 0x000fca000001ff00 */
[----:B------:R-:W0:Y:S02]  /*8b20*/  F2F.F64.F32 R4, R4 ;  /* 0x0000000400047310 */ /* 0x000e240000201800 */
[----:B0-----:R0:W-:Y:S01]  /*8b30*/  STG.E.128 desc[UR36][R16.64], R4 ;  /* 0x0000000410007986 */ /* 0x0011e2000c101d24 */
[----:B------:R-:W-:Y:S05]  /*8b40*/  BRA `(.L_x_1484) ;  /* 0x0000000800507947 */ /* 0x000fea0003800000 */
.L_x_1492:
        /* <DEDUP_REMOVED lines=20> */
.L_x_1497:
[----:B------:R-:W-:Y:S05]  /*8c90*/  BSYNC B0 ;  /* 0x0000000000007941 */ /* 0x000fea0003800000 */
.L_x_1496:
[----:B------:R-:W-:-:S05]  /*8ca0*/  LOP3.LUT R5, R0, R5, RZ, 0xfc, !PT ;  /* 0x0000000500057212 */ /* 0x000fca00078efcff */
[----:B------:R0:W-:Y:S01]  /*8cb0*/  STG.E.U8 desc[UR36][R16.64], R5 ;  /* 0x0000000510007986 */ /* 0x0001e2000c101124 */
[----:B------:R-:W-:Y:S05]  /*8cc0*/  BRA `(.L_x_1484) ;  /* 0x0000000400f07947 */ /* 0x000fea0003800000 */
.L_x_1495:
        /* <DEDUP_REMOVED lines=12> */
.L_x_1499:
[----:B------:R-:W-:Y:S01]  /*8d90*/  IMAD.MOV.U32 R0, RZ, RZ, 0x7f ;  /* 0x0000007fff007424 */ /* 0x000fe200078e00ff */
[----:B------:R-:W-:-:S04]  /*8da0*/  ISETP.GT.U32.AND P0, PT, R4, 0x7f800000, PT ;  /* 0x7f8000000400780c */ /* 0x000fc80003f04070 */
[----:B------:R-:W-:-:S09]  /*8db0*/  SEL R0, R0, 0x7c, P0 ;  /* 0x0000007c00007807 */ /* 0x000fd20000000000 */
.L_x_1500:
[----:B------:R-:W-:Y:S05]  /*8dc0*/  BSYNC B0 ;  /* 0x0000000000007941 */ /* 0x000fea0003800000 */
.L_x_1498:
[----:B------:R-:W-:-:S04]  /*8dd0*/  LOP3.LUT R2, R2, 0x80000000, RZ, 0xc0, !PT ;  /* 0x8000000002027812 */ /* 0x000fc800078ec0ff */
[----:B------:R-:W-:-:S04]  /*8de0*/  SHF.R.U32.HI R3, RZ, 0x18, R2 ;  /* 0x00000018ff037819 */ /* 0x000fc80000011602 */
[----:B------:R-:W-:-:S05]  /*8df0*/  LOP3.LUT R3, R0, R3, RZ, 0xfc, !PT ;  /* 0x0000000300037212 */ /* 0x000fca00078efcff */
[----:B------:R0:W-:Y:S01]  /*8e00*/  STG.E.U8 desc[UR36][R16.64], R3 ;  /* 0x0000000310007986 */ /* 0x0001e2000c101124 */
[----:B------:R-:W-:Y:S05]  /*8e10*/  BRA `(.L_x_1484) ;  /* 0x00000004009c7947 */ /* 0x000fea0003800000 */
.L_x_1494:
[----:B------:R-:W-:-:S05]  /*8e20*/  F2FP.BF16.F32.PACK_AB R2, RZ, R2 ;  /* 0x00000002ff02723e */ /* 0x000fca00000010ff */
[----:B------:R0:W-:Y:S01]  /*8e30*/  STG.E.U16 desc[UR36][R16.64], R2 ;  /* 0x0000000210007986 */ /* 0x0001e2000c101524 */
[----:B------:R-:W-:Y:S05]  /*8e40*/  BRA `(.L_x_1484) ;  /* 0x0000000400907947 */ /* 0x000fea0003800000 */
.L_x_1491:
        /* <DEDUP_REMOVED lines=11> */
.L_x_1503:
        /* <DEDUP_REMOVED lines=16> */
.L_x_1506:
[----:B------:R-:W-:-:S04]  /*9000*/  LOP3.LUT R2, R2, 0x80000000, RZ, 0xc0, !PT ;  /* 0x8000000002027812 */ /* 0x000fc800078ec0ff */
[----:B------:R-:W-:-:S04]  /*9010*/  SHF.R.U32.HI R3, RZ, 0x18, R2 ;  /* 0x00000018ff037819 */ /* 0x000fc80000011602 */
[----:B------:R-:W-:-:S04]  /*9020*/  LOP3.LUT R0, R0, R3, RZ, 0xfc, !PT ;  /* 0x0000000300007212 */ /* 0x000fc800078efcff */
[----:B------:R-:W-:-:S07]  /*9030*/  PRMT R8, R0, 0x7610, R8 ;  /* 0x0000761000087816 */ /* 0x000fce0000000008 */
.L_x_1505:
[----:B------:R-:W-:Y:S05]  /*9040*/  BSYNC B0 ;  /* 0x0000000000007941 */ /* 0x000fea0003800000 */
.L_x_1504:
[----:B------:R3:W-:Y:S01]  /*9050*/  STG.E.U8 desc[UR36][R16.64], R8 ;  /* 0x0000000810007986 */ /* 0x0007e2000c101124 */
[----:B------:R-:W-:Y:S05]  /*9060*/  BRA `(.L_x_1484) ;  /* 0x0000000400087947 */ /* 0x000fea0003800000 */
.L_x_1502:
        /* <DEDUP_REMOVED lines=16> */
.L_x_1509:
[----:B------:R-:W-:-:S04]  /*9170*/  LOP3.LUT R2, R2, 0x80000000, RZ, 0xc0, !PT ;  /* 0x8000000002027812 */ /* 0x000fc800078ec0ff */
[----:B------:R-:W-:-:S04]  /*9180*/  SHF.R.U32.HI R3, RZ, 0x18, R2 ;  /* 0x00000018ff037819 */ /* 0x000fc80000011602 */
[----:B------:R-:W-:-:S04]  /*9190*/  LOP3.LUT R0, R0, R3, RZ, 0xfc, !PT ;  /* 0x0000000300007212 */ /* 0x000fc800078efcff */
[----:B------:R-:W-:-:S07]  /*91a0*/  PRMT R8, R0, 0x7610, R8 ;  /* 0x0000761000087816 */ /* 0x000fce0000000008 */
.L_x_1508:
[----:B------:R-:W-:Y:S05]  /*91b0*/  BSYNC B0 ;  /* 0x0000000000007941 */ /* 0x000fea0003800000 */
.L_x_1507:
[----:B------:R0:W-:Y:S01]  /*91c0*/  STG.E.U8 desc[UR36][R16.64], R8 ;  /* 0x0000000810007986 */ /* 0x0001e2000c101124 */
[----:B------:R-:W-:Y:S05]  /*91d0*/  BRA `(.L_x_1484) ;  /* 0x0000000000ac7947 */ /* 0x000fea0003800000 */
.L_x_1501:
        /* <DEDUP_REMOVED lines=21> */
.L_x_1483:
        /* <DEDUP_REMOVED lines=16> */
.L_x_1512:
[----:B------:R-:W-:Y:S05]  /*9430*/  BRA `(.L_x_1484) ;  /* 0x0000000000147947 */ /* 0x000fea0003800000 */
.L_x_1511:
[----:B------:R-:W0:Y:S02]  /*9440*/  F2I.U64.TRUNC R2, R2 ;  /* 0x0000000200027311 */ /* 0x000e24000020d800 */
[----:B0-----:R2:W-:Y:S01]  /*9450*/  STG.E.64 desc[UR36][R16.64], R2 ;  /* 0x0000000210007986 */ /* 0x0015e2000c101b24 */
[----:B------:R-:W-:Y:S05]  /*9460*/  BRA `(.L_x_1484) ;  /* 0x0000000000087947 */ /* 0x000fea0003800000 */
.L_x_1510:
[----:B------:R-:W0:Y:S02]  /*9470*/  F2I.FTZ.U32.TRUNC.NTZ R3, R2 ;  /* 0x0000000200037305 */ /* 0x000e24000021f000 */
[----:B0-----:R0:W-:Y:S02]  /*9480*/  STG.E desc[UR36][R16.64], R3 ;  /* 0x0000000310007986 */ /* 0x0011e4000c101924 */
.L_x_1484:
[----:B------:R-:W-:-:S07]  /*9490*/  VIADD R19, R19, 0x80 ;  /* 0x0000008013137836 */ /* 0x000fce0000000000 */
.L_x_1449:
[----:B------:R-:W-:Y:S05]  /*94a0*/  BSYNC B7 ;  /* 0x0000000000077941 */ /* 0x000fea0003800000 */
.L_x_1448:
        /* <DEDUP_REMOVED lines=306> */
.L_x_1513:
        /* <DEDUP_REMOVED lines=20> */
[----:B--2---:R-:W2:Y:S01]  /*a910*/  I2F.S16 R0, R0 ;  /* 0x0000000000007306 */ /* 0x004ea20000101400 */
[----:B------:R-:W-:Y:S05]  /*a920*/  BRA `(.L_x_1520) ;  /* 0x0000000c00387947 */ /* 0x000fea0003800000 */
.L_x_1518:
[----:B------:R-:W2:Y:S02]  /*a930*/  LDG.E.U8 R0, desc[UR36][R2.64] ;  /* 0x0000002402007981 */ /* 0x000ea4000c1e1100 */
[----:B--2---:R-:W-:Y:S01]  /*a940*/  I2FP.F32.U32 R0, R0 ;  /* 0x0000000000007245 */ /* 0x004fe20000201000 */
[----:B------:R-:W-:Y:S06]  /*a950*/  BRA `(.L_x_1520) ;  /* 0x0000000c002c7947 */ /* 0x000fec0003800000 */
.L_x_1517:
[----:B------:R-:W-:-:S13]  /*a960*/  ISETP.NE.AND P0, PT, R4, 0x2, PT ;  /* 0x000000020400780c */ /* 0x000fda0003f05270 */
[----:B------:R-:W-:Y:S05]  /*a970*/  @!P0 BRA `(.L_x_1521) ;  /* 0x0000000000288947 */ /* 0x000fea0003800000 */
[----:B------:R-:W-:-:S13]  /*a980*/  ISETP.NE.AND P0, PT, R4, 0x3, PT ;  /* 0x000000030400780c */ /* 0x000fda0003f05270 */
[----:B------:R-:W-:Y:S05]  /*a990*/  @!P0 BRA `(.L_x_1522) ;  /* 0x0000000000148947 */ /* 0x000fea0003800000 */
[----:B------:R-:W-:-:S13]  /*a9a0*/  ISETP.NE.AND P0, PT, R4, 0x4, PT ;  /* 0x000000040400780c */ /* 0x000fda0003f05270 */
[----:B------:R-:W-:Y:S05]  /*a9b0*/  @P0 BRA `(.L_x_1519) ;  /* 0x0000000800b80947 */ /* 0x000fea0003800000 */
[----:B------:R-:W2:Y:S02]  /*a9c0*/  LDG.E.64 R2, desc[UR36][R2.64] ;  /* 0x0000002402027981 */ /* 0x000ea4000c1e1b00 */
[----:B--2---:R3:W4:Y:S01]  /*a9d0*/  I2F.S64 R0, R2 ;  /* 0x0000000200007312 */ /* 0x0047220000301400 */
[----:B------:R-:W-:Y:S05]  /*a9e0*/  BRA `(.L_x_1520) ;  /* 0x0000000c00087947 */ /* 0x000fea0003800000 */
.L_x_1522:
[----:B------:R-:W2:Y:S02]  /*a9f0*/  LDG.E R0, desc[UR36][R2.64] ;  /* 0x0000002402007981 */ /* 0x000ea4000c1e1900 */
[----:B--2---:R-:W-:Y:S01]  /*aa00*/  I2FP.F32.S32 R0, R0 ;  /* 0x0000000000007245 */ /* 0x004fe20000201400 */
[----:B------:R-:W-:Y:S06]  /*aa10*/  BRA `(.L_x_1520) ;  /* 0x0000000800fc7947 */ /* 0x000fec0003800000 */
.L_x_1521:
[----:B------:R-:W2:Y:S02]  /*aa20*/  LDG.E.U16 R0, desc[UR36][R2.64] ;  /* 0x0000002402007981 */ /* 0x000ea4000c1e1500 */
[----:B--2---:R-:W0:Y:S01]  /*aa30*/  I2F.S16 R0, R0 ;  /* 0x0000000000007306 */ /* 0x004e220000101400 */
[----:B------:R-:W-:Y:S05]  /*aa40*/  BRA `(.L_x_1520) ;  /* 0x0000000800f07947 */ /* 0x000fea0003800000 */
.L_x_1516:
        /* <DEDUP_REMOVED lines=8> */
.L_x_1524:
[----:B------:R-:W2:Y:S02]  /*aad0*/  LDG.E.U16 R0, desc[UR36][R2.64] ;  /* 0x0000002402007981 */ /* 0x000ea4000c1e1500 */
[----:B--2---:R-:W-:Y:S01]  /*aae0*/  HADD2.F32 R0, -RZ, R0.H0_H0 ;  /* 0x20000000ff007230 */ /* 0x004fe20000004100 */
[----:B------:R-:W-:Y:S06]  /*aaf0*/  BRA `(.L_x_1520) ;  /* 0x0000000800c47947 */ /* 0x000fec0003800000 */
.L_x_1523:
        /* <DEDUP_REMOVED lines=8> */
.L_x_1526:
[----:B------:R-:W2:Y:S02]  /*ab80*/  LDG.E.U16 R0, desc[UR36][R2.64] ;  /* 0x0000002402007981 */ /* 0x000ea4000c1e1500 */
[----:B--2---:R-:W-:Y:S01]  /*ab90*/  HADD2.F32 R0, -RZ, R0.H0_H0 ;  /* 0x20000000ff007230 */ /* 0x004fe20000004100 */
[----:B------:R-:W-:Y:S06]  /*aba0*/  BRA `(.L_x_1520) ;  /* 0x0000000800987947 */ /* 0x000fec0003800000 */
.L_x_1525:
[----:B------:R-:W2:Y:S01]  /*abb0*/  LDG.E.64 R2, desc[UR36][R2.64] ;  /* 0x0000002402027981 */ /* 0x000ea2000c1e1b00 */
[----:B------:R-:W-:Y:S01]  /*abc0*/  UMOV UR4, 0xf0000000 ;  /* 0xf000000000047882 */ /* 0x000fe20000000000 */
[----:B------:R-:W-:Y:S01]  /*abd0*/  UMOV UR5, 0x380fffff ;  /* 0x380fffff00057882 */ /* 0x000fe20000000000 */
[----:B--2---:R-:W0:Y:S01]  /*abe0*/  F2F.F32.F64 R0, R2 ;  /* 0x0000000200007310 */ /* 0x004e220000301000 */
[----:B------:R-:W-:-:S14]  /*abf0*/  DSETP.GEU.AND P0, PT, |R2|, UR4, PT ;  /* 0x0000000402007e2a */ /* 0x000fdc000bf0e200 */
[----:B0-----:R-:W-:Y:S01]  /*ac00*/  @!P0 FMUL R0, R0, 1.175494350822287508e-38 ;  /* 0x0080000000008820 */ /* 0x001fe20000400000 */
[----:B------:R-:W-:Y:S06]  /*ac10*/  BRA `(.L_x_1520) ;  /* 0x00000008007c7947 */ /* 0x000fec0003800000 */
.L_x_1515:
        /* <DEDUP_REMOVED lines=12> */
.L_x_1529:
[----:B------:R-:W2:Y:S01]  /*ace0*/  LDG.E.64 R2, desc[UR36][R2.64] ;  /* 0x0000002402027981 */ /* 0x000ea2000c1e1b00 */
[----:B------:R-:W-:Y:S01]  /*acf0*/  UMOV UR4, 0xf0000000 ;  /* 0xf000000000047882 */ /* 0x000fe20000000000 */
[----:B------:R-:W-:Y:S01]  /*ad00*/  UMOV UR5, 0x380fffff ;  /* 0x380fffff00057882 */ /* 0x000fe20000000000 */
[----:B--2---:R-:W0:Y:S01]  /*ad10*/  F2F.F32.F64 R0, R2 ;  /* 0x0000000200007310 */ /* 0x004e220000301000 */
[----:B------:R-:W-:-:S14]  /*ad20*/  DSETP.GEU.AND P0, PT, |R2|, UR4, PT ;  /* 0x0000000402007e2a */ /* 0x000fdc000bf0e200 */
[----:B0-----:R-:W-:Y:S01]  /*ad30*/  @!P0 FMUL R0, R0, 1.175494350822287508e-38 ;  /* 0x0080000000008820 */ /* 0x001fe20000400000 */
[----:B------:R-:W-:Y:S06]  /*ad40*/  BRA `(.L_x_1520) ;  /* 0x0000000800307947 */ /* 0x000fec0003800000 */
.L_x_1528:
        /* <DEDUP_REMOVED lines=26> */
.L_x_1531:
        /* <DEDUP_REMOVED lines=13> */
.L_x_1530:
[----:B------:R-:W2:Y:S02]  /*afc0*/  LDG.E.U16 R0, desc[UR36][R2.64] ;  /* 0x0000002402007981 */ /* 0x000ea4000c1e1500 */
[----:B--2---:R-:W-:Y:S01]  /*afd0*/  IMAD.U32 R0, R0, 0x10000, RZ ;  /* 0x0001000000007824 */ /* 0x004fe200078e00ff */
[----:B------:R-:W-:Y:S06]  /*afe0*/  BRA `(.L_x_1520) ;  /* 0x0000000400887947 */ /* 0x000fec0003800000 */
.L_x_1527:
        /* <DEDUP_REMOVED lines=11> */
.L_x_1534:
        /* <DEDUP_REMOVED lines=20> */
.L_x_1536:
[----:B------:R-:W-:Y:S05]  /*b1e0*/  BSYNC B0 ;  /* 0x0000000000007941 */ /* 0x000fea0003800000 */
.L_x_1535:
[----:B------:R-:W-:Y:S01]  /*b1f0*/  LEA R3, R0, 0x3b800000, 0x17 ;  /* 0x3b80000000037811 */ /* 0x000fe200078eb8ff */
[----:B------:R-:W-:-:S05]  /*b200*/  IMAD.SHL.U32 R0, R2, 0x100000, RZ ;  /* 0x0010000002007824 */ /* 0x000fca00078e00ff */
[----:B------:R-:W-:Y:S01]  /*b210*/  LOP3.LUT R0, R3, R0, R4, 0xfe, !PT ;  /* 0x0000000003007212 */ /* 0x000fe200078efe04 */
[----:B------:R-:W-:Y:S06]  /*b220*/  BRA `(.L_x_1520) ;  /* 0x0000000000f87947 */ /* 0x000fec0003800000 */
.L_x_1533:
        /* <DEDUP_REMOVED lines=20> */
.L_x_1538:
[----:B------:R-:W-:Y:S05]  /*b370*/  BSYNC B0 ;  /* 0x0000000000007941 */ /* 0x000fea0003800000 */
.L_x_1537:
[----:B------:R-:W-:Y:S01]  /*b380*/  LEA R3, R0, 0x37800000, 0x17 ;  /* 0x3780000000037811 */ /* 0x000fe200078eb8ff */
[----:B------:R-:W-:-:S05]  /*b390*/  IMAD.SHL.U32 R0, R2, 0x200000, RZ ;  /* 0x0020000002007824 */ /* 0x000fca00078e00ff */
[----:B------:R-:W-:Y:S01]  /*b3a0*/  LOP3.LUT R0, R3, R0, R4, 0xfe, !PT ;  /* 0x0000000003007212 */ /* 0x000fe200078efe04 */
[----:B------:R-:W-:Y:S06]  /*b3b0*/  BRA `(.L_x_1520) ;  /* 0x0000000000947947 */ /* 0x000fec0003800000 */
.L_x_1532:
        /* <DEDUP_REMOVED lines=14> */
.L_x_1519:
[----:B------:R-:W-:Y:S01]  /*b4a0*/  MOV R0, 0x0 ;  /* 0x0000000000007802 */ /* 0x000fe20000000f00 */
[----:B------:R-:W-:Y:S01]  /*b4b0*/  ULDC.64 UR4, c[0x4][0x158] ;  /* 0x0100560000047ab9 */ /* 0x000fe20000000a00 */
[----:B------:R-:W-:Y:S01]  /*b4c0*/  ULDC.64 UR6, c[0x4][0x48] ;  /* 0x0100120000067ab9 */ /* 0x000fe20000000a00 */
[----:B------:R-:W-:Y:S01]  /*b4d0*/  IMAD.U32 R4, RZ, RZ, UR4 ;  /* 0x00000004ff047e24 */ /* 0x000fe2000f8e00ff */
[----:B------:R0:W1:Y:S01]  /*b4e0*/  LDC.64 R2, c[0x4][R0] ;  /* 0x0100000000027b82 */ /* 0x0000620000000a00 */
[----:B------:R-:W-:Y:S01]  /*b4f0*/  IMAD.U32 R5, RZ, RZ, UR5 ;  /* 0x00000005ff057e24 */ /* 0x000fe2000f8e00ff */
[----:B------:R-:W-:Y:S01]  /*b500*/  ULDC.64 UR4, c[0x4][0x160] ;  /* 0x0100580000047ab9 */ /* 0x000fe20000000a00 */
[----:B------:R-:W-:Y:S01]  /*b510*/  IMAD.U32 R10, RZ, RZ, UR6 ;  /* 0x00000006ff0a7e24 */ /* 0x000fe2000f8e00ff */
[----:B------:R-:W-:Y:S01]  /*b520*/  MOV R7, UR5 ;  /* 0x0000000500077c02 */ /* 0x000fe20008000f00 */
[----:B------:R-:W-:Y:S02]  /*b530*/  IMAD.U32 R6, RZ, RZ, UR4 ;  /* 0x00000004ff067e24 */ /* 0x000fe4000f8e00ff */
[----:B------:R-:W-:-:S02]  /*b540*/  IMAD.U32 R11, RZ, RZ, UR7 ;  /* 0x00000007ff0b7e24 */ /* 0x000fc4000f8e00ff */
[----:B------:R-:W-:Y:S02]  /*b550*/  IMAD.MOV.U32 R8, RZ, RZ, 0x4e ;  /* 0x0000004eff087424 */ /* 0x000fe400078e00ff */
[----:B------:R-:W-:Y:S02]  /*b560*/  IMAD.MOV.U32 R12, RZ, RZ, 0x1 ;  /* 0x00000001ff0c7424 */ /* 0x000fe400078e00ff */
[----:B0-----:R-:W-:-:S07]  /*b570*/  IMAD.MOV.U32 R13, RZ, RZ, RZ ;  /* 0x000000ffff0d7224 */ /* 0x001fce00078e00ff */
[----:B------:R-:W-:-:S07]  /*b580*/  LEPC R20, `(.L_x_1541) ;  /* 0x000000001014794e */ /* 0x000fce0000000000 */
[----:B-1----:R-:W-:Y:S05]  /*b590*/  CALL.ABS.NOINC R2 ;  /* 0x0000000002007343 */ /* 0x002fea0003c00000 */
.L_x_1541:
[----:B------:R-:W-:Y:S01]  /*b5a0*/  IMAD.MOV.U32 R0, RZ, RZ, RZ ;  /* 0x000000ffff007224 */ /* 0x000fe200078e00ff */
[----:B------:R-:W-:Y:S06]  /*b5b0*/  BRA `(.L_x_1520) ;  /* 0x0000000000147947 */ /* 0x000fec0003800000 */
.L_x_1540:
[----:B------:R-:W2:Y:S02]  /*b5c0*/  LDG.E.64 R2, desc[UR36][R2.64] ;  /* 0x0000002402027981 */ /* 0x000ea4000c1e1b00 */
[----:B--2---:R0:W1:Y:S01]  /*b5d0*/  I2F.U64 R0, R2 ;  /* 0x0000000200007312 */ /* 0x0040620000301000 */
[----:B------:R-:W-:Y:S05]  /*b5e0*/  BRA `(.L_x_1520) ;  /* 0x0000000000087947 */ /* 0x000fea0003800000 */
.L_x_1539:
[----:B------:R-:W2:Y:S02]  /*b5f0*/  LDG.E R0, desc[UR36][R2.64] ;  /* 0x0000002402007981 */ /* 0x000ea4000c1e1900 */
[----:B--2---:R-:W-:-:S07]  /*b600*/  I2FP.F32.U32 R0, R0 ;  /* 0x0000000000007245 */ /* 0x004fce0000201000 */
.L_x_1520:
[----:B------:R-:W-:Y:S05]  /*b610*/  BSYNC B6 ;  /* 0x0000000000067941 */ /* 0x000fea0003800000 */
.L_x_1514:
[----:B01-3--:R-:W-:Y:S02]  /*b620*/  IMAD.MOV.U32 R3, RZ, RZ, 0x3f000000 ;  /* 0x3f000000ff037424 */ /* 0x00bfe400078e00ff */
        /* <DEDUP_REMOVED lines=37> */
[----:B0-----:R-:W-:Y:S01]  /*b880*/  STG.E.U8 desc[UR36][R16.64], R3 ;  /* 0x0000000310007986 */ /* 0x001fe2000c101124 */
[----:B------:R-:W-:Y:S05]  /*b890*/  EXIT ;  /* 0x000000000000794d */ /* 0x000fea0003800000 */
.L_x_1545:
[----:B------:R-:W0:Y:S02]  /*b8a0*/  F2I.S64.TRUNC R2, R2 ;  /* 0x0000000200027311 */ /* 0x000e24000020d900 */
[----:B0-----:R-:W-:-:S05]  /*b8b0*/  IMAD.MOV.U32 R5, RZ, RZ, R2 ;  /* 0x000000ffff057224 */ /* 0x001fca00078e0002 */
[----:B------:R-:W-:Y:S01]  /*b8c0*/  STG.E.U8 desc[UR36][R16.64], R5 ;  /* 0x0000000510007986 */ /* 0x000fe2000c101124 */
[----:B------:R-:W-:Y:S05]  /*b8d0*/  EXIT ;  /* 0x000000000000794d */ /* 0x000fea0003800000 */
.L_x_1544:
[----:B------:R-:W-:-:S13]  /*b8e0*/  ISETP.NE.AND P0, PT, R4, 0x2, PT ;  /* 0x000000020400780c */ /* 0x000fda0003f05270 */
[----:B------:R-:W-:Y:S05]  /*b8f0*/  @!P0 BRA `(.L_x_1547) ;  /* 0x0000000000288947 */ /* 0x000fea0003800000 */
[----:B------:R-:W-:-:S13]  /*b900*/  ISETP.NE.AND P0, PT, R4, 0x3, PT ;  /* 0x000000030400780c */ /* 0x000fda0003f05270 */
[----:B------:R-:W-:Y:S05]  /*b910*/  @!P0 BRA `(.L_x_1548) ;  /* 0x0000000000148947 */ /* 0x000fea0003800000 */
[----:B------:R-:W-:-:S13]  /*b920*/  ISETP.NE.AND P0, PT, R4, 0x4, PT ;  /* 0x000000040400780c */ /* 0x000fda0003f05270 */
[----:B------:R-:W-:Y:S05]  /*b930*/  @P0 BRA `(.L_x_1546) ;  /* 0x0000000800d00947 */ /* 0x000fea0003800000 */
[----:B------:R-:W0:Y:S02]  /*b940*/  F2I.S64.TRUNC R2, R2 ;  /* 0x0000000200027311 */ /* 0x000e24000020d900 */
[----:B0-----:R-:W-:Y:S01]  /*b950*/  STG.E.64 desc[UR36][R16.64], R2 ;  /* 0x0000000210007986 */ /* 0x001fe2000c101b24 */
[----:B------:R-:W-:Y:S05]  /*b960*/  EXIT ;  /* 0x000000000000794d */ /* 0x000fea0003800000 */
.L_x_1548:
[----:B------:R-:W0:Y:S02]  /*b970*/  F2I.FTZ.TRUNC.NTZ R3, R2 ;  /* 0x0000000200037305 */ /* 0x000e24000021f100 */
[----:B0-----:R-:W-:Y:S01]  /*b980*/  STG.E desc[UR36][R16.64], R3 ;  /* 0x0000000310007986 */ /* 0x001fe2000c101924 */
[----:B------:R-:W-:Y:S05]  /*b990*/  EXIT ;  /* 0x000000000000794d */ /* 0x000fea0003800000 */
.L_x_1547:
[----:B------:R-:W0:Y:S02]  /*b9a0*/  F2I.FTZ.TRUNC.NTZ R3, R2 ;  /* 0x0000000200037305 */ /* 0x000e24000021f100 */
[----:B0-----:R-:W-:Y:S01]  /*b9b0*/  STG.E.U16 desc[UR36][R16.64], R3 ;  /* 0x0000000310007986 */ /* 0x001fe2000c101524 */
[----:B------:R-:W-:Y:S05]  /*b9c0*/  EXIT ;  /* 0x000000000000794d */ /* 0x000fea0003800000 */
.L_x_1543:
[----:B------:R-:W-:-:S13]  /*b9d0*/  ISETP.GT.AND P0, PT, R4, 0x6, PT ;  /* 0x000000060400780c */ /* 0x000fda0003f04270 */
[----:B------:R-:W-:Y:S05]  /*b9e0*/  @P0 BRA `(.L_x_1549) ;  /* 0x0000000000240947 */ /* 0x000fea0003800000 */
[----:B------:R-:W-:-:S13]  /*b9f0*/  ISETP.NE.AND P0, PT, R4, 0x5, PT ;  /* 0x000000050400780c */ /* 0x000fda0003f05270 */
[----:B------:R-:W-:Y:S05]  /*ba00*/  @!P0 BRA `(.L_x_1550) ;  /* 0x0000000000108947 */ /* 0x000fea0003800000 */
[----:B------:R-:W-:-:S13]  /*ba10*/  ISETP.NE.AND P0, PT, R4, 0x6, PT ;  /* 0x000000060400780c */ /* 0x000fda0003f05270 */
[----:B------:R-:W-:Y:S05]  /*ba20*/  @P0 BRA `(.L_x_1546) ;  /* 0x0000000800940947 */ /* 0x000fea0003800000 */
[----:B------:R-:W-:Y:S01]  /*ba30*/  STG.E desc[UR36][R16.64], R2 ;  /* 0x0000000210007986 */ /* 0x000fe2000c101924 */
[----:B------:R-:W-:Y:S05]  /*ba40*/  EXIT ;  /* 0x000000000000794d */ /* 0x000fea0003800000 */
.L_x_1550:
[----:B------:R-:W-:-:S05]  /*ba50*/  F2FP.F16.F32.PACK_AB R2, RZ, R2 ;  /* 0x00000002ff02723e */ /* 0x000fca00000000ff */
[----:B------:R-:W-:Y:S01]  /*ba60*/  STG.E.U16 desc[UR36][R16.64], R2 ;  /* 0x0000000210007986 */ /* 0x000fe2000c101524 */
[----:B------:R-:W-:Y:S05]  /*ba70*/  EXIT ;  /* 0x000000000000794d */ /* 0x000fea0003800000 */
.L_x_1549:
[----:B------:R-:W-:-:S13]  /*ba80*/  ISETP.NE.AND P0, PT, R4, 0x7, PT ;  /* 0x000000070400780c */ /* 0x000fda0003f05270 */
[----:B------:R-:W-:Y:S05]  /*ba90*/  @!P0 BRA `(.L_x_1551) ;  /* 0x00000000002c8947 */ /* 0x000fea0003800000 */
[----:B------:R-:W-:-:S13]  /*baa0*/  ISETP.NE.AND P0, PT, R4, 0x8, PT ;  /* 0x000000080400780c */ /* 0x000fda0003f05270 */
[----:B------:R-:W-:Y:S05]  /*bab0*/  @!P0 BRA `(.L_x_1552) ;  /* 0x0000000000148947 */ /* 0x000fea0003800000 */
[----:B------:R-:W-:-:S13]  /*bac0*/  ISETP.NE.AND P0, PT, R4, 0x9, PT ;  /* 0x000000090400780c */ /* 0x000fda0003f05270 */
[----:B------:R-:W-:Y:S05]  /*bad0*/  @P0 BRA `(.L_x_1546) ;  /* 0x0000000800680947 */ /* 0x000fea0003800000 */
[----:B------:R-:W-:-:S05]  /*bae0*/  IMAD.MOV.U32 R3, RZ, RZ, RZ ;  /* 0x000000ffff037224 */ /* 0x000fca00078e00ff */
[----:B------:R-:W-:Y:S01]  /*baf0*/  STG.E.64 desc[UR36][R16.64], R2 ;  /* 0x0000000210007986 */ /* 0x000fe2000c101b24 */
[----:B------:R-:W-:Y:S05]  /*bb00*/  EXIT ;  /* 0x000000000000794d */ /* 0x000fea0003800000 */
.L_x_1552:
[----:B------:R-:W-:-:S04]  /*bb10*/  F2FP.F16.F32.PACK_AB R3, RZ, R2 ;  /* 0x00000002ff03723e */ /* 0x000fc800000000ff */
[----:B------:R-:W-:-:S05]  /*bb20*/  PRMT R3, R3, 0x5410, RZ ;  /* 0x0000541003037816 */ /* 0x000fca00000000ff */
[----:B------:R-:W-:Y:S01]  /*bb30*/  STG.E desc[UR36][R16.64], R3 ;  /* 0x0000000310007986 */ /* 0x000fe2000c101924 */
[----:B------:R-:W-:Y:S05]  /*bb40*/  EXIT ;  /* 0x000000000000794d */ /* 0x000fea0003800000 */
.L_x_1551:
[----:B------:R-:W-:-:S06]  /*bb50*/  FMUL.FTZ R2, R2, 1 ;  /* 0x3f80000002027820 */ /* 0x000fcc0000410000 */
[----:B------:R-:W0:Y:S02]  /*bb60*/  F2F.F64.F32 R2, R2 ;  /* 0x0000000200027310 */ /* 0x000e240000201800 */
[----:B0-----:R-:W-:Y:S01]  /*bb70*/  STG.E.64 desc[UR36][R16.64], R2 ;  /* 0x0000000210007986 */ /* 0x001fe2000c101b24 */
[----:B------:R-:W-:Y:S05]  /*bb80*/  EXIT ;  /* 0x000000000000794d */ /* 0x000fea0003800000 */
.L_x_1542:
        /* <DEDUP_REMOVED lines=10> */
[----:B------:R-:W-:Y:S01]  /*bc30*/  STG.E.U8 desc[UR36][R16.64], R3 ;  /* 0x0000000310007986 */ /* 0x000fe2000c101124 */
[----:B------:R-:W-:Y:S05]  /*bc40*/  EXIT ;  /* 0x000000000000794d */ /* 0x000fea0003800000 */
.L_x_1555:
[----:B------:R-:W-:Y:S01]  /*bc50*/  FMUL.FTZ R4, R2, 1 ;  /* 0x3f80000002047820 */ /* 0x000fe20000410000 */
[----:B------:R-:W-:-:S05]  /*bc60*/  CS2R R6, SRZ ;  /* 0x0000000000067805 */ /* 0x000fca000001ff00 */
[----:B------:R-:W0:Y:S02]  /*bc70*/  F2F.F64.F32 R4, R4 ;  /* 0x0000000400047310 */ /* 0x000e240000201800 */
[----:B0-----:R-:W-:Y:S01]  /*bc80*/  STG.E.128 desc[UR36][R16.64], R4 ;  /* 0x0000000410007986 */ /* 0x001fe2000c101d24 */
[----:B------:R-:W-:Y:S05]  /*bc90*/  EXIT ;  /* 0x000000000000794d */ /* 0x000fea0003800000 */
.L_x_1554:
        /* <DEDUP_REMOVED lines=20> */
.L_x_1559:
[----:B------:R-:W-:Y:S05]  /*bde0*/  BSYNC B0 ;  /* 0x0000000000007941 */ /* 0x000fea0003800000 */
.L_x_1558:
[----:B------:R-:W-:-:S05]  /*bdf0*/  LOP3.LUT R5, R0, R5, RZ, 0xfc, !PT ;  /* 0x0000000500057212 */ /* 0x000fca00078efcff */
[----:B------:R-:W-:Y:S01]  /*be00*/  STG.E.U8 desc[UR36][R16.64], R5 ;  /* 0x0000000510007986 */ /* 0x000fe2000c101124 */
[----:B------:R-:W-:Y:S05]  /*be10*/  EXIT ;  /* 0x000000000000794d */ /* 0x000fea0003800000 */
.L_x_1557:
        /* <DEDUP_REMOVED lines=12> */
.L_x_1561:
[----:B------:R-:W-:Y:S01]  /*bee0*/  IMAD.MOV.U32 R0, RZ, RZ, 0x7f ;  /* 0x0000007fff007424 */ /* 0x000fe200078e00ff */
[----:B------:R-:W-:-:S04]  /*bef0*/  ISETP.GT.U32.AND P0, PT, R4, 0x7f800000, PT ;  /* 0x7f8000000400780c */ /* 0x000fc80003f04070 */
[----:B------:R-:W-:-:S09]  /*bf00*/  SEL R0, R0, 0x7c, P0 ;  /* 0x0000007c00007807 */ /* 0x000fd20000000000 */
.L_x_1562:
[----:B------:R-:W-:Y:S05]  /*bf10*/  BSYNC B0 ;  /* 0x0000000000007941 */ /* 0x000fea0003800000 */
.L_x_1560:
[----:B------:R-:W-:-:S04]  /*bf20*/  LOP3.LUT R2, R2, 0x80000000, RZ, 0xc0, !PT ;  /* 0x8000000002027812 */ /* 0x000fc800078ec0ff */
[----:B------:R-:W-:-:S04]  /*bf30*/  SHF.R.U32.HI R3, RZ, 0x18, R2 ;  /* 0x00000018ff037819 */ /* 0x000fc80000011602 */
[----:B------:R-:W-:-:S05]  /*bf40*/  LOP3.LUT R3, R0, R3, RZ, 0xfc, !PT ;  /* 0x0000000300037212 */ /* 0x000fca00078efcff */
[----:B------:R-:W-:Y:S01]  /*bf50*/  STG.E.U8 desc[UR36][R16.64], R3 ;  /* 0x0000000310007986 */ /* 0x000fe2000c101124 */
[----:B------:R-:W-:Y:S05]  /*bf60*/  EXIT ;  /* 0x000000000000794d */ /* 0x000fea0003800000 */
.L_x_1556:
[----:B------:R-:W-:-:S05]  /*bf70*/  F2FP.BF16.F32.PACK_AB R2, RZ, R2 ;  /* 0x00000002ff02723e */ /* 0x000fca00000010ff */
[----:B------:R-:W-:Y:S01]  /*bf80*/  STG.E.U16 desc[UR36][R16.64], R2 ;  /* 0x0000000210007986 */ /* 0x000fe2000c101524 */
[----:B------:R-:W-:Y:S05]  /*bf90*/  EXIT ;  /* 0x000000000000794d */ /* 0x000fea0003800000 */
.L_x_1553:
        /* <DEDUP_REMOVED lines=9> */
[----:B0-----:R-:W-:Y:S01]  /*c030*/  STG.E.U16 desc[UR36][R16.64], R3 ;  /* 0x0000000310007986 */ /* 0x001fe2000c101524 */
[----:B------:R-:W-:Y:S05]  /*c040*/  EXIT ;  /* 0x000000000000794d */ /* 0x000fea0003800000 */
.L_x_1565:
        /* <DEDUP_REMOVED lines=16> */
.L_x_1568:
[----:B------:R-:W-:-:S04]  /*c150*/  LOP3.LUT R2, R2, 0x80000000, RZ, 0xc0, !PT ;  /* 0x8000000002027812 */ /* 0x000fc800078ec0ff */
[----:B------:R-:W-:-:S04]  /*c160*/  SHF.R.U32.HI R3, RZ, 0x18, R2 ;  /* 0x00000018ff037819 */ /* 0x000fc80000011602 */
[----:B------:R-:W-:-:S04]  /*c170*/  LOP3.LUT R0, R0, R3, RZ, 0xfc, !PT ;  /* 0x0000000300007212 */ /* 0x000fc800078efcff */
[----:B------:R-:W-:-:S07]  /*c180*/  PRMT R8, R0, 0x7610, R8 ;  /* 0x0000761000087816 */ /* 0x000fce0000000008 */
.L_x_1567:
[----:B------:R-:W-:Y:S05]  /*c190*/  BSYNC B0 ;  /* 0x0000000000007941 */ /* 0x000fea0003800000 */
.L_x_1566:
[----:B------:R-:W-:Y:S01]  /*c1a0*/  STG.E.U8 desc[UR36][R16.64], R8 ;  /* 0x0000000810007986 */ /* 0x000fe2000c101124 */
[----:B------:R-:W-:Y:S05]  /*c1b0*/  EXIT ;  /* 0x000000000000794d */ /* 0x000fea0003800000 */
.L_x_1564:
        /* <DEDUP_REMOVED lines=16> */
.L_x_1571:
[----:B------:R-:W-:-:S04]  /*c2c0*/  LOP3.LUT R2, R2, 0x80000000, RZ, 0xc0, !PT ;  /* 0x8000000002027812 */ /* 0x000fc800078ec0ff */
[----:B------:R-:W-:-:S04]  /*c2d0*/  SHF.R.U32.HI R3, RZ, 0x18, R2 ;  /* 0x00000018ff037819 */ /* 0x000fc80000011602 */
[----:B------:R-:W-:-:S04]  /*c2e0*/  LOP3.LUT R0, R0, R3, RZ, 0xfc, !PT ;  /* 0x0000000300007212 */ /* 0x000fc800078efcff */
[----:B------:R-:W-:-:S07]  /*c2f0*/  PRMT R8, R0, 0x7610, R8 ;  /* 0x0000761000087816 */ /* 0x000fce0000000008 */
.L_x_1570:
[----:B------:R-:W-:Y:S05]  /*c300*/  BSYNC B0 ;  /* 0x0000000000007941 */ /* 0x000fea0003800000 */
.L_x_1569:
[----:B------:R-:W-:Y:S01]  /*c310*/  STG.E.U8 desc[UR36][R16.64], R8 ;  /* 0x0000000810007986 */ /* 0x000fe2000c101124 */
[----:B------:R-:W-:Y:S05]  /*c320*/  EXIT ;  /* 0x000000000000794d */ /* 0x000fea0003800000 */
.L_x_1563:
        /* <DEDUP_REMOVED lines=21> */
.L_x_1546:
        /* <DEDUP_REMOVED lines=16> */
.L_x_1574:
[----:B------:R-:W-:Y:S05]  /*c580*/  EXIT ;  /* 0x000000000000794d */ /* 0x000fea0003800000 */
.L_x_1573:
[----:B------:R-:W0:Y:S02]  /*c590*/  F2I.U64.TRUNC R2, R2 ;  /* 0x0000000200027311 */ /* 0x000e24000020d800 */
[----:B0-----:R-:W-:Y:S01]  /*c5a0*/  STG.E.64 desc[UR36][R16.64], R2 ;  /* 0x0000000210007986 */ /* 0x001fe2000c101b24 */
[----:B------:R-:W-:Y:S05]  /*c5b0*/  EXIT ;  /* 0x000000000000794d */ /* 0x000fea0003800000 */
.L_x_1572:
[----:B------:R-:W0:Y:S02]  /*c5c0*/  F2I.FTZ.U32.TRUNC.NTZ R3, R2 ;  /* 0x0000000200037305 */ /* 0x000e24000021f000 */
[----:B0-----:R-:W-:Y:S01]  /*c5d0*/  STG.E desc[UR36][R16.64], R3 ;  /* 0x0000000310007986 */ /* 0x001fe2000c101924 */
[----:B------:R-:W-:Y:S05]  /*c5e0*/  EXIT ;  /* 0x000000000000794d */ /* 0x000fea0003800000 */
.L_x_1575:
        /* <DEDUP_REMOVED lines=9> */
.L_x_20838:


//--------------------- .text._ZN2at6native27unrolled_elementwise_kernelIZZZNS0_16asin_kernel_cudaERNS_18TensorIteratorBaseEENKUlvE0_clEvENKUlvE0_clEvEUlfE_St5arrayIPcLm2EELi4E23TrivialOffsetCalculatorILi1EjESB_NS0_6memory12LoadWithCastILi1EEENSC_13StoreWithCastILi1EEEEEviT_T0_T2_T3_T4_T5_ --------------------------
	.section	.text._ZN2at6native27unrolled_elementwise_kernelIZZZNS0_16asin_kernel_cudaERNS_18TensorIteratorBaseEENKUlvE0_clEvENKUlvE0_clEvEUlfE_St5arrayIPcLm2EELi4E23TrivialOffsetCalculatorILi1EjESB_NS0_6memory12LoadWithCastILi1EEENSC_13StoreWithCastILi1EEEEEviT_T0_T2_T3_T4_T5_,"ax",@progbits
	.align	128
        .global         _ZN2at6native27unrolled_elementwise_kernelIZZZNS0_16asin_kernel_cudaERNS_18TensorIteratorBaseEENKUlvE0_clEvENKUlvE0_clEvEUlfE_St5arrayIPcLm2EELi4E23TrivialOffsetCalculatorILi1EjESB_NS0_6memory12LoadWithCastILi1EEENSC_13StoreWithCastILi1EEEEEviT_T0_T2_T3_T4_T5_
        .type           _ZN2at6native27unrolled_elementwise_kernelIZZZNS0_16asin_kernel_cudaERNS_18TensorIteratorBaseEENKUlvE0_clEvENKUlvE0_clEvEUlfE_St5arrayIPcLm2EELi4E23TrivialOffsetCalculatorILi1EjESB_NS0_6memory12LoadWithCastILi1EEENSC_13StoreWithCastILi1EEEEEviT_T0_T2_T3_T4_T5_,@function
        .size           _ZN2at6native27unrolled_elementwise_kernelIZZZNS0_16asin_kernel_cudaERNS_18TensorIteratorBaseEENKUlvE0_clEvENKUlvE0_clEvEUlfE_St5arrayIPcLm2EELi4E23TrivialOffsetCalculatorILi1EjESB_NS0_6memory12LoadWithCastILi1EEENSC_13StoreWithCastILi1EEEEEviT_T0_T2_T3_T4_T5_,(.L_x_20839 - _ZN2at6native27unrolled_elementwise_kernelIZZZNS0_16asin_kernel_cudaERNS_18TensorIteratorBaseEENKUlvE0_clEvENKUlvE0_clEvEUlfE_St5arrayIPcLm2EELi4E23TrivialOffsetCalculatorILi1EjESB_NS0_6memory12LoadWithCastILi1EEENSC_13StoreWithCastILi1EEEEEviT_T0_T2_T3_T4_T5_)
        .other          _ZN2at6native27unrolled_elementwise_kernelIZZZNS0_16asin_kernel_cudaERNS_18TensorIteratorBaseEENKUlvE0_clEvENKUlvE0_clEvEUlfE_St5arrayIPcLm2EELi4E23TrivialOffsetCalculatorILi1EjESB_NS0_6memory12LoadWithCastILi1EEENSC_13StoreWithCastILi1EEEEEviT_T0_T2_T3_T4_T5_,@"STO_CUDA_ENTRY STV_DEFAULT"
_ZN2at6native27unrolled_elementwise_kernelIZZZNS0_16asin_kernel_cudaERNS_18TensorIteratorBaseEENKUlvE0_clEvENKUlvE0_clEvEUlfE_St5arrayIPcLm2EELi4E23TrivialOffsetCalculatorILi1EjESB_NS0_6memory12LoadWithCastILi1EEENSC_13StoreWithCastILi1EEEEEviT_T0_T2_T3_T4_T5_:
.text._ZN2at6native27unrolled_elementwise_kernelIZZZNS0_16asin_kernel_cudaERNS_18TensorIteratorBaseEENKUlvE0_clEvENKUlvE0_clEvEUlfE_St5arrayIPcLm2EELi4E23TrivialOffsetCalculatorILi1EjESB_NS0_6memory12LoadWithCastILi1EEENSC_13StoreWithCastILi1EEEEEviT_T0_T2_T3_T4_T5_:
[----:B------:R-:W0:Y:S01]  /*0000*/  LDC R1, c[0x0][0x28] ;  /* 0x00000a00ff017b82 */ /* 0x000e220000000800 */
[----:B------:R-:W1:Y:S07]  /*0010*/  S2R R2, SR_CTAID.X ;  /* 0x0000000000027919 */ /* 0x000e6e0000002500 */
[----:B------:R-:W1:Y:S01]  /*0020*/  LDC R17, c[0x0][0x210] ;  /* 0x00008400ff117b82 */ /* 0x000e620000000800 */
[----:B------:R-:W-:Y:S01]  /*0030*/  ULDC.64 UR36, c[0x0][0x208] ;  /* 0x0000820000247ab9 */ /* 0x000fe20000000a00 */
[----:B------:R-:W-:Y:S01]  /*0040*/  BSSY B7, `(.L_x_1576) ;  /* 0x00000ef000077945 */ /* 0x000fe20003800000 */
[----:B------:R-:W2:Y:S01]  /*0050*/  S2R R16, SR_TID.X ;  /* 0x0000000000107919 */ /* 0x000ea20000002100 */
[----:B------:R-:W-:-:S02]  /*0060*/  IMAD.MOV.U32 R24, RZ, RZ, RZ ;  /* 0x000000ffff187224 */ /* 0x000fc400078e00ff */
[----:B------:R-:W-:Y:S02]  /*0070*/  IMAD.MOV.U32 R22, RZ, RZ, RZ ;  /* 0x000000ffff167224 */ /* 0x000fe400078e00ff */
[----:B------:R-:W3:Y:S01]  /*0080*/  LDC.U8 R19, c[0x0][0x22c] ;  /* 0x00008b00ff137b82 */ /* 0x000ee20000000000 */
[----:B-1----:R-:W-:-:S05]  /*0090*/  IMAD R17, R2, -0x200, R17 ;  /* 0xfffffe0002117824 */ /* 0x002fca00078e0211 */
[----:B--2---:R-:W-:-:S13]  /*00a0*/  ISETP.GE.AND P0, PT, R16, R17, PT ;  /* 0x000000111000720c */ /* 0x004fda0003f06270 */
[----:B0--3--:R-:W-:Y:S05]  /*00b0*/  @P0 BRA `(.L_x_1577) ;  /* 0x0000000c009c0947 */ /* 0x009fea0003800000 */
[----:B------:R-:W0:Y:S01]  /*00c0*/  LDC.64 R4, c[0x0][0x220] ;  /* 0x00008800ff047b82 */ /* 0x000e220000000a00 */
[----:B------:R-:W-:Y:S01]  /*00d0*/  PRMT R0, R19, 0x9910, RZ ;  /* 0x0000991013007816 */ /* 0x000fe200000000ff */
[----:B------:R-:W-:Y:S01]  /*00e0*/  IMAD R16, R2, 0x200, R16 ;  /* 0x0000020002107824 */ /* 0x000fe200078e0210 */
[----:B------:R-:W-:Y:S01]  /*00f0*/  ULDC UR4, c[0x0][0x230] ;  /* 0x00008c0000047ab9 */ /* 0x000fe20000000800 */
[----:B------:R-:W-:Y:S01]  /*0100*/  BSSY B6, `(.L_x_1578) ;  /* 0x00000e0000067945 */ /* 0x000fe20003800000 */
        /* <DEDUP_REMOVED lines=14> */
[----:B--2---:R4:W0:Y:S01]  /*01f0*/  I2F.S16 R22, R4 ;  /* 0x0000000400167306 */ /* 0x0048220000101400 */
[----:B------:R-:W-:Y:S05]  /*0200*/  BRA `(.L_x_1584) ;  /* 0x0000000c003c7947 */ /* 0x000fea0003800000 */
.L_x_1582:
[----:B------:R-:W2:Y:S02]  /*0210*/  LDG.E.U8 R4, desc[UR36][R4.64] ;  /* 0x0000002404047981 */ /* 0x000ea4000c1e1100 */
[----:B--2---:R-:W-:Y:S01]  /*0220*/  I2FP.F32.U32 R22, R4 ;  /* 0x0000000400167245 */ /* 0x004fe20000201000 */
[----:B------:R-:W-:Y:S06]  /*0230*/  BRA `(.L_x_1584) ;  /* 0x0000000c00307947 */ /* 0x000fec0003800000 */
.L_x_1581:
[----:B------:R-:W-:-:S13]  /*0240*/  ISETP.NE.AND P0, PT, R0, 0x2, PT ;  /* 0x000000020000780c */ /* 0x000fda0003f05270 */
[----:B------:R-:W-:Y:S05]  /*0250*/  @!P0 BRA `(.L_x_1585) ;  /* 0x0000000000288947 */ /* 0x000fea0003800000 */
[----:B------:R-:W-:-:S13]  /*0260*/  ISETP.NE.AND P0, PT, R0, 0x3, PT ;  /* 0x000000030000780c */ /* 0x000fda0003f05270 */
[----:B------:R-:W-:Y:S05]  /*0270*/  @!P0 BRA `(.L_x_1586) ;  /* 0x0000000000148947 */ /* 0x000fea0003800000 */
[----:B------:R-:W-:-:S13]  /*0280*/  ISETP.NE.AND P0, PT, R0, 0x4, PT ;  /* 0x000000040000780c */ /* 0x000fda0003f05270 */
[----:B------:R-:W-:Y:S05]  /*0290*/  @P0 BRA `(.L_x_1583) ;  /* 0x0000000800bc0947 */ /* 0x000fea0003800000 */
[----:B------:R-:W2:Y:S02]  /*02a0*/  LDG.E.64 R22, desc[UR36][R4.64] ;  /* 0x0000002404167981 */ /* 0x000ea4000c1e1b00 */
[----:B--2---:R0:W1:Y:S01]  /*02b0*/  I2F.S64 R22, R22 ;  /* 0x0000001600167312 */ /* 0x0040620000301400 */
[----:B------:R-:W-:Y:S05]  /*02c0*/  BRA `(.L_x_1584) ;  /* 0x0000000c000c7947 */ /* 0x000fea0003800000 */
.L_x_1586:
[----:B------:R-:W2:Y:S02]  /*02d0*/  LDG.E R4, desc[UR36][R4.64] ;  /* 0x0000002404047981 */ /* 0x000ea4000c1e1900 */
[----:B--2---:R-:W-:Y:S01]  /*02e0*/  I2FP.F32.S32 R22, R4 ;  /* 0x0000000400167245 */ /* 0x004fe20000201400 */
[----:B------:R-:W-:Y:S06]  /*02f0*/  BRA `(.L_x_1584) ;  /* 0x0000000c00007947 */ /* 0x000fec0003800000 */
.L_x_1585:
[----:B------:R-:W2:Y:S02]  /*0300*/  LDG.E.U16 R4, desc[UR36][R4.64] ;  /* 0x0000002404047981 */ /* 0x000ea4000c1e1500 */
[----:B--2---:R2:W3:Y:S01]  /*0310*/  I2F.S16 R22, R4 ;  /* 0x0000000400167306 */ /* 0x0044e20000101400 */
[----:B------:R-:W-:Y:S05]  /*0320*/  BRA `(.L_x_1584) ;  /* 0x0000000800f47947 */ /* 0x000fea0003800000 */
.L_x_1580:
        /* <DEDUP_REMOVED lines=8> */
.L_x_1588:
[----:B------:R-:W2:Y:S02]  /*03b0*/  LDG.E.U16 R4, desc[UR36][R4.64] ;  /* 0x0000002404047981 */ /* 0x000ea4000c1e1500 */
[----:B--2---:R-:W-:Y:S01]  /*03c0*/  HADD2.F32 R22, -RZ, R4.H0_H0 ;  /* 0x20000004ff167230 */ /* 0x004fe20000004100 */
[----:B------:R-:W-:Y:S06]  /*03d0*/  BRA `(.L_x_1584) ;  /* 0x0000000800c87947 */ /* 0x000fec0003800000 */
.L_x_1587:
        /* <DEDUP_REMOVED lines=8> */
.L_x_1590:
[----:B------:R-:W2:Y:S02]  /*0460*/  LDG.E.U16 R4, desc[UR36][R4.64] ;  /* 0x0000002404047981 */ /* 0x000ea4000c1e1500 */
[----:B--2---:R-:W-:Y:S01]  /*0470*/  HADD2.F32 R22, -RZ, R4.H0_H0 ;  /* 0x20000004ff167230 */ /* 0x004fe20000004100 */
[----:B------:R-:W-:Y:S06]  /*0480*/  BRA `(.L_x_1584) ;  /* 0x00000008009c7947 */ /* 0x000fec0003800000 */
.L_x_1589:
[----:B------:R-:W2:Y:S01]  /*0490*/  LDG.E.64 R4, desc[UR36][R4.64] ;  /* 0x0000002404047981 */ /* 0x000ea2000c1e1b00 */
[----:B------:R-:W-:Y:S01]  /*04a0*/  UMOV UR4, 0xf0000000 ;  /* 0xf000000000047882 */ /* 0x000fe20000000000 */
[----:B------:R-:W-:Y:S01]  /*04b0*/  UMOV UR5, 0x380fffff ;  /* 0x380fffff00057882 */ /* 0x000fe20000000000 */
[----:B--2---:R-:W0:Y:S01]  /*04c0*/  F2F.F32.F64 R22, R4 ;  /* 0x0000000400167310 */ /* 0x004e220000301000 */
[----:B------:R-:W-:-:S14]  /*04d0*/  DSETP.GEU.AND P0, PT, |R4|, UR4, PT ;  /* 0x0000000404007e2a */ /* 0x000fdc000bf0e200 */
[----:B0-----:R-:W-:Y:S01]  /*04e0*/  @!P0 FMUL R22, R22, 1.175494350822287508e-38 ;  /* 0x0080000016168820 */ /* 0x001fe20000400000 */
[----:B------:R-:W-:Y:S06]  /*04f0*/  BRA `(.L_x_1584) ;  /* 0x0000000800807947 */ /* 0x000fec0003800000 */
.L_x_1579:
        /* <DEDUP_REMOVED lines=12> */
.L_x_1593:
[----:B------:R-:W2:Y:S01]  /*05c0*/  LDG.E.64 R4, desc[UR36][R4.64] ;  /* 0x0000002404047981 */ /* 0x000ea2000c1e1b00 */
[----:B------:R-:W-:Y:S01]  /*05d0*/  UMOV UR4, 0xf0000000 ;  /* 0xf000000000047882 */ /* 0x000fe20000000000 */
[----:B------:R-:W-:Y:S01]  /*05e0*/  UMOV UR5, 0x380fffff ;  /* 0x380fffff00057882 */ /* 0x000fe20000000000 */
[----:B--2---:R-:W0:Y:S01]  /*05f0*/  F2F.F32.F64 R22, R4 ;  /* 0x0000000400167310 */ /* 0x004e220000301000 */
[----:B------:R-:W-:-:S14]  /*0600*/  DSETP.GEU.AND P0, PT, |R4|, UR4, PT ;  /* 0x0000000404007e2a */ /* 0x000fdc000bf0e200 */
[----:B0-----:R-:W-:Y:S01]  /*0610*/  @!P0 FMUL R22, R22, 1.175494350822287508e-38 ;  /* 0x0080000016168820 */ /* 0x001fe20000400000 */
[----:B------:R-:W-:Y:S06]  /*0620*/  BRA `(.L_x_1584) ;  /* 0x0000000800347947 */ /* 0x000fec0003800000 */
.L_x_1592:
        /* <DEDUP_REMOVED lines=24> */
[----:B------:R-:W-:Y:S01]  /*07b0*/  LOP3.LUT R22, R3, 0x80000000, R22, 0xf8, !PT ;  /* 0x8000000003167812 */ /* 0x000fe200078ef816 */
[----:B------:R-:W-:Y:S06]  /*07c0*/  BRA `(.L_x_1584) ;  /* 0x0000000400cc7947 */ /* 0x000fec0003800000 */
.L_x_1595:
        /* <DEDUP_REMOVED lines=9> */
[----:B------:R-:W-:Y:S01]  /*0860*/  @P0 FMUL.FTZ R22, R3, 1.9259299443872358531e-34 ;  /* 0x0780000003160820 */ /* 0x000fe20000410000 */
[----:B------:R-:W-:Y:S02]  /*0870*/  IMAD.SHL.U32 R3, R4, 0x1000000, RZ ;  /* 0x0100000004037824 */ /* 0x000fe400078e00ff */
[----:B------:R-:W-:-:S05]  /*0880*/  @!P0 FADD.FTZ R22, R0, -0.5 ;  /* 0xbf00000000168421 */ /* 0x000fca0000010000 */
[----:B------:R-:W-:Y:S01]  /*0890*/  LOP3.LUT R22, R22, 0x80000000, R3, 0xf8, !PT ;  /* 0x8000000016167812 */ /* 0x000fe200078ef803 */
[----:B------:R-:W-:Y:S06]  /*08a0*/  BRA `(.L_x_1584) ;  /* 0x0000000400947947 */ /* 0x000fec0003800000 */
.L_x_1594:
[----:B------:R-:W2:Y:S02]  /*08b0*/  LDG.E.U16 R4, desc[UR36][R4.64] ;  /* 0x0000002404047981 */ /* 0x000ea4000c1e1500 */
[----:B--2---:R-:W-:Y:S01]  /*08c0*/  IMAD.U32 R22, R4, 0x10000, RZ ;  /* 0x0001000004167824 */ /* 0x004fe200078e00ff */
[----:B------:R-:W-:Y:S06]  /*08d0*/  BRA `(.L_x_1584) ;  /* 0x0000000400887947 */ /* 0x000fec0003800000 */
.L_x_1591:
        /* <DEDUP_REMOVED lines=11> */
.L_x_1598:
        /* <DEDUP_REMOVED lines=20> */
.L_x_1600:
[----:B------:R-:W-:Y:S05]  /*0ad0*/  BSYNC B0 ;  /* 0x0000000000007941 */ /* 0x000fea0003800000 */
.L_x_1599:
[----:B------:R-:W-:Y:S01]  /*0ae0*/  IMAD.SHL.U32 R3, R3, 0x100000, RZ ;  /* 0x0010000003037824 */ /* 0x000fe200078e00ff */
[----:B------:R-:W-:-:S04]  /*0af0*/  LEA R5, R0, 0x3b800000, 0x17 ;  /* 0x3b80000000057811 */ /* 0x000fc800078eb8ff */
[----:B------:R-:W-:Y:S01]  /*0b00*/  LOP3.LUT R22, R5, R3, R22, 0xfe, !PT ;  /* 0x0000000305167212 */ /* 0x000fe200078efe16 */
[----:B------:R-:W-:Y:S06]  /*0b10*/  BRA `(.L_x_1584) ;  /* 0x0000000000f87947 */ /* 0x000fec0003800000 */
.L_x_1597:
        /* <DEDUP_REMOVED lines=20> */
.L_x_1602:
[----:B------:R-:W-:Y:S05]  /*0c60*/  BSYNC B0 ;  /* 0x0000000000007941 */ /* 0x000fea0003800000 */
.L_x_1601:
[----:B------:R-:W-:Y:S01]  /*0c70*/  IMAD.SHL.U32 R3, R3, 0x200000, RZ ;  /* 0x0020000003037824 */ /* 0x000fe200078e00ff */
[----:B------:R-:W-:-:S04]  /*0c80*/  LEA R5, R0, 0x37800000, 0x17 ;  /* 0x3780000000057811 */ /* 0x000fc800078eb8ff */
[----:B------:R-:W-:Y:S01]  /*0c90*/  LOP3.LUT R22, R5, R3, R22, 0xfe, !PT ;  /* 0x0000000305167212 */ /* 0x000fe200078efe16 */
[----:B------:R-:W-:Y:S06]  /*0ca0*/  BRA `(.L_x_1584) ;  /* 0x0000000000947947 */ /* 0x000fec0003800000 */
.L_x_1596:
        /* <DEDUP_REMOVED lines=14> */
.L_x_1583:
        /* <DEDUP_REMOVED lines=16> */
.L_x_1605:
[----:B------:R-:W-:Y:S01]  /*0e90*/  IMAD.MOV.U32 R22, RZ, RZ, RZ ;  /* 0x000000ffff167224 */ /* 0x000fe200078e00ff */
[----:B------:R-:W-:Y:S06]  /*0ea0*/  BRA `(.L_x_1584) ;  /* 0x0000000000147947 */ /* 0x000fec0003800000 */
.L_x_1604:
[----:B------:R-:W2:Y:S02]  /*0eb0*/  LDG.E.64 R22, desc[UR36][R4.64] ;  /* 0x0000002404167981 */ /* 0x000ea4000c1e1b00 */
[----:B--2---:R0:W1:Y:S01]  /*0ec0*/  I2F.U64 R22, R22 ;  /* 0x0000001600167312 */ /* 0x0040620000301000 */
[----:B------:R-:W-:Y:S05]  /*0ed0*/  BRA `(.L_x_1584) ;  /* 0x0000000000087947 */ /* 0x000fea0003800000 */
.L_x_1603:
[----:B------:R-:W2:Y:S02]  /*0ee0*/  LDG.E R4, desc[UR36][R4.64] ;  /* 0x0000002404047981 */ /* 0x000ea4000c1e1900 */
[----:B--2---:R-:W-:-:S07]  /*0ef0*/  I2FP.F32.U32 R22, R4 ;  /* 0x0000000400167245 */ /* 0x004fce0000201000 */
.L_x_1584:
[----:B------:R-:W-:Y:S05]  /*0f00*/  BSYNC B6 ;  /* 0x0000000000067941 */ /* 0x000fea0003800000 */
.L_x_1578:
[----:B------:R-:W2:Y:S02]  /*0f10*/  S2R R16, SR_TID.X ;  /* 0x0000000000107919 */ /* 0x000ea40000002100 */
[----:B--2---:R-:W-:-:S07]  /*0f20*/  VIADD R16, R16, 0x80 ;  /* 0x0000008010107836 */ /* 0x004fce0000000000 */
.L_x_1577:
[----:B------:R-:W-:Y:S05]  /*0f30*/  BSYNC B7 ;  /* 0x0000000000077941 */ /* 0x000fea0003800000 */
.L_x_1576:
[----:B------:R-:W-:Y:S01]  /*0f40*/  ISETP.GE.AND P0, PT, R16, R17, PT ;  /* 0x000000111000720c */ /* 0x000fe20003f06270 */
[----:B------:R-:W-:-:S12]  /*0f50*/  BSSY B7, `(.L_x_1606) ;  /* 0x00000e8000077945 */ /* 0x000fd80003800000 */
[----:B------:R-:W-:Y:S05]  /*0f60*/  @P0 BRA `(.L_x_1607) ;  /* 0x0000000c00980947 */ /* 0x000fea0003800000 */
[----:B0---4-:R-:W0:Y:S01]  /*0f70*/  LDC.64 R4, c[0x0][0x220] ;  /* 0x00008800ff047b82 */ /* 0x011e220000000a00 */
[----:B------:R-:W-:Y:S01]  /*0f80*/  IMAD R0, R2, 0x200, R16 ;  /* 0x0000020002007824 */ /* 0x000fe200078e0210 */
[----:B------:R-:W-:Y:S01]  /*0f90*/  PRMT R6, R19, 0x9910, RZ ;  /* 0x0000991013067816 */ /* 0x000fe200000000ff */
[----:B------:R-:W-:Y:S01]  /*0fa0*/  ULDC UR4, c[0x0][0x230] ;  /* 0x00008c0000047ab9 */ /* 0x000fe20000000800 */
[----:B------:R-:W-:Y:S01]  /*0fb0*/  BSSY B6, `(.L_x_1608) ;  /* 0x00000e0000067945 */ /* 0x000fe20003800000 */
        /* <DEDUP_REMOVED lines=17> */
.L_x_1612:
[----:B------:R-:W2:Y:S02]  /*10d0*/  LDG.E.U8 R4, desc[UR36][R4.64] ;  /* 0x0000002404047981 */ /* 0x000ea4000c1e1100 */
[----:B--2---:R-:W-:Y:S01]  /*10e0*/  I2FP.F32.U32 R24, R4 ;  /* 0x0000000400187245 */ /* 0x004fe20000201000 */
[----:B------:R-:W-:Y:S06]  /*10f0*/  BRA `(.L_x_1614) ;  /* 0x0000000c002c7947 */ /* 0x000fec0003800000 */
.L_x_1611:
        /* <DEDUP_REMOVED lines=9> */
.L_x_1616:
[----:B------:R-:W2:Y:S02]  /*1190*/  LDG.E R4, desc[UR36][R4.64] ;  /* 0x0000002404047981 */ /* 0x000ea4000c1e1900 */
[----:B--2---:R-:W-:Y:S01]  /*11a0*/  I2FP.F32.S32 R24, R4 ;  /* 0x0000000400187245 */ /* 0x004fe20000201400 */
[----:B------:R-:W-:Y:S06]  /*11b0*/  BRA `(.L_x_1614) ;  /* 0x0000000800fc7947 */ /* 0x000fec0003800000 */
.L_x_1615:
[----:B------:R-:W2:Y:S02]  /*11c0*/  LDG.E.U16 R4, desc[UR36][R4.64] ;  /* 0x0000002404047981 */ /* 0x000ea4000c1e1500 */
[----:B--2---:R0:W2:Y:S01]  /*11d0*/  I2F.S16 R24, R4 ;  /* 0x0000000400187306 */ /* 0x0040a20000101400 */
[----:B------:R-:W-:Y:S05]  /*11e0*/  BRA `(.L_x_1614) ;  /* 0x0000000800f07947 */ /* 0x000fea0003800000 */
.L_x_1610:
        /* <DEDUP_REMOVED lines=8> */
.L_x_1618:
[----:B------:R-:W2:Y:S02]  /*1270*/  LDG.E.U16 R4, desc[UR36][R4.64] ;  /* 0x0000002404047981 */ /* 0x000ea4000c1e1500 */
[----:B--2---:R-:W-:Y:S01]  /*1280*/  HADD2.F32 R24, -RZ, R4.H0_H0 ;  /* 0x20000004ff187230 */ /* 0x004fe20000004100 */
[----:B------:R-:W-:Y:S06]  /*1290*/  BRA `(.L_x_1614) ;  /* 0x0000000800c47947 */ /* 0x000fec0003800000 */
.L_x_1617:
        /* <DEDUP_REMOVED lines=8> */
.L_x_1620:
[----:B------:R-:W2:Y:S02]  /*1320*/  LDG.E.U16 R4, desc[UR36][R4.64] ;  /* 0x0000002404047981 */ /* 0x000ea4000c1e1500 */
[----:B--2---:R-:W-:Y:S01]  /*1330*/  HADD2.F32 R24, -RZ, R4.H0_H0 ;  /* 0x20000004ff187230 */ /* 0x004fe20000004100 */
[----:B------:R-:W-:Y:S06]  /*1340*/  BRA `(.L_x_1614) ;  /* 0x0000000800987947 */ /* 0x000fec0003800000 */
.L_x_1619:
[----:B------:R-:W2:Y:S01]  /*1350*/  LDG.E.64 R4, desc[UR36][R4.64] ;  /* 0x0000002404047981 */ /* 0x000ea2000c1e1b00 */
[----:B------:R-:W-:Y:S01]  /*1360*/  UMOV UR4, 0xf0000000 ;  /* 0xf000000000047882 */ /* 0x000fe20000000000 */
[----:B------:R-:W-:Y:S01]  /*1370*/  UMOV UR5, 0x380fffff ;  /* 0x380fffff00057882 */ /* 0x000fe20000000000 */
[----:B--2---:R-:W0:Y:S01]  /*1380*/  F2F.F32.F64 R24, R4 ;  /* 0x0000000400187310 */ /* 0x004e220000301000 */
[----:B------:R-:W-:-:S14]  /*1390*/  DSETP.GEU.AND P0, PT, |R4|, UR4, PT ;  /* 0x0000000404007e2a */ /* 0x000fdc000bf0e200 */
[----:B0-----:R-:W-:Y:S01]  /*13a0*/  @!P0 FMUL R24, R24, 1.175494350822287508e-38 ;  /* 0x0080000018188820 */ /* 0x001fe20000400000 */
[----:B------:R-:W-:Y:S06]  /*13b0*/  BRA `(.L_x_1614) ;  /* 0x00000008007c7947 */ /* 0x000fec0003800000 */
.L_x_1609:
        /* <DEDUP_REMOVED lines=12> */
.L_x_1623:
[----:B------:R-:W2:Y:S01]  /*1480*/  LDG.E.64 R4, desc[UR36][R4.64] ;  /* 0x0000002404047981 */ /* 0x000ea2000c1e1b00 */
[----:B------:R-:W-:Y:S01]  /*1490*/  UMOV UR4, 0xf0000000 ;  /* 0xf000000000047882 */ /* 0x000fe20000000000 */
[----:B------:R-:W-:Y:S01]  /*14a0*/  UMOV UR5, 0x380fffff ;  /* 0x380fffff00057882 */ /* 0x000fe20000000000 */
[----:B--2---:R-:W0:Y:S01]  /*14b0*/  F2F.F32.F64 R24, R4 ;  /* 0x0000000400187310 */ /* 0x004e220000301000 */
[----:B------:R-:W-:-:S14]  /*14c0*/  DSETP.GEU.AND P0, PT, |R4|, UR4, PT ;  /* 0x0000000404007e2a */ /* 0x000fdc000bf0e200 */
[----:B0-----:R-:W-:Y:S01]  /*14d0*/  @!P0 FMUL R24, R24, 1.175494350822287508e-38 ;  /* 0x0080000018188820 */ /* 0x001fe20000400000 */
[----:B------:R-:W-:Y:S06]  /*14e0*/  BRA `(.L_x_1614) ;  /* 0x0000000800307947 */ /* 0x000fec0003800000 */
.L_x_1622:
        /* <DEDUP_REMOVED lines=26> */
.L_x_1625:
        /* <DEDUP_REMOVED lines=13> */
.L_x_1624:
[----:B------:R-:W2:Y:S02]  /*1760*/  LDG.E.U16 R4, desc[UR36][R4.64] ;  /* 0x0000002404047981 */ /* 0x000ea4000c1e1500 */
[----:B--2---:R-:W-:Y:S01]  /*1770*/  IMAD.U32 R24, R4, 0x10000, RZ ;  /* 0x0001000004187824 */ /* 0x004fe200078e00ff */
[----:B------:R-:W-:Y:S06]  /*1780*/  BRA `(.L_x_1614) ;  /* 0x0000000400887947 */ /* 0x000fec0003800000 */
.L_x_1621:
        /* <DEDUP_REMOVED lines=11> */
.L_x_1628:
        /* <DEDUP_REMOVED lines=20> */
.L_x_1630:
[----:B------:R-:W-:Y:S05]  /*1980*/  BSYNC B0 ;  /* 0x0000000000007941 */ /* 0x000fea0003800000 */
.L_x_1629:
[----:B------:R-:W-:Y:S01]  /*1990*/  IMAD.SHL.U32 R3, R3, 0x100000, RZ ;  /* 0x0010000003037824 */ /* 0x000fe200078e00ff */
[----:B------:R-:W-:-:S04]  /*19a0*/  LEA R5, R0, 0x3b800000, 0x17 ;  /* 0x3b80000000057811 */ /* 0x000fc800078eb8ff */
[----:B------:R-:W-:Y:S01]  /*19b0*/  LOP3.LUT R24, R5, R3, R24, 0xfe, !PT ;  /* 0x0000000305187212 */ /* 0x000fe200078efe18 */
[----:B------:R-:W-:Y:S06]  /*19c0*/  BRA `(.L_x_1614) ;  /* 0x0000000000f87947 */ /* 0x000fec0003800000 */
.L_x_1627:
        /* <DEDUP_REMOVED lines=20> */
.L_x_1632:
[----:B------:R-:W-:Y:S05]  /*1b10*/  BSYNC B0 ;  /* 0x0000000000007941 */ /* 0x000fea0003800000 */
.L_x_1631:
[----:B------:R-:W-:Y:S01]  /*1b20*/  IMAD.SHL.U32 R3, R3, 0x200000, RZ ;  /* 0x0020000003037824 */ /* 0x000fe200078e00ff */
[----:B------:R-:W-:-:S04]  /*1b30*/  LEA R5, R0, 0x37800000, 0x17 ;  /* 0x3780000000057811 */ /* 0x000fc800078eb8ff */
[----:B------:R-:W-:Y:S01]  /*1b40*/  LOP3.LUT R24, R5, R3, R24, 0xfe, !PT ;  /* 0x0000000305187212 */ /* 0x000fe200078efe18 */
[----:B------:R-:W-:Y:S06]  /*1b50*/  BRA `(.L_x_1614) ;  /* 0x0000000000947947 */ /* 0x000fec0003800000 */
.L_x_1626:
        /* <DEDUP_REMOVED lines=14> */
.L_x_1613:
        /* <DEDUP_REMOVED lines=15> */
[----:B01-3-5:R-:W-:Y:S05]  /*1d30*/  CALL.ABS.NOINC R14 ;  /* 0x000000000e007343 */ /* 0x02bfea0003c00000 */
.L_x_1635:
[----:B------:R-:W-:Y:S01]  /*1d40*/  IMAD.MOV.U32 R24, RZ, RZ, RZ ;  /* 0x000000ffff187224 */ /* 0x000fe200078e00ff */
[----:B------:R-:W-:Y:S06]  /*1d50*/  BRA `(.L_x_1614) ;  /* 0x0000000000147947 */ /* 0x000fec0003800000 */
.L_x_1634:
[----:B------:R-:W2:Y:S02]  /*1d60*/  LDG.E.64 R24, desc[UR36][R4.64] ;  /* 0x0000002404187981 */ /* 0x000ea4000c1e1b00 */
[----:B--2---:R0:W2:Y:S01]  /*1d70*/  I2F.U64 R24, R24 ;  /* 0x0000001800187312 */ /* 0x0040a20000301000 */
[----:B------:R-:W-:Y:S05]  /*1d80*/  BRA `(.L_x_1614) ;  /* 0x0000000000087947 */ /* 0x000fea0003800000 */
.L_x_1633:
[----:B------:R-:W2:Y:S02]  /*1d90*/  LDG.E R4, desc[UR36][R4.64] ;  /* 0x0000002404047981 */ /* 0x000ea4000c1e1900 */
[----:B--2---:R-:W-:-:S07]  /*1da0*/  I2FP.F32.U32 R24, R4 ;  /* 0x0000000400187245 */ /* 0x004fce0000201000 */
.L_x_1614:
[----:B------:R-:W-:Y:S05]  /*1db0*/  BSYNC B6 ;  /* 0x0000000000067941 */ /* 0x000fea0003800000 */
.L_x_1608:
[----:B------:R-:W-:-:S07]  /*1dc0*/  VIADD R16, R16, 0x80 ;  /* 0x0000008010107836 */ /* 0x000fce0000000000 */
.L_x_1607:
[----:B------:R-:W-:Y:S05]  /*1dd0*/  BSYNC B7 ;  /* 0x0000000000077941 */ /* 0x000fea0003800000 */
.L_x_1606:
[----:B------:R-:W-:Y:S01]  /*1de0*/  ISETP.GE.AND P0, PT, R16, R17, PT ;  /* 0x000000111000720c */ /* 0x000fe20003f06270 */
[----:B------:R-:W-:Y:S01]  /*1df0*/  BSSY B7, `(.L_x_1636) ;  /* 0x00000ea000077945 */ /* 0x000fe20003800000 */
[----:B------:R-:W-:Y:S02]  /*1e00*/  IMAD.MOV.U32 R18, RZ, RZ, RZ ;  /* 0x000000ffff127224 */ /* 0x000fe400078e00ff */
[----:B0-----:R-:W-:-:S09]  /*1e10*/  IMAD.MOV.U32 R23, RZ, RZ, RZ ;  /* 0x000000ffff177224 */ /* 0x001fd200078e00ff */
[----:B------:R-:W-:Y:S05]  /*1e20*/  @P0 BRA `(.L_x_1637) ;  /* 0x0000000c00980947 */ /* 0x000fea0003800000 */
[----:B--2-4-:R-:W0:Y:S01]  /*1e30*/  LDC.64 R4, c[0x0][0x220] ;  /* 0x00008800ff047b82 */ /* 0x014e220000000a00 */
        /* <DEDUP_REMOVED lines=19> */
[----:B--2---:R0:W2:Y:S01]  /*1f70*/  I2F.S16 R23, R4 ;  /* 0x0000000400177306 */ /* 0x0040a20000101400 */
[----:B------:R-:W-:Y:S05]  /*1f80*/  BRA `(.L_x_1644) ;  /* 0x0000000c00387947 */ /* 0x000fea0003800000 */
.L_x_1642:
[----:B------:R-:W2:Y:S02]  /*1f90*/  LDG.E.U8 R4, desc[UR36][R4.64] ;  /* 0x0000002404047981 */ /* 0x000ea4000c1e1100 */
[----:B--2---:R-:W-:Y:S01]  /*1fa0*/  I2FP.F32.U32 R23, R4 ;  /* 0x0000000400177245 */ /* 0x004fe20000201000 */
[----:B------:R-:W-:Y:S06]  /*1fb0*/  BRA `(.L_x_1644) ;  /* 0x0000000c002c7947 */ /* 0x000fec0003800000 */
.L_x_1641:
        /* <DEDUP_REMOVED lines=9> */
.L_x_1646:
[----:B------:R-:W2:Y:S02]  /*2050*/  LDG.E R4, desc[UR36][R4.64] ;  /* 0x0000002404047981 */ /* 0x000ea4000c1e1900 */
[----:B--2---:R-:W-:Y:S01]  /*2060*/  I2FP.F32.S32 R23, R4 ;  /* 0x0000000400177245 */ /* 0x004fe20000201400 */
[----:B------:R-:W-:Y:S06]  /*2070*/  BRA `(.L_x_1644) ;  /* 0x0000000800fc7947 */ /* 0x000fec0003800000 */
.L_x_1645:
[----:B------:R-:W2:Y:S02]  /*2080*/  LDG.E.U16 R4, desc[UR36][R4.64] ;  /* 0x0000002404047981 */ /* 0x000ea4000c1e1500 */
[----:B--2---:R4:W0:Y:S01]  /*2090*/  I2F.S16 R23, R4 ;  /* 0x0000000400177306 */ /* 0x0048220000101400 */
[----:B------:R-:W-:Y:S05]  /*20a0*/  BRA `(.L_x_1644) ;  /* 0x0000000800f07947 */ /* 0x000fea0003800000 */
.L_x_1640:
        /* <DEDUP_REMOVED lines=8> */
.L_x_1648:
[----:B------:R-:W2:Y:S02]  /*2130*/  LDG.E.U16 R4, desc[UR36][R4.64] ;  /* 0x0000002404047981 */ /* 0x000ea4000c1e1500 */
[----:B--2---:R-:W-:Y:S01]  /*2140*/  HADD2.F32 R23, -RZ, R4.H0_H0 ;  /* 0x20000004ff177230 */ /* 0x004fe20000004100 */
[----:B------:R-:W-:Y:S06]  /*2150*/  BRA `(.L_x_1644) ;  /* 0x0000000800c47947 */ /* 0x000fec0003800000 */
.L_x_1647:
        /* <DEDUP_REMOVED lines=8> */
.L_x_1650:
[----:B------:R-:W2:Y:S02]  /*21e0*/  LDG.E.U16 R4, desc[UR36][R4.64] ;  /* 0x0000002404047981 */ /* 0x000ea4000c1e1500 */
[----:B--2---:R-:W-:Y:S01]  /*21f0*/  HADD2.F32 R23, -RZ, R4.H0_H0 ;  /* 0x20000004ff177230 */ /* 0x004fe20000004100 */
[----:B------:R-:W-:Y:S06]  /*2200*/  BRA `(.L_x_1644) ;  /* 0x0000000800987947 */ /* 0x000fec0003800000 */
.L_x_1649:
[----:B------:R-:W2:Y:S01]  /*2210*/  LDG.E.64 R4, desc[UR36][R4.64] ;  /* 0x0000002404047981 */ /* 0x000ea2000c1e1b00 */
[----:B------:R-:W-:Y:S01]  /*2220*/  UMOV UR4, 0xf0000000 ;  /* 0xf000000000047882 */ /* 0x000fe20000000000 */
[----:B------:R-:W-:Y:S01]  /*2230*/  UMOV UR5, 0x380fffff ;  /* 0x380fffff00057882 */ /* 0x000fe20000000000 */
[----:B--2---:R-:W0:Y:S01]  /*2240*/  F2F.F32.F64 R23, R4 ;  /* 0x0000000400177310 */ /* 0x004e220000301000 */
[----:B------:R-:W-:-:S14]  /*2250*/  DSETP.GEU.AND P0, PT, |R4|, UR4, PT ;  /* 0x0000000404007e2a */ /* 0x000fdc000bf0e200 */
[----:B0-----:R-:W-:Y:S01]  /*2260*/  @!P0 FMUL R23, R23, 1.175494350822287508e-38 ;  /* 0x0080000017178820 */ /* 0x001fe20000400000 */
[----:B------:R-:W-:Y:S06]  /*2270*/  BRA `(.L_x_1644) ;  /* 0x00000008007c7947 */ /* 0x000fec0003800000 */
.L_x_1639:
        /* <DEDUP_REMOVED lines=12> */
.L_x_1653:
[----:B------:R-:W2:Y:S01]  /*2340*/  LDG.E.64 R4, desc[UR36][R4.64] ;  /* 0x0000002404047981 */ /* 0x000ea2000c1e1b00 */
[----:B------:R-:W-:Y:S01]  /*2350*/  UMOV UR4, 0xf0000000 ;  /* 0xf000000000047882 */ /* 0x000fe20000000000 */
[----:B------:R-:W-:Y:S01]  /*2360*/  UMOV UR5, 0x380fffff ;  /* 0x380fffff00057882 */ /* 0x000fe20000000000 */
[----:B--2---:R-:W0:Y:S01]  /*2370*/  F2F.F32.F64 R23, R4 ;  /* 0x0000000400177310 */ /* 0x004e220000301000 */
[----:B------:R-:W-:-:S14]  /*2380*/  DSETP.GEU.AND P0, PT, |R4|, UR4, PT ;  /* 0x0000000404007e2a */ /* 0x000fdc000bf0e200 */
[----:B0-----:R-:W-:Y:S01]  /*2390*/  @!P0 FMUL R23, R23, 1.175494350822287508e-38 ;  /* 0x0080000017178820 */ /* 0x001fe20000400000 */
[----:B------:R-:W-:Y:S06]  /*23a0*/  BRA `(.L_x_1644) ;  /* 0x0000000800307947 */ /* 0x000fec0003800000 */
.L_x_1652:
        /* <DEDUP_REMOVED lines=26> */
.L_x_1655:
        /* <DEDUP_REMOVED lines=11> */
[----:B------:R-:W-:Y:S01]  /*2600*/  LOP3.LUT R23, R23, 0x80000000, R0, 0xf8, !PT ;  /* 0x8000000017177812 */ /* 0x000fe200078ef800 */
[----:B------:R-:W-:Y:S06]  /*2610*/  BRA `(.L_x_1644) ;  /* 0x0000000400947947 */ /* 0x000fec0003800000 */
.L_x_1654:
[----:B------:R-:W2:Y:S02]  /*2620*/  LDG.E.U16 R4, desc[UR36][R4.64] ;  /* 0x0000002404047981 */ /* 0x000ea4000c1e1500 */
[----:B--2---:R-:W-:Y:S01]  /*2630*/  IMAD.U32 R23, R4, 0x10000, RZ ;  /* 0x0001000004177824 */ /* 0x004fe200078e00ff */
[----:B------:R-:W-:Y:S06]  /*2640*/  BRA `(.L_x_1644) ;  /* 0x0000000400887947 */ /* 0x000fec0003800000 */
.L_x_1651:
        /* <DEDUP_REMOVED lines=11> */
.L_x_1658:
        /* <DEDUP_REMOVED lines=20> */
.L_x_1660:
[----:B------:R-:W-:Y:S05]  /*2840*/  BSYNC B0 ;  /* 0x0000000000007941 */ /* 0x000fea0003800000 */
.L_x_1659:
[----:B------:R-:W-:Y:S01]  /*2850*/  IMAD.SHL.U32 R3, R3, 0x100000, RZ ;  /* 0x0010000003037824 */ /* 0x000fe200078e00ff */
[----:B------:R-:W-:-:S04]  /*2860*/  LEA R0, R0, 0x3b800000, 0x17 ;  /* 0x3b80000000007811 */ /* 0x000fc800078eb8ff */
[----:B------:R-:W-:Y:S01]  /*2870*/  LOP3.LUT R23, R0, R3, R23, 0xfe, !PT ;  /* 0x0000000300177212 */ /* 0x000fe200078efe17 */
[----:B------:R-:W-:Y:S06]  /*2880*/  BRA `(.L_x_1644) ;  /* 0x0000000000f87947 */ /* 0x000fec0003800000 */
.L_x_1657:
        /* <DEDUP_REMOVED lines=20> */
.L_x_1662:
[----:B------:R-:W-:Y:S05]  /*29d0*/  BSYNC B0 ;  /* 0x0000000000007941 */ /* 0x000fea0003800000 */
.L_x_1661:
[----:B------:R-:W-:Y:S01]  /*29e0*/  IMAD.SHL.U32 R3, R3, 0x200000, RZ ;  /* 0x0020000003037824 */ /* 0x000fe200078e00ff */
[----:B------:R-:W-:-:S04]  /*29f0*/  LEA R0, R0, 0x37800000, 0x17 ;  /* 0x3780000000007811 */ /* 0x000fc800078eb8ff */
[----:B------:R-:W-:Y:S01]  /*2a00*/  LOP3.LUT R23, R0, R3, R23, 0xfe, !PT ;  /* 0x0000000300177212 */ /* 0x000fe200078efe17 */
[----:B------:R-:W-:Y:S06]  /*2a10*/  BRA `(.L_x_1644) ;  /* 0x0000000000947947 */ /* 0x000fec0003800000 */
.L_x_1656:
        /* <DEDUP_REMOVED lines=14> */
.L_x_1643:
        /* <DEDUP_REMOVED lines=16> */
.L_x_1665:
[----:B------:R-:W-:Y:S01]  /*2c00*/  IMAD.MOV.U32 R23, RZ, RZ, RZ ;  /* 0x000000ffff177224 */ /* 0x000fe200078e00ff */
[----:B------:R-:W-:Y:S06]  /*2c10*/  BRA `(.L_x_1644) ;  /* 0x0000000000147947 */ /* 0x000fec0003800000 */
.L_x_1664:
[----:B------:R-:W2:Y:S02]  /*2c20*/  LDG.E.64 R4, desc[UR36][R4.64] ;  /* 0x0000002404047981 */ /* 0x000ea4000c1e1b00 */
[----:B--2---:R0:W2:Y:S01]  /*2c30*/  I2F.U64 R23, R4 ;  /* 0x0000000400177312 */ /* 0x0040a20000301000 */
[----:B------:R-:W-:Y:S05]  /*2c40*/  BRA `(.L_x_1644) ;  /* 0x0000000000087947 */ /* 0x000fea0003800000 */
.L_x_1663:
[----:B------:R-:W2:Y:S02]  /*2c50*/  LDG.E R4, desc[UR36][R4.64] ;  /* 0x0000002404047981 */ /* 0x000ea4000c1e1900 */
[----:B--2---:R-:W-:-:S07]  /*2c60*/  I2FP.F32.U32 R23, R4 ;  /* 0x0000000400177245 */ /* 0x004fce0000201000 */
.L_x_1644:
[----:B------:R-:W-:Y:S05]  /*2c70*/  BSYNC B6 ;  /* 0x0000000000067941 */ /* 0x000fea0003800000 */
.L_x_1638:
[----:B------:R-:W-:-:S07]  /*2c80*/  VIADD R16, R16, 0x80 ;  /* 0x0000008010107836 */ /* 0x000fce0000000000 */
.L_x_1637:
[----:B------:R-:W-:Y:S05]  /*2c90*/  BSYNC B7 ;  /* 0x0000000000077941 */ /* 0x000fea0003800000 */
.L_x_1636:
[----:B------:R-:W-:Y:S01]  /*2ca0*/  ISETP.GE.AND P0, PT, R16, R17, PT ;  /* 0x000000111000720c */ /* 0x000fe20003f06270 */
[----:B------:R-:W-:-:S12]  /*2cb0*/  BSSY B6, `(.L_x_1666) ;  /* 0x00000e1000067945 */ /* 0x000fd80003800000 */
[----:B------:R-:W-:Y:S05]  /*2cc0*/  @P0 BRA `(.L_x_1667) ;  /* 0x0000000c007c0947 */ /* 0x000fea0003800000 */
[----:B0-2-4-:R-:W0:Y:S01]  /*2cd0*/  LDC.64 R4, c[0x0][0x220] ;  /* 0x00008800ff047b82 */ /* 0x015e220000000a00 */
        /* <DEDUP_REMOVED lines=19> */
.L_x_1671:
[----:B------:R-:W2:Y:S02]  /*2e10*/  LDG.E.U8 R4, desc[UR36][R4.64] ;  /* 0x0000002404047981 */ /* 0x000ea4000c1e1100 */
[----:B--2---:R-:W-:Y:S01]  /*2e20*/  I2FP.F32.U32 R18, R4 ;  /* 0x0000000400127245 */ /* 0x004fe20000201000 */
[----:B------:R-:W-:Y:S06]  /*2e30*/  BRA `(.L_x_1667) ;  /* 0x0000000c00207947 */ /* 0x000fec0003800000 */
.L_x_1670:
        /* <DEDUP_REMOVED lines=9> */
.L_x_1674:
[----:B------:R-:W2:Y:S02]  /*2ed0*/  LDG.E R4, desc[UR36][R4.64] ;  /* 0x0000002404047981 */ /* 0x000ea4000c1e1900 */
[----:B--2---:R-:W-:Y:S01]  /*2ee0*/  I2FP.F32.S32 R18, R4 ;  /* 0x0000000400127245 */ /* 0x004fe20000201400 */
[----:B------:R-:W-:Y:S06]  /*2ef0*/  BRA `(.L_x_1667) ;  /* 0x0000000800f07947 */ /* 0x000fec0003800000 */
.L_x_1673:
[----:B------:R-:W2:Y:S02]  /*2f00*/  LDG.E.U16 R4, desc[UR36][R4.64] ;  /* 0x0000002404047981 */ /* 0x000ea4000c1e1500 */
[----:B--2---:R0:W2:Y:S01]  /*2f10*/  I2F.S16 R18, R4 ;  /* 0x0000000400127306 */ /* 0x0040a20000101400 */
[----:B------:R-:W-:Y:S05]  /*2f20*/  BRA `(.L_x_1667) ;  /* 0x0000000800e47947 */ /* 0x000fea0003800000 */
.L_x_1669:
        /* <DEDUP_REMOVED lines=8> */
.L_x_1676:
[----:B------:R-:W2:Y:S02]  /*2fb0*/  LDG.E.U16 R4, desc[UR36][R4.64] ;  /* 0x0000002404047981 */ /* 0x000ea4000c1e1500 */
[----:B--2---:R-:W-:Y:S01]  /*2fc0*/  HADD2.F32 R18, -RZ, R4.H0_H0 ;  /* 0x20000004ff127230 */ /* 0x004fe20000004100 */
[----:B------:R-:W-:Y:S06]  /*2fd0*/  BRA `(.L_x_1667) ;  /* 0x0000000800b87947 */ /* 0x000fec0003800000 */
.L_x_1675:
        /* <DEDUP_REMOVED lines=8> */
.L_x_1678:
[----:B------:R-:W2:Y:S02]  /*3060*/  LDG.E.U16 R4, desc[UR36][R4.64] ;  /* 0x0000002404047981 */ /* 0x000ea4000c1e1500 */
[----:B--2---:R-:W-:Y:S01]  /*3070*/  HADD2.F32 R18, -RZ, R4.H0_H0 ;  /* 0x20000004ff127230 */ /* 0x004fe20000004100 */
[----:B------:R-:W-:Y:S06]  /*3080*/  BRA `(.L_x_1667) ;  /* 0x00000008008c7947 */ /* 0x000fec0003800000 */
.L_x_1677:
[----:B------:R-:W2:Y:S01]  /*3090*/  LDG.E.64 R4, desc[UR36][R4.64] ;  /* 0x0000002404047981 */ /* 0x000ea2000c1e1b00 */
[----:B------:R-:W-:Y:S01]  /*30a0*/  UMOV UR4, 0xf0000000 ;  /* 0xf000000000047882 */ /* 0x000fe20000000000 */
[----:B------:R-:W-:Y:S01]  /*30b0*/  UMOV UR5, 0x380fffff ;  /* 0x380fffff00057882 */ /* 0x000fe20000000000 */
[----:B--2---:R-:W0:Y:S01]  /*30c0*/  F2F.F32.F64 R18, R4 ;  /* 0x0000000400127310 */ /* 0x004e220000301000 */
[----:B------:R-:W-:-:S14]  /*30d0*/  DSETP.GEU.AND P0, PT, |R4|, UR4, PT ;  /* 0x0000000404007e2a */ /* 0x000fdc000bf0e200 */
[----:B0-----:R-:W-:Y:S01]  /*30e0*/  @!P0 FMUL R18, R18, 1.175494350822287508e-38 ;  /* 0x0080000012128820 */ /* 0x001fe20000400000 */
[----:B------:R-:W-:Y:S06]  /*30f0*/  BRA `(.L_x_1667) ;  /* 0x0000000800707947 */ /* 0x000fec0003800000 */
.L_x_1668:
        /* <DEDUP_REMOVED lines=12> */
.L_x_1681:
[----:B------:R-:W2:Y:S01]  /*31c0*/  LDG.E.64 R4, desc[UR36][R4.64] ;  /* 0x0000002404047981 */ /* 0x000ea2000c1e1b00 */
[----:B------:R-:W-:Y:S01]  /*31d0*/  UMOV UR4, 0xf0000000 ;  /* 0xf000000000047882 */ /* 0x000fe20000000000 */
[----:B------:R-:W-:Y:S01]  /*31e0*/  UMOV UR5, 0x380fffff ;  /* 0x380fffff00057882 */ /* 0x000fe20000000000 */
[----:B--2---:R-:W0:Y:S01]  /*31f0*/  F2F.F32.F64 R18, R4 ;  /* 0x0000000400127310 */ /* 0x004e220000301000 */
[----:B------:R-:W-:-:S14]  /*3200*/  DSETP.GEU.AND P0, PT, |R4|, UR4, PT ;  /* 0x0000000404007e2a */ /* 0x000fdc000bf0e200 */
[----:B0-----:R-:W-:Y:S01]  /*3210*/  @!P0 FMUL R18, R18, 1.175494350822287508e-38 ;  /* 0x0080000012128820 */ /* 0x001fe20000400000 */
[----:B------:R-:W-:Y:S06]  /*3220*/  BRA `(.L_x_1667) ;  /* 0x0000000800247947 */ /* 0x000fec0003800000 */
.L_x_1680:
        /* <DEDUP_REMOVED lines=26> */
.L_x_1683:
        /* <DEDUP_REMOVED lines=13> */
.L_x_1682:
[----:B------:R-:W2:Y:S02]  /*34a0*/  LDG.E.U16 R4, desc[UR36][R4.64] ;  /* 0x0000002404047981 */ /* 0x000ea4000c1e1500 */
[----:B--2---:R-:W-:Y:S01]  /*34b0*/  IMAD.U32 R18, R4, 0x10000, RZ ;  /* 0x0001000004127824 */ /* 0x004fe200078e00ff */
[----:B------:R-:W-:Y:S06]  /*34c0*/  BRA `(.L_x_1667) ;  /* 0x00000004007c7947 */ /* 0x000fec0003800000 */
.L_x_1679:
        /* <DEDUP_REMOVED lines=11> */
.L_x_1686:
[----:B------:R-:W2:Y:S02]  /*3580*/  LDG.E.U8 R3, desc[UR36][R4.64] ;  /* 0x0000002404037981 */ /* 0x000ea4000c1e1100 */
        /* <DEDUP_REMOVED lines=18> */
.L_x_1688:
[----:B------:R-:W-:Y:S05]  /*36b0*/  BSYNC B0 ;  /* 0x0000000000007941 */ /* 0x000fea0003800000 */
.L_x_1687:
[----:B------:R-:W-:Y:S01]  /*36c0*/  IMAD.SHL.U32 R3, R3, 0x100000, RZ ;  /* 0x0010000003037824 */ /* 0x000fe200078e00ff */
[----:B------:R-:W-:-:S04]  /*36d0*/  LEA R5, R0, 0x3b800000, 0x17 ;  /* 0x3b80000000057811 */ /* 0x000fc800078eb8ff */
[----:B------:R-:W-:Y:S01]  /*36e0*/  LOP3.LUT R18, R5, R3, R18, 0xfe, !PT ;  /* 0x0000000305127212 */ /* 0x000fe200078efe12 */
[----:B------:R-:W-:Y:S06]  /*36f0*/  BRA `(.L_x_1667) ;  /* 0x0000000000f07947 */ /* 0x000fec0003800000 */
.L_x_1685:
        /* <DEDUP_REMOVED lines=19> */
.L_x_1690:
[----:B------:R-:W-:Y:S05]  /*3830*/  BSYNC B0 ;  /* 0x0000000000007941 */ /* 0x000fea0003800000 */
.L_x_1689:
[----:B------:R-:W-:Y:S01]  /*3840*/  IMAD.SHL.U32 R3, R3, 0x200000, RZ ;  /* 0x0020000003037824 */ /* 0x000fe200078e00ff */
[----:B------:R-:W-:-:S04]  /*3850*/  LEA R5, R0, 0x37800000, 0x17 ;  /* 0x3780000000057811 */ /* 0x000fc800078eb8ff */
[----:B------:R-:W-:Y:S01]  /*3860*/  LOP3.LUT R18, R5, R3, R18, 0xfe, !PT ;  /* 0x0000000305127212 */ /* 0x000fe200078efe12 */
[----:B------:R-:W-:Y:S06]  /*3870*/  BRA `(.L_x_1667) ;  /* 0x0000000000907947 */ /* 0x000fec0003800000 */
.L_x_1684:
        /* <DEDUP_REMOVED lines=14> */
.L_x_1672:
        /* <DEDUP_REMOVED lines=16> */
.L_x_1693:
[----:B------:R-:W-:Y:S05]  /*3a60*/  BRA `(.L_x_1667) ;  /* 0x0000000000147947 */ /* 0x000fea0003800000 */
.L_x_1692:
[----:B------:R-:W2:Y:S02]  /*3a70*/  LDG.E.64 R18, desc[UR36][R4.64] ;  /* 0x0000002404127981 */ /* 0x000ea4000c1e1b00 */
[----:B--2---:R0:W2:Y:S01]  /*3a80*/  I2F.U64 R18, R18 ;  /* 0x0000001200127312 */ /* 0x0040a20000301000 */
[----:B------:R-:W-:Y:S05]  /*3a90*/  BRA `(.L_x_1667) ;  /* 0x0000000000087947 */ /* 0x000fea0003800000 */
.L_x_1691:
[----:B------:R-:W2:Y:S02]  /*3aa0*/  LDG.E R4, desc[UR36][R4.64] ;  /* 0x0000002404047981 */ /* 0x000ea4000c1e1900 */
[----:B--2---:R-:W-:-:S07]  /*3ab0*/  I2FP.F32.U32 R18, R4 ;  /* 0x0000000400127245 */ /* 0x004fce0000201000 */
.L_x_1667:
[----:B------:R-:W-:Y:S05]  /*3ac0*/  BSYNC B6 ;  /* 0x0000000000067941 */ /* 0x000fea0003800000 */
.L_x_1666:
[----:B0-----:R-:W0:Y:S01]  /*3ad0*/  S2R R19, SR_TID.X ;  /* 0x0000000000137919 */ /* 0x001e220000002100 */
[----:B------:R-:W1:Y:S01]  /*3ae0*/  LDC.U8 R16, c[0x0][0x234] ;  /* 0x00008d00ff107b82 */ /* 0x000e620000000000 */
[----:B------:R-:W-:Y:S01]  /*3af0*/  BSSY B0, `(.L_x_1694) ;  /* 0x0000022000007945 */ /* 0x000fe20003800000 */
[CC--:B0-----:R-:W-:Y:S01]  /*3b00*/  ISETP.GE.AND P1, PT, R19.reuse, R17.reuse, PT ;  /* 0x000000111300720c */ /* 0x0c1fe20003f26270 */
[C---:B------:R-:W-:Y:S02]  /*3b10*/  VIADD R0, R19.reuse, 0x100 ;  /* 0x0000010013007836 */ /* 0x040fe40000000000 */
[C---:B--2-4-:R-:W-:Y:S02]  /*3b20*/  VIADD R4, R19.reuse, 0x180 ;  /* 0x0000018013047836 */ /* 0x054fe40000000000 */
[----:B------:R-:W-:Y:S01]  /*3b30*/  VIADD R26, R19, 0x80 ;  /* 0x00000080131a7836 */ /* 0x000fe20000000000 */
[-C--:B------:R-:W-:Y:S02]  /*3b40*/  ISETP.GE.AND P2, PT, R0, R17.reuse, PT ;  /* 0x000000110000720c */ /* 0x080fe40003f46270 */
[----:B------:R-:W-:-:S02]  /*3b50*/  ISETP.GE.AND P0, PT, R4, R17, PT ;  /* 0x000000110400720c */ /* 0x000fc40003f06270 */
[----:B------:R-:W-:-:S03]  /*3b60*/  ISETP.GE.AND P3, PT, R26, R17, PT ;  /* 0x000000111a00720c */ /* 0x000fc60003f66270 */
[----:B------:R-:W-:Y:S10]  /*3b70*/  @P1 BRA `(.L_x_1695) ;  /* 0x0000000000641947 */ /* 0x000ff40003800000 */
[----:B------:R-:W-:Y:S02]  /*3b80*/  IMAD.MOV.U32 R3, RZ, RZ, 0x3f000000 ;  /* 0x3f000000ff037424 */ /* 0x000fe400078e00ff */
[C---:B-1-3-5:R-:W-:Y:S01]  /*3b90*/  FADD.FTZ R0, |R22|.reuse, -RZ ;  /* 0x800000ff16007221 */ /* 0x06afe20000010200 */
        /* <DEDUP_REMOVED lines=22> */
[----:B------:R-:W-:-:S07]  /*3d00*/  FSEL R4, R4, R5, !P4 ;  /* 0x0000000504047208 */ /* 0x000fce0006000000 */
.L_x_1695:
[----:B------:R-:W-:Y:S05]  /*3d10*/  BSYNC B0 ;  /* 0x0000000000007941 */ /* 0x000fea0003800000 */
.L_x_1694:
[----:B------:R-:W-:Y:S04]  /*3d20*/  BSSY B0, `(.L_x_1696) ;  /* 0x000001b000007945 */ /* 0x000fe80003800000 */
[----:B------:R-:W-:Y:S05]  /*3d30*/  @P3 BRA `(.L_x_1697) ;  /* 0x0000000000643947 */ /* 0x000fea0003800000 */
[----:B------:R-:W-:Y:S02]  /*3d40*/  IMAD.MOV.U32 R3, RZ, RZ, 0x3f000000 ;  /* 0x3f000000ff037424 */ /* 0x000fe400078e00ff */
[C---:B-----5:R-:W-:Y:S01]  /*3d50*/  FADD.FTZ R0, |R24|.reuse, -RZ ;  /* 0x800000ff18007221 */ /* 0x060fe20000010200 */
        /* <DEDUP_REMOVED lines=8> */
[----:B------:R-:W-:-:S05]  /*3de0*/  FFMA.FTZ R6, R5, R6, R5 ;  /* 0x0000000605067223 */ /* 0x000fca0000010005 */
[----:B------:R-:W-:Y:S01]  /*3df0*/  @P3 FSEL R0, R6, RZ, P4 ;  /* 0x000000ff06003208 */ /* 0x000fe20002000000 */
[----:B------:R-:W-:-:S04]  /*3e00*/  IMAD.MOV.U32 R6, RZ, RZ, 0x3d4dd2f7 ;  /* 0x3d4dd2f7ff067424 */ /* 0x000fc800078e00ff */
        /* <DEDUP_REMOVED lines=10> */
[----:B-1-3--:R-:W-:-:S04]  /*3eb0*/  LOP3.LUT R22, R5, 0x80000000, R24, 0xb8, !PT ;  /* 0x8000000005167812 */ /* 0x00afc800078eb818 */
[----:B------:R-:W-:-:S07]  /*3ec0*/  FSEL R22, R22, R5, !P3 ;  /* 0x0000000516167208 */ /* 0x000fce0005800000 */
.L_x_1697:
[----:B------:R-:W-:Y:S05]  /*3ed0*/  BSYNC B0 ;  /* 0x0000000000007941 */ /* 0x000fea0003800000 */
.L_x_1696:
        /* <DEDUP_REMOVED lines=26> */
[----:B------:R-:W-:-:S07]  /*4080*/  FSEL R24, R23, R0, !P2 ;  /* 0x0000000017187208 */ /* 0x000fce0005000000 */
.L_x_1699:
[----:B------:R-:W-:Y:S05]  /*4090*/  BSYNC B0 ;  /* 0x0000000000007941 */ /* 0x000fea0003800000 */
.L_x_1698:
        /* <DEDUP_REMOVED lines=27> */
.L_x_1701:
[----:B------:R-:W-:Y:S05]  /*4250*/  BSYNC B0 ;  /* 0x0000000000007941 */ /* 0x000fea0003800000 */
.L_x_1700:
[----:B------:R-:W-:Y:S04]  /*4260*/  BSSY B6, `(.L_x_1702) ;  /* 0x0000100000067945 */ /* 0x000fe80003800000 */
[----:B------:R-:W-:Y:S05]  /*4270*/  @P1 BRA `(.L_x_1703) ;  /* 0x0000000c00f81947 */ /* 0x000fea0003800000 */
[----:B------:R-:W0:Y:S01]  /*4280*/  LDC.64 R8, c[0x0][0x218] ;  /* 0x00008600ff087b82 */ /* 0x000e220000000a00 */
[----:B-1----:R-:W-:Y:S01]  /*4290*/  PRMT R0, R16, 0x9910, RZ ;  /* 0x0000991010007816 */ /* 0x002fe200000000ff */
        /* <DEDUP_REMOVED lines=15> */
[----:B------:R-:W0:Y:S01]  /*4390*/  F2I.FTZ.TRUNC.NTZ R3, R4 ;  /* 0x0000000400037305 */ /* 0x000e22000021f100 */
[----:B------:R-:W-:Y:S01]  /*43a0*/  IMAD.MOV.U32 R19, RZ, RZ, R26 ;  /* 0x000000ffff137224 */ /* 0x000fe200078e001a */
[----:B0-----:R0:W-:Y:S01]  /*43b0*/  STG.E.U8 desc[UR36][R8.64], R3 ;  /* 0x0000000308007986 */ /* 0x0011e2000c101124 */
[----:B------:R-:W-:Y:S05]  /*43c0*/  BRA `(.L_x_1703) ;  /* 0x0000000c00a47947 */ /* 0x000fea0003800000 */
.L_x_1707:
[----:B------:R-:W0:Y:S01]  /*43d0*/  F2I.S64.TRUNC R4, R4 ;  /* 0x0000000400047311 */ /* 0x000e22000020d900 */
[----:B------:R-:W-:Y:S02]  /*43e0*/  IMAD.MOV.U32 R19, RZ, RZ, R26 ;  /* 0x000000ffff137224 */ /* 0x000fe400078e001a */
[----:B0-----:R-:W-:-:S05]  /*43f0*/  IMAD.MOV.U32 R3, RZ, RZ, R4 ;  /* 0x000000ffff037224 */ /* 0x001fca00078e0004 */
[----:B------:R0:W-:Y:S01]  /*4400*/  STG.E.U8 desc[UR36][R8.64], R3 ;  /* 0x0000000308007986 */ /* 0x0001e2000c101124 */
[----:B------:R-:W-:Y:S05]  /*4410*/  BRA `(.L_x_1703) ;  /* 0x0000000c00907947 */ /* 0x000fea0003800000 */
.L_x_1706:
[----:B------:R-:W-:-:S13]  /*4420*/  ISETP.NE.AND P0, PT, R0, 0x2, PT ;  /* 0x000000020000780c */ /* 0x000fda0003f05270 */
[----:B------:R-:W-:Y:S05]  /*4430*/  @!P0 BRA `(.L_x_1709) ;  /* 0x0000000000308947 */ /* 0x000fea0003800000 */
[----:B------:R-:W-:-:S13]  /*4440*/  ISETP.NE.AND P0, PT, R0, 0x3, PT ;  /* 0x000000030000780c */ /* 0x000fda0003f05270 */
[----:B------:R-:W-:Y:S05]  /*4450*/  @!P0 BRA `(.L_x_1710) ;  /* 0x0000000000188947 */ /* 0x000fea0003800000 */
[----:B------:R-:W-:-:S13]  /*4460*/  ISETP.NE.AND P0, PT, R0, 0x4, PT ;  /* 0x000000040000780c */ /* 0x000fda0003f05270 */
[----:B------:R-:W-:Y:S05]  /*4470*/  @P0 BRA `(.L_x_1708) ;  /* 0x0000000c00140947 */ /* 0x000fea0003800000 */
[----:B------:R-:W0:Y:S01]  /*4480*/  F2I.S64.TRUNC R4, R4 ;  /* 0x0000000400047311 */ /* 0x000e22000020d900 */
[----:B------:R-:W-:Y:S01]  /*4490*/  IMAD.MOV.U32 R19, RZ, RZ, R26 ;  /* 0x000000ffff137224 */ /* 0x000fe200078e001a */
[----:B0-----:R2:W-:Y:S01]  /*44a0*/  STG.E.64 desc[UR36][R8.64], R4 ;  /* 0x0000000408007986 */ /* 0x0015e2000c101b24 */
[----:B------:R-:W-:Y:S05]  /*44b0*/  BRA `(.L_x_1703) ;  /* 0x0000000c00687947 */ /* 0x000fea0003800000 */
.L_x_1710:
[----:B------:R-:W0:Y:S01]  /*44c0*/  F2I.FTZ.TRUNC.NTZ R3, R4 ;  /* 0x0000000400037305 */ /* 0x000e22000021f100 */
[----:B------:R-:W-:Y:S01]  /*44d0*/  IMAD.MOV.U32 R19, RZ, RZ, R26 ;  /* 0x000000ffff137224 */ /* 0x000fe200078e001a */
[----:B0-----:R4:W-:Y:S01]  /*44e0*/  STG.E desc[UR36][R8.64], R3 ;  /* 0x0000000308007986 */ /* 0x0019e2000c101924 */
[----:B------:R-:W-:Y:S05]  /*44f0*/  BRA `(.L_x_1703) ;  /* 0x0000000c00587947 */ /* 0x000fea0003800000 */
.L_x_1709:
[----:B------:R-:W0:Y:S01]  /*4500*/  F2I.FTZ.TRUNC.NTZ R3, R4 ;  /* 0x0000000400037305 */ /* 0x000e22000021f100 */
[----:B------:R-:W-:Y:S01]  /*4510*/  IMAD.MOV.U32 R19, RZ, RZ, R26 ;  /* 0x000000ffff137224 */ /* 0x000fe200078e001a */
[----:B0-----:R0:W-:Y:S01]  /*4520*/  STG.E.U16 desc[UR36][R8.64], R3 ;  /* 0x0000000308007986 */ /* 0x0011e2000c101524 */
[----:B------:R-:W-:Y:S05]  /*4530*/  BRA `(.L_x_1703) ;  /* 0x0000000c00487947 */ /* 0x000fea0003800000 */
.L_x_1705:
[----:B------:R-:W-:-:S13]  /*4540*/  ISETP.GT.AND P0, PT, R0, 0x6, PT ;  /* 0x000000060000780c */ /* 0x000fda0003f04270 */
[----:B------:R-:W-:Y:S05]  /*4550*/  @P0 BRA `(.L_x_1711) ;  /* 0x00000000002c0947 */ /* 0x000fea0003800000 */
[----:B------:R-:W-:-:S13]  /*4560*/  ISETP.NE.AND P0, PT, R0, 0x5, PT ;  /* 0x000000050000780c */ /* 0x000fda0003f05270 */
[----:B------:R-:W-:Y:S05]  /*4570*/  @!P0 BRA `(.L_x_1712) ;  /* 0x0000000000148947 */ /* 0x000fea0003800000 */
[----:B------:R-:W-:-:S13]  /*4580*/  ISETP.NE.AND P0, PT, R0, 0x6, PT ;  /* 0x000000060000780c */ /* 0x000fda0003f05270 */
[----:B------:R-:W-:Y:S05]  /*4590*/  @P0 BRA `(.L_x_1708) ;  /* 0x0000000800cc0947 */ /* 0x000fea0003800000 */
[----:B------:R0:W-:Y:S01]  /*45a0*/  STG.E desc[UR36][R8.64], R4 ;  /* 0x0000000408007986 */ /* 0x0001e2000c101924 */
[----:B------:R-:W-:Y:S01]  /*45b0*/  IMAD.MOV.U32 R19, RZ, RZ, R26 ;  /* 0x000000ffff137224 */ /* 0x000fe200078e001a */
[----:B------:R-:W-:Y:S06]  /*45c0*/  BRA `(.L_x_1703) ;  /* 0x0000000c00247947 */ /* 0x000fec0003800000 */
.L_x_1712:
[----:B------:R-:W-:Y:S01]  /*45d0*/  F2FP.F16.F32.PACK_AB R4, RZ, R4 ;  /* 0x00000004ff04723e */ /* 0x000fe200000000ff */
[----:B------:R-:W-:-:S04]  /*45e0*/  IMAD.MOV.U32 R19, RZ, RZ, R26 ;  /* 0x000000ffff137224 */ /* 0x000fc800078e001a */
[----:B------:R0:W-:Y:S01]  /*45f0*/  STG.E.U16 desc[UR36][R8.64], R4 ;  /* 0x0000000408007986 */ /* 0x0001e2000c101524 */
[----:B------:R-:W-:Y:S05]  /*4600*/  BRA `(.L_x_1703) ;  /* 0x0000000c00147947 */ /* 0x000fea0003800000 */
.L_x_1711:
[----:B------:R-:W-:-:S13]  /*4610*/  ISETP.NE.AND P0, PT, R0, 0x7, PT ;  /* 0x000000070000780c */ /* 0x000fda0003f05270 */
[----:B------:R-:W-:Y:S05]  /*4620*/  @!P0 BRA `(.L_x_1713) ;  /* 0x0000000000348947 */ /* 0x000fea0003800000 */
[----:B------:R-:W-:-:S13]  /*4630*/  ISETP.NE.AND P0, PT, R0, 0x8, PT ;  /* 0x000000080000780c */ /* 0x000fda0003f05270 */
[----:B------:R-:W-:Y:S05]  /*4640*/  @!P0 BRA `(.L_x_1714) ;  /* 0x0000000000188947 */ /* 0x000fea0003800000 */
[----:B------:R-:W-:-:S13]  /*4650*/  ISETP.NE.AND P0, PT, R0, 0x9, PT ;  /* 0x000000090000780c */ /* 0x000fda0003f05270 */
[----:B------:R-:W-:Y:S05]  /*4660*/  @P0 BRA `(.L_x_1708) ;  /* 0x0000000800980947 */ /* 0x000fea0003800000 */
[----:B------:R-:W-:Y:S02]  /*4670*/  IMAD.MOV.U32 R5, RZ, RZ, RZ ;  /* 0x000000ffff057224 */ /* 0x000fe400078e00ff */
[----:B------:R-:W-:-:S03]  /*4680*/  IMAD.MOV.U32 R19, RZ, RZ, R26 ;  /* 0x000000ffff137224 */ /* 0x000fc600078e001a */
[----:B------:R0:W-:Y:S01]  /*4690*/  STG.E.64 desc[UR36][R8.64], R4 ;  /* 0x0000000408007986 */ /* 0x0001e2000c101b24 */
[----:B------:R-:W-:Y:S05]  /*46a0*/  BRA `(.L_x_1703) ;  /* 0x0000000800ec7947 */ /* 0x000fea0003800000 */
.L_x_1714:
[----:B------:R-:W-:Y:S01]  /*46b0*/  F2FP.F16.F32.PACK_AB R3, RZ, R4 ;  /* 0x00000004ff03723e */ /* 0x000fe200000000ff */
[----:B------:R-:W-:-:S03]  /*46c0*/  IMAD.MOV.U32 R19, RZ, RZ, R26 ;  /* 0x000000ffff137224 */ /* 0x000fc600078e001a */
[----:B------:R-:W-:-:S05]  /*46d0*/  PRMT R3, R3, 0x5410, RZ ;  /* 0x0000541003037816 */ /* 0x000fca00000000ff */
[----:B------:R0:W-:Y:S01]  /*46e0*/  STG.E desc[UR36][R8.64], R3 ;  /* 0x0000000308007986 */ /* 0x0001e2000c101924 */
[----:B------:R-:W-:Y:S05]  /*46f0*/  BRA `(.L_x_1703) ;  /* 0x0000000800d87947 */ /* 0x000fea0003800000 */
.L_x_1713:
[----:B------:R-:W-:Y:S01]  /*4700*/  FMUL.FTZ R4, R4, 1 ;  /* 0x3f80000004047820 */ /* 0x000fe20000410000 */
[----:B------:R-:W-:-:S05]  /*4710*/  IMAD.MOV.U32 R19, RZ, RZ, R26 ;  /* 0x000000ffff137224 */ /* 0x000fca00078e001a */
[----:B------:R-:W0:Y:S02]  /*4720*/  F2F.F64.F32 R4, R4 ;  /* 0x0000000400047310 */ /* 0x000e240000201800 */
[----:B0-----:R0:W-:Y:S01]  /*4730*/  STG.E.64 desc[UR36][R8.64], R4 ;  /* 0x0000000408007986 */ /* 0x0011e2000c101b24 */
[----:B------:R-:W-:Y:S05]  /*4740*/  BRA `(.L_x_1703) ;  /* 0x0000000800c47947 */ /* 0x000fea0003800000 */
.L_x_1704:
        /* <DEDUP_REMOVED lines=8> */
[----:B------:R-:W-:Y:S01]  /*47d0*/  FSETP.NEU.FTZ.AND P0, PT, R4, RZ, PT ;  /* 0x000000ff0400720b */ /* 0x000fe20003f1d000 */
[----:B------:R-:W-:-:S03]  /*47e0*/  IMAD.MOV.U32 R19, RZ, RZ, R26 ;  /* 0x000000ffff137224 */ /* 0x000fc600078e001a */
[----:B------:R-:W-:-:S05]  /*47f0*/  SEL R3, RZ, 0x1, !P0 ;  /* 0x00000001ff037807 */ /* 0x000fca0004000000 */
[----:B------:R0:W-:Y:S01]  /*4800*/  STG.E.U8 desc[UR36][R8.64], R3 ;  /* 0x0000000308007986 */ /* 0x0001e2000c101124 */
[----:B------:R-:W-:Y:S05]  /*4810*/  BRA `(.L_x_1703) ;  /* 0x0000000800907947 */ /* 0x000fea0003800000 */
.L_x_1717:
[----:B------:R-:W-:Y:S01]  /*4820*/  FMUL.FTZ R4, R4, 1 ;  /* 0x3f80000004047820 */ /* 0x000fe20000410000 */
[----:B------:R-:W-:Y:S01]  /*4830*/  CS2R R6, SRZ ;  /* 0x0000000000067805 */ /* 0x000fe2000001ff00 */
[----:B------:R-:W-:-:S04]  /*4840*/  IMAD.MOV.U32 R19, RZ, RZ, R26 ;  /* 0x000000ffff137224 */ /* 0x000fc800078e001a */
[----:B------:R-:W0:Y:S02]  /*4850*/  F2F.F64.F32 R4, R4 ;  /* 0x0000000400047310 */ /* 0x000e240000201800 */
[----:B0-----:R0:W-:Y:S01]  /*4860*/  STG.E.128 desc[UR36][R8.64], R4 ;  /* 0x0000000408007986 */ /* 0x0011e2000c101d24 */
[----:B------:R-:W-:Y:S05]  /*4870*/  BRA `(.L_x_1703) ;  /* 0x0000000800787947 */ /* 0x000fea0003800000 */
.L_x_1716:
        /* <DEDUP_REMOVED lines=20> */
.L_x_1721:
[----:B------:R-:W-:Y:S05]  /*49c0*/  BSYNC B0 ;  /* 0x0000000000007941 */ /* 0x000fea0003800000 */
.L_x_1720:
[----:B------:R-:W-:Y:S01]  /*49d0*/  LOP3.LUT R5, R0, R5, RZ, 0xfc, !PT ;  /* 0x0000000500057212 */ /* 0x000fe200078efcff */
[----:B------:R-:W-:-:S04]  /*49e0*/  IMAD.MOV.U32 R19, RZ, RZ, R26 ;  /* 0x000000ffff137224 */ /* 0x000fc800078e001a */
[----:B------:R0:W-:Y:S01]  /*49f0*/  STG.E.U8 desc[UR36][R8.64], R5 ;  /* 0x0000000508007986 */ /* 0x0001e2000c101124 */
[----:B------:R-:W-:Y:S05]  /*4a00*/  BRA `(.L_x_1703) ;  /* 0x0000000800147947 */ /* 0x000fea0003800000 */
.L_x_1719:
        /* <DEDUP_REMOVED lines=12> */
.L_x_1723:
[----:B------:R-:W-:Y:S01]  /*4ad0*/  IMAD.MOV.U32 R0, RZ, RZ, 0x7f ;  /* 0x0000007fff007424 */ /* 0x000fe200078e00ff */
[----:B------:R-:W-:-:S04]  /*4ae0*/  ISETP.GT.U32.AND P0, PT, R5, 0x7f800000, PT ;  /* 0x7f8000000500780c */ /* 0x000fc80003f04070 */
[----:B------:R-:W-:-:S09]  /*4af0*/  SEL R0, R0, 0x7c, P0 ;  /* 0x0000007c00007807 */ /* 0x000fd20000000000 */
.L_x_1724:
[----:B------:R-:W-:Y:S05]  /*4b00*/  BSYNC B0 ;  /* 0x0000000000007941 */ /* 0x000fea0003800000 */
.L_x_1722:
[----:B------:R-:W-:Y:S01]  /*4b10*/  LOP3.LUT R4, R4, 0x80000000, RZ, 0xc0, !PT ;  /* 0x8000000004047812 */ /* 0x000fe200078ec0ff */
[----:B------:R-:W-:-:S03]  /*4b20*/  IMAD.MOV.U32 R19, RZ, RZ, R26 ;  /* 0x000000ffff137224 */ /* 0x000fc600078e001a */
[----:B------:R-:W-:-:S04]  /*4b30*/  SHF.R.U32.HI R3, RZ, 0x18, R4 ;  /* 0x00000018ff037819 */ /* 0x000fc80000011604 */
[----:B------:R-:W-:-:S05]  /*4b40*/  LOP3.LUT R3, R0, R3, RZ, 0xfc, !PT ;  /* 0x0000000300037212 */ /* 0x000fca00078efcff */
[----:B------:R0:W-:Y:S01]  /*4b50*/  STG.E.U8 desc[UR36][R8.64], R3 ;  /* 0x0000000308007986 */ /* 0x0001e2000c101124 */
[----:B------:R-:W-:Y:S05]  /*4b60*/  BRA `(.L_x_1703) ;  /* 0x0000000400bc7947 */ /* 0x000fea0003800000 */
.L_x_1718:
[----:B------:R-:W-:Y:S01]  /*4b70*/  F2FP.BF16.F32.PACK_AB R4, RZ, R4 ;  /* 0x00000004ff04723e */ /* 0x000fe200000010ff */
[----:B------:R-:W-:-:S04]  /*4b80*/  IMAD.MOV.U32 R19, RZ, RZ, R26 ;  /* 0x000000ffff137224 */ /* 0x000fc800078e001a */
[----:B------:R0:W-:Y:S01]  /*4b90*/  STG.E.U16 desc[UR36][R8.64], R4 ;  /* 0x0000000408007986 */ /* 0x0001e2000c101524 */
[----:B------:R-:W-:Y:S05]  /*4ba0*/  BRA `(.L_x_1703) ;  /* 0x0000000400ac7947 */ /* 0x000fea0003800000 */
.L_x_1715:
        /* <DEDUP_REMOVED lines=8> */
[----:B------:R-:W0:Y:S01]  /*4c30*/  F2I.FTZ.U32.TRUNC.NTZ R3, R4 ;  /* 0x0000000400037305 */ /* 0x000e22000021f000 */
[----:B------:R-:W-:Y:S01]  /*4c40*/  IMAD.MOV.U32 R19, RZ, RZ, R26 ;  /* 0x000000ffff137224 */ /* 0x000fe200078e001a */
[----:B0-----:R0:W-:Y:S01]  /*4c50*/  STG.E.U16 desc[UR36][R8.64], R3 ;  /* 0x0000000308007986 */ /* 0x0011e2000c101524 */
[----:B------:R-:W-:Y:S05]  /*4c60*/  BRA `(.L_x_1703) ;  /* 0x00000004007c7947 */ /* 0x000fea0003800000 */
.L_x_1727:
        /* <DEDUP_REMOVED lines=16> */
.L_x_1730:
[----:B------:R-:W-:-:S04]  /*4d70*/  LOP3.LUT R4, R4, 0x80000000, RZ, 0xc0, !PT ;  /* 0x8000000004047812 */ /* 0x000fc800078ec0ff */
[----:B------:R-:W-:-:S04]  /*4d80*/  SHF.R.U32.HI R4, RZ, 0x18, R4 ;  /* 0x00000018ff047819 */ /* 0x000fc80000011604 */
[----:B------:R-:W-:-:S04]  /*4d90*/  LOP3.LUT R3, R3, R4, RZ, 0xfc, !PT ;  /* 0x0000000403037212 */ /* 0x000fc800078efcff */
[----:B------:R-:W-:-:S07]  /*4da0*/  PRMT R0, R3, 0x7610, R0 ;  /* 0x0000761003007816 */ /* 0x000fce0000000000 */
.L_x_1729:
[----:B------:R-:W-:Y:S05]  /*4db0*/  BSYNC B0 ;  /* 0x0000000000007941 */ /* 0x000fea0003800000 */
.L_x_1728:
[----:B------:R0:W-:Y:S01]  /*4dc0*/  STG.E.U8 desc[UR36][R8.64], R0 ;  /* 0x0000000008007986 */ /* 0x0001e2000c101124 */
[----:B------:R-:W-:Y:S01]  /*4dd0*/  IMAD.MOV.U32 R19, RZ, RZ, R26 ;  /* 0x000000ffff137224 */ /* 0x000fe200078e001a */
[----:B------:R-:W-:Y:S06]  /*4de0*/  BRA `(.L_x_1703) ;  /* 0x00000004001c7947 */ /* 0x000fec0003800000 */
.L_x_1726:
        /* <DEDUP_REMOVED lines=16> */
.L_x_1733:
[----:B------:R-:W-:-:S04]  /*4ef0*/  LOP3.LUT R4, R4, 0x80000000, RZ, 0xc0, !PT ;  /* 0x8000000004047812 */ /* 0x000fc800078ec0ff */
[----:B------:R-:W-:-:S04]  /*4f00*/  SHF.R.U32.HI R4, RZ, 0x18, R4 ;  /* 0x00000018ff047819 */ /* 0x000fc80000011604 */
[----:B------:R-:W-:-:S04]  /*4f10*/  LOP3.LUT R3, R3, R4, RZ, 0xfc, !PT ;  /* 0x0000000403037212 */ /* 0x000fc800078efcff */
[----:B------:R-:W-:-:S07]  /*4f20*/  PRMT R0, R3, 0x7610, R0 ;  /* 0x0000761003007816 */ /* 0x000fce0000000000 */
.L_x_1732:
[----:B------:R-:W-:Y:S05]  /*4f30*/  BSYNC B0 ;  /* 0x0000000000007941 */ /* 0x000fea0003800000 */
.L_x_1731:
[----:B------:R0:W-:Y:S01]  /*4f40*/  STG.E.U8 desc[UR36][R8.64], R0 ;  /* 0x0000000008007986 */ /* 0x0001e2000c101124 */
[----:B------:R-:W-:Y:S01]  /*4f50*/  IMAD.MOV.U32 R19, RZ, RZ, R26 ;  /* 0x000000ffff137224 */ /* 0x000fe200078e001a */
[----:B------:R-:W-:Y:S06]  /*4f60*/  BRA `(.L_x_1703) ;  /* 0x0000000000bc7947 */ /* 0x000fec0003800000 */
.L_x_1725:
[----:B------:R-:W-:-:S13]  /*4f70*/  ISETP.NE.AND P0, PT, R0, 0x1c, PT ;  /* 0x0000001c0000780c */ /* 0x000fda0003f05270 */
[----:B------:R-:W-:Y:S05]  /*4f80*/  @!P0 BRA `(.L_x_1734) ;  /* 0x0000000000a88947 */ /* 0x000fea0003800000 */
[----:B------:R-:W-:-:S13]  /*4f90*/  ISETP.NE.AND P0, PT, R0, 0x1d, PT ;  /* 0x0000001d0000780c */ /* 0x000fda0003f05270 */
[----:B------:R-:W-:Y:S05]  /*4fa0*/  @!P0 BRA `(.L_x_1735) ;  /* 0x0000000000908947 */ /* 0x000fea0003800000 */
[----:B------:R-:W-:-:S13]  /*4fb0*/  ISETP.NE.AND P0, PT, R0, 0x2c, PT ;  /* 0x0000002c0000780c */ /* 0x000fda0003f05270 */
[----:B------:R-:W-:Y:S05]  /*4fc0*/  @P0 BRA `(.L_x_1708) ;  /* 0x0000000000400947 */ /* 0x000fea0003800000 */
[----:B------:R-:W-:Y:S01]  /*4fd0*/  SHF.R.U32.HI R5, RZ, 0x17, R4 ;  /* 0x00000017ff057819 */ /* 0x000fe20000011604 */
[----:B------:R-:W-:-:S03]  /*4fe0*/  IMAD.MOV.U32 R19, RZ, RZ, R26 ;  /* 0x000000ffff137224 */ /* 0x000fc600078e001a */
        /* <DEDUP_REMOVED lines=14> */
.L_x_1708:
        /* <DEDUP_REMOVED lines=15> */
[----:B0--3-5:R-:W-:Y:S05]  /*51c0*/  CALL.ABS.NOINC R14 ;  /* 0x000000000e007343 */ /* 0x029fea0003c00000 */
.L_x_1736:
[----:B------:R-:W-:Y:S01]  /*51d0*/  IMAD.MOV.U32 R19, RZ, RZ, R26 ;  /* 0x000000ffff137224 */ /* 0x000fe200078e001a */
[----:B------:R-:W-:Y:S06]  /*51e0*/  BRA `(.L_x_1703) ;  /* 0x00000000001c7947 */ /* 0x000fec0003800000 */
.L_x_1735:
[----:B------:R-:W0:Y:S01]  /*51f0*/  F2I.U64.TRUNC R4, R4 ;  /* 0x0000000400047311 */ /* 0x000e22000020d800 */
[----:B------:R-:W-:Y:S01]  /*5200*/  IMAD.MOV.U32 R19, RZ, RZ, R26 ;  /* 0x000000ffff137224 */ /* 0x000fe200078e001a */
[----:B0-----:R0:W-:Y:S01]  /*5210*/  STG.E.64 desc[UR36][R8.64], R4 ;  /* 0x0000000408007986 */ /* 0x0011e2000c101b24 */
[----:B------:R-:W-:Y:S05]  /*5220*/  BRA `(.L_x_1703) ;  /* 0x00000000000c7947 */ /* 0x000fea0003800000 */
.L_x_1734:
[----:B------:R-:W0:Y:S01]  /*5230*/  F2I.FTZ.U32.TRUNC.NTZ R3, R4 ;  /* 0x0000000400037305 */ /* 0x000e22000021f000 */
[----:B------:R-:W-:Y:S01]  /*5240*/  IMAD.MOV.U32 R19, RZ, RZ, R26 ;  /* 0x000000ffff137224 */ /* 0x000fe200078e001a */
[----:B0-----:R0:W-:Y:S06]  /*5250*/  STG.E desc[UR36][R8.64], R3 ;  /* 0x0000000308007986 */ /* 0x0011ec000c101924 */
.L_x_1703:
[----:B------:R-:W-:Y:S05]  /*5260*/  BSYNC B6 ;  /* 0x0000000000067941 */ /* 0x000fea0003800000 */
.L_x_1702:
[----:B------:R-:W-:Y:S01]  /*5270*/  ISETP.GE.AND P0, PT, R19, R17, PT ;  /* 0x000000111300720c */ /* 0x000fe20003f06270 */
[----:B------:R-:W-:-:S12]  /*5280*/  BSSY B6, `(.L_x_1737) ;  /* 0x00001d8000067945 */ /* 0x000fd80003800000 */
[----:B------:R-:W-:Y:S05]  /*5290*/  @P0 BRA `(.L_x_1738) ;  /* 0x0000001c00580947 */ /* 0x000fea0003800000 */
[----:B0-2-4-:R-:W0:Y:S01]  /*52a0*/  LDC.64 R8, c[0x0][0x218] ;  /* 0x00008600ff087b82 */ /* 0x015e220000000a00 */
[----:B------:R-:W-:Y:S01]  /*52b0*/  IMAD R0, R2, 0x200, R19 ;  /* 0x0000020002007824 */ /* 0x000fe200078e0213 */
[----:B-1----:R-:W-:Y:S01]  /*52c0*/  PRMT R4, R16, 0x9910, RZ ;  /* 0x0000991010047816 */ /* 0x002fe200000000ff */
        /* <DEDUP_REMOVED lines=15> */
[----:B---3-5:R-:W0:Y:S02]  /*53c0*/  F2I.FTZ.TRUNC.NTZ R3, R22 ;  /* 0x0000001600037305 */ /* 0x028e24000021f100 */
[----:B0-----:R4:W-:Y:S01]  /*53d0*/  STG.E.U8 desc[UR36][R8.64], R3 ;  /* 0x0000000308007986 */ /* 0x0019e2000c101124 */
[----:B------:R-:W-:Y:S05]  /*53e0*/  BRA `(.L_x_1744) ;  /* 0x0000000c00507947 */ /* 0x000fea0003800000 */
.L_x_1742:
[----:B---3-5:R-:W0:Y:S02]  /*53f0*/  F2I.S64.TRUNC R22, R22 ;  /* 0x0000001600167311 */ /* 0x028e24000020d900 */
[----:B0-----:R-:W-:-:S05]  /*5400*/  IMAD.MOV.U32 R3, RZ, RZ, R22 ;  /* 0x000000ffff037224 */ /* 0x001fca00078e0016 */
[----:B------:R3:W-:Y:S01]  /*5410*/  STG.E.U8 desc[UR36][R8.64], R3 ;  /* 0x0000000308007986 */ /* 0x0007e2000c101124 */
[----:B------:R-:W-:Y:S05]  /*5420*/  BRA `(.L_x_1744) ;  /* 0x0000000c00407947 */ /* 0x000fea0003800000 */
.L_x_1741:
[----:B------:R-:W-:-:S13]  /*5430*/  ISETP.NE.AND P0, PT, R0, 0x2, PT ;  /* 0x000000020000780c */ /* 0x000fda0003f05270 */
[----:B------:R-:W-:Y:S05]  /*5440*/  @!P0 BRA `(.L_x_1745) ;  /* 0x0000000000288947 */ /* 0x000fea0003800000 */
[----:B------:R-:W-:-:S13]  /*5450*/  ISETP.NE.AND P0, PT, R0, 0x3, PT ;  /* 0x000000030000780c */ /* 0x000fda0003f05270 */
[----:B------:R-:W-:Y:S05]  /*5460*/  @!P0 BRA `(.L_x_1746) ;  /* 0x0000000000148947 */ /* 0x000fea0003800000 */
[----:B------:R-:W-:-:S13]  /*5470*/  ISETP.NE.AND P0, PT, R0, 0x4, PT ;  /* 0x000000040000780c */ /* 0x000fda0003f05270 */
[----:B------:R-:W-:Y:S05]  /*5480*/  @P0 BRA `(.L_x_1743) ;  /* 0x0000000800d00947 */ /* 0x000fea0003800000 */
[----:B---3-5:R-:W0:Y:S02]  /*5490*/  F2I.S64.TRUNC R22, R22 ;  /* 0x0000001600167311 */ /* 0x028e24000020d900 */
[----:B0-----:R1:W-:Y:S01]  /*54a0*/  STG.E.64 desc[UR36][R8.64], R22 ;  /* 0x0000001608007986 */ /* 0x0013e2000c101b24 */
[----:B------:R-:W-:Y:S05]  /*54b0*/  BRA `(.L_x_1744) ;  /* 0x0000000c001c7947 */ /* 0x000fea0003800000 */
.L_x_1746:
[----:B---3-5:R-:W0:Y:S02]  /*54c0*/  F2I.FTZ.TRUNC.NTZ R3, R22 ;  /* 0x0000001600037305 */ /* 0x028e24000021f100 */
[----:B0-----:R2:W-:Y:S01]  /*54d0*/  STG.E desc[UR36][R8.64], R3 ;  /* 0x0000000308007986 */ /* 0x0015e2000c101924 */
[----:B------:R-:W-:Y:S05]  /*54e0*/  BRA `(.L_x_1744) ;  /* 0x0000000c00107947 */ /* 0x000fea0003800000 */
.L_x_1745:
[----:B---3-5:R-:W0:Y:S02]  /*54f0*/  F2I.FTZ.TRUNC.NTZ R3, R22 ;  /* 0x0000001600037305 */ /* 0x028e24000021f100 */
[----:B0-----:R0:W-:Y:S01]  /*5500*/  STG.E.U16 desc[UR36][R8.64], R3 ;  /* 0x0000000308007986 */ /* 0x0011e2000c101524 */
[----:B------:R-:W-:Y:S05]  /*5510*/  BRA `(.L_x_1744) ;  /* 0x0000000c00047947 */ /* 0x000fea0003800000 */
.L_x_1740:
[----:B------:R-:W-:-:S13]  /*5520*/  ISETP.GT.AND P0, PT, R0, 0x6, PT ;  /* 0x000000060000780c */ /* 0x000fda0003f04270 */
[----:B------:R-:W-:Y:S05]  /*5530*/  @P0 BRA `(.L_x_1747) ;  /* 0x0000000000240947 */ /* 0x000fea0003800000 */
[----:B------:R-:W-:-:S13]  /*5540*/  ISETP.NE.AND P0, PT, R0, 0x5, PT ;  /* 0x000000050000780c */ /* 0x000fda0003f05270 */
[----:B------:R-:W-:Y:S05]  /*5550*/  @!P0 BRA `(.L_x_1748) ;  /* 0x0000000000108947 */ /* 0x000fea0003800000 */
[----:B------:R-:W-:-:S13]  /*5560*/  ISETP.NE.AND P0, PT, R0, 0x6, PT ;  /* 0x000000060000780c */ /* 0x000fda0003f05270 */
[----:B------:R-:W-:Y:S05]  /*5570*/  @P0 BRA `(.L_x_1743) ;  /* 0x0000000800940947 */ /* 0x000fea0003800000 */
[----:B---3-5:R0:W-:Y:S01]  /*5580*/  STG.E desc[UR36][R8.64], R22 ;  /* 0x0000001608007986 */ /* 0x0281e2000c101924 */
[----:B------:R-:W-:Y:S05]  /*5590*/  BRA `(.L_x_1744) ;  /* 0x0000000800e47947 */ /* 0x000fea0003800000 */
.L_x_1748:
[----:B---3-5:R-:W-:-:S05]  /*55a0*/  F2FP.F16.F32.PACK_AB R22, RZ, R22 ;  /* 0x00000016ff16723e */ /* 0x028fca00000000ff */
[----:B------:R0:W-:Y:S01]  /*55b0*/  STG.E.U16 desc[UR36][R8.64], R22 ;  /* 0x0000001608007986 */ /* 0x0001e2000c101524 */
[----:B------:R-:W-:Y:S05]  /*55c0*/  BRA `(.L_x_1744) ;  /* 0x0000000800d87947 */ /* 0x000fea0003800000 */
.L_x_1747:
[----:B------:R-:W-:-:S13]  /*55d0*/  ISETP.NE.AND P0, PT, R0, 0x7, PT ;  /* 0x000000070000780c */ /* 0x000fda0003f05270 */
[----:B------:R-:W-:Y:S05]  /*55e0*/  @!P0 BRA `(.L_x_1749) ;  /* 0x00000000002c8947 */ /* 0x000fea0003800000 */
[----:B------:R-:W-:-:S13]  /*55f0*/  ISETP.NE.AND P0, PT, R0, 0x8, PT ;  /* 0x000000080000780c */ /* 0x000fda0003f05270 */
[----:B------:R-:W-:Y:S05]  /*5600*/  @!P0 BRA `(.L_x_1750) ;  /* 0x0000000000148947 */ /* 0x000fea0003800000 */
[----:B------:R-:W-:-:S13]  /*5610*/  ISETP.NE.AND P0, PT, R0, 0x9, PT ;  /* 0x000000090000780c */ /* 0x000fda0003f05270 */
[----:B------:R-:W-:Y:S05]  /*5620*/  @P0 BRA `(.L_x_1743) ;  /* 0x0000000800680947 */ /* 0x000fea0003800000 */
[----:B-----5:R-:W-:-:S05]  /*5630*/  IMAD.MOV.U32 R23, RZ, RZ, RZ ;  /* 0x000000ffff177224 */ /* 0x020fca00078e00ff */
[----:B---3--:R0:W-:Y:S01]  /*5640*/  STG.E.64 desc[UR36][R8.64], R22 ;  /* 0x0000001608007986 */ /* 0x0081e2000c101b24 */
[----:B------:R-:W-:Y:S05]  /*5650*/  BRA `(.L_x_1744) ;  /* 0x0000000800b47947 */ /* 0x000fea0003800000 */
.L_x_1750:
[----:B---3-5:R-:W-:-:S04]  /*5660*/  F2FP.F16.F32.PACK_AB R3, RZ, R22 ;  /* 0x00000016ff03723e */ /* 0x028fc800000000ff */
[----:B------:R-:W-:-:S05]  /*5670*/  PRMT R3, R3, 0x5410, RZ ;  /* 0x0000541003037816 */ /* 0x000fca00000000ff */
[----:B------:R0:W-:Y:S01]  /*5680*/  STG.E desc[UR36][R8.64], R3 ;  /* 0x0000000308007986 */ /* 0x0001e2000c101924 */
[----:B------:R-:W-:Y:S05]  /*5690*/  BRA `(.L_x_1744) ;  /* 0x0000000800a47947 */ /* 0x000fea0003800000 */
.L_x_1749:
[----:B---3-5:R-:W-:-:S06]  /*56a0*/  FMUL.FTZ R4, R22, 1 ;  /* 0x3f80000016047820 */ /* 0x028fcc0000410000 */
[----:B------:R-:W0:Y:S02]  /*56b0*/  F2F.F64.F32 R4, R4 ;  /* 0x0000000400047310 */ /* 0x000e240000201800 */
[----:B0-----:R0:W-:Y:S01]  /*56c0*/  STG.E.64 desc[UR36][R8.64], R4 ;  /* 0x0000000408007986 */ /* 0x0011e2000c101b24 */
[----:B------:R-:W-:Y:S05]  /*56d0*/  BRA `(.L_x_1744) ;  /* 0x0000000800947947 */ /* 0x000fea0003800000 */
.L_x_1739:
        /* <DEDUP_REMOVED lines=8> */
[----:B---3-5:R-:W-:-:S04]  /*5760*/  FSETP.NEU.FTZ.AND P0, PT, R22, RZ, PT ;  /* 0x000000ff1600720b */ /* 0x028fc80003f1d000 */
[----:B------:R-:W-:-:S05]  /*5770*/  SEL R3, RZ, 0x1, !P0 ;  /* 0x00000001ff037807 */ /* 0x000fca0004000000 */
[----:B------:R0:W-:Y:S01]  /*5780*/  STG.E.U8 desc[UR36][R8.64], R3 ;  /* 0x0000000308007986 */ /* 0x0001e2000c101124 */
[----:B------:R-:W-:Y:S05]  /*5790*/  BRA `(.L_x_1744) ;  /* 0x0000000800647947 */ /* 0x000fea0003800000 */
.L_x_1753:
[----:B---3-5:R-:W-:Y:S01]  /*57a0*/  FMUL.FTZ R4, R22, 1 ;  /* 0x3f80000016047820 */ /* 0x028fe20000410000 */
[----:B------:R-:W-:-:S05]  /*57b0*/  CS2R R6, SRZ ;  /* 0x0000000000067805 */ /* 0x000fca000001ff00 */
[----:B------:R-:W0:Y:S02]  /*57c0*/  F2F.F64.F32 R4, R4 ;  /* 0x0000000400047310 */ /* 0x000e240000201800 */
[----:B0-----:R0:W-:Y:S01]  /*57d0*/  STG.E.128 desc[UR36][R8.64], R4 ;  /* 0x0000000408007986 */ /* 0x0011e2000c101d24 */
[----:B------:R-:W-:Y:S05]  /*57e0*/  BRA `(.L_x_1744) ;  /* 0x0000000800507947 */ /* 0x000fea0003800000 */
.L_x_1752:
[----:B------:R-:W-:-:S13]  /*57f0*/  ISETP.NE.AND P0, PT, R0, 0xf, PT ;  /* 0x0000000f0000780c */ /* 0x000fda0003f05270 */
[----:B------:R-:W-:Y:S05]  /*5800*/  @!P0 BRA `(.L_x_1754) ;  /* 0x0000000000ac8947 */ /* 0x000fea0003800000 */
[----:B------:R-:W-:-:S13]  /*5810*/  ISETP.NE.AND P0, PT, R0, 0x17, PT ;  /* 0x000000170000780c */ /* 0x000fda0003f05270 */
[----:B------:R-:W-:Y:S05]  /*5820*/  @!P0 BRA `(.L_x_1755) ;  /* 0x0000000000508947 */ /* 0x000fea0003800000 */
[----:B------:R-:W-:-:S13]  /*5830*/  ISETP.NE.AND P0, PT, R0, 0x18, PT ;  /* 0x000000180000780c */ /* 0x000fda0003f05270 */
[----:B------:R-:W-:Y:S05]  /*5840*/  @P0 BRA `(.L_x_1743) ;  /* 0x0000000400e00947 */ /* 0x000fea0003800000 */
[C---:B---3-5:R-:W-:Y:S01]  /*5850*/  LOP3.LUT R4, R22.reuse, 0x7fffffff, RZ, 0xc0, !PT ;  /* 0x7fffffff16047812 */ /* 0x068fe200078ec0ff */
        /* <DEDUP_REMOVED lines=13> */
.L_x_1757:
[----:B------:R-:W-:Y:S05]  /*5930*/  BSYNC B0 ;  /* 0x0000000000007941 */ /* 0x000fea0003800000 */
.L_x_1756:
[----:B------:R-:W-:-:S05]  /*5940*/  LOP3.LUT R5, R0, R5, RZ, 0xfc, !PT ;  /* 0x0000000500057212 */ /* 0x000fca00078efcff */
[----:B------:R0:W-:Y:S01]  /*5950*/  STG.E.U8 desc[UR36][R8.64], R5 ;  /* 0x0000000508007986 */ /* 0x0001e2000c101124 */
[----:B------:R-:W-:Y:S05]  /*5960*/  BRA `(.L_x_1744) ;  /* 0x0000000400f07947 */ /* 0x000fea0003800000 */
.L_x_1755:
[----:B---3-5:R-:W-:Y:S01]  /*5970*/  LOP3.LUT R4, R22, 0x7fffffff, RZ, 0xc0, !PT ;  /* 0x7fffffff16047812 */ /* 0x028fe200078ec0ff */
        /* <DEDUP_REMOVED lines=11> */
.L_x_1759:
[----:B------:R-:W-:Y:S01]  /*5a30*/  IMAD.MOV.U32 R0, RZ, RZ, 0x7f ;  /* 0x0000007fff007424 */ /* 0x000fe200078e00ff */
[----:B------:R-:W-:-:S04]  /*5a40*/  ISETP.GT.U32.AND P0, PT, R4, 0x7f800000, PT ;  /* 0x7f8000000400780c */ /* 0x000fc80003f04070 */
[----:B------:R-:W-:-:S09]  /*5a50*/  SEL R0, R0, 0x7c, P0 ;  /* 0x0000007c00007807 */ /* 0x000fd20000000000 */
.L_x_1760:
[----:B------:R-:W-:Y:S05]  /*5a60*/  BSYNC B0 ;  /* 0x0000000000007941 */ /* 0x000fea0003800000 */
.L_x_1758:
[----:B------:R-:W-:-:S04]  /*5a70*/  LOP3.LUT R22, R22, 0x80000000, RZ, 0xc0, !PT ;  /* 0x8000000016167812 */ /* 0x000fc800078ec0ff */
[----:B------:R-:W-:-:S04]  /*5a80*/  SHF.R.U32.HI R3, RZ, 0x18, R22 ;  /* 0x00000018ff037819 */ /* 0x000fc80000011616 */
[----:B------:R-:W-:-:S05]  /*5a90*/  LOP3.LUT R3, R0, R3, RZ, 0xfc, !PT ;  /* 0x0000000300037212 */ /* 0x000fca00078efcff */
[----:B------:R0:W-:Y:S01]  /*5aa0*/  STG.E.U8 desc[UR36][R8.64], R3 ;  /* 0x0000000308007986 */ /* 0x0001e2000c101124 */
[----:B------:R-:W-:Y:S05]  /*5ab0*/  BRA `(.L_x_1744) ;  /* 0x00000004009c7947 */ /* 0x000fea0003800000 */
.L_x_1754:
[----:B---3-5:R-:W-:-:S05]  /*5ac0*/  F2FP.BF16.F32.PACK_AB R22, RZ, R22 ;  /* 0x00000016ff16723e */ /* 0x028fca00000010ff */
[----:B------:R0:W-:Y:S01]  /*5ad0*/  STG.E.U16 desc[UR36][R8.64], R22 ;  /* 0x0000001608007986 */ /* 0x0001e2000c101524 */
[----:B------:R-:W-:Y:S05]  /*5ae0*/  BRA `(.L_x_1744) ;  /* 0x0000000400907947 */ /* 0x000fea0003800000 */
.L_x_1751:
        /* <DEDUP_REMOVED lines=8> */
[----:B---3-5:R-:W0:Y:S02]  /*5b70*/  F2I.FTZ.U32.TRUNC.NTZ R3, R22 ;  /* 0x0000001600037305 */ /* 0x028e24000021f000 */
[----:B0-----:R0:W-:Y:S01]  /*5b80*/  STG.E.U16 desc[UR36][R8.64], R3 ;  /* 0x0000000308007986 */ /* 0x0011e2000c101524 */
[----:B------:R-:W-:Y:S05]  /*5b90*/  BRA `(.L_x_1744) ;  /* 0x0000000400647947 */ /* 0x000fea0003800000 */
.L_x_1763:
[----:B---3-5:R-:W-:Y:S01]  /*5ba0*/  LOP3.LUT R3, R22, 0x7fffffff, RZ, 0xc0, !PT ;  /* 0x7fffffff16037812 */ /* 0x028fe200078ec0ff */
        /* <DEDUP_REMOVED lines=15> */
.L_x_1766:
[----:B------:R-:W-:-:S04]  /*5ca0*/  LOP3.LUT R22, R22, 0x80000000, RZ, 0xc0, !PT ;  /* 0x8000000016167812 */ /* 0x000fc800078ec0ff */
[----:B------:R-:W-:-:S04]  /*5cb0*/  SHF.R.U32.HI R3, RZ, 0x18, R22 ;  /* 0x00000018ff037819 */ /* 0x000fc80000011616 */
[----:B------:R-:W-:-:S04]  /*5cc0*/  LOP3.LUT R0, R0, R3, RZ, 0xfc, !PT ;  /* 0x0000000300007212 */ /* 0x000fc800078efcff */
[----:B------:R-:W-:-:S07]  /*5cd0*/  PRMT R4, R0, 0x7610, R4 ;  /* 0x0000761000047816 */ /* 0x000fce0000000004 */
.L_x_1765:
[----:B------:R-:W-:Y:S05]  /*5ce0*/  BSYNC B0 ;  /* 0x0000000000007941 */ /* 0x000fea0003800000 */
.L_x_1764:
[----:B------:R0:W-:Y:S01]  /*5cf0*/  STG.E.U8 desc[UR36][R8.64], R4 ;  /* 0x0000000408007986 */ /* 0x0001e2000c101124 */
[----:B------:R-:W-:Y:S05]  /*5d00*/  BRA `(.L_x_1744) ;  /* 0x0000000400087947 */ /* 0x000fea0003800000 */
.L_x_1762:
        /* <DEDUP_REMOVED lines=16> */
.L_x_1769:
[----:B------:R-:W-:-:S04]  /*5e10*/  LOP3.LUT R22, R22, 0x80000000, RZ, 0xc0, !PT ;  /* 0x8000000016167812 */ /* 0x000fc800078ec0ff */
[----:B------:R-:W-:-:S04]  /*5e20*/  SHF.R.U32.HI R3, RZ, 0x18, R22 ;  /* 0x00000018ff037819 */ /* 0x000fc80000011616 */
[----:B------:R-:W-:-:S04]  /*5e30*/  LOP3.LUT R0, R0, R3, RZ, 0xfc, !PT ;  /* 0x0000000300007212 */ /* 0x000fc800078efcff */
[----:B------:R-:W-:-:S07]  /*5e40*/  PRMT R4, R0, 0x7610, R4 ;  /* 0x0000761000047816 */ /* 0x000fce0000000004 */
.L_x_1768:
[----:B------:R-:W-:Y:S05]  /*5e50*/  BSYNC B0 ;  /* 0x0000000000007941 */ /* 0x000fea0003800000 */
.L_x_1767:
[----:B------:R0:W-:Y:S01]  /*5e60*/  STG.E.U8 desc[UR36][R8.64], R4 ;  /* 0x0000000408007986 */ /* 0x0001e2000c101124 */
[----:B------:R-:W-:Y:S05]  /*5e70*/  BRA `(.L_x_1744) ;  /* 0x0000000000ac7947 */ /* 0x000fea0003800000 */
.L_x_1761:
[----:B------:R-:W-:-:S13]  /*5e80*/  ISETP.NE.AND P0, PT, R0, 0x1c, PT ;  /* 0x0000001c0000780c */ /* 0x000fda0003f05270 */
[----:B------:R-:W-:Y:S05]  /*5e90*/  @!P0 BRA `(.L_x_1770) ;  /* 0x00000000009c8947 */ /* 0x000fea0003800000 */
[----:B------:R-:W-:-:S13]  /*5ea0*/  ISETP.NE.AND P0, PT, R0, 0x1d, PT ;  /* 0x0000001d0000780c */ /* 0x000fda0003f05270 */
[----:B------:R-:W-:Y:S05]  /*5eb0*/  @!P0 BRA `(.L_x_1771) ;  /* 0x0000000000888947 */ /* 0x000fea0003800000 */
[----:B------:R-:W-:-:S13]  /*5ec0*/  ISETP.NE.AND P0, PT, R0, 0x2c, PT ;  /* 0x0000002c0000780c */ /* 0x000fda0003f05270 */
[----:B------:R-:W-:Y:S05]  /*5ed0*/  @P0 BRA `(.L_x_1743) ;  /* 0x00000000003c0947 */ /* 0x000fea0003800000 */
[----:B---3-5:R-:W-:-:S04]  /*5ee0*/  SHF.R.U32.HI R4, RZ, 0x17, R22 ;  /* 0x00000017ff047819 */ /* 0x028fc80000011616 */
        /* <DEDUP_REMOVED lines=14> */
.L_x_1743:
        /* <DEDUP_REMOVED lines=16> */
.L_x_1772:
[----:B------:R-:W-:Y:S05]  /*60d0*/  BRA `(.L_x_1744) ;  /* 0x0000000000147947 */ /* 0x000fea0003800000 */
.L_x_1771:
[----:B---3-5:R-:W0:Y:S02]  /*60e0*/  F2I.U64.TRUNC R22, R22 ;  /* 0x0000001600167311 */ /* 0x028e24000020d800 */
[----:B0-----:R0:W-:Y:S01]  /*60f0*/  STG.E.64 desc[UR36][R8.64], R22 ;  /* 0x0000001608007986 */ /* 0x0011e2000c101b24 */
[----:B------:R-:W-:Y:S05]  /*6100*/  BRA `(.L_x_1744) ;  /* 0x0000000000087947 */ /* 0x000fea0003800000 */
.L_x_1770:
[----:B---3-5:R-:W0:Y:S02]  /*6110*/  F2I.FTZ.U32.TRUNC.NTZ R3, R22 ;  /* 0x0000001600037305 */ /* 0x028e24000021f000 */
[----:B0-----:R0:W-:Y:S02]  /*6120*/  STG.E desc[UR36][R8.64], R3 ;  /* 0x0000000308007986 */ /* 0x0011e4000c101924 */
.L_x_1744:
        /* <DEDUP_REMOVED lines=24> */
.L_x_1776:
[----:B------:R-:W0:Y:S02]  /*62b0*/  F2I.S64.TRUNC R24, R24 ;  /* 0x0000001800187311 */ /* 0x000e24000020d900 */
[----:B0-----:R-:W-:-:S05]  /*62c0*/  IMAD.MOV.U32 R3, RZ, RZ, R24 ;  /* 0x000000ffff037224 */ /* 0x001fca00078e0018 */
[----:B------:R0:W-:Y:S01]  /*62d0*/  STG.E.U8 desc[UR36][R8.64], R3 ;  /* 0x0000000308007986 */ /* 0x0001e2000c101124 */
[----:B------:R-:W-:Y:S05]  /*62e0*/  BRA `(.L_x_1778) ;  /* 0x0000000c00407947 */ /* 0x000fea0003800000 */
.L_x_1775:
        /* <DEDUP_REMOVED lines=9> */
.L_x_1780:
[----:B------:R-:W0:Y:S02]  /*6380*/  F2I.FTZ.TRUNC.NTZ R3, R24 ;  /* 0x0000001800037305 */ /* 0x000e24000021f100 */
[----:B0-----:R0:W-:Y:S01]  /*6390*/  STG.E desc[UR36][R8.64], R3 ;  /* 0x0000000308007986 */ /* 0x0011e2000c101924 */
[----:B------:R-:W-:Y:S05]  /*63a0*/  BRA `(.L_x_1778) ;  /* 0x0000000c00107947 */ /* 0x000fea0003800000 */
.L_x_1779:
[----:B------:R-:W0:Y:S02]  /*63b0*/  F2I.FTZ.TRUNC.NTZ R3, R24 ;  /* 0x0000001800037305 */ /* 0x000e24000021f100 */
[----:B0-----:R0:W-:Y:S01]  /*63c0*/  STG.E.U16 desc[UR36][R8.64], R3 ;  /* 0x0000000308007986 */ /* 0x0011e2000c101524 */
[----:B------:R-:W-:Y:S05]  /*63d0*/  BRA `(.L_x_1778) ;  /* 0x0000000c00047947 */ /* 0x000fea0003800000 */
.L_x_1774:
        /* <DEDUP_REMOVED lines=8> */
.L_x_1782:
[----:B------:R-:W-:-:S05]  /*6460*/  F2FP.F16.F32.PACK_AB R24, RZ, R24 ;  /* 0x00000018ff18723e */ /* 0x000fca00000000ff */
[----:B------:R0:W-:Y:S01]  /*6470*/  STG.E.U16 desc[UR36][R8.64], R24 ;  /* 0x0000001808007986 */ /* 0x0001e2000c101524 */
[----:B------:R-:W-:Y:S05]  /*6480*/  BRA `(.L_x_1778) ;  /* 0x0000000800d87947 */ /* 0x000fea0003800000 */
.L_x_1781:
        /* <DEDUP_REMOVED lines=9> */
.L_x_1784:
[----:B------:R-:W-:-:S04]  /*6520*/  F2FP.F16.F32.PACK_AB R3, RZ, R24 ;  /* 0x00000018ff03723e */ /* 0x000fc800000000ff */
[----:B------:R-:W-:-:S05]  /*6530*/  PRMT R3, R3, 0x5410, RZ ;  /* 0x0000541003037816 */ /* 0x000fca00000000ff */
[----:B------:R0:W-:Y:S01]  /*6540*/  STG.E desc[UR36][R8.64], R3 ;  /* 0x0000000308007986 */ /* 0x0001e2000c101924 */
[----:B------:R-:W-:Y:S05]  /*6550*/  BRA `(.L_x_1778) ;  /* 0x0000000800a47947 */ /* 0x000fea0003800000 */
.L_x_1783:
[----:B------:R-:W-:-:S06]  /*6560*/  FMUL.FTZ R4, R24, 1 ;  /* 0x3f80000018047820 */ /* 0x000fcc0000410000 */
[----:B------:R-:W0:Y:S02]  /*6570*/  F2F.F64.F32 R4, R4 ;  /* 0x0000000400047310 */ /* 0x000e240000201800 */
[----:B0-----:R0:W-:Y:S01]  /*6580*/  STG.E.64 desc[UR36][R8.64], R4 ;  /* 0x0000000408007986 */ /* 0x0011e2000c101b24 */
[----:B------:R-:W-:Y:S05]  /*6590*/  BRA `(.L_x_1778) ;  /* 0x0000000800947947 */ /* 0x000fea0003800000 */
.L_x_1773:
        /* <DEDUP_REMOVED lines=12> */
.L_x_1787:
[----:B------:R-:W-:Y:S01]  /*6660*/  FMUL.FTZ R4, R24, 1 ;  /* 0x3f80000018047820 */ /* 0x000fe20000410000 */
[----:B------:R-:W-:-:S05]  /*6670*/  CS2R R6, SRZ ;  /* 0x0000000000067805 */ /* 0x000fca000001ff00 */
[----:B------:R-:W0:Y:S02]  /*6680*/  F2F.F64.F32 R4, R4 ;  /* 0x0000000400047310 */ /* 0x000e240000201800 */
[----:B0-----:R0:W-:Y:S01]  /*6690*/  STG.E.128 desc[UR36][R8.64], R4 ;  /* 0x0000000408007986 */ /* 0x0011e2000c101d24 */
[----:B------:R-:W-:Y:S05]  /*66a0*/  BRA `(.L_x_1778) ;  /* 0x0000000800507947 */ /* 0x000fea0003800000 */
.L_x_1786:
        /* <DEDUP_REMOVED lines=20> */
.L_x_1791:
[----:B------:R-:W-:Y:S05]  /*67f0*/  BSYNC B0 ;  /* 0x0000000000007941 */ /* 0x000fea0003800000 */
.L_x_1790:
[----:B------:R-:W-:-:S05]  /*6800*/  LOP3.LUT R5, R0, R5, RZ, 0xfc, !PT ;  /* 0x0000000500057212 */ /* 0x000fca00078efcff */
[----:B------:R0:W-:Y:S01]  /*6810*/  STG.E.U8 desc[UR36][R8.64], R5 ;  /* 0x0000000508007986 */ /* 0x0001e2000c101124 */
[----:B------:R-:W-:Y:S05]  /*6820*/  BRA `(.L_x_1778) ;  /* 0x0000000400f07947 */ /* 0x000fea0003800000 */
.L_x_1789:
        /* <DEDUP_REMOVED lines=12> */
.L_x_1793:
[----:B------:R-:W-:Y:S01]  /*68f0*/  IMAD.MOV.U32 R0, RZ, RZ, 0x7f ;  /* 0x0000007fff007424 */ /* 0x000fe200078e00ff */
[----:B------:R-:W-:-:S04]  /*6900*/  ISETP.GT.U32.AND P0, PT, R4, 0x7f800000, PT ;  /* 0x7f8000000400780c */ /* 0x000fc80003f04070 */
[----:B------:R-:W-:-:S09]  /*6910*/  SEL R0, R0, 0x7c, P0 ;  /* 0x0000007c00007807 */ /* 0x000fd20000000000 */
.L_x_1794:
[----:B------:R-:W-:Y:S05]  /*6920*/  BSYNC B0 ;  /* 0x0000000000007941 */ /* 0x000fea0003800000 */
.L_x_1792:
[----:B------:R-:W-:-:S04]  /*6930*/  LOP3.LUT R24, R24, 0x80000000, RZ, 0xc0, !PT ;  /* 0x8000000018187812 */ /* 0x000fc800078ec0ff */
[----:B------:R-:W-:-:S04]  /*6940*/  SHF.R.U32.HI R3, RZ, 0x18, R24 ;  /* 0x00000018ff037819 */ /* 0x000fc80000011618 */
[----:B------:R-:W-:-:S05]  /*6950*/  LOP3.LUT R3, R0, R3, RZ, 0xfc, !PT ;  /* 0x0000000300037212 */ /* 0x000fca00078efcff */
[----:B------:R0:W-:Y:S01]  /*6960*/  STG.E.U8 desc[UR36][R8.64], R3 ;  /* 0x0000000308007986 */ /* 0x0001e2000c101124 */
[----:B------:R-:W-:Y:S05]  /*6970*/  BRA `(.L_x_1778) ;  /* 0x00000004009c7947 */ /* 0x000fea0003800000 */
.L_x_1788:
[----:B------:R-:W-:-:S05]  /*6980*/  F2FP.BF16.F32.PACK_AB R24, RZ, R24 ;  /* 0x00000018ff18723e */ /* 0x000fca00000010ff */
[----:B------:R0:W-:Y:S01]  /*6990*/  STG.E.U16 desc[UR36][R8.64], R24 ;  /* 0x0000001808007986 */ /* 0x0001e2000c101524 */
[----:B------:R-:W-:Y:S05]  /*69a0*/  BRA `(.L_x_1778) ;  /* 0x0000000400907947 */ /* 0x000fea0003800000 */
.L_x_1785:
        /* <DEDUP_REMOVED lines=11> */
.L_x_1797:
        /* <DEDUP_REMOVED lines=16> */
.L_x_1800:
[----:B------:R-:W-:-:S04]  /*6b60*/  LOP3.LUT R24, R24, 0x80000000, RZ, 0xc0, !PT ;  /* 0x8000000018187812 */ /* 0x000fc800078ec0ff */
[----:B------:R-:W-:-:S04]  /*6b70*/  SHF.R.U32.HI R3, RZ, 0x18, R24 ;  /* 0x00000018ff037819 */ /* 0x000fc80000011618 */
[----:B------:R-:W-:-:S04]  /*6b80*/  LOP3.LUT R0, R0, R3, RZ, 0xfc, !PT ;  /* 0x0000000300007212 */ /* 0x000fc800078efcff */
[----:B------:R-:W-:-:S07]  /*6b90*/  PRMT R4, R0, 0x7610, R4 ;  /* 0x0000761000047816 */ /* 0x000fce0000000004 */
.L_x_1799:
[----:B------:R-:W-:Y:S05]  /*6ba0*/  BSYNC B0 ;  /* 0x0000000000007941 */ /* 0x000fea0003800000 */
.L_x_1798:
[----:B------:R3:W-:Y:S01]  /*6bb0*/  STG.E.U8 desc[UR36][R8.64], R4 ;  /* 0x0000000408007986 */ /* 0x0007e2000c101124 */
[----:B------:R-:W-:Y:S05]  /*6bc0*/  BRA `(.L_x_1778) ;  /* 0x0000000400087947 */ /* 0x000fea0003800000 */
.L_x_1796:
        /* <DEDUP_REMOVED lines=16> */
.L_x_1803:
[----:B------:R-:W-:-:S04]  /*6cd0*/  LOP3.LUT R24, R24, 0x80000000, RZ, 0xc0, !PT ;  /* 0x8000000018187812 */ /* 0x000fc800078ec0ff */
[----:B------:R-:W-:-:S04]  /*6ce0*/  SHF.R.U32.HI R3, RZ, 0x18, R24 ;  /* 0x00000018ff037819 */ /* 0x000fc80000011618 */
[----:B------:R-:W-:-:S04]  /*6cf0*/  LOP3.LUT R0, R0, R3, RZ, 0xfc, !PT ;  /* 0x0000000300007212 */ /* 0x000fc800078efcff */
[----:B------:R-:W-:-:S07]  /*6d00*/  PRMT R4, R0, 0x7610, R4 ;  /* 0x0000761000047816 */ /* 0x000fce0000000004 */
.L_x_1802:
[----:B------:R-:W-:Y:S05]  /*6d10*/  BSYNC B0 ;  /* 0x0000000000007941 */ /* 0x000fea0003800000 */
.L_x_1801:
[----:B------:R0:W-:Y:S01]  /*6d20*/  STG.E.U8 desc[UR36][R8.64], R4 ;  /* 0x0000000408007986 */ /* 0x0001e2000c101124 */
[----:B------:R-:W-:Y:S05]  /*6d30*/  BRA `(.L_x_1778) ;  /* 0x0000000000ac7947 */ /* 0x000fea0003800000 */
.L_x_1795:
        /* <DEDUP_REMOVED lines=21> */
.L_x_1777:
        /* <DEDUP_REMOVED lines=16> */
.L_x_1806:
[----:B------:R-:W-:Y:S05]  /*6f90*/  BRA `(.L_x_1778) ;  /* 0x0000000000147947 */ /* 0x000fea0003800000 */
.L_x_1805:
[----:B------:R-:W0:Y:S02]  /*6fa0*/  F2I.U64.TRUNC R24, R24 ;  /* 0x0000001800187311 */ /* 0x000e24000020d800 */
[----:B0-----:R2:W-:Y:S01]  /*6fb0*/  STG.E.64 desc[UR36][R8.64], R24 ;  /* 0x0000001808007986 */ /* 0x0015e2000c101b24 */
[----:B------:R-:W-:Y:S05]  /*6fc0*/  BRA `(.L_x_1778) ;  /* 0x0000000000087947 */ /* 0x000fea0003800000 */
.L_x_1804:
[----:B------:R-:W0:Y:S02]  /*6fd0*/  F2I.FTZ.U32.TRUNC.NTZ R3, R24 ;  /* 0x0000001800037305 */ /* 0x000e24000021f000 */
[----:B0-----:R0:W-:Y:S02]  /*6fe0*/  STG.E desc[UR36][R8.64], R3 ;  /* 0x0000000308007986 */ /* 0x0011e4000c101924 */
.L_x_1778:
[----:B------:R-:W-:-:S07]  /*6ff0*/  VIADD R19, R19, 0x80 ;  /* 0x0000008013137836 */ /* 0x000fce0000000000 */
.L_x_1738:
[----:B------:R-:W-:Y:S05]  /*7000*/  BSYNC B6 ;  /* 0x0000000000067941 */ /* 0x000fea0003800000 */
.L_x_1737:
[----:B------:R-:W-:-:S13]  /*7010*/  ISETP.GE.AND P0, PT, R19, R17, PT ;  /* 0x000000111300720c */ /* 0x000fda0003f06270 */
[----:B------:R-:W-:Y:S05]  /*7020*/  @P0 EXIT ;  /* 0x000000000000094d */ /* 0x000fea0003800000 */
[----:B0-23--:R-:W0:Y:S01]  /*7030*/  LDC.64 R4, c[0x0][0x218] ;  /* 0x00008600ff047b82 */ /* 0x00de220000000a00 */
[----:B-1----:R-:W-:Y:S01]  /*7040*/  PRMT R0, R16, 0x9910, RZ ;  /* 0x0000991010007816 */ /* 0x002fe200000000ff */
[----:B------:R-:W-:Y:S01]  /*7050*/  IMAD R2, R2, 0x200, R19 ;  /* 0x0000020002027824 */ /* 0x000fe200078e0213 */
[----:B------:R-:W-:Y:S02]  /*7060*/  ULDC UR4, c[0x0][0x238] ;  /* 0x00008e0000047ab9 */ /* 0x000fe40000000800 */
[----:B------:R-:W-:Y:S01]  /*7070*/  ISETP.GT.AND P1, PT, R0, 0x9, PT ;  /* 0x000000090000780c */ /* 0x000fe20003f24270 */
[----:B----4-:R-:W-:-:S05]  /*7080*/  IMAD R3, R2, UR4, RZ ;  /* 0x0000000402037c24 */ /* 0x010fca000f8e02ff */
        /* <DEDUP_REMOVED lines=11> */
[----:B-----5:R-:W0:Y:S02]  /*7140*/  F2I.FTZ.TRUNC.NTZ R5, R18 ;  /* 0x0000001200057305 */ /* 0x020e24000021f100 */
[----:B0-----:R-:W-:Y:S01]  /*7150*/  STG.E.U8 desc[UR36][R2.64], R5 ;  /* 0x0000000502007986 */ /* 0x001fe2000c101124 */
[----:B------:R-:W-:Y:S05]  /*7160*/  EXIT ;  /* 0x000000000000794d */ /* 0x000fea0003800000 */
.L_x_1810:
[----:B-----5:R-:W0:Y:S02]  /*7170*/  F2I.S64.TRUNC R18, R18 ;  /* 0x0000001200127311 */ /* 0x020e24000020d900 */
[----:B0-----:R-:W-:-:S05]  /*7180*/  IMAD.MOV.U32 R5, RZ, RZ, R18 ;  /* 0x000000ffff057224 */ /* 0x001fca00078e0012 */
[----:B------:R-:W-:Y:S01]  /*7190*/  STG.E.U8 desc[UR36][R2.64], R5 ;  /* 0x0000000502007986 */ /* 0x000fe2000c101124 */
[----:B------:R-:W-:Y:S05]  /*71a0*/  EXIT ;  /* 0x000000000000794d */ /* 0x000fea0003800000 */
.L_x_1809:
[----:B------:R-:W-:-:S13]  /*71b0*/  ISETP.NE.AND P0, PT, R0, 0x2, PT ;  /* 0x000000020000780c */ /* 0x000fda0003f05270 */
[----:B------:R-:W-:Y:S05]  /*71c0*/  @!P0 BRA `(.L_x_1812) ;  /* 0x0000000000288947 */ /* 0x000fea0003800000 */
[----:B------:R-:W-:-:S13]  /*71d0*/  ISETP.NE.AND P0, PT, R0, 0x3, PT ;  /* 0x000000030000780c */ /* 0x000fda0003f05270 */
[----:B------:R-:W-:Y:S05]  /*71e0*/  @!P0 BRA `(.L_x_1813) ;  /* 0x0000000000148947 */ /* 0x000fea0003800000 */
[----:B------:R-:W-:-:S13]  /*71f0*/  ISETP.NE.AND P0, PT, R0, 0x4, PT ;  /* 0x000000040000780c */ /* 0x000fda0003f05270 */
[----:B------:R-:W-:Y:S05]  /*7200*/  @P0 BRA `(.L_x_1811) ;  /* 0x0000000800d00947 */ /* 0x000fea0003800000 */
[----:B-----5:R-:W0:Y:S02]  /*7210*/  F2I.S64.TRUNC R18, R18 ;  /* 0x0000001200127311 */ /* 0x020e24000020d900 */
[----:B0-----:R-:W-:Y:S01]  /*7220*/  STG.E.64 desc[UR36][R2.64], R18 ;  /* 0x0000001202007986 */ /* 0x001fe2000c101b24 */
[----:B------:R-:W-:Y:S05]  /*7230*/  EXIT ;  /* 0x000000000000794d */ /* 0x000fea0003800000 */
.L_x_1813:
[----:B-----5:R-:W0:Y:S02]  /*7240*/  F2I.FTZ.TRUNC.NTZ R5, R18 ;  /* 0x0000001200057305 */ /* 0x020e24000021f100 */
[----:B0-----:R-:W-:Y:S01]  /*7250*/  STG.E desc[UR36][R2.64], R5 ;  /* 0x0000000502007986 */ /* 0x001fe2000c101924 */
[----:B------:R-:W-:Y:S05]  /*7260*/  EXIT ;  /* 0x000000000000794d */ /* 0x000fea0003800000 */
.L_x_1812:
[----:B-----5:R-:W0:Y:S02]  /*7270*/  F2I.FTZ.TRUNC.NTZ R5, R18 ;  /* 0x0000001200057305 */ /* 0x020e24000021f100 */
[----:B0-----:R-:W-:Y:S01]  /*7280*/  STG.E.U16 desc[UR36][R2.64], R5 ;  /* 0x0000000502007986 */ /* 0x001fe2000c101524 */
[----:B------:R-:W-:Y:S05]  /*7290*/  EXIT ;  /* 0x000000000000794d */ /* 0x000fea0003800000 */
.L_x_1808:
[----:B------:R-:W-:-:S13]  /*72a0*/  ISETP.GT.AND P0, PT, R0, 0x6, PT ;  /* 0x000000060000780c */ /* 0x000fda0003f04270 */
[----:B------:R-:W-:Y:S05]  /*72b0*/  @P0 BRA `(.L_x_1814) ;  /* 0x0000000000240947 */ /* 0x000fea0003800000 */
[----:B------:R-:W-:-:S13]  /*72c0*/  ISETP.NE.AND P0, PT, R0, 0x5, PT ;  /* 0x000000050000780c */ /* 0x000fda0003f05270 */
[----:B------:R-:W-:Y:S05]  /*72d0*/  @!P0 BRA `(.L_x_1815) ;  /* 0x0000000000108947 */ /* 0x000fea0003800000 */
[----:B------:R-:W-:-:S13]  /*72e0*/  ISETP.NE.AND P0, PT, R0, 0x6, PT ;  /* 0x000000060000780c */ /* 0x000fda0003f05270 */
[----:B------:R-:W-:Y:S05]  /*72f0*/  @P0 BRA `(.L_x_1811) ;  /* 0x0000000800940947 */ /* 0x000fea0003800000 */
[----:B-----5:R-:W-:Y:S01]  /*7300*/  STG.E desc[UR36][R2.64], R18 ;  /* 0x0000001202007986 */ /* 0x020fe2000c101924 */
[----:B------:R-:W-:Y:S05]  /*7310*/  EXIT ;  /* 0x000000000000794d */ /* 0x000fea0003800000 */
.L_x_1815:
[----:B-----5:R-:W-:-:S05]  /*7320*/  F2FP.F16.F32.PACK_AB R18, RZ, R18 ;  /* 0x00000012ff12723e */ /* 0x020fca00000000ff */
[----:B------:R-:W-:Y:S01]  /*7330*/  STG.E.U16 desc[UR36][R2.64], R18 ;  /* 0x0000001202007986 */ /* 0x000fe2000c101524 */
[----:B------:R-:W-:Y:S05]  /*7340*/  EXIT ;  /* 0x000000000000794d */ /* 0x000fea0003800000 */
.L_x_1814:
[----:B------:R-:W-:-:S13]  /*7350*/  ISETP.NE.AND P0, PT, R0, 0x7, PT ;  /* 0x000000070000780c */ /* 0x000fda0003f05270 */
[----:B------:R-:W-:Y:S05]  /*7360*/  @!P0 BRA `(.L_x_1816) ;  /* 0x00000000002c8947 */ /* 0x000fea0003800000 */
[----:B------:R-:W-:-:S13]  /*7370*/  ISETP.NE.AND P0, PT, R0, 0x8, PT ;  /* 0x000000080000780c */ /* 0x000fda0003f05270 */
[----:B------:R-:W-:Y:S05]  /*7380*/  @!P0 BRA `(.L_x_1817) ;  /* 0x0000000000148947 */ /* 0x000fea0003800000 */
[----:B------:R-:W-:-:S13]  /*7390*/  ISETP.NE.AND P0, PT, R0, 0x9, PT ;  /* 0x000000090000780c */ /* 0x000fda0003f05270 */
[----:B------:R-:W-:Y:S05]  /*73a0*/  @P0 BRA `(.L_x_1811) ;  /* 0x0000000800680947 */ /* 0x000fea0003800000 */
[----:B------:R-:W-:-:S05]  /*73b0*/  IMAD.MOV.U32 R19, RZ, RZ, RZ ;  /* 0x000000ffff137224 */ /* 0x000fca00078e00ff */
[----:B-----5:R-:W-:Y:S01]  /*73c0*/  STG.E.64 desc[UR36][R2.64], R18 ;  /* 0x0000001202007986 */ /* 0x020fe2000c101b24 */
[----:B------:R-:W-:Y:S05]  /*73d0*/  EXIT ;  /* 0x000000000000794d */ /* 0x000fea0003800000 */
.L_x_1817:
[----:B-----5:R-:W-:-:S04]  /*73e0*/  F2FP.F16.F32.PACK_AB R5, RZ, R18 ;  /* 0x00000012ff05723e */ /* 0x020fc800000000ff */
[----:B------:R-:W-:-:S05]  /*73f0*/  PRMT R5, R5, 0x5410, RZ ;  /* 0x0000541005057816 */ /* 0x000fca00000000ff */
[----:B------:R-:W-:Y:S01]  /*7400*/  STG.E desc[UR36][R2.64], R5 ;  /* 0x0000000502007986 */ /* 0x000fe2000c101924 */
[----:B------:R-:W-:Y:S05]  /*7410*/  EXIT ;  /* 0x000000000000794d */ /* 0x000fea0003800000 */
.L_x_1816:
[----:B-----5:R-:W-:-:S06]  /*7420*/  FMUL.FTZ R4, R18, 1 ;  /* 0x3f80000012047820 */ /* 0x020fcc0000410000 */
[----:B------:R-:W0:Y:S02]  /*7430*/  F2F.F64.F32 R4, R4 ;  /* 0x0000000400047310 */ /* 0x000e240000201800 */
[----:B0-----:R-:W-:Y:S01]  /*7440*/  STG.E.64 desc[UR36][R2.64], R4 ;  /* 0x0000000402007986 */ /* 0x001fe2000c101b24 */
[----:B------:R-:W-:Y:S05]  /*7450*/  EXIT ;  /* 0x000000000000794d */ /* 0x000fea0003800000 */
.L_x_1807:
        /* <DEDUP_REMOVED lines=8> */
[----:B-----5:R-:W-:-:S04]  /*74e0*/  FSETP.NEU.FTZ.AND P0, PT, R18, RZ, PT ;  /* 0x000000ff1200720b */ /* 0x020fc80003f1d000 */
[----:B------:R-:W-:-:S05]  /*74f0*/  SEL R5, RZ, 0x1, !P0 ;  /* 0x00000001ff057807 */ /* 0x000fca0004000000 */
[----:B------:R-:W-:Y:S01]  /*7500*/  STG.E.U8 desc[UR36][R2.64], R5 ;  /* 0x0000000502007986 */ /* 0x000fe2000c101124 */
[----:B------:R-:W-:Y:S05]  /*7510*/  EXIT ;  /* 0x000000000000794d */ /* 0x000fea0003800000 */
.L_x_1820:
[----:B-----5:R-:W-:Y:S01]  /*7520*/  FMUL.FTZ R4, R18, 1 ;  /* 0x3f80000012047820 */ /* 0x020fe20000410000 */
[----:B------:R-:W-:-:S05]  /*7530*/  CS2R R6, SRZ ;  /* 0x0000000000067805 */ /* 0x000fca000001ff00 */
[----:B------:R-:W0:Y:S02]  /*7540*/  F2F.F64.F32 R4, R4 ;  /* 0x0000000400047310 */ /* 0x000e240000201800 */
[----:B0-----:R-:W-:Y:S01]  /*7550*/  STG.E.128 desc[UR36][R2.64], R4 ;  /* 0x0000000402007986 */ /* 0x001fe2000c101d24 */
[----:B------:R-:W-:Y:S05]  /*7560*/  EXIT ;  /* 0x000000000000794d */ /* 0x000fea0003800000 */
.L_x_1819:
[----:B------:R-:W-:-:S13]  /*7570*/  ISETP.NE.AND P0, PT, R0, 0xf, PT ;  /* 0x0000000f0000780c */ /* 0x000fda0003f05270 */
[----:B------:R-:W-:Y:S05]  /*7580*/  @!P0 BRA `(.L_x_1821) ;  /* 0x0000000000ac8947 */ /* 0x000fea0003800000 */
[----:B------:R-:W-:-:S13]  /*7590*/  ISETP.NE.AND P0, PT, R0, 0x17, PT ;  /* 0x000000170000780c */ /* 0x000fda0003f05270 */
[----:B------:R-:W-:Y:S05]  /*75a0*/  @!P0 BRA `(.L_x_1822) ;  /* 0x0000000000508947 */ /* 0x000fea0003800000 */
[----:B------:R-:W-:-:S13]  /*75b0*/  ISETP.NE.AND P0, PT, R0, 0x18, PT ;  /* 0x000000180000780c */ /* 0x000fda0003f05270 */
[----:B------:R-:W-:Y:S05]  /*75c0*/  @P0 BRA `(.L_x_1811) ;  /* 0x0000000400e00947 */ /* 0x000fea0003800000 */
[C---:B-----5:R-:W-:Y:S01]  /*75d0*/  LOP3.LUT R4, R18.reuse, 0x7fffffff, RZ, 0xc0, !PT ;  /* 0x7fffffff12047812 */ /* 0x060fe200078ec0ff */
[----:B------:R-:W-:Y:S01]  /*75e0*/  BSSY B0, `(.L_x_1823) ;  /* 0x000000d000007945 */ /* 0x000fe20003800000 */
        /* <DEDUP_REMOVED lines=12> */
.L_x_1824:
[----:B------:R-:W-:Y:S05]  /*76b0*/  BSYNC B0 ;  /* 0x0000000000007941 */ /* 0x000fea0003800000 */
.L_x_1823:
[----:B------:R-:W-:-:S05]  /*76c0*/  LOP3.LUT R7, R0, R7, RZ, 0xfc, !PT ;  /* 0x0000000700077212 */ /* 0x000fca00078efcff */
[----:B------:R-:W-:Y:S01]  /*76d0*/  STG.E.U8 desc[UR36][R2.64], R7 ;  /* 0x0000000702007986 */ /* 0x000fe2000c101124 */
[----:B------:R-:W-:Y:S05]  /*76e0*/  EXIT ;  /* 0x000000000000794d */ /* 0x000fea0003800000 */
.L_x_1822:
[----:B-----5:R-:W-:Y:S01]  /*76f0*/  LOP3.LUT R4, R18, 0x7fffffff, RZ, 0xc0, !PT ;  /* 0x7fffffff12047812 */ /* 0x020fe200078ec0ff */
[----:B------:R-:W-:Y:S03]  /*7700*/  BSSY B0, `(.L_x_1825) ;  /* 0x000000e000007945 */ /* 0x000fe60003800000 */
        /* <DEDUP_REMOVED lines=10> */
.L_x_1826:
[----:B------:R-:W-:Y:S01]  /*77b0*/  IMAD.MOV.U32 R0, RZ, RZ, 0x7f ;  /* 0x0000007fff007424 */ /* 0x000fe200078e00ff */
[----:B------:R-:W-:-:S04]  /*77c0*/  ISETP.GT.U32.AND P0, PT, R4, 0x7f800000, PT ;  /* 0x7f8000000400780c */ /* 0x000fc80003f04070 */
[----:B------:R-:W-:-:S09]  /*77d0*/  SEL R0, R0, 0x7c, P0 ;  /* 0x0000007c00007807 */ /* 0x000fd20000000000 */
.L_x_1827:
[----:B------:R-:W-:Y:S05]  /*77e0*/  BSYNC B0 ;  /* 0x0000000000007941 */ /* 0x000fea0003800000 */
.L_x_1825:
[----:B------:R-:W-:-:S04]  /*77f0*/  LOP3.LUT R18, R18, 0x80000000, RZ, 0xc0, !PT ;  /* 0x8000000012127812 */ /* 0x000fc800078ec0ff */
[----:B------:R-:W-:-:S04]  /*7800*/  SHF.R.U32.HI R5, RZ, 0x18, R18 ;  /* 0x00000018ff057819 */ /* 0x000fc80000011612 */
[----:B------:R-:W-:-:S05]  /*7810*/  LOP3.LUT R5, R0, R5, RZ, 0xfc, !PT ;  /* 0x0000000500057212 */ /* 0x000fca00078efcff */
[----:B------:R-:W-:Y:S01]  /*7820*/  STG.E.U8 desc[UR36][R2.64], R5 ;  /* 0x0000000502007986 */ /* 0x000fe2000c101124 */
[----:B------:R-:W-:Y:S05]  /*7830*/  EXIT ;  /* 0x000000000000794d */ /* 0x000fea0003800000 */
.L_x_1821:
[----:B-----5:R-:W-:-:S05]  /*7840*/  F2FP.BF16.F32.PACK_AB R18, RZ, R18 ;  /* 0x00000012ff12723e */ /* 0x020fca00000010ff */
[----:B------:R-:W-:Y:S01]  /*7850*/  STG.E.U16 desc[UR36][R2.64], R18 ;  /* 0x0000001202007986 */ /* 0x000fe2000c101524 */
[----:B------:R-:W-:Y:S05]  /*7860*/  EXIT ;  /* 0x000000000000794d */ /* 0x000fea0003800000 */
.L_x_1818:
        /* <DEDUP_REMOVED lines=8> */
[----:B-----5:R-:W0:Y:S02]  /*78f0*/  F2I.FTZ.U32.TRUNC.NTZ R5, R18 ;  /* 0x0000001200057305 */ /* 0x020e24000021f000 */
[----:B0-----:R-:W-:Y:S01]  /*7900*/  STG.E.U16 desc[UR36][R2.64], R5 ;  /* 0x0000000502007986 */ /* 0x001fe2000c101524 */
[----:B------:R-:W-:Y:S05]  /*7910*/  EXIT ;  /* 0x000000000000794d */ /* 0x000fea0003800000 */
.L_x_1830:
[----:B-----5:R-:W-:Y:S01]  /*7920*/  LOP3.LUT R5, R18, 0x7fffffff, RZ, 0xc0, !PT ;  /* 0x7fffffff12057812 */ /* 0x020fe200078ec0ff */
        /* <DEDUP_REMOVED lines=15> */
.L_x_1833:
[----:B------:R-:W-:-:S04]  /*7a20*/  LOP3.LUT R18, R18, 0x80000000, RZ, 0xc0, !PT ;  /* 0x8000000012127812 */ /* 0x000fc800078ec0ff */
[----:B------:R-:W-:-:S04]  /*7a30*/  SHF.R.U32.HI R5, RZ, 0x18, R18 ;  /* 0x00000018ff057819 */ /* 0x000fc80000011612 */
[----:B------:R-:W-:-:S04]  /*7a40*/  LOP3.LUT R4, R4, R5, RZ, 0xfc, !PT ;  /* 0x0000000504047212 */ /* 0x000fc800078efcff */
[----:B------:R-:W-:-:S07]  /*7a50*/  PRMT R0, R4, 0x7610, R0 ;  /* 0x0000761004007816 */ /* 0x000fce0000000000 */
.L_x_1832:
[----:B------:R-:W-:Y:S05]  /*7a60*/  BSYNC B0 ;  /* 0x0000000000007941 */ /* 0x000fea0003800000 */
.L_x_1831:
[----:B------:R-:W-:Y:S01]  /*7a70*/  STG.E.U8 desc[UR36][R2.64], R0 ;  /* 0x0000000002007986 */ /* 0x000fe2000c101124 */
[----:B------:R-:W-:Y:S05]  /*7a80*/  EXIT ;  /* 0x000000000000794d */ /* 0x000fea0003800000 */
.L_x_1829:
        /* <DEDUP_REMOVED lines=16> */
.L_x_1836:
[----:B------:R-:W-:-:S04]  /*7b90*/  LOP3.LUT R18, R18, 0x80000000, RZ, 0xc0, !PT ;  /* 0x8000000012127812 */ /* 0x000fc800078ec0ff */
[----:B------:R-:W-:-:S04]  /*7ba0*/  SHF.R.U32.HI R5, RZ, 0x18, R18 ;  /* 0x00000018ff057819 */ /* 0x000fc80000011612 */
[----:B------:R-:W-:-:S04]  /*7bb0*/  LOP3.LUT R4, R4, R5, RZ, 0xfc, !PT ;  /* 0x0000000504047212 */ /* 0x000fc800078efcff */
[----:B------:R-:W-:-:S07]  /*7bc0*/  PRMT R0, R4, 0x7610, R0 ;  /* 0x0000761004007816 */ /* 0x000fce0000000000 */
.L_x_1835:
[----:B------:R-:W-:Y:S05]  /*7bd0*/  BSYNC B0 ;  /* 0x0000000000007941 */ /* 0x000fea0003800000 */
.L_x_1834:
[----:B------:R-:W-:Y:S01]  /*7be0*/  STG.E.U8 desc[UR36][R2.64], R0 ;  /* 0x0000000002007986 */ /* 0x000fe2000c101124 */
[----:B------:R-:W-:Y:S05]  /*7bf0*/  EXIT ;  /* 0x000000000000794d */ /* 0x000fea0003800000 */
.L_x_1828:
[----:B------:R-:W-:-:S13]  /*7c00*/  ISETP.NE.AND P0, PT, R0, 0x1c, PT ;  /* 0x0000001c0000780c */ /* 0x000fda0003f05270 */
[----:B------:R-:W-:Y:S05]  /*7c10*/  @!P0 BRA `(.L_x_1837) ;  /* 0x00000000009c8947 */ /* 0x000fea0003800000 */
[----:B------:R-:W-:-:S13]  /*7c20*/  ISETP.NE.AND P0, PT, R0, 0x1d, PT ;  /* 0x0000001d0000780c */ /* 0x000fda0003f05270 */
[----:B------:R-:W-:Y:S05]  /*7c30*/  @!P0 BRA `(.L_x_1838) ;  /* 0x0000000000888947 */ /* 0x000fea0003800000 */
[----:B------:R-:W-:-:S13]  /*7c40*/  ISETP.NE.AND P0, PT, R0, 0x2c, PT ;  /* 0x0000002c0000780c */ /* 0x000fda0003f05270 */
[----:B------:R-:W-:Y:S05]  /*7c50*/  @P0 BRA `(.L_x_1811) ;  /* 0x00000000003c0947 */ /* 0x000fea0003800000 */
[----:B-----5:R-:W-:-:S04]  /*7c60*/  SHF.R.U32.HI R4, RZ, 0x17, R18 ;  /* 0x00000017ff047819 */ /* 0x020fc80000011612 */
        /* <DEDUP_REMOVED lines=14> */
.L_x_1811:
        /* <DEDUP_REMOVED lines=15> */
[----:B-1---5:R-:W-:Y:S05]  /*7e40*/  CALL.ABS.NOINC R2 ;  /* 0x0000000002007343 */ /* 0x022fea0003c00000 */
.L_x_1839:
[----:B------:R-:W-:Y:S05]  /*7e50*/  EXIT ;  /* 0x000000000000794d */ /* 0x000fea0003800000 */
.L_x_1838:
[----:B-----5:R-:W0:Y:S02]  /*7e60*/  F2I.U64.TRUNC R18, R18 ;  /* 0x0000001200127311 */ /* 0x020e24000020d800 */
[----:B0-----:R-:W-:Y:S01]  /*7e70*/  STG.E.64 desc[UR36][R2.64], R18 ;  /* 0x0000001202007986 */ /* 0x001fe2000c101b24 */
[----:B------:R-:W-:Y:S05]  /*7e80*/  EXIT ;  /* 0x000000000000794d */ /* 0x000fea0003800000 */
.L_x_1837:
[----:B-----5:R-:W0:Y:S02]  /*7e90*/  F2I.FTZ.U32.TRUNC.NTZ R5, R18 ;  /* 0x0000001200057305 */ /* 0x020e24000021f000 */
[----:B0-----:R-:W-:Y:S01]  /*7ea0*/  STG.E desc[UR36][R2.64], R5 ;  /* 0x0000000502007986 */ /* 0x001fe2000c101924 */
[----:B------:R-:W-:Y:S05]  /*7eb0*/  EXIT ;  /* 0x000000000000794d */ /* 0x000fea0003800000 */
.L_x_1840:
        /* <DEDUP_REMOVED lines=12> */
.L_x_20839:


//--------------------- .text._ZN2at6native18elementwise_kernelILi128ELi2EZNS0_22gpu_kernel_impl_nocastIZZZNS0_16asin_kernel_cudaERNS_18TensorIteratorBaseEENKUlvE0_clEvENKUlvE0_clEvEUlfE_EEvS4_RKT_EUliE_EEviT1_ --------------------------
	.section	.text._ZN2at6native18elementwise_kernelILi128ELi2EZNS0_22gpu_kernel_impl_nocastIZZZNS0_16asin_kernel_cudaERNS_18TensorIteratorBaseEENKUlvE0_clEvENKUlvE0_clEvEUlfE_EEvS4_RKT_EUliE_EEviT1_,"ax",@progbits
	.align	128
        .global         _ZN2at6native18elementwise_kernelILi128ELi2EZNS0_22gpu_kernel_impl_nocastIZZZNS0_16asin_kernel_cudaERNS_18TensorIteratorBaseEENKUlvE0_clEvENKUlvE0_clEvEUlfE_EEvS4_RKT_EUliE_EEviT1_
        .type           _ZN2at6native18elementwise_kernelILi128ELi2EZNS0_22gpu_kernel_impl_nocastIZZZNS0_16asin_kernel_cudaERNS_18TensorIteratorBaseEENKUlvE0_clEvENKUlvE0_clEvEUlfE_EEvS4_RKT_EUliE_EEviT1_,@function
        .size           _ZN2at6native18elementwise_kernelILi128ELi2EZNS0_22gpu_kernel_impl_nocastIZZZNS0_16asin_kernel_cudaERNS_18TensorIteratorBaseEENKUlvE0_clEvENKUlvE0_clEvEUlfE_EEvS4_RKT_EUliE_EEviT1_,(.L_x_20840 - _ZN2at6native18elementwise_kernelILi128ELi2EZNS0_22gpu_kernel_impl_nocastIZZZNS0_16asin_kernel_cudaERNS_18TensorIteratorBaseEENKUlvE0_clEvENKUlvE0_clEvEUlfE_EEvS4_RKT_EUliE_EEviT1_)
        .other          _ZN2at6native18elementwise_kernelILi128ELi2EZNS0_22gpu_kernel_impl_nocastIZZZNS0_16asin_kernel_cudaERNS_18TensorIteratorBaseEENKUlvE0_clEvENKUlvE0_clEvEUlfE_EEvS4_RKT_EUliE_EEviT1_,@"STO_CUDA_ENTRY STV_DEFAULT"
_ZN2at6native18elementwise_kernelILi128ELi2EZNS0_22gpu_kernel_impl_nocastIZZZNS0_16asin_kernel_cudaERNS_18TensorIteratorBaseEENKUlvE0_clEvENKUlvE0_clEvEUlfE_EEvS4_RKT_EUliE_EEviT1_:
.text._ZN2at6native18elementwise_kernelILi128ELi2EZNS0_22gpu_kernel_impl_nocastIZZZNS0_16asin_kernel_cudaERNS_18TensorIteratorBaseEENKUlvE0_clEvENKUlvE0_clEvEUlfE_EEvS4_RKT_EUliE_EEviT1_:
[----:B------:R-:W-:Y:S01]  /*0000*/  LDC R1, c[0x0][0x28] ;  /* 0x00000a00ff017b82 */ /* 0x000fe20000000800 */
[----:B------:R-:W0:Y:S01]  /*0010*/  S2R R0, SR_CTAID.X ;  /* 0x0000000000007919 */ /* 0x000e220000002500 */
[----:B------:R-:W-:Y:S01]  /*0020*/  ULDC UR6, c[0x0][0x210] ;  /* 0x0000840000067ab9 */ /* 0x000fe20000000800 */
[----:B------:R-:W-:Y:S01]  /*0030*/  ULDC.64 UR4, c[0x0][0x208] ;  /* 0x0000820000047ab9 */ /* 0x000fe20000000a00 */
[----:B------:R-:W-:Y:S01]  /*0040*/  BSSY B0, `(.L_x_1841) ;  /* 0x0000156000007945 */ /* 0x000fe20003800000 */
[----:B------:R-:W0:Y:S02]  /*0050*/  S2R R3, SR_TID.X ;  /* 0x0000000000037919 */ /* 0x000e240000002100 */
[----:B0-----:R-:W-:-:S04]  /*0060*/  LEA R0, R0, R3, 0x8 ;  /* 0x0000000300007211 */ /* 0x001fc800078e40ff */
[----:B------:R-:W-:Y:S02]  /*0070*/  ISETP.GE.AND P0, PT, R0, UR6, PT ;  /* 0x0000000600007c0c */ /* 0x000fe4000bf06270 */
[----:B------:R-:W-:-:S11]  /*0080*/  MOV R7, R0 ;  /* 0x0000000000077202 */ /* 0x000fd60000000f00 */
        /* <DEDUP_REMOVED lines=303> */
.L_x_1843:
[----:B------:R-:W-:Y:S02]  /*1380*/  ULDC.64 UR8, c[0x0][0x418] ;  /* 0x0001060000087ab9 */ /* 0x000fe40000000a00 */
[----:B------:R-:W-:-:S04]  /*1390*/  IADD3 R4, P0, R2, UR8, RZ ;  /* 0x0000000802047c10 */ /* 0x000fc8000ff1e0ff */
[----:B------:R-:W-:Y:S01]  /*13a0*/  IADD3.X R5, RZ, UR9, RZ, P0, !PT ;  /* 0x00000009ff057c10 */ /* 0x000fe200087fe4ff */
[----:B------:R-:W-:-:S04]  /*13b0*/  ULDC.64 UR8, c[0x0][0x410] ;  /* 0x0001040000087ab9 */ /* 0x000fc80000000a00 */
[----:B------:R-:W2:Y:S01]  /*13c0*/  LDG.E R4, desc[UR4][R4.64] ;  /* 0x0000000404047981 */ /* 0x000ea2000c1e1900 */
[----:B------:R-:W-:Y:S01]  /*13d0*/  MOV R7, 0x3f000000 ;  /* 0x3f00000000077802 */ /* 0x000fe20000000f00 */
[C---:B--2---:R-:W-:Y:S01]  /*13e0*/  FADD.FTZ R2, |R4|.reuse, -RZ ;  /* 0x800000ff04027221 */ /* 0x044fe20000010200 */
        /* <DEDUP_REMOVED lines=20> */
[----:B------:R-:W-:Y:S02]  /*1530*/  IADD3 R2, P1, R3, UR8, RZ ;  /* 0x0000000803027c10 */ /* 0x000fe4000ff3e0ff */
[----:B------:R-:W-:Y:S02]  /*1540*/  IADD3 R7, R0, 0x80, RZ ;  /* 0x0000008000077810 */ /* 0x000fe40007ffe0ff */
[C---:B------:R-:W-:Y:S02]  /*1550*/  FSETP.GTU.FTZ.AND P0, PT, R5.reuse, +INF , PT ;  /* 0x7f8000000500780b */ /* 0x040fe40003f1c000 */
[----:B------:R-:W-:Y:S02]  /*1560*/  LOP3.LUT R4, R5, 0x80000000, R4, 0xb8, !PT ;  /* 0x8000000005047812 */ /* 0x000fe400078eb804 */
[----:B------:R-:W-:Y:S02]  /*1570*/  IADD3.X R3, RZ, UR9, RZ, P1, !PT ;  /* 0x00000009ff037c10 */ /* 0x000fe40008ffe4ff */
[----:B------:R-:W-:-:S05]  /*1580*/  FSEL R5, R4, R5, !P0 ;  /* 0x0000000504057208 */ /* 0x000fca0004000000 */
[----:B------:R0:W-:Y:S02]  /*1590*/  STG.E desc[UR4][R2.64], R5 ;  /* 0x0000000502007986 */ /* 0x0001e4000c101904 */
.L_x_1842:
[----:B------:R-:W-:Y:S05]  /*15a0*/  BSYNC B0 ;  /* 0x0000000000007941 */ /* 0x000fea0003800000 */
.L_x_1841:
[----:B------:R-:W-:-:S13]  /*15b0*/  ISETP.GE.AND P0, PT, R7, UR6, PT ;  /* 0x0000000607007c0c */ /* 0x000fda000bf06270 */
[----:B------:R-:W-:Y:S05]  /*15c0*/  @P0 EXIT ;  /* 0x000000000000094d */ /* 0x000fea0003800000 */
[----:B------:R-:W1:Y:S01]  /*15d0*/  LDC R8, c[0x0][0x218] ;  /* 0x00008600ff087b82 */ /* 0x000e620000000800 */
[----:B------:R-:W-:Y:S01]  /*15e0*/  HFMA2.MMA R0, -RZ, RZ, 0, 0 ;  /* 0x00000000ff007435 */ /* 0x000fe200000001ff */
[----:B0-----:R-:W-:Y:S02]  /*15f0*/  MOV R3, RZ ;  /* 0x000000ff00037202 */ /* 0x001fe40000000f00 */
[----:B-1----:R-:W-:-:S13]  /*1600*/  ISETP.NE.AND P0, PT, R8, RZ, PT ;  /* 0x000000ff0800720c */ /* 0x002fda0003f05270 */
        /* <DEDUP_REMOVED lines=285> */
[----:B------:R-:W-:Y:S01]  /*27e0*/  @P0 MOV R6, RZ ;  /* 0x000000ff00060202 */ /* 0x000fe20000000f00 */
[----:B------:R-:W-:Y:S01]  /*27f0*/  ULDC.64 UR6, c[0x0][0x400] ;  /* 0x0001000000067ab9 */ /* 0x000fe20000000a00 */
[----:B------:R-:W-:-:S05]  /*2800*/  IADD3 R4, -R7, RZ, RZ ;  /* 0x000000ff07047210 */ /* 0x000fca0007ffe1ff */
[----:B------:R-:W1:Y:S01]  /*2810*/  @P0 LDC R11, c[0x0][0x33c] ;  /* 0x0000cf00ff0b0b82 */ /* 0x000e620000000800 */
[----:B------:R-:W-:-:S04]  /*2820*/  IMAD R4, R4, UR8, R5 ;  /* 0x0000000804047c24 */ /* 0x000fc8000f8e0205 */
[C---:B------:R-:W-:Y:S02]  /*2830*/  IMAD R3, R4.reuse, UR6, R3 ;  /* 0x0000000604037c24 */ /* 0x040fe4000f8e0203 */
[----:B------:R-:W-:Y:S01]  /*2840*/  IMAD R0, R4, UR7, R0 ;  /* 0x0000000704007c24 */ /* 0x000fe2000f8e0200 */
[----:B------:R-:W2:Y:S01]  /*2850*/  @P0 LDC.64 R12, c[0x0][0x408] ;  /* 0x00010200ff0c0b82 */ /* 0x000ea20000000a00 */
[----:B0-----:R-:W-:-:S05]  /*2860*/  @P0 IMAD.HI.U32 R2, R7, R8, R6 ;  /* 0x0000000807020227 */ /* 0x001fca00078e0006 */
[----:B------:R-:W-:-:S04]  /*2870*/  @P0 SHF.R.U32.HI R2, RZ, R9, R2 ;  /* 0x00000009ff020219 */ /* 0x000fc80000011602 */
[----:B------:R-:W-:-:S05]  /*2880*/  @P0 IADD3 R6, -R2, RZ, RZ ;  /* 0x000000ff02060210 */ /* 0x000fca0007ffe1ff */
[----:B-1----:R-:W-:-:S04]  /*2890*/  @P0 IMAD R6, R11, R6, R7 ;  /* 0x000000060b060224 */ /* 0x002fc800078e0207 */
[C---:B--2---:R-:W-:Y:S02]  /*28a0*/  @P0 IMAD R3, R6.reuse, R12, R3 ;  /* 0x0000000c06030224 */ /* 0x044fe400078e0203 */
[----:B------:R-:W-:-:S07]  /*28b0*/  @P0 IMAD R0, R6, R13, R0 ;  /* 0x0000000d06000224 */ /* 0x000fce00078e0200 */
.L_x_1844:
        /* <DEDUP_REMOVED lines=17> */
[----:B------:R-:W-:Y:S02]  /*29d0*/  MOV R7, 0x3fd774eb ;  /* 0x3fd774eb00077802 */ /* 0x000fe40000000f00 */
[----:B------:R-:W-:Y:S01]  /*29e0*/  IADD3 R2, P1, R3, UR6, RZ ;  /* 0x0000000603027c10 */ /* 0x000fe2000ff3e0ff */
[----:B------:R-:W-:-:S03]  /*29f0*/  FMUL.FTZ R5, R0, R0 ;  /* 0x0000000000057220 */ /* 0x000fc60000410000 */
[----:B------:R-:W-:Y:S01]  /*2a00*/  IADD3.X R3, RZ, UR7, RZ, P1, !PT ;  /* 0x00000007ff037c10 */ /* 0x000fe20008ffe4ff */
        /* <DEDUP_REMOVED lines=10> */
[----:B------:R-:W-:-:S05]  /*2ab0*/  FSEL R5, R4, R5, !P0 ;  /* 0x0000000504057208 */ /* 0x000fca0004000000 */
[----:B------:R-:W-:Y:S01]  /*2ac0*/  STG.E desc[UR4][R2.64], R5 ;  /* 0x0000000502007986 */ /* 0x000fe2000c101904 */
[----:B------:R-:W-:Y:S05]  /*2ad0*/  EXIT ;  /* 0x000000000000794d */ /* 0x000fea0003800000 */
.L_x_1845:
        /* <DEDUP_REMOVED lines=10> */
.L_x_20840:


//--------------------- .text._ZN2at6native27unrolled_elementwise_kernelIZZZNS0_16asin_kernel_cudaERNS_18TensorIteratorBaseEENKUlvE0_clEvENKUlvE0_clEvEUlfE_St5arrayIPcLm2EELi4E23TrivialOffsetCalculatorILi1EjESB_NS0_6memory15LoadWithoutCastENSC_16StoreWithoutCastEEEviT_T0_T2_T3_T4_T5_ --------------------------
	.section	.text._ZN2at6native27unrolled_elementwise_kernelIZZZNS0_16asin_kernel_cudaERNS_18TensorIteratorBaseEENKUlvE0_clEvENKUlvE0_clEvEUlfE_St5arrayIPcLm2EELi4E23TrivialOffsetCalculatorILi1EjESB_NS0_6memory15LoadWithoutCastENSC_16StoreWithoutCastEEEviT_T0_T2_T3_T4_T5_,"ax",@progbits
	.align	128
        .global         _ZN2at6native27unrolled_elementwise_kernelIZZZNS0_16asin_kernel_cudaERNS_18TensorIteratorBaseEENKUlvE0_clEvENKUlvE0_clEvEUlfE_St5arrayIPcLm2EELi4E23TrivialOffsetCalculatorILi1EjESB_NS0_6memory15LoadWithoutCastENSC_16StoreWithoutCastEEEviT_T0_T2_T3_T4_T5_
        .type           _ZN2at6native27unrolled_elementwise_kernelIZZZNS0_16asin_kernel_cudaERNS_18TensorIteratorBaseEENKUlvE0_clEvENKUlvE0_clEvEUlfE_St5arrayIPcLm2EELi4E23TrivialOffsetCalculatorILi1EjESB_NS0_6memory15LoadWithoutCastENSC_16StoreWithoutCastEEEviT_T0_T2_T3_T4_T5_,@function
        .size           _ZN2at6native27unrolled_elementwise_kernelIZZZNS0_16asin_kernel_cudaERNS_18TensorIteratorBaseEENKUlvE0_clEvENKUlvE0_clEvEUlfE_St5arrayIPcLm2EELi4E23TrivialOffsetCalculatorILi1EjESB_NS0_6memory15LoadWithoutCastENSC_16StoreWithoutCastEEEviT_T0_T2_T3_T4_T5_,(.L_x_20841 - _ZN2at6native27unrolled_elementwise_kernelIZZZNS0_16asin_kernel_cudaERNS_18TensorIteratorBaseEENKUlvE0_clEvENKUlvE0_clEvEUlfE_St5arrayIPcLm2EELi4E23TrivialOffsetCalculatorILi1EjESB_NS0_6memory15LoadWithoutCastENSC_16StoreWithoutCastEEEviT_T0_T2_T3_T4_T5_)
        .other          _ZN2at6native27unrolled_elementwise_kernelIZZZNS0_16asin_kernel_cudaERNS_18TensorIteratorBaseEENKUlvE0_clEvENKUlvE0_clEvEUlfE_St5arrayIPcLm2EELi4E23TrivialOffsetCalculatorILi1EjESB_NS0_6memory15LoadWithoutCastENSC_16StoreWithoutCastEEEviT_T0_T2_T3_T4_T5_,@"STO_CUDA_ENTRY STV_DEFAULT"
_ZN2at6native27unrolled_elementwise_kernelIZZZNS0_16asin_kernel_cudaERNS_18TensorIteratorBaseEENKUlvE0_clEvENKUlvE0_clEvEUlfE_St5arrayIPcLm2EELi4E23TrivialOffsetCalculatorILi1EjESB_NS0_6memory15LoadWithoutCastENSC_16StoreWithoutCastEEEviT_T0_T2_T3_T4_T5_:
.text._ZN2at6native27unrolled_elementwise_kernelIZZZNS0_16asin_kernel_cudaERNS_18TensorIteratorBaseEENKUlvE0_clEvENKUlvE0_clEvEUlfE_St5arrayIPcLm2EELi4E23TrivialOffsetCalculatorILi1EjESB_NS0_6memory15LoadWithoutCastENSC_16StoreWithoutCastEEEviT_T0_T2_T3_T4_T5_:
[----:B------:R-:W-:Y:S01]  /*0000*/  LDC R1, c[0x0][0x28] ;  /* 0x00000a00ff017b82 */ /* 0x000fe20000000800 */
[----:B------:R-:W0:Y:S07]  /*0010*/  S2R R0, SR_CTAID.X ;  /* 0x0000000000007919 */ /* 0x000e2e0000002500 */
[----:B------:R-:W0:Y:S01]  /*0020*/  LDC R3, c[0x0][0x210] ;  /* 0x00008400ff037b82 */ /* 0x000e220000000800 */
[----:B------:R-:W-:Y:S01]  /*0030*/  ULDC.64 UR4, c[0x0][0x208] ;  /* 0x0000820000047ab9 */ /* 0x000fe20000000a00 */
[----:B------:R-:W1:Y:S01]  /*0040*/  S2R R5, SR_TID.X ;  /* 0x0000000000057919 */ /* 0x000e620000002100 */
[----:B0-----:R-:W-:Y:S01]  /*0050*/  IMAD R2, R0, -0x200, R3 ;  /* 0xfffffe0000027824 */ /* 0x001fe200078e0203 */
[----:B-1----:R-:W-:-:S04]  /*0060*/  MOV R3, R5 ;  /* 0x0000000500037202 */ /* 0x002fc80000000f00 */
[----:B------:R-:W-:-:S13]  /*0070*/  ISETP.GE.AND P0, PT, R5, R2, PT ;  /* 0x000000020500720c */ /* 0x000fda0003f06270 */
[----:B------:R-:W-:Y:S01]  /*0080*/  @!P0 LEA R15, R0, R3, 0x9 ;  /* 0x00000003000f8211 */ /* 0x000fe200078e48ff */
[----:B------:R-:W0:Y:S01]  /*0090*/  @!P0 LDC.64 R10, c[0x0][0x220] ;  /* 0x00008800ff0a8b82 */ /* 0x000e220000000a00 */
[----:B------:R-:W-:-:S04]  /*00a0*/  @!P0 IADD3 R3, R3, 0x80, RZ ;  /* 0x0000008003038810 */ /* 0x000fc80007ffe0ff */
[----:B------:R-:W-:-:S13]  /*00b0*/  ISETP.GE.AND P1, PT, R3, R2, PT ;  /* 0x000000020300720c */ /* 0x000fda0003f26270 */
[----:B------:R-:W-:Y:S01]  /*00c0*/  @!P1 LEA R17, R0, R3, 0x9 ;  /* 0x0000000300119211 */ /* 0x000fe200078e48ff */
[----:B------:R-:W1:Y:S01]  /*00d0*/  @!P1 LDC.64 R6, c[0x0][0x220] ;  /* 0x00008800ff069b82 */ /* 0x000e620000000a00 */
[----:B------:R-:W-:-:S04]  /*00e0*/  @!P1 IADD3 R3, R3, 0x80, RZ ;  /* 0x0000008003039810 */ /* 0x000fc80007ffe0ff */
[----:B------:R-:W-:-:S13]  /*00f0*/  ISETP.GE.AND P3, PT, R3, R2, PT ;  /* 0x000000020300720c */ /* 0x000fda0003f66270 */
[----:B------:R-:W2:Y:S01]  /*0100*/  @!P3 LDC.64 R8, c[0x0][0x220] ;  /* 0x00008800ff08bb82 */ /* 0x000ea20000000a00 */
[----:B------:R-:W-:Y:S01]  /*0110*/  @!P3 LEA R19, R0, R3, 0x9 ;  /* 0x000000030013b211 */ /* 0x000fe200078e48ff */
[----:B0-----:R-:W-:Y:S01]  /*0120*/  @!P0 IMAD.WIDE.U32 R10, R15, 0x4, R10 ;  /* 0x000000040f0a8825 */ /* 0x001fe200078e000a */
[----:B------:R-:W-:-:S03]  /*0130*/  @!P3 IADD3 R3, R3, 0x80, RZ ;  /* 0x000000800303b810 */ /* 0x000fc60007ffe0ff */
[----:B-1----:R-:W-:Y:S01]  /*0140*/  @!P1 IMAD.WIDE.U32 R16, R17, 0x4, R6 ;  /* 0x0000000411109825 */ /* 0x002fe200078e0006 */
[----:B------:R-:W-:Y:S01]  /*0150*/  ISETP.GE.AND P2, PT, R3, R2, PT ;  /* 0x000000020300720c */ /* 0x000fe20003f46270 */
[----:B------:R-:W0:Y:S01]  /*0160*/  @!P0 LDC.64 R14, c[0x0][0x218] ;  /* 0x00008600ff0e8b82 */ /* 0x000e220000000a00 */
[----:B------:R-:W-:Y:S01]  /*0170*/  CS2R R6, SRZ ;  /* 0x0000000000067805 */ /* 0x000fe2000001ff00 */
[----:B------:R-:W-:Y:S05]  /*0180*/  BSSY B0, `(.L_x_1846) ;  /* 0x0000030000007945 */ /* 0x000fea0003800000 */
[----:B------:R1:W5:Y:S05]  /*0190*/  @!P1 LDG.E R7, desc[UR4][R16.64] ;  /* 0x0000000410079981 */ /* 0x00036a000c1e1900 */
[----:B------:R-:W3:Y:S01]  /*01a0*/  @!P2 LDC.64 R12, c[0x0][0x220] ;  /* 0x00008800ff0cab82 */ /* 0x000ee20000000a00 */
[----:B------:R-:W-:Y:S01]  /*01b0*/  @!P2 LEA R3, R0, R3, 0x9 ;  /* 0x000000030003a211 */ /* 0x000fe200078e48ff */
[----:B--2---:R-:W-:Y:S01]  /*01c0*/  @!P3 IMAD.WIDE.U32 R18, R19, 0x4, R8 ;  /* 0x000000041312b825 */ /* 0x004fe200078e0008 */
[----:B------:R-:W-:-:S02]  /*01d0*/  MOV R8, RZ ;  /* 0x000000ff00087202 */ /* 0x000fc40000000f00 */
[----:B------:R-:W-:Y:S02]  /*01e0*/  MOV R9, R5 ;  /* 0x0000000500097202 */ /* 0x000fe40000000f00 */
[----:B------:R2:W5:Y:S04]  /*01f0*/  @!P3 LDG.E R6, desc[UR4][R18.64] ;  /* 0x000000041206b981 */ /* 0x000568000c1e1900 */
[----:B------:R2:W5:Y:S01]  /*0200*/  @!P0 LDG.E R8, desc[UR4][R10.64] ;  /* 0x000000040a088981 */ /* 0x000562000c1e1900 */
[C---:B------:R-:W-:Y:S02]  /*0210*/  IADD3 R23, R9.reuse, 0x80, RZ ;  /* 0x0000008009177810 */ /* 0x040fe40007ffe0ff */
[----:B------:R-:W-:Y:S01]  /*0220*/  IADD3 R21, R9, 0x100, RZ ;  /* 0x0000010009157810 */ /* 0x000fe20007ffe0ff */
[----:B---3--:R-:W-:Y:S01]  /*0230*/  @!P2 IMAD.WIDE.U32 R12, R3, 0x4, R12 ;  /* 0x00000004030ca825 */ /* 0x008fe200078e000c */
[----:B------:R-:W-:Y:S01]  /*0240*/  HFMA2.MMA R3, -RZ, RZ, 0, 0 ;  /* 0x00000000ff037435 */ /* 0x000fe200000001ff */
[----:B-1----:R-:W-:-:S02]  /*0250*/  IADD3 R17, R9, 0x180, RZ ;  /* 0x0000018009117810 */ /* 0x002fc40007ffe0ff */
[----:B------:R-:W-:Y:S02]  /*0260*/  @!P0 LEA R5, R0, R5, 0x9 ;  /* 0x0000000500058211 */ /* 0x000fe400078e48ff */
[----:B------:R-:W-:Y:S02]  /*0270*/  @!P0 MOV R9, R23 ;  /* 0x0000001700098202 */ /* 0x000fe40000000f00 */
[-C--:B------:R-:W-:Y:S01]  /*0280*/  ISETP.GE.AND P4, PT, R23, R2.reuse, PT ;  /* 0x000000021700720c */ /* 0x080fe20003f86270 */
[----:B0-----:R-:W-:Y:S01]  /*0290*/  @!P0 IMAD.WIDE.U32 R4, R5, 0x4, R14 ;  /* 0x0000000405048825 */ /* 0x001fe200078e000e */
[-C--:B------:R-:W-:Y:S01]  /*02a0*/  ISETP.GE.AND P3, PT, R21, R2.reuse, PT ;  /* 0x000000021500720c */ /* 0x080fe20003f66270 */
[----:B------:R2:W5:Y:S01]  /*02b0*/  @!P2 LDG.E R3, desc[UR4][R12.64] ;  /* 0x000000040c03a981 */ /* 0x000562000c1e1900 */
[-C--:B------:R-:W-:Y:S02]  /*02c0*/  ISETP.GE.AND P1, PT, R17, R2.reuse, PT ;  /* 0x000000021100720c */ /* 0x080fe40003f26270 */
[----:B------:R-:W-:Y:S01]  /*02d0*/  ISETP.GE.AND P2, PT, R9, R2, PT ;  /* 0x000000020900720c */ /* 0x000fe20003f46270 */
[----:B------:R-:W-:-:S12]  /*02e0*/  @P0 BRA `(.L_x_1847) ;  /* 0x0000000000640947 */ /* 0x000fd80003800000 */
[----:B--2---:R-:W-:Y:S01]  /*02f0*/  MOV R11, 0x3f000000 ;  /* 0x3f000000000b7802 */ /* 0x004fe20000000f00 */
        /* <DEDUP_REMOVED lines=23> */
[----:B------:R-:W-:-:S07]  /*0470*/  FSEL R11, R8, R11, !P5 ;  /* 0x0000000b080b7208 */ /* 0x000fce0006800000 */
.L_x_1847:
[----:B------:R-:W-:Y:S05]  /*0480*/  BSYNC B0 ;  /* 0x0000000000007941 */ /* 0x000fea0003800000 */
.L_x_1846:
[----:B------:R-:W-:Y:S04]  /*0490*/  BSSY B0, `(.L_x_1848) ;  /* 0x000001b000007945 */ /* 0x000fe80003800000 */
[----:B------:R-:W-:Y:S05]  /*04a0*/  @P4 BRA `(.L_x_1849) ;  /* 0x0000000000644947 */ /* 0x000fea0003800000 */
[----:B--2---:R-:W-:Y:S01]  /*04b0*/  HFMA2.MMA R13, -RZ, RZ, 1.75, 0 ;  /* 0x3f000000ff0d7435 */ /* 0x004fe200000001ff */
[C---:B-----5:R-:W-:Y:S01]  /*04c0*/  FADD.FTZ R8, |R7|.reuse, -RZ ;  /* 0x800000ff07087221 */ /* 0x060fe20000010200 */
[C---:B------:R-:W-:Y:S02]  /*04d0*/  FSETP.GT.FTZ.AND P4, PT, |R7|.reuse, 0.56000000238418579102, PT ;  /* 0x3f0f5c290700780b */ /* 0x040fe40003f94200 */
[----:B------:R-:W-:-:S06]  /*04e0*/  FSETP.NEU.FTZ.AND P5, PT, |R7|, 1, PT ;  /* 0x3f8000000700780b */ /* 0x000fcc0003fbd200 */
        /* <DEDUP_REMOVED lines=14> */
[----:B------:R-:W-:Y:S01]  /*05d0*/  FFMA.FTZ R8, R8, R13, R8 ;  /* 0x0000000d08087223 */ /* 0x000fe20000010008 */
[----:B------:R-:W-:-:S03]  /*05e0*/  HFMA2.MMA R13, -RZ, RZ, 1.9599609375, 20144 ;  /* 0x3fd774ebff0d7435 */ /* 0x000fc600000001ff */
[----:B------:R-:W-:-:S07]  /*05f0*/  FMUL.FTZ R10, R8, -2 ;  /* 0xc0000000080a7820 */ /* 0x000fce0000410000 */
[----:B------:R-:W-:-:S05]  /*0600*/  @P4 FFMA.FTZ R8, R13, 0.93318945169448852539, R10 ;  /* 0x3f6ee5810d084823 */ /* 0x000fca000001000a */
[C---:B------:R-:W-:Y:S02]  /*0610*/  FSETP.GTU.FTZ.AND P4, PT, R8.reuse, +INF , PT ;  /* 0x7f8000000800780b */ /* 0x040fe40003f9c000 */
[----:B------:R-:W-:-:S04]  /*0620*/  LOP3.LUT R7, R8, 0x80000000, R7, 0xb8, !PT ;  /* 0x8000000008077812 */ /* 0x000fc800078eb807 */
[----:B------:R-:W-:-:S07]  /*0630*/  FSEL R7, R7, R8, !P4 ;  /* 0x0000000807077208 */ /* 0x000fce0006000000 */
.L_x_1849:
[----:B------:R-:W-:Y:S05]  /*0640*/  BSYNC B0 ;  /* 0x0000000000007941 */ /* 0x000fea0003800000 */
.L_x_1848:
[----:B------:R-:W-:Y:S04]  /*0650*/  BSSY B0, `(.L_x_1850) ;  /* 0x000001b000007945 */ /* 0x000fe80003800000 */
[----:B------:R-:W-:Y:S05]  /*0660*/  @P3 BRA `(.L_x_1851) ;  /* 0x0000000000643947 */ /* 0x000fea0003800000 */
[----:B--2---:R-:W-:Y:S01]  /*0670*/  MOV R13, 0x3f000000 ;  /* 0x3f000000000d7802 */ /* 0x004fe20000000f00 */
[C---:B-----5:R-:W-:Y:S01]  /*0680*/  FADD.FTZ R8, |R6|.reuse, -RZ ;  /* 0x800000ff06087221 */ /* 0x060fe20000010200 */
[C---:B------:R-:W-:Y:S02]  /*0690*/  FSETP.GT.FTZ.AND P3, PT, |R6|.reuse, 0.56000000238418579102, PT ;  /* 0x3f0f5c290600780b */ /* 0x040fe40003f74200 */
[----:B------:R-:W-:Y:S01]  /*06a0*/  FSETP.NEU.FTZ.AND P4, PT, |R6|, 1, PT ;  /* 0x3f8000000600780b */ /* 0x000fe20003f9d200 */
[----:B------:R-:W-:Y:S01]  /*06b0*/  FFMA.FTZ R10, -R8, R13, 0.5 ;  /* 0x3f000000080a7423 */ /* 0x000fe2000001010d */
[----:B------:R-:W-:-:S03]  /*06c0*/  MOV R15, 0x3fd774eb ;  /* 0x3fd774eb000f7802 */ /* 0x000fc60000000f00 */
[----:B------:R-:W0:Y:S02]  /*06d0*/  MUFU.RSQ R13, R10 ;  /* 0x0000000a000d7308 */ /* 0x000e240000001400 */
[----:B0-----:R-:W-:Y:S01]  /*06e0*/  FMUL.FTZ R12, R10, R13 ;  /* 0x0000000d0a0c7220 */ /* 0x001fe20000410000 */
[----:B------:R-:W-:-:S04]  /*06f0*/  FMUL.FTZ R13, R13, 0.5 ;  /* 0x3f0000000d0d7820 */ /* 0x000fc80000410000 */
[----:B------:R-:W-:-:S04]  /*0700*/  FFMA.FTZ R13, -R12, R13, 0.5 ;  /* 0x3f0000000c0d7423 */ /* 0x000fc8000001010d */
[----:B------:R-:W-:-:S05]  /*0710*/  FFMA.FTZ R13, R12, R13, R12 ;  /* 0x0000000d0c0d7223 */ /* 0x000fca000001000c */
[----:B------:R-:W-:Y:S01]  /*0720*/  @P3 FSEL R8, R13, RZ, P4 ;  /* 0x000000ff0d083208 */ /* 0x000fe20002000000 */
[----:B------:R-:W-:-:S04]  /*0730*/  HFMA2.MMA R13, -RZ, RZ, 1.3251953125, -55.71875 ;  /* 0x3d4dd2f7ff0d7435 */ /* 0x000fc800000001ff */
[----:B------:R-:W-:-:S06]  /*0740*/  FMUL.FTZ R12, R8, R8 ;  /* 0x00000008080c7220 */ /* 0x000fcc0000410000 */
        /* <DEDUP_REMOVED lines=11> */
.L_x_1851:
[----:B------:R-:W-:Y:S05]  /*0800*/  BSYNC B0 ;  /* 0x0000000000007941 */ /* 0x000fea0003800000 */
.L_x_1850:
        /* <DEDUP_REMOVED lines=27> */
.L_x_1853:
[----:B------:R-:W-:Y:S05]  /*09c0*/  BSYNC B0 ;  /* 0x0000000000007941 */ /* 0x000fea0003800000 */
.L_x_1852:
[----:B------:R0:W-:Y:S01]  /*09d0*/  @!P0 STG.E desc[UR4][R4.64], R11 ;  /* 0x0000000b04008986 */ /* 0x0001e2000c101904 */
[----:B------:R-:W-:Y:S04]  /*09e0*/  BSSY B0, `(.L_x_1854) ;  /* 0x000000c000007945 */ /* 0x000fe80003800000 */
[----:B------:R-:W-:Y:S05]  /*09f0*/  @P2 BRA `(.L_x_1855) ;  /* 0x0000000000282947 */ /* 0x000fea0003800000 */
[----:B0-2---:R-:W0:Y:S01]  /*0a00*/  LDC.64 R10, c[0x0][0x218] ;  /* 0x00008600ff0a7b82 */ /* 0x005e220000000a00 */
[----:B------:R-:W-:Y:S02]  /*0a10*/  LEA R5, R0, R9, 0x9 ;  /* 0x0000000900057211 */ /* 0x000fe400078e48ff */
[----:B------:R-:W-:-:S04]  /*0a20*/  IADD3 R9, R9, 0x80, RZ ;  /* 0x0000008009097810 */ /* 0x000fc80007ffe0ff */
[----:B------:R-:W-:-:S13]  /*0a30*/  ISETP.GE.AND P0, PT, R9, R2, PT ;  /* 0x000000020900720c */ /* 0x000fda0003f06270 */
[----:B-----5:R-:W-:Y:S02]  /*0a40*/  @!P0 LEA R3, R0, R9, 0x9 ;  /* 0x0000000900038211 */ /* 0x020fe400078e48ff */
[----:B------:R-:W-:Y:S01]  /*0a50*/  @!P0 IADD3 R9, R9, 0x80, RZ ;  /* 0x0000008009098810 */ /* 0x000fe20007ffe0ff */
[----:B0-----:R-:W-:-:S04]  /*0a60*/  IMAD.WIDE.U32 R4, R5, 0x4, R10 ;  /* 0x0000000405047825 */ /* 0x001fc800078e000a */
[----:B------:R-:W-:Y:S01]  /*0a70*/  @!P0 IMAD.WIDE.U32 R10, R3, 0x4, R10 ;  /* 0x00000004030a8825 */ /* 0x000fe200078e000a */
[----:B------:R1:W-:Y:S04]  /*0a80*/  STG.E desc[UR4][R4.64], R7 ;  /* 0x0000000704007986 */ /* 0x0003e8000c101904 */
[----:B------:R1:W-:Y:S02]  /*0a90*/  @!P0 STG.E desc[UR4][R10.64], R6 ;  /* 0x000000060a008986 */ /* 0x0003e4000c101904 */
.L_x_1855:
[----:B------:R-:W-:Y:S05]  /*0aa0*/  BSYNC B0 ;  /* 0x0000000000007941 */ /* 0x000fea0003800000 */
.L_x_1854:
[----:B------:R-:W-:-:S13]  /*0ab0*/  ISETP.GE.AND P0, PT, R9, R2, PT ;  /* 0x000000020900720c */ /* 0x000fda0003f06270 */
[----:B------:R-:W-:Y:S05]  /*0ac0*/  @P0 EXIT ;  /* 0x000000000000094d */ /* 0x000fea0003800000 */
[----:B-----5:R-:W3:Y:S01]  /*0ad0*/  LDC.64 R2, c[0x0][0x218] ;  /* 0x00008600ff027b82 */ /* 0x020ee20000000a00 */
[----:B------:R-:W-:-:S05]  /*0ae0*/  LEA R9, R0, R9, 0x9 ;  /* 0x0000000900097211 */ /* 0x000fca00078e48ff */
[----:B---3--:R-:W-:-:S05]  /*0af0*/  IMAD.WIDE.U32 R2, R9, 0x4, R2 ;  /* 0x0000000409027825 */ /* 0x008fca00078e0002 */
[----:B------:R-:W-:Y:S01]  /*0b00*/  STG.E desc[UR4][R2.64], R13 ;  /* 0x0000000d02007986 */ /* 0x000fe2000c101904 */
[----:B------:R-:W-:Y:S05]  /*0b10*/  EXIT ;  /* 0x000000000000794d */ /* 0x000fea0003800000 */
.L_x_1856:
        /* <DEDUP_REMOVED lines=14> */
.L_x_20841:


//--------------------- .text._ZN2at6native29vectorized_elementwise_kernelILi2EZZZNS0_16asin_kernel_cudaERNS_18TensorIteratorBaseEENKUlvE0_clEvENKUlvE0_clEvEUlfE_St5arrayIPcLm2EEEEviT0_T1_ --------------------------
	.section	.text._ZN2at6native29vectorized_elementwise_kernelILi2EZZZNS0_16asin_kernel_cudaERNS_18TensorIteratorBaseEENKUlvE0_clEvENKUlvE0_clEvEUlfE_St5arrayIPcLm2EEEEviT0_T1_,"ax",@progbits
	.align	128
        .global         _ZN2at6native29vectorized_elementwise_kernelILi2EZZZNS0_16asin_kernel_cudaERNS_18TensorIteratorBaseEENKUlvE0_clEvENKUlvE0_clEvEUlfE_St5arrayIPcLm2EEEEviT0_T1_
        .type           _ZN2at6native29vectorized_elementwise_kernelILi2EZZZNS0_16asin_kernel_cudaERNS_18TensorIteratorBaseEENKUlvE0_clEvENKUlvE0_clEvEUlfE_St5arrayIPcLm2EEEEviT0_T1_,@function
        .size           _ZN2at6native29vectorized_elementwise_kernelILi2EZZZNS0_16asin_kernel_cudaERNS_18TensorIteratorBaseEENKUlvE0_clEvENKUlvE0_clEvEUlfE_St5arrayIPcLm2EEEEviT0_T1_,(.L_x_20842 - _ZN2at6native29vectorized_elementwise_kernelILi2EZZZNS0_16asin_kernel_cudaERNS_18TensorIteratorBaseEENKUlvE0_clEvENKUlvE0_clEvEUlfE_St5arrayIPcLm2EEEEviT0_T1_)
        .other          _ZN2at6native29vectorized_elementwise_kernelILi2EZZZNS0_16asin_kernel_cudaERNS_18TensorIteratorBaseEENKUlvE0_clEvENKUlvE0_clEvEUlfE_St5arrayIPcLm2EEEEviT0_T1_,@"STO_CUDA_ENTRY STV_DEFAULT"
_ZN2at6native29vectorized_elementwise_kernelILi2EZZZNS0_16asin_kernel_cudaERNS_18TensorIteratorBaseEENKUlvE0_clEvENKUlvE0_clEvEUlfE_St5arrayIPcLm2EEEEviT0_T1_:
.text._ZN2at6native29vectorized_elementwise_kernelILi2EZZZNS0_16asin_kernel_cudaERNS_18TensorIteratorBaseEENKUlvE0_clEvENKUlvE0_clEvEUlfE_St5arrayIPcLm2EEEEviT0_T1_:
        /* <DEDUP_REMOVED lines=13> */
[----:B------:R-:W3:Y:S04]  /*00d0*/  LDG.E.64 R6, desc[UR4][R14.64+0x400] ;  /* 0x000400040e067981 */ /* 0x000ee8000c1e1b00 */
[----:B------:R-:W4:Y:S04]  /*00e0*/  LDG.E.64 R4, desc[UR4][R14.64+0x800] ;  /* 0x000800040e047981 */ /* 0x000f28000c1e1b00 */
[----:B------:R0:W5:Y:S01]  /*00f0*/  LDG.E.64 R2, desc[UR4][R14.64+0xc00] ;  /* 0x000c00040e027981 */ /* 0x000162000c1e1b00 */
[----:B------:R-:W-:Y:S01]  /*0100*/  HFMA2.MMA R11, -RZ, RZ, 1.75, 0 ;  /* 0x3f000000ff0b7435 */ /* 0x000fe200000001ff */
[----:B0-----:R-:W-:Y:S01]  /*0110*/  MOV R14, 0x3d4dd2f7 ;  /* 0x3d4dd2f7000e7802 */ /* 0x001fe20000000f00 */
[C---:B--2---:R-:W-:Y:S01]  /*0120*/  FADD.FTZ R0, |R8|.reuse, -RZ ;  /* 0x800000ff08007221 */ /* 0x044fe20000010200 */
[----:B------:R-:W-:Y:S01]  /*0130*/  FADD.FTZ R10, |R9|, -RZ ;  /* 0x800000ff090a7221 */ /* 0x000fe20000010200 */
[----:B------:R-:W-:-:S06]  /*0140*/  FSETP.GT.FTZ.AND P0, PT, |R8|, 0.56000000238418579102, PT ;  /* 0x3f0f5c290800780b */ /* 0x000fcc0003f14200 */
[-C--:B------:R-:W-:Y:S01]  /*0150*/  FFMA.FTZ R12, -R0, R11.reuse, 0.5 ;  /* 0x3f000000000c7423 */ /* 0x080fe2000001010b */
[-C--:B------:R-:W-:Y:S01]  /*0160*/  FFMA.FTZ R18, -R10, R11.reuse, 0.5 ;  /* 0x3f0000000a127423 */ /* 0x080fe2000001010b */
[----:B------:R-:W-:Y:S01]  /*0170*/  FSETP.NEU.FTZ.AND P1, PT, |R8|, 1, PT ;  /* 0x3f8000000800780b */ /* 0x000fe20003f3d200 */
[C---:B---3--:R-:W-:Y:S01]  /*0180*/  FADD.FTZ R21, |R6|.reuse, -RZ ;  /* 0x800000ff06157221 */ /* 0x048fe20000010200 */
[----:B------:R-:W0:Y:S01]  /*0190*/  MUFU.RSQ R19, R12 ;  /* 0x0000000c00137308 */ /* 0x000e220000001400 */
[----:B------:R-:W-:Y:S02]  /*01a0*/  FSETP.GT.FTZ.AND P6, PT, |R9|, 0.56000000238418579102, PT ;  /* 0x3f0f5c290900780b */ /* 0x000fe40003fd4200 */
[----:B------:R-:W-:Y:S01]  /*01b0*/  FFMA.FTZ R27, -R21, R11, 0.5 ;  /* 0x3f000000151b7423 */ /* 0x000fe2000001010b */
[----:B------:R-:W-:Y:S02]  /*01c0*/  FSETP.GT.FTZ.AND P5, PT, |R6|, 0.56000000238418579102, PT ;  /* 0x3f0f5c290600780b */ /* 0x000fe40003fb4200 */
[----:B----4-:R-:W-:-:S02]  /*01d0*/  FSETP.GT.FTZ.AND P3, PT, |R4|, 0.56000000238418579102, PT ;  /* 0x3f0f5c290400780b */ /* 0x010fc40003f74200 */
[----:B------:R-:W1:Y:S01]  /*01e0*/  MUFU.RSQ R23, R18 ;  /* 0x0000001200177308 */ /* 0x000e620000001400 */
[----:B------:R-:W-:Y:S02]  /*01f0*/  FSETP.GT.FTZ.AND P4, PT, |R7|, 0.56000000238418579102, PT ;  /* 0x3f0f5c290700780b */ /* 0x000fe40003f94200 */
[----:B------:R-:W-:-:S05]  /*0200*/  FSETP.NEU.FTZ.AND P2, PT, |R4|, 1, PT ;  /* 0x3f8000000400780b */ /* 0x000fca0003f5d200 */
[----:B------:R-:W2:Y:S01]  /*0210*/  MUFU.RSQ R20, R27 ;  /* 0x0000001b00147308 */ /* 0x000ea20000001400 */
[----:B0-----:R-:W-:Y:S01]  /*0220*/  FMUL.FTZ R16, R12, R19 ;  /* 0x000000130c107220 */ /* 0x001fe20000410000 */
[----:B------:R-:W-:-:S04]  /*0230*/  FMUL.FTZ R19, R19, 0.5 ;  /* 0x3f00000013137820 */ /* 0x000fc80000410000 */
[----:B------:R-:W-:Y:S01]  /*0240*/  FFMA.FTZ R19, -R16, R19, 0.5 ;  /* 0x3f00000010137423 */ /* 0x000fe20000010113 */
[----:B-1----:R-:W-:-:S03]  /*0250*/  FMUL.FTZ R18, R18, R23 ;  /* 0x0000001712127220 */ /* 0x002fc60000410000 */
[----:B------:R-:W-:Y:S01]  /*0260*/  FFMA.FTZ R19, R16, R19, R16 ;  /* 0x0000001310137223 */ /* 0x000fe20000010010 */
[----:B------:R-:W-:Y:S01]  /*0270*/  FADD.FTZ R16, |R7|, -RZ ;  /* 0x800000ff07107221 */ /* 0x000fe20000010200 */
[----:B------:R-:W-:-:S03]  /*0280*/  FMUL.FTZ R23, R23, 0.5 ;  /* 0x3f00000017177820 */ /* 0x000fc60000410000 */
[----:B------:R-:W-:Y:S01]  /*0290*/  @P0 FSEL R0, R19, RZ, P1 ;  /* 0x000000ff13000208 */ /* 0x000fe20000800000 */
[----:B------:R-:W-:Y:S01]  /*02a0*/  FFMA.FTZ R22, -R16, R11, 0.5 ;  /* 0x3f00000010167423 */ /* 0x000fe2000001010b */
[----:B------:R-:W-:Y:S01]  /*02b0*/  FFMA.FTZ R23, -R18, R23, 0.5 ;  /* 0x3f00000012177423 */ /* 0x000fe20000010117 */
[----:B--2---:R-:W-:Y:S01]  /*02c0*/  FMUL.FTZ R27, R27, R20 ;  /* 0x000000141b1b7220 */ /* 0x004fe20000410000 */
[----:B------:R-:W-:Y:S01]  /*02d0*/  FMUL.FTZ R20, R20, 0.5 ;  /* 0x3f00000014147820 */ /* 0x000fe20000410000 */
[----:B------:R-:W-:Y:S01]  /*02e0*/  FMUL.FTZ R15, R0, R0 ;  /* 0x00000000000f7220 */ /* 0x000fe20000410000 */
[----:B------:R-:W0:Y:S01]  /*02f0*/  MUFU.RSQ R25, R22 ;  /* 0x0000001600197308 */ /* 0x000e220000001400 */
[----:B------:R-:W-:Y:S01]  /*0300*/  FFMA.FTZ R23, R18, R23, R18 ;  /* 0x0000001712177223 */ /* 0x000fe20000010012 */
[----:B------:R-:W-:Y:S01]  /*0310*/  FFMA.FTZ R24, -R27, R20, 0.5 ;  /* 0x3f0000001b187423 */ /* 0x000fe20000010114 */
[----:B------:R-:W-:Y:S01]  /*0320*/  FFMA.FTZ R12, R15, R14, 0.018773360177874565125 ;  /* 0x3c99ca970f0c7423 */ /* 0x000fe2000001000e */
[----:B------:R-:W-:-:S02]  /*0330*/  FSETP.NEU.FTZ.AND P1, PT, |R9|, 1, PT ;  /* 0x3f8000000900780b */ /* 0x000fc40003f3d200 */
[----:B------:R-:W-:Y:S01]  /*0340*/  FFMA.FTZ R27, R27, R24, R27 ;  /* 0x000000181b1b7223 */ /* 0x000fe2000001001b */
[----:B------:R-:W-:Y:S01]  /*0350*/  FFMA.FTZ R12, R15, R12, 0.046769052743911743164 ;  /* 0x3d3f90e80f0c7423 */ /* 0x000fe2000001000c */
[----:B------:R-:W-:Y:S02]  /*0360*/  @P6 FSEL R10, R23, RZ, P1 ;  /* 0x000000ff170a6208 */ /* 0x000fe40000800000 */
[----:B------:R-:W-:Y:S01]  /*0370*/  FSETP.NEU.FTZ.AND P1, PT, |R6|, 1, PT ;  /* 0x3f8000000600780b */ /* 0x000fe20003f3d200 */
[----:B------:R-:W-:Y:S01]  /*0380*/  FFMA.FTZ R12, R15, R12, 0.074823014438152313232 ;  /* 0x3d993ccf0f0c7423 */ /* 0x000fe2000001000c */
[----:B------:R-:W-:Y:S02]  /*0390*/  P2R R23, PR, RZ, 0x40 ;  /* 0x00000040ff177803 */ /* 0x000fe40000000000 */
[----:B------:R-:W-:Y:S01]  /*03a0*/  @P5 FSEL R21, R27, RZ, P1 ;  /* 0x000000ff1b155208 */ /* 0x000fe20000800000 */
[----:B------:R-:W-:Y:S01]  /*03b0*/  FFMA.FTZ R18, R15, R12, 0.16667181253433227539 ;  /* 0x3e2aac040f127423 */ /* 0x000fe2000001000c */
[----:B------:R-:W-:Y:S01]  /*03c0*/  FADD.FTZ R12, |R4|, -RZ ;  /* 0x800000ff040c7221 */ /* 0x000fe20000010200 */
[----:B0-----:R-:W-:Y:S01]  /*03d0*/  FMUL.FTZ R22, R22, R25 ;  /* 0x0000001916167220 */ /* 0x001fe20000410000 */
[----:B------:R-:W-:Y:S01]  /*03e0*/  FMUL.FTZ R25, R25, 0.5 ;  /* 0x3f00000019197820 */ /* 0x000fe20000410000 */
[----:B------:R-:W-:Y:S01]  /*03f0*/  FMUL.FTZ R15, R15, R18 ;  /* 0x000000120f0f7220 */ /* 0x000fe20000410000 */
[----:B------:R-:W-:Y:S01]  /*0400*/  FFMA.FTZ R18, -R12, R11, 0.5 ;  /* 0x3f0000000c127423 */ /* 0x000fe2000001010b */
[----:B------:R-:W-:Y:S01]  /*0410*/  FSETP.NEU.FTZ.AND P1, PT, |R7|, 1, PT ;  /* 0x3f8000000700780b */ /* 0x000fe20003f3d200 */
[----:B------:R-:W-:Y:S01]  /*0420*/  FFMA.FTZ R29, -R22, R25, 0.5 ;  /* 0x3f000000161d7423 */ /* 0x000fe20000010119 */
[----:B------:R-:W-:Y:S01]  /*0430*/  FFMA.FTZ R15, R0, R15, R0 ;  /* 0x0000000f000f7223 */ /* 0x000fe20000010000 */
[----:B------:R-:W0:Y:S01]  /*0440*/  MUFU.RSQ R19, R18 ;  /* 0x0000001200137308 */ /* 0x000e220000001400 */
[----:B------:R-:W-:Y:S01]  /*0450*/  FADD.FTZ R0, |R5|, -RZ ;  /* 0x800000ff05007221 */ /* 0x000fe20000010200 */
[----:B------:R-:W-:Y:S01]  /*0460*/  FFMA.FTZ R24, R22, R29, R22 ;  /* 0x0000001d16187223 */ /* 0x000fe20000010016 */
[----:B------:R-:W-:Y:S01]  /*0470*/  FMUL.FTZ R26, R15, -2 ;  /* 0xc00000000f1a7820 */ /* 0x000fe20000410000 */
[----:B-----5:R-:W-:Y:S01]  /*0480*/  FSETP.NEU.FTZ.AND P6, PT, |R3|, 1, PT ;  /* 0x3f8000000300780b */ /* 0x020fe20003fdd200 */
[----:B------:R-:W-:-:S02]  /*0490*/  FFMA.FTZ R20, -R0, R11, 0.5 ;  /* 0x3f00000000147423 */ /* 0x000fc4000001010b */
[----:B------:R-:W-:Y:S02]  /*04a0*/  @P4 FSEL R16, R24, RZ, P1 ;  /* 0x000000ff18104208 */ /* 0x000fe40000800000 */
[----:B------:R-:W1:Y:S01]  /*04b0*/  MUFU.RSQ R25, R20 ;  /* 0x0000001400197308 */ /* 0x000e620000001400 */
[----:B------:R-:W-:Y:S01]  /*04c0*/  FSETP.GT.FTZ.AND P1, PT, |R2|, 0.56000000238418579102, PT ;  /* 0x3f0f5c290200780b */ /* 0x000fe20003f34200 */
[----:B0-----:R-:W-:Y:S01]  /*04d0*/  FMUL.FTZ R22, R18, R19 ;  /* 0x0000001312167220 */ /* 0x001fe20000410000 */
[----:B------:R-:W-:Y:S01]  /*04e0*/  FMUL.FTZ R19, R19, 0.5 ;  /* 0x3f00000013137820 */ /* 0x000fe20000410000 */
[----:B------:R-:W-:-:S03]  /*04f0*/  FADD.FTZ R18, |R2|, -RZ ;  /* 0x800000ff02127221 */ /* 0x000fc60000010200 */
[----:B------:R-:W-:-:S04]  /*0500*/  FFMA.FTZ R19, -R22, R19, 0.5 ;  /* 0x3f00000016137423 */ /* 0x000fc80000010113 */
[----:B------:R-:W-:Y:S01]  /*0510*/  FFMA.FTZ R19, R22, R19, R22 ;  /* 0x0000001316137223 */ /* 0x000fe20000010016 */
[----:B------:R-:W-:Y:S01]  /*0520*/  FFMA.FTZ R22, -R18, R11, 0.5 ;  /* 0x3f00000012167423 */ /* 0x000fe2000001010b */
[----:B-1----:R-:W-:Y:S01]  /*0530*/  FMUL.FTZ R20, R20, R25 ;  /* 0x0000001914147220 */ /* 0x002fe20000410000 */
[----:B------:R-:W-:Y:S02]  /*0540*/  FMUL.FTZ R27, R25, 0.5 ;  /* 0x3f000000191b7820 */ /* 0x000fe40000410000 */
[----:B------:R-:W0:Y:S01]  /*0550*/  MUFU.RSQ R25, R22 ;  /* 0x0000001600197308 */ /* 0x000e220000001400 */
[----:B------:R-:W-:Y:S01]  /*0560*/  @P3 FSEL R12, R19, RZ, P2 ;  /* 0x000000ff130c3208 */ /* 0x000fe20001000000 */
[C---:B------:R-:W-:Y:S01]  /*0570*/  FFMA.FTZ R27, -R20.reuse, R27, 0.5 ;  /* 0x3f000000141b7423 */ /* 0x040fe2000001011b */
[----:B------:R-:W-:Y:S01]  /*0580*/  HFMA2.MMA R19, -RZ, RZ, 1.9599609375, 20144 ;  /* 0x3fd774ebff137435 */ /* 0x000fe200000001ff */
[----:B------:R-:W-:Y:S02]  /*0590*/  FSETP.GT.FTZ.AND P2, PT, |R5|, 0.56000000238418579102, PT ;  /* 0x3f0f5c290500780b */ /* 0x000fe40003f54200 */
[----:B------:R-:W-:Y:S01]  /*05a0*/  FFMA.FTZ R24, R20, R27, R20 ;  /* 0x0000001b14187223 */ /* 0x000fe20000010014 */
[----:B------:R-:W-:-:S04]  /*05b0*/  FADD.FTZ R20, |R3|, -RZ ;  /* 0x800000ff03147221 */ /* 0x000fc80000010200 */
[----:B------:R-:W-:Y:S02]  /*05c0*/  FFMA.FTZ R11, -R20, R11, 0.5 ;  /* 0x3f000000140b7423 */ /* 0x000fe4000001010b */
[----:B------:R-:W-:Y:S01]  /*05d0*/  @P0 FFMA.FTZ R15, R19, 0.93318945169448852539, R26 ;  /* 0x3f6ee581130f0823 */ /* 0x000fe2000001001a */
[----:B------:R-:W-:Y:S01]  /*05e0*/  FSETP.NEU.FTZ.AND P0, PT, |R5|, 1, PT ;  /* 0x3f8000000500780b */ /* 0x000fe20003f1d200 */
[----:B------:R-:W1:Y:S01]  /*05f0*/  MUFU.RSQ R26, R11 ;  /* 0x0000000b001a7308 */ /* 0x000e620000001400 */
[----:B0-----:R-:W-:Y:S01]  /*0600*/  FMUL.FTZ R22, R22, R25 ;  /* 0x0000001916167220 */ /* 0x001fe20000410000 */
[----:B------:R-:W-:Y:S01]  /*0610*/  FMUL.FTZ R25, R25, 0.5 ;  /* 0x3f00000019197820 */ /* 0x000fe20000410000 */
[----:B------:R-:W-:Y:S02]  /*0620*/  @P2 FSEL R0, R24, RZ, P0 ;  /* 0x000000ff18002208 */ /* 0x000fe40000000000 */
[----:B------:R-:W-:Y:S01]  /*0630*/  FSETP.NEU.FTZ.AND P0, PT, |R2|, 1, PT ;  /* 0x3f8000000200780b */ /* 0x000fe20003f1d200 */
[----:B------:R-:W-:Y:S01]  /*0640*/  FFMA.FTZ R25, -R22, R25, 0.5 ;  /* 0x3f00000016197423 */ /* 0x000fe20000010119 */
[----:B------:R-:W-:-:S03]  /*0650*/  LOP3.LUT R8, R15, 0x80000000, R8, 0xb8, !PT ;  /* 0x800000000f087812 */ /* 0x000fc600078eb808 */
[----:B------:R-:W-:-:S05]  /*0660*/  FFMA.FTZ R25, R22, R25, R22 ;  /* 0x0000001916197223 */ /* 0x000fca0000010016 */
[----:B------:R-:W-:Y:S01]  /*0670*/  @P1 FSEL R18, R25, RZ, P0 ;  /* 0x000000ff19121208 */ /* 0x000fe20000000000 */
[----:B-1----:R-:W-:Y:S01]  /*0680*/  FMUL.FTZ R22, R11, R26 ;  /* 0x0000001a0b167220 */ /* 0x002fe20000410000 */
[----:B------:R-:W-:Y:S01]  /*0690*/  FSETP.GT.FTZ.AND P0, PT, |R3|, 0.56000000238418579102, PT ;  /* 0x3f0f5c290300780b */ /* 0x000fe20003f14200 */
[----:B------:R-:W-:-:S04]  /*06a0*/  FMUL.FTZ R11, R26, 0.5 ;  /* 0x3f0000001a0b7820 */ /* 0x000fc80000410000 */
[----:B------:R-:W-:-:S04]  /*06b0*/  FFMA.FTZ R11, -R22, R11, 0.5 ;  /* 0x3f000000160b7423 */ /* 0x000fc8000001010b */
[----:B------:R-:W-:-:S05]  /*06c0*/  FFMA.FTZ R11, R22, R11, R22 ;  /* 0x0000000b160b7223 */ /* 0x000fca0000010016 */
[----:B------:R-:W-:Y:S01]  /*06d0*/  @P0 FSEL R20, R11, RZ, P6 ;  /* 0x000000ff0b140208 */ /* 0x000fe20003000000 */
[----:B------:R-:W-:Y:S01]  /*06e0*/  FMUL.FTZ R11, R10, R10 ;  /* 0x0000000a0a0b7220 */ /* 0x000fe20000410000 */
[----:B------:R-:W-:Y:S01]  /*06f0*/  ISETP.NE.AND P6, PT, R23, RZ, PT ;  /* 0x000000ff1700720c */ /* 0x000fe20003fc5270 */
[----:B------:R-:W-:Y:S02]  /*0700*/  FMUL.FTZ R23, R21, R21 ;  /* 0x0000001515177220 */ /* 0x000fe40000410000 */
[----:B------:R-:W-:-:S04]  /*0710*/  FFMA.FTZ R22, R11, R14, 0.018773360177874565125 ;  /* 0x3c99ca970b167423 */ /* 0x000fc8000001000e */
[----:B------:R-:W-:-:S04]  /*0720*/  FFMA.FTZ R22, R11, R22, 0.046769052743911743164 ;  /* 0x3d3f90e80b167423 */ /* 0x000fc80000010016 */
[----:B------:R-:W-:-:S04]  /*0730*/  FFMA.FTZ R22, R11, R22, 0.074823014438152313232 ;  /* 0x3d993ccf0b167423 */ /* 0x000fc80000010016 */
[----:B------:R-:W-:-:S04]  /*0740*/  FFMA.FTZ R22, R11, R22, 0.16667181253433227539 ;  /* 0x3e2aac040b167423 */ /* 0x000fc80000010016 */
[----:B------:R-:W-:Y:S01]  /*0750*/  FMUL.FTZ R25, R11, R22 ;  /* 0x000000160b197220 */ /* 0x000fe20000410000 */
[----:B------:R-:W-:-:S03]  /*0760*/  FMUL.FTZ R11, R16, R16 ;  /* 0x00000010100b7220 */ /* 0x000fc60000410000 */
[----:B------:R-:W-:Y:S01]  /*0770*/  FFMA.FTZ R22, R10, R25, R10 ;  /* 0x000000190a167223 */ /* 0x000fe2000001000a */
[-C--:B------:R-:W-:Y:S01]  /*0780*/  FFMA.FTZ R10, R23, R14.reuse, 0.018773360177874565125 ;  /* 0x3c99ca97170a7423 */ /* 0x080fe2000001000e */
[----:B------:R-:W-:-:S03]  /*0790*/  FFMA.FTZ R24, R11, R14, 0.018773360177874565125 ;  /* 0x3c99ca970b187423 */ /* 0x000fc6000001000e */
[----:B------:R-:W-:Y:S01]  /*07a0*/  FFMA.FTZ R10, R23, R10, 0.046769052743911743164 ;  /* 0x3d3f90e8170a7423 */ /* 0x000fe2000001000a */
[----:B------:R-:W-:-:S03]  /*07b0*/  FFMA.FTZ R24, R11, R24, 0.046769052743911743164 ;  /* 0x3d3f90e80b187423 */ /* 0x000fc60000010018 */
[----:B------:R-:W-:Y:S01]  /*07c0*/  FFMA.FTZ R10, R23, R10, 0.074823014438152313232 ;  /* 0x3d993ccf170a7423 */ /* 0x000fe2000001000a */
[----:B------:R-:W-:-:S03]  /*07d0*/  FFMA.FTZ R24, R11, R24, 0.074823014438152313232 ;  /* 0x3d993ccf0b187423 */ /* 0x000fc60000010018 */
[----:B------:R-:W-:Y:S01]  /*07e0*/  FFMA.FTZ R10, R23, R10, 0.16667181253433227539 ;  /* 0x3e2aac04170a7423 */ /* 0x000fe2000001000a */
[----:B------:R-:W-:-:S03]  /*07f0*/  FFMA.FTZ R26, R11, R24, 0.16667181253433227539 ;  /* 0x3e2aac040b1a7423 */ /* 0x000fc60000010018 */
[----:B------:R-:W-:Y:S01]  /*0800*/  FMUL.FTZ R24, R23, R10 ;  /* 0x0000000a17187220 */ /* 0x000fe20000410000 */
[----:B------:R-:W-:Y:S01]  /*0810*/  FMUL.FTZ R25, R11, R26 ;  /* 0x0000001a0b197220 */ /* 0x000fe20000410000 */
[----:B------:R-:W-:Y:S01]  /*0820*/  FMUL.FTZ R23, R12, R12 ;  /* 0x0000000c0c177220 */ /* 0x000fe20000410000 */
[----:B------:R-:W0:Y:S01]  /*0830*/  LDC.64 R10, c[0x0][0x218] ;  /* 0x00008600ff0a7b82 */ /* 0x000e220000000a00 */
[----:B------:R-:W-:Y:S01]  /*0840*/  FFMA.FTZ R21, R21, R24, R21 ;  /* 0x0000001815157223 */ /* 0x000fe20000010015 */
[----:B------:R-:W-:Y:S01]  /*0850*/  FFMA.FTZ R16, R16, R25, R16 ;  /* 0x0000001910107223 */ /* 0x000fe20000010010 */
[----:B------:R-:W-:Y:S01]  /*0860*/  FFMA.FTZ R24, R23, R14, 0.018773360177874565125 ;  /* 0x3c99ca9717187423 */ /* 0x000fe2000001000e */
[----:B------:R-:W-:-:S03]  /*0870*/  FMUL.FTZ R25, R18, R18 ;  /* 0x0000001212197220 */ /* 0x000fc60000410000 */
[----:B------:R-:W-:-:S04]  /*0880*/  FFMA.FTZ R24, R23, R24, 0.046769052743911743164 ;  /* 0x3d3f90e817187423 */ /* 0x000fc80000010018 */
[----:B------:R-:W-:-:S04]  /*0890*/  FFMA.FTZ R24, R23, R24, 0.074823014438152313232 ;  /* 0x3d993ccf17187423 */ /* 0x000fc80000010018 */
[----:B------:R-:W-:-:S04]  /*08a0*/  FFMA.FTZ R24, R23, R24, 0.16667181253433227539 ;  /* 0x3e2aac0417187423 */ /* 0x000fc80000010018 */
[----:B------:R-:W-:Y:S01]  /*08b0*/  FMUL.FTZ R23, R23, R24 ;  /* 0x0000001817177220 */ /* 0x000fe20000410000 */
[----:B------:R-:W-:Y:S01]  /*08c0*/  MOV R24, 0x3d4dd2f7 ;  /* 0x3d4dd2f700187802 */ /* 0x000fe20000000f00 */
[----:B0-----:R-:W-:-:S04]  /*08d0*/  IMAD.WIDE.U32 R10, R13, 0x4, R10 ;  /* 0x000000040d0a7825 */ /* 0x001fc800078e000a */
[----:B------:R-:W-:-:S04]  /*08e0*/  FMUL.FTZ R13, R0, R0 ;  /* 0x00000000000d7220 */ /* 0x000fc80000410000 */
[----:B------:R-:W-:Y:S01]  /*08f0*/  FFMA.FTZ R26, R13, R14, 0.018773360177874565125 ;  /* 0x3c99ca970d1a7423 */ /* 0x000fe2000001000e */
[----:B------:R-:W-:-:S04]  /*0900*/  IMAD.WIDE R10, R17, 0x8, R10 ;  /* 0x00000008110a7825 */ /* 0x000fc800078e020a */
[----:B------:R-:W-:Y:S01]  /*0910*/  FFMA.FTZ R14, R25, R14, 0.018773360177874565125 ;  /* 0x3c99ca97190e7423 */ /* 0x000fe2000001000e */
[----:B------:R-:W-:-:S03]  /*0920*/  FFMA.FTZ R26, R13, R26, 0.046769052743911743164 ;  /* 0x3d3f90e80d1a7423 */ /* 0x000fc6000001001a */
[----:B------:R-:W-:Y:S01]  /*0930*/  FFMA.FTZ R14, R25, R14, 0.046769052743911743164 ;  /* 0x3d3f90e8190e7423 */ /* 0x000fe2000001000e */
[----:B------:R-:W-:-:S03]  /*0940*/  FFMA.FTZ R26, R13, R26, 0.074823014438152313232 ;  /* 0x3d993ccf0d1a7423 */ /* 0x000fc6000001001a */
[----:B------:R-:W-:Y:S01]  /*0950*/  FFMA.FTZ R14, R25, R14, 0.074823014438152313232 ;  /* 0x3d993ccf190e7423 */ /* 0x000fe2000001000e */
[----:B------:R-:W-:-:S03]  /*0960*/  FFMA.FTZ R26, R13, R26, 0.16667181253433227539 ;  /* 0x3e2aac040d1a7423 */ /* 0x000fc6000001001a */
[----:B------:R-:W-:Y:S01]  /*0970*/  FFMA.FTZ R14, R25, R14, 0.16667181253433227539 ;  /* 0x3e2aac04190e7423 */ /* 0x000fe2000001000e */
[----:B------:R-:W-:Y:S01]  /*0980*/  FMUL.FTZ R17, R13, R26 ;  /* 0x0000001a0d117220 */ /* 0x000fe20000410000 */
[----:B------:R-:W-:Y:S02]  /*0990*/  FMUL.FTZ R13, R20, R20 ;  /* 0x00000014140d7220 */ /* 0x000fe40000410000 */
[----:B------:R-:W-:Y:S01]  /*09a0*/  FMUL.FTZ R25, R25, R14 ;  /* 0x0000000e19197220 */ /* 0x000fe20000410000 */
[----:B------:R-:W-:Y:S01]  /*09b0*/  FMUL.FTZ R14, R22, -2 ;  /* 0xc0000000160e7820 */ /* 0x000fe20000410000 */
[----:B------:R-:W-:Y:S01]  /*09c0*/  FFMA.FTZ R0, R0, R17, R0 ;  /* 0x0000001100007223 */ /* 0x000fe20000010000 */
[----:B------:R-:W-:Y:S01]  /*09d0*/  FFMA.FTZ R24, R13, R24, 0.018773360177874565125 ;  /* 0x3c99ca970d187423 */ /* 0x000fe20000010018 */
[----:B------:R-:W-:Y:S01]  /*09e0*/  FFMA.FTZ R17, R18, R25, R18 ;  /* 0x0000001912117223 */ /* 0x000fe20000010012 */
[----:B------:R-:W-:Y:S01]  /*09f0*/  @P6 FFMA.FTZ R22, R19, 0.93318945169448852539, R14 ;  /* 0x3f6ee58113166823 */ /* 0x000fe2000001000e */
[----:B------:R-:W-:Y:S01]  /*0a00*/  FMUL.FTZ R14, R21, -2 ;  /* 0xc0000000150e7820 */ /* 0x000fe20000410000 */
[----:B------:R-:W-:Y:S01]  /*0a10*/  FFMA.FTZ R24, R13, R24, 0.046769052743911743164 ;  /* 0x3d3f90e80d187423 */ /* 0x000fe20000010018 */
[----:B------:R-:W-:-:S02]  /*0a20*/  FMUL.FTZ R18, R17, -2 ;  /* 0xc000000011127820 */ /* 0x000fc40000410000 */
[----:B------:R-:W-:Y:S01]  /*0a30*/  @P5 FFMA.FTZ R21, R19, 0.93318945169448852539, R14 ;  /* 0x3f6ee58113155823 */ /* 0x000fe2000001000e */
[----:B------:R-:W-:Y:S01]  /*0a40*/  FFMA.FTZ R24, R13, R24, 0.074823014438152313232 ;  /* 0x3d993ccf0d187423 */ /* 0x000fe20000010018 */
[----:B------:R-:W-:Y:S01]  /*0a50*/  FMUL.FTZ R14, R0, -2 ;  /* 0xc0000000000e7820 */ /* 0x000fe20000410000 */
[----:B------:R-:W-:Y:S01]  /*0a60*/  @P1 FFMA.FTZ R17, R19, 0.93318945169448852539, R18 ;  /* 0x3f6ee58113111823 */ /* 0x000fe20000010012 */
[----:B------:R-:W-:Y:S01]  /*0a70*/  LOP3.LUT R9, R22, 0x80000000, R9, 0xb8, !PT ;  /* 0x8000000016097812 */ /* 0x000fe200078eb809 */
[----:B------:R-:W-:Y:S01]  /*0a80*/  FFMA.FTZ R26, R13, R24, 0.16667181253433227539 ;  /* 0x3e2aac040d1a7423 */ /* 0x000fe20000010018 */
[----:B------:R-:W-:Y:S01]  /*0a90*/  FMUL.FTZ R24, R16, -2 ;  /* 0xc000000010187820 */ /* 0x000fe20000410000 */
[----:B------:R-:W-:Y:S01]  /*0aa0*/  @P2 FFMA.FTZ R0, R19, 0.93318945169448852539, R14 ;  /* 0x3f6ee58113002823 */ /* 0x000fe2000001000e */
[----:B------:R-:W-:Y:S01]  /*0ab0*/  LOP3.LUT R6, R21, 0x80000000, R6, 0xb8, !PT ;  /* 0x8000000015067812 */ /* 0x000fe200078eb806 */
[----:B------:R-:W-:Y:S01]  /*0ac0*/  FMUL.FTZ R27, R13, R26 ;  /* 0x0000001a0d1b7220 */ /* 0x000fe20000410000 */
[----:B------:R-:W-:Y:S01]  /*0ad0*/  FFMA.FTZ R13, R12, R23, R12 ;  /* 0x000000170c0d7223 */ /* 0x000fe2000001000c */
[----:B------:R-:W-:Y:S01]  /*0ae0*/  @P4 FFMA.FTZ R16, R19, 0.93318945169448852539, R24 ;  /* 0x3f6ee58113104823 */ /* 0x000fe20000010018 */
[----:B------:R-:W-:Y:S01]  /*0af0*/  FSETP.GTU.FTZ.AND P1, PT, R22, +INF , PT ;  /* 0x7f8000001600780b */ /* 0x000fe20003f3c000 */
[----:B------:R-:W-:Y:S01]  /*0b00*/  FFMA.FTZ R20, R20, R27, R20 ;  /* 0x0000001b14147223 */ /* 0x000fe20000010014 */
[----:B------:R-:W-:Y:S01]  /*0b10*/  FMUL.FTZ R12, R13, -2 ;  /* 0xc00000000d0c7820 */ /* 0x000fe20000410000 */
[----:B------:R-:W-:-:S02]  /*0b20*/  FSETP.GTU.FTZ.AND P2, PT, R21, +INF , PT ;  /* 0x7f8000001500780b */ /* 0x000fc40003f5c000 */
[----:B------:R-:W-:Y:S01]  /*0b30*/  FMUL.FTZ R24, R20, -2 ;  /* 0xc000000014187820 */ /* 0x000fe20000410000 */
[C---:B------:R-:W-:Y:S01]  /*0b40*/  @P3 FFMA.FTZ R13, R19.reuse, 0.93318945169448852539, R12 ;  /* 0x3f6ee581130d3823 */ /* 0x040fe2000001000c */
[C---:B------:R-:W-:Y:S02]  /*0b50*/  LOP3.LUT R7, R16.reuse, 0x80000000, R7, 0xb8, !PT ;  /* 0x8000000010077812 */ /* 0x040fe400078eb807 */
[----:B------:R-:W-:Y:S01]  /*0b60*/  @P0 FFMA.FTZ R20, R19, 0.93318945169448852539, R24 ;  /* 0x3f6ee58113140823 */ /* 0x000fe20000010018 */
[----:B------:R-:W-:Y:S02]  /*0b70*/  FSETP.GTU.FTZ.AND P0, PT, R15, +INF , PT ;  /* 0x7f8000000f00780b */ /* 0x000fe40003f1c000 */
[----:B------:R-:W-:Y:S02]  /*0b80*/  FSETP.GTU.FTZ.AND P3, PT, R16, +INF , PT ;  /* 0x7f8000001000780b */ /* 0x000fe40003f7c000 */
[----:B------:R-:W-:Y:S02]  /*0b90*/  LOP3.LUT R14, R17, 0x80000000, R2, 0xb8, !PT ;  /* 0x80000000110e7812 */ /* 0x000fe400078eb802 */
[----:B------:R-:W-:-:S02]  /*0ba0*/  LOP3.LUT R12, R13, 0x80000000, R4, 0xb8, !PT ;  /* 0x800000000d0c7812 */ /* 0x000fc400078eb804 */
[----:B------:R-:W-:Y:S02]  /*0bb0*/  LOP3.LUT R19, R0, 0x80000000, R5, 0xb8, !PT ;  /* 0x8000000000137812 */ /* 0x000fe400078eb805 */
[----:B------:R-:W-:Y:S02]  /*0bc0*/  LOP3.LUT R23, R20, 0x80000000, R3, 0xb8, !PT ;  /* 0x8000000014177812 */ /* 0x000fe400078eb803 */
[----:B------:R-:W-:Y:S02]  /*0bd0*/  FSEL R2, R8, R15, !P0 ;  /* 0x0000000f08027208 */ /* 0x000fe40004000000 */
[----:B------:R-:W-:Y:S02]  /*0be0*/  FSEL R3, R9, R22, !P1 ;  /* 0x0000001609037208 */ /* 0x000fe40004800000 */
[----:B------:R-:W-:Y:S02]  /*0bf0*/  FSEL R4, R6, R21, !P2 ;  /* 0x0000001506047208 */ /* 0x000fe40005000000 */
[----:B------:R-:W-:Y:S01]  /*0c00*/  FSEL R5, R7, R16, !P3 ;  /* 0x0000001007057208 */ /* 0x000fe20005800000 */
[----:B------:R-:W-:Y:S01]  /*0c10*/  STG.E.64 desc[UR4][R10.64], R2 ;  /* 0x000000020a007986 */ /* 0x000fe2000c101b04 */
[----:B------:R-:W-:-:S02]  /*0c20*/  FSETP.GTU.FTZ.AND P0, PT, R13, +INF , PT ;  /* 0x7f8000000d00780b */ /* 0x000fc40003f1c000 */
[----:B------:R-:W-:Y:S01]  /*0c30*/  FSETP.GTU.FTZ.AND P1, PT, R0, +INF , PT ;  /* 0x7f8000000000780b */ /* 0x000fe20003f3c000 */
[----:B------:R-:W-:Y:S01]  /*0c40*/  STG.E.64 desc[UR4][R10.64+0x400], R4 ;  /* 0x000400040a007986 */ /* 0x000fe2000c101b04 */
[----:B------:R-:W-:Y:S02]  /*0c50*/  FSETP.GTU.FTZ.AND P3, PT, R20, +INF , PT ;  /* 0x7f8000001400780b */ /* 0x000fe40003f7c000 */
[----:B------:R-:W-:Y:S02]  /*0c60*/  FSETP.GTU.FTZ.AND P2, PT, R17, +INF , PT ;  /* 0x7f8000001100780b */ /* 0x000fe40003f5c000 */
[----:B------:R-:W-:Y:S02]  /*0c70*/  FSEL R12, R12, R13, !P0 ;  /* 0x0000000d0c0c7208 */ /* 0x000fe40004000000 */
[----:B------:R-:W-:Y:S02]  /*0c80*/  FSEL R13, R19, R0, !P1 ;  /* 0x00000000130d7208 */ /* 0x000fe40004800000 */
[----:B------:R-:W-:-:S02]  /*0c90*/  FSEL R15, R23, R20, !P3 ;  /* 0x00000014170f7208 */ /* 0x000fc40005800000 */
[----:B------:R-:W-:Y:S01]  /*0ca0*/  FSEL R14, R14, R17, !P2 ;  /* 0x000000110e0e7208 */ /* 0x000fe20005000000 */
[----:B------:R-:W-:Y:S04]  /*0cb0*/  STG.E.64 desc[UR4][R10.64+0x800], R12 ;  /* 0x0008000c0a007986 */ /* 0x000fe8000c101b04 */
[----:B------:R-:W-:Y:S01]  /*0cc0*/  STG.E.64 desc[UR4][R10.64+0xc00], R14 ;  /* 0x000c000e0a007986 */ /* 0x000fe2000c101b04 */
[----:B------:R-:W-:Y:S05]  /*0cd0*/  EXIT ;  /* 0x000000000000794d */ /* 0x000fea0003800000 */
.L_x_1857:
[----:B------:R-:W0:Y:S01]  /*0ce0*/  S2R R12, SR_TID.X ;  /* 0x00000000000c7919 */ /* 0x000e220000002100 */
[----:B------:R-:W-:Y:S02]  /*0cf0*/  CS2R R10, SRZ ;  /* 0x00000000000a7805 */ /* 0x000fe4000001ff00 */
        /* <DEDUP_REMOVED lines=13> */
[----:B------:R0:W5:Y:S07]  /*0dd0*/  @!P6 LDG.E R10, desc[UR4][R22.64] ;  /* 0x00000004160ae981 */ /* 0x00016e000c1e1900 */
[----:B------:R-:W-:Y:S01]  /*0de0*/  @!P4 IADD3 R25, R13, R16, RZ ;  /* 0x000000100d19c210 */ /* 0x000fe20007ffe0ff */
[----:B------:R-:W2:Y:S01]  /*0df0*/  @!P4 LDC.64 R2, c[0x0][0x220] ;  /* 0x00008800ff02cb82 */ /* 0x000ea20000000a00 */
[----:B------:R-:W-:-:S04]  /*0e00*/  @!P4 IADD3 R16, R16, 0x80, RZ ;  /* 0x000000801010c810 */ /* 0x000fc80007ffe0ff */
[----:B------:R-:W-:-:S13]  /*0e10*/  ISETP.GE.AND P3, PT, R16, R6, PT ;  /* 0x000000061000720c */ /* 0x000fda0003f66270 */
[----:B------:R-:W-:Y:S01]  /*0e20*/  @!P3 IADD3 R7, R13, R16, RZ ;  /* 0x000000100d07b210 */ /* 0x000fe20007ffe0ff */
[----:B------:R-:W0:Y:S01]  /*0e30*/  @!P3 LDC.64 R14, c[0x0][0x220] ;  /* 0x00008800ff0ebb82 */ /* 0x000e220000000a00 */
[----:B------:R-:W-:-:S04]  /*0e40*/  @!P3 IADD3 R16, R16, 0x80, RZ ;  /* 0x000000801010b810 */ /* 0x000fc80007ffe0ff */
[----:B------:R-:W-:-:S13]  /*0e50*/  ISETP.GE.AND P2, PT, R16, R6, PT ;  /* 0x000000061000720c */ /* 0x000fda0003f46270 */
[----:B------:R-:W-:Y:S01]  /*0e60*/  @!P2 IADD3 R17, R13, R16, RZ ;  /* 0x000000100d11a210 */ /* 0x000fe20007ffe0ff */
[----:B--2---:R-:W-:Y:S01]  /*0e70*/  @!P4 IMAD.WIDE.U32 R24, R25, 0x4, R2 ;  /* 0x000000041918c825 */ /* 0x004fe200078e0002 */
[----:B------:R-:W-:Y:S01]  /*0e80*/  @!P2 IADD3 R16, R16, 0x80, RZ ;  /* 0x000000801010a810 */ /* 0x000fe20007ffe0ff */
[----:B------:R-:W2:Y:S03]  /*0e90*/  @!P2 LDC.64 R8, c[0x0][0x220] ;  /* 0x00008800ff08ab82 */ /* 0x000ea60000000a00 */
[----:B------:R-:W-:-:S13]  /*0ea0*/  ISETP.GE.AND P1, PT, R16, R6, PT ;  /* 0x000000061000720c */ /* 0x000fda0003f26270 */
[----:B------:R-:W3:Y:S01]  /*0eb0*/  @!P1 LDC.64 R2, c[0x0][0x220] ;  /* 0x00008800ff029b82 */ /* 0x000ee20000000a00 */
[----:B------:R-:W-:Y:S02]  /*0ec0*/  @!P1 IADD3 R19, R13, R16, RZ ;  /* 0x000000100d139210 */ /* 0x000fe40007ffe0ff */
[----:B------:R-:W-:-:S04]  /*0ed0*/  @!P1 IADD3 R16, R16, 0x80, RZ ;  /* 0x0000008010109810 */ /* 0x000fc80007ffe0ff */
[----:B------:R-:W-:Y:S01]  /*0ee0*/  ISETP.GE.AND P6, PT, R16, R6, PT ;  /* 0x000000061000720c */ /* 0x000fe20003fc6270 */
[----:B-1----:R-:W-:-:S04]  /*0ef0*/  @!P5 IMAD.WIDE.U32 R20, R21, 0x4, R4 ;  /* 0x000000041514d825 */ /* 0x002fc800078e0004 */
[----:B0-----:R-:W-:Y:S01]  /*0f00*/  @!P3 IMAD.WIDE.U32 R22, R7, 0x4, R14 ;  /* 0x000000040716b825 */ /* 0x001fe200078e000e */
[----:B------:R-:W-:Y:S01]  /*0f10*/  HFMA2.MMA R0, -RZ, RZ, 0, 0 ;  /* 0x00000000ff007435 */ /* 0x000fe200000001ff */
[----:B------:R0:W5:Y:S02]  /*0f20*/  @!P5 LDG.E R11, desc[UR4][R20.64] ;  /* 0x00000004140bd981 */ /* 0x000164000c1e1900 */
[----:B--2---:R-:W-:-:S04]  /*0f30*/  @!P2 IMAD.WIDE.U32 R8, R17, 0x4, R8 ;  /* 0x000000041108a825 */ /* 0x004fc800078e0008 */
[----:B------:R-:W0:Y:S01]  /*0f40*/  @!P6 LDC.64 R4, c[0x0][0x220] ;  /* 0x00008800ff04eb82 */ /* 0x000e220000000a00 */
[----:B------:R-:W-:Y:S02]  /*0f50*/  @!P6 IADD3 R15, R13, R16, RZ ;  /* 0x000000100d0fe210 */ /* 0x000fe40007ffe0ff */
[----:B------:R-:W5:Y:S01]  /*0f60*/  @!P4 LDG.E R0, desc[UR4][R24.64] ;  /* 0x000000041800c981 */ /* 0x000f62000c1e1900 */
[----:B---3--:R-:W-:-:S04]  /*0f70*/  @!P1 IMAD.WIDE.U32 R16, R19, 0x4, R2 ;  /* 0x0000000413109825 */ /* 0x008fc800078e0002 */
[----:B------:R-:W1:Y:S01]  /*0f80*/  @!P0 LDC.64 R18, c[0x0][0x220] ;  /* 0x00008800ff128b82 */ /* 0x000e620000000a00 */
[----:B------:R-:W-:Y:S01]  /*0f90*/  @!P0 IADD3 R3, R13, R12, RZ ;  /* 0x0000000c0d038210 */ /* 0x000fe20007ffe0ff */
[----:B0-----:R-:W-:Y:S01]  /*0fa0*/  @!P6 IMAD.WIDE.U32 R20, R15, 0x4, R4 ;  /* 0x000000040f14e825 */ /* 0x001fe200078e0004 */
[----:B------:R-:W-:Y:S02]  /*0fb0*/  CS2R R14, SRZ ;  /* 0x00000000000e7805 */ /* 0x000fe4000001ff00 */
[----:B------:R-:W-:Y:S02]  /*0fc0*/  CS2R R4, SRZ ;  /* 0x0000000000047805 */ /* 0x000fe4000001ff00 */
[----:B------:R-:W-:Y:S01]  /*0fd0*/  MOV R7, RZ ;  /* 0x000000ff00077202 */ /* 0x000fe20000000f00 */
[----:B------:R-:W-:Y:S01]  /*0fe0*/  BSSY B0, `(.L_x_1858) ;  /* 0x000002a000007945 */ /* 0x000fe20003800000 */
[----:B------:R0:W5:Y:S01]  /*0ff0*/  @!P2 LDG.E R14, desc[UR4][R8.64] ;  /* 0x00000004080ea981 */ /* 0x000162000c1e1900 */
[----:B-1----:R-:W-:-:S02]  /*1000*/  @!P0 IMAD.WIDE.U32 R18, R3, 0x4, R18 ;  /* 0x0000000403128825 */ /* 0x002fc400078e0012 */
[----:B------:R-:W1:Y:S01]  /*1010*/  @!P0 LDC.64 R2, c[0x0][0x218] ;  /* 0x00008600ff028b82 */ /* 0x000e620000000a00 */
[----:B------:R-:W5:Y:S04]  /*1020*/  @!P6 LDG.E R4, desc[UR4][R20.64] ;  /* 0x000000041404e981 */ /* 0x000f68000c1e1900 */
[----:B------:R-:W5:Y:S01]  /*1030*/  @!P0 LDG.E R15, desc[UR4][R18.64] ;  /* 0x00000004120f8981 */ /* 0x000f62000c1e1900 */
[----:B0-----:R-:W-:-:S03]  /*1040*/  IADD3 R9, R12, 0x180, RZ ;  /* 0x000001800c097810 */ /* 0x001fc60007ffe0ff */
[----:B------:R0:W5:Y:S04]  /*1050*/  @!P1 LDG.E R5, desc[UR4][R16.64] ;  /* 0x0000000410059981 */ /* 0x000168000c1e1900 */
[----:B------:R2:W5:Y:S01]  /*1060*/  @!P3 LDG.E R7, desc[UR4][R22.64] ;  /* 0x000000041607b981 */ /* 0x000562000c1e1900 */
[-C--:B------:R-:W-:Y:S02]  /*1070*/  ISETP.GE.AND P1, PT, R9, R6.reuse, PT ;  /* 0x000000060900720c */ /* 0x080fe40003f26270 */
[C---:B0-----:R-:W-:Y:S02]  /*1080*/  IADD3 R17, R12.reuse, 0x200, RZ ;  /* 0x000002000c117810 */ /* 0x041fe40007ffe0ff */
[----:B--2---:R-:W-:Y:S02]  /*1090*/  IADD3 R23, R12, 0x100, RZ ;  /* 0x000001000c177810 */ /* 0x004fe40007ffe0ff */
[----:B------:R-:W-:-:S02]  /*10a0*/  ISETP.GE.AND P2, PT, R17, R6, PT ;  /* 0x000000061100720c */ /* 0x000fc40003f46270 */
[----:B------:R-:W-:Y:S02]  /*10b0*/  ISETP.GE.AND P3, PT, R23, R6, PT ;  /* 0x000000061700720c */ /* 0x000fe40003f66270 */
[C---:B------:R-:W-:Y:S02]  /*10c0*/  IADD3 R9, R12.reuse, 0x80, RZ ;  /* 0x000000800c097810 */ /* 0x040fe40007ffe0ff */
[----:B------:R-:W-:Y:S01]  /*10d0*/  IADD3 R17, R12, 0x280, RZ ;  /* 0x000002800c117810 */ /* 0x000fe20007ffe0ff */
[----:B------:R-:W-:Y:S08]  /*10e0*/  @P0 BRA `(.L_x_1859) ;  /* 0x0000000000640947 */ /* 0x000ff00003800000 */
[----:B------:R-:W-:Y:S01]  /*10f0*/  MOV R19, 0x3f000000 ;  /* 0x3f00000000137802 */ /* 0x000fe20000000f00 */
        /* <DEDUP_REMOVED lines=24> */
.L_x_1859:
[----:B------:R-:W-:Y:S05]  /*1280*/  BSYNC B0 ;  /* 0x0000000000007941 */ /* 0x000fea0003800000 */
.L_x_1858:
[-C--:B------:R-:W-:Y:S01]  /*1290*/  ISETP.GE.AND P5, PT, R9, R6.reuse, PT ;  /* 0x000000060900720c */ /* 0x080fe20003fa6270 */
[----:B------:R-:W-:Y:S01]  /*12a0*/  BSSY B0, `(.L_x_1860) ;  /* 0x000001d000007945 */ /* 0x000fe20003800000 */
[----:B------:R-:W-:Y:S02]  /*12b0*/  ISETP.GE.AND P4, PT, R17, R6, PT ;  /* 0x000000061100720c */ /* 0x000fe40003f86270 */
[----:B------:R-:W-:-:S09]  /*12c0*/  IADD3 R17, R12, 0x300, RZ ;  /* 0x000003000c117810 */ /* 0x000fd20007ffe0ff */
[----:B------:R-:W-:Y:S05]  /*12d0*/  @P5 BRA `(.L_x_1861) ;  /* 0x0000000000645947 */ /* 0x000fea0003800000 */
[----:B------:R-:W-:Y:S01]  /*12e0*/  HFMA2.MMA R19, -RZ, RZ, 1.75, 0 ;  /* 0x3f000000ff137435 */ /* 0x000fe200000001ff */
[C---:B-----5:R-:W-:Y:S01]  /*12f0*/  FADD.FTZ R8, |R10|.reuse, -RZ ;  /* 0x800000ff0a087221 */ /* 0x060fe20000010200 */
[C---:B------:R-:W-:Y:S01]  /*1300*/  FSETP.GT.FTZ.AND P5, PT, |R10|.reuse, 0.56000000238418579102, PT ;  /* 0x3f0f5c290a00780b */ /* 0x040fe20003fb4200 */
[----:B------:R-:W-:Y:S01]  /*1310*/  HFMA2.MMA R21, -RZ, RZ, 1.9599609375, 20144 ;  /* 0x3fd774ebff157435 */ /* 0x000fe200000001ff */
        /* <DEDUP_REMOVED lines=21> */
.L_x_1861:
[----:B------:R-:W-:Y:S05]  /*1470*/  BSYNC B0 ;  /* 0x0000000000007941 */ /* 0x000fea0003800000 */
.L_x_1860:
[----:B------:R-:W-:Y:S01]  /*1480*/  BSSY B0, `(.L_x_1862) ;  /* 0x000001d000007945 */ /* 0x000fe20003800000 */
[----:B------:R-:W-:Y:S02]  /*1490*/  ISETP.GE.AND P5, PT, R17, R6, PT ;  /* 0x000000061100720c */ /* 0x000fe40003fa6270 */
[----:B------:R-:W-:Y:S01]  /*14a0*/  IADD3 R17, R12, 0x380, RZ ;  /* 0x000003800c117810 */ /* 0x000fe20007ffe0ff */
[----:B------:R-:W-:Y:S10]  /*14b0*/  @P3 BRA `(.L_x_1863) ;  /* 0x0000000000643947 */ /* 0x000ff40003800000 */
        /* <DEDUP_REMOVED lines=25> */
.L_x_1863:
[----:B------:R-:W-:Y:S05]  /*1650*/  BSYNC B0 ;  /* 0x0000000000007941 */ /* 0x000fea0003800000 */
.L_x_1862:
[----:B-----5:R-:W-:Y:S01]  /*1660*/  @!P0 IADD3 R11, R13, R12, RZ ;  /* 0x0000000c0d0b8210 */ /* 0x020fe20007ffe0ff */
[----:B------:R-:W-:Y:S01]  /*1670*/  BSSY B0, `(.L_x_1864) ;  /* 0x000001d000007945 */ /* 0x000fe20003800000 */
[----:B------:R-:W-:-:S03]  /*1680*/  ISETP.GE.AND P3, PT, R17, R6, PT ;  /* 0x000000061100720c */ /* 0x000fc60003f66270 */
[----:B-1----:R-:W-:Y:S01]  /*1690*/  @!P0 IMAD.WIDE.U32 R2, R11, 0x4, R2 ;  /* 0x000000040b028825 */ /* 0x002fe200078e0002 */
[----:B------:R-:W-:Y:S09]  /*16a0*/  @P1 BRA `(.L_x_1865) ;  /* 0x0000000000641947 */ /* 0x000ff20003800000 */
[----:B------:R-:W-:Y:S01]  /*16b0*/  HFMA2.MMA R16, -RZ, RZ, 1.75, 0 ;  /* 0x3f000000ff107435 */ /* 0x000fe200000001ff */
[C---:B------:R-:W-:Y:S01]  /*16c0*/  FADD.FTZ R11, |R0|.reuse, -RZ ;  /* 0x800000ff000b7221 */ /* 0x040fe20000010200 */
[C---:B------:R-:W-:Y:S02]  /*16d0*/  FSETP.GT.FTZ.AND P1, PT, |R0|.reuse, 0.56000000238418579102, PT ;  /* 0x3f0f5c290000780b */ /* 0x040fe40003f34200 */
[----:B------:R-:W-:-:S06]  /*16e0*/  FSETP.NEU.FTZ.AND P6, PT, |R0|, 1, PT ;  /* 0x3f8000000000780b */ /* 0x000fcc0003fdd200 */
        /* <DEDUP_REMOVED lines=20> */
[----:B------:R-:W-:-:S07]  /*1830*/  FSEL R0, R0, R11, !P1 ;  /* 0x0000000b00007208 */ /* 0x000fce0004800000 */
.L_x_1865:
[----:B------:R-:W-:Y:S05]  /*1840*/  BSYNC B0 ;  /* 0x0000000000007941 */ /* 0x000fea0003800000 */
.L_x_1864:
[----:B------:R-:W-:Y:S04]  /*1850*/  BSSY B0, `(.L_x_1866) ;  /* 0x000001b000007945 */ /* 0x000fe80003800000 */
[----:B------:R-:W-:Y:S05]  /*1860*/  @P2 BRA `(.L_x_1867) ;  /* 0x0000000000642947 */ /* 0x000fea0003800000 */
[----:B------:R-:W-:Y:S01]  /*1870*/  MOV R16, 0x3f000000 ;  /* 0x3f00000000107802 */ /* 0x000fe20000000f00 */
        /* <DEDUP_REMOVED lines=24> */
.L_x_1867:
[----:B------:R-:W-:Y:S05]  /*1a00*/  BSYNC B0 ;  /* 0x0000000000007941 */ /* 0x000fea0003800000 */
.L_x_1866:
[----:B------:R-:W-:Y:S04]  /*1a10*/  BSSY B0, `(.L_x_1868) ;  /* 0x000001b000007945 */ /* 0x000fe80003800000 */
[----:B------:R-:W-:Y:S05]  /*1a20*/  @P4 BRA `(.L_x_1869) ;  /* 0x0000000000644947 */ /* 0x000fea0003800000 */
        /* <DEDUP_REMOVED lines=25> */
.L_x_1869:
[----:B------:R-:W-:Y:S05]  /*1bc0*/  BSYNC B0 ;  /* 0x0000000000007941 */ /* 0x000fea0003800000 */
.L_x_1868:
        /* <DEDUP_REMOVED lines=27> */
.L_x_1871:
[----:B------:R-:W-:Y:S05]  /*1d80*/  BSYNC B0 ;  /* 0x0000000000007941 */ /* 0x000fea0003800000 */
.L_x_1870:
[----:B------:R-:W-:Y:S04]  /*1d90*/  BSSY B0, `(.L_x_1872) ;  /* 0x000001b000007945 */ /* 0x000fe80003800000 */
[----:B------:R-:W-:Y:S05]  /*1da0*/  @P3 BRA `(.L_x_1873) ;  /* 0x0000000000643947 */ /* 0x000fea0003800000 */
[----:B------:R-:W-:Y:S01]  /*1db0*/  HFMA2.MMA R17, -RZ, RZ, 1.75, 0 ;  /* 0x3f000000ff117435 */ /* 0x000fe200000001ff */
[C---:B------:R-:W-:Y:S01]  /*1dc0*/  FADD.FTZ R14, |R4|.reuse, -RZ ;  /* 0x800000ff040e7221 */ /* 0x040fe20000010200 */
        /* <DEDUP_REMOVED lines=23> */
.L_x_1873:
[----:B------:R-:W-:Y:S05]  /*1f40*/  BSYNC B0 ;  /* 0x0000000000007941 */ /* 0x000fea0003800000 */
.L_x_1872:
[----:B------:R-:W-:Y:S01]  /*1f50*/  @!P0 MOV R12, R9 ;  /* 0x00000009000c8202 */ /* 0x000fe20000000f00 */
[----:B------:R0:W-:Y:S01]  /*1f60*/  @!P0 STG.E desc[UR4][R2.64], R15 ;  /* 0x0000000f02008986 */ /* 0x0001e2000c101904 */
        /* <DEDUP_REMOVED lines=9> */
[----:B------:R0:W-:Y:S07]  /*2000*/  STG.E desc[UR4][R2.64], R8 ;  /* 0x0000000802007986 */ /* 0x0001ee000c101904 */
[----:B------:R-:W-:Y:S05]  /*2010*/  @P0 BRA `(.L_x_1877) ;  /* 0x0000000000300947 */ /* 0x000fea0003800000 */
[----:B0-----:R-:W0:Y:S01]  /*2020*/  LDC.64 R2, c[0x0][0x218] ;  /* 0x00008600ff027b82 */ /* 0x001e220000000a00 */
[----:B------:R-:W-:Y:S02]  /*2030*/  IADD3 R9, R13, R12, RZ ;  /* 0x0000000c0d097210 */ /* 0x000fe40007ffe0ff */
[----:B------:R-:W-:-:S03]  /*2040*/  IADD3 R12, R12, 0x80, RZ ;  /* 0x000000800c0c7810 */ /* 0x000fc60007ffe0ff */
[----:B0-----:R-:W-:-:S05]  /*2050*/  IMAD.WIDE.U32 R2, R9, 0x4, R2 ;  /* 0x0000000409027825 */ /* 0x001fca00078e0002 */
[----:B------:R0:W-:Y:S02]  /*2060*/  STG.E desc[UR4][R2.64], R10 ;  /* 0x0000000a02007986 */ /* 0x0001e4000c101904 */
.L_x_1876:
[----:B------:R-:W-:-:S13]  /*2070*/  ISETP.GE.AND P0, PT, R12, R6, PT ;  /* 0x000000060c00720c */ /* 0x000fda0003f06270 */
[----:B------:R-:W-:Y:S05]  /*2080*/  @P0 BRA `(.L_x_1878) ;  /* 0x0000000000300947 */ /* 0x000fea0003800000 */
[----:B0-----:R-:W0:Y:S01]  /*2090*/  LDC.64 R2, c[0x0][0x218] ;  /* 0x00008600ff027b82 */ /* 0x001e220000000a00 */
[----:B------:R-:W-:Y:S02]  /*20a0*/  IADD3 R9, R13, R12, RZ ;  /* 0x0000000c0d097210 */ /* 0x000fe40007ffe0ff */
[----:B------:R-:W-:-:S03]  /*20b0*/  IADD3 R12, R12, 0x80, RZ ;  /* 0x000000800c0c7810 */ /* 0x000fc60007ffe0ff */
[----:B0-----:R-:W-:-:S05]  /*20c0*/  IMAD.WIDE.U32 R2, R9, 0x4, R2 ;  /* 0x0000000409027825 */ /* 0x001fca00078e0002 */
[----:B------:R1:W-:Y:S02]  /*20d0*/  STG.E desc[UR4][R2.64], R0 ;  /* 0x0000000002007986 */ /* 0x0003e4000c101904 */
.L_x_1877:
[----:B------:R-:W-:-:S13]  /*20e0*/  ISETP.GE.AND P0, PT, R12, R6, PT ;  /* 0x000000060c00720c */ /* 0x000fda0003f06270 */
[----:B------:R-:W-:Y:S05]  /*20f0*/  @P0 BRA `(.L_x_1879) ;  /* 0x0000000000340947 */ /* 0x000fea0003800000 */
[----:B01----:R-:W0:Y:S01]  /*2100*/  LDC.64 R2, c[0x0][0x218] ;  /* 0x00008600ff027b82 */ /* 0x003e220000000a00 */
[----:B------:R-:W-:Y:S02]  /*2110*/  IADD3 R9, R13, R12, RZ ;  /* 0x0000000c0d097210 */ /* 0x000fe40007ffe0ff */
[----:B------:R-:W-:-:S03]  /*2120*/  IADD3 R12, R12, 0x80, RZ ;  /* 0x000000800c0c7810 */ /* 0x000fc60007ffe0ff */
[----:B0-----:R-:W-:-:S05]  /*2130*/  IMAD.WIDE.U32 R2, R9, 0x4, R2 ;  /* 0x0000000409027825 */ /* 0x001fca00078e0002 */
[----:B------:R1:W-:Y:S02]  /*2140*/  STG.E desc[UR4][R2.64], R11 ;  /* 0x0000000b02007986 */ /* 0x0003e4000c101904 */
.L_x_1878:
[----:B------:R-:W-:-:S13]  /*2150*/  ISETP.GE.AND P0, PT, R12, R6, PT ;  /* 0x000000060c00720c */ /* 0x000fda0003f06270 */
[----:B------:R-:W-:Y:S05]  /*2160*/  @P0 BREAK B1 ;  /* 0x0000000000010942 */ /* 0x000fea0003800000 */
[----:B------:R-:W-:Y:S05]  /*2170*/  @P0 BRA `(.L_x_1880) ;  /* 0x0000000000300947 */ /* 0x000fea0003800000 */
[----:B01----:R-:W0:Y:S01]  /*2180*/  LDC.64 R2, c[0x0][0x218] ;  /* 0x00008600ff027b82 */ /* 0x003e220000000a00 */
[----:B------:R-:W-:Y:S02]  /*2190*/  IADD3 R9, R13, R12, RZ ;  /* 0x0000000c0d097210 */ /* 0x000fe40007ffe0ff */
[----:B------:R-:W-:-:S03]  /*21a0*/  IADD3 R12, R12, 0x80, RZ ;  /* 0x000000800c0c7810 */ /* 0x000fc60007ffe0ff */
[----:B0-----:R-:W-:-:S05]  /*21b0*/  IMAD.WIDE.U32 R2, R9, 0x4, R2 ;  /* 0x0000000409027825 */ /* 0x001fca00078e0002 */
[----:B------:R2:W-:Y:S02]  /*21c0*/  STG.E desc[UR4][R2.64], R7 ;  /* 0x0000000702007986 */ /* 0x0005e4000c101904 */
.L_x_1879:
[----:B------:R-:W-:Y:S05]  /*21d0*/  BSYNC B1 ;  /* 0x0000000000017941 */ /* 0x000fea0003800000 */
.L_x_1875:
[----:B------:R-:W-:-:S13]  /*21e0*/  ISETP.GE.AND P0, PT, R12, R6, PT ;  /* 0x000000060c00720c */ /* 0x000fda0003f06270 */
[----:B012---:R-:W0:Y:S01]  /*21f0*/  @!P0 LDC.64 R2, c[0x0][0x218] ;  /* 0x00008600ff028b82 */ /* 0x007e220000000a00 */
[----:B------:R-:W-:Y:S02]  /*2200*/  @!P0 IADD3 R7, R13, R12, RZ ;  /* 0x0000000c0d078210 */ /* 0x000fe40007ffe0ff */
[----:B------:R-:W-:-:S03]  /*2210*/  @!P0 IADD3 R12, R12, 0x80, RZ ;  /* 0x000000800c0c8810 */ /* 0x000fc60007ffe0ff */
[----:B0-----:R-:W-:-:S05]  /*2220*/  @!P0 IMAD.WIDE.U32 R2, R7, 0x4, R2 ;  /* 0x0000000407028825 */ /* 0x001fca00078e0002 */
[----:B------:R2:W-:Y:S02]  /*2230*/  @!P0 STG.E desc[UR4][R2.64], R5 ;  /* 0x0000000502008986 */ /* 0x0005e4000c101904 */
.L_x_1880:
[----:B------:R-:W-:Y:S05]  /*2240*/  BSYNC B0 ;  /* 0x0000000000007941 */ /* 0x000fea0003800000 */
.L_x_1874:
[----:B------:R-:W-:Y:S05]  /*2250*/  WARPSYNC.ALL ;  /* 0x0000000000007948 */ /* 0x000fea0003800000 */
[----:B------:R-:W-:-:S13]  /*2260*/  ISETP.GE.AND P0, PT, R12, R6, PT ;  /* 0x000000060c00720c */ /* 0x000fda0003f06270 */
[----:B------:R-:W-:Y:S05]  /*2270*/  @P0 EXIT ;  /* 0x000000000000094d */ /* 0x000fea0003800000 */
[----:B012---:R-:W0:Y:S01]  /*2280*/  LDC.64 R2, c[0x0][0x218] ;  /* 0x00008600ff027b82 */ /* 0x007e220000000a00 */
[----:B------:R-:W-:-:S05]  /*2290*/  IADD3 R13, R13, R12, RZ ;  /* 0x0000000c0d0d7210 */ /* 0x000fca0007ffe0ff */
[----:B0-----:R-:W-:-:S05]  /*22a0*/  IMAD.WIDE.U32 R2, R13, 0x4, R2 ;  /* 0x000000040d027825 */ /* 0x001fca00078e0002 */
[----:B------:R-:W-:Y:S01]  /*22b0*/  STG.E desc[UR4][R2.64], R4 ;  /* 0x0000000402007986 */ /* 0x000fe2000c101904 */
[----:B------:R-:W-:Y:S05]  /*22c0*/  EXIT ;  /* 0x000000000000794d */ /* 0x000fea0003800000 */
.L_x_1881:
        /* <DEDUP_REMOVED lines=11> */
.L_x_20842:


//--------------------- .text._ZN2at6native29vectorized_elementwise_kernelILi4EZZZNS0_16asin_kernel_cudaERNS_18TensorIteratorBaseEENKUlvE0_clEvENKUlvE0_clEvEUlfE_St5arrayIPcLm2EEEEviT0_T1_ --------------------------
	.section	.text._ZN2at6native29vectorized_elementwise_kernelILi4EZZZNS0_16asin_kernel_cudaERNS_18TensorIteratorBaseEENKUlvE0_clEvENKUlvE0_clEvEUlfE_St5arrayIPcLm2EEEEviT0_T1_,"ax",@progbits
	.align	128
        .global         _ZN2at6native29vectorized_elementwise_kernelILi4EZZZNS0_16asin_kernel_cudaERNS_18TensorIteratorBaseEENKUlvE0_clEvENKUlvE0_clEvEUlfE_St5arrayIPcLm2EEEEviT0_T1_
        .type           _ZN2at6native29vectorized_elementwise_kernelILi4EZZZNS0_16asin_kernel_cudaERNS_18TensorIteratorBaseEENKUlvE0_clEvENKUlvE0_clEvEUlfE_St5arrayIPcLm2EEEEviT0_T1_,@function
        .size           _ZN2at6native29vectorized_elementwise_kernelILi4EZZZNS0_16asin_kernel_cudaERNS_18TensorIteratorBaseEENKUlvE0_clEvENKUlvE0_clEvEUlfE_St5arrayIPcLm2EEEEviT0_T1_,(.L_x_20843 - _ZN2at6native29vectorized_elementwise_kernelILi4EZZZNS0_16asin_kernel_cudaERNS_18TensorIteratorBaseEENKUlvE0_clEvENKUlvE0_clEvEUlfE_St5arrayIPcLm2EEEEviT0_T1_)
        .other          _ZN2at6native29vectorized_elementwise_kernelILi4EZZZNS0_16asin_kernel_cudaERNS_18TensorIteratorBaseEENKUlvE0_clEvENKUlvE0_clEvEUlfE_St5arrayIPcLm2EEEEviT0_T1_,@"STO_CUDA_ENTRY STV_DEFAULT"
_ZN2at6native29vectorized_elementwise_kernelILi4EZZZNS0_16asin_kernel_cudaERNS_18TensorIteratorBaseEENKUlvE0_clEvENKUlvE0_clEvEUlfE_St5arrayIPcLm2EEEEviT0_T1_:
.text._ZN2at6native29vectorized_elementwise_kernelILi4EZZZNS0_16asin_kernel_cudaERNS_18TensorIteratorBaseEENKUlvE0_clEvENKUlvE0_clEvEUlfE_St5arrayIPcLm2EEEEviT0_T1_:
        /* <DEDUP_REMOVED lines=12> */
[----:B------:R-:W2:Y:S04]  /*00c0*/  LDG.E.128 R8, desc[UR4][R2.64] ;  /* 0x0000000402087981 */ /* 0x000ea8000c1e1d00 */
[----:B------:R0:W3:Y:S01]  /*00d0*/  LDG.E.128 R4, desc[UR4][R2.64+0x800] ;  /* 0x0008000402047981 */ /* 0x0000e2000c1e1d00 */
[----:B------:R-:W-:Y:S01]  /*00e0*/  HFMA2.MMA R14, -RZ, RZ, 1.75, 0 ;  /* 0x3f000000ff0e7435 */ /* 0x000fe200000001ff */
[----:B--2---:R-:W-:Y:S01]  /*00f0*/  FADD.FTZ R19, |R8|, -RZ ;  /* 0x800000ff08137221 */ /* 0x004fe20000010200 */
[----:B------:R-:W-:Y:S01]  /*0100*/  FADD.FTZ R17, |R9|, -RZ ;  /* 0x800000ff09117221 */ /* 0x000fe20000010200 */
[----:B------:R-:W-:Y:S01]  /*0110*/  FADD.FTZ R13, |R10|, -RZ ;  /* 0x800000ff0a0d7221 */ /* 0x000fe20000010200 */
[----:B------:R-:W-:-:S06]  /*0120*/  FADD.FTZ R15, |R11|, -RZ ;  /* 0x800000ff0b0f7221 */ /* 0x000fcc0000010200 */
[-C--:B------:R-:W-:Y:S01]  /*0130*/  FFMA.FTZ R12, -R19, R14.reuse, 0.5 ;  /* 0x3f000000130c7423 */ /* 0x080fe2000001010e */
[-C--:B------:R-:W-:Y:S01]  /*0140*/  FFMA.FTZ R18, -R17, R14.reuse, 0.5 ;  /* 0x3f00000011127423 */ /* 0x080fe2000001010e */
[-C--:B------:R-:W-:Y:S01]  /*0150*/  FFMA.FTZ R0, -R13, R14.reuse, 0.5 ;  /* 0x3f0000000d007423 */ /* 0x080fe2000001010e */
[----:B0-----:R-:W-:Y:S01]  /*0160*/  FFMA.FTZ R3, -R15, R14, 0.5 ;  /* 0x3f0000000f037423 */ /* 0x001fe2000001010e */
[----:B------:R-:W0:Y:S01]  /*0170*/  MUFU.RSQ R25, R12 ;  /* 0x0000000c00197308 */ /* 0x000e220000001400 */
[----:B------:R-:W-:Y:S02]  /*0180*/  FSETP.GT.FTZ.AND P5, PT, |R8|, 0.56000000238418579102, PT ;  /* 0x3f0f5c290800780b */ /* 0x000fe40003fb4200 */
[----:B------:R-:W-:Y:S02]  /*0190*/  FSETP.GT.FTZ.AND P2, PT, |R9|, 0.56000000238418579102, PT ;  /* 0x3f0f5c290900780b */ /* 0x000fe40003f54200 */
[----:B------:R-:W-:Y:S02]  /*01a0*/  FSETP.GT.FTZ.AND P3, PT, |R10|, 0.56000000238418579102, PT ;  /* 0x3f0f5c290a00780b */ /* 0x000fe40003f74200 */
[----:B------:R-:W-:Y:S01]  /*01b0*/  FSETP.NEU.FTZ.AND P0, PT, |R8|, 1, PT ;  /* 0x3f8000000800780b */ /* 0x000fe20003f1d200 */
[----:B------:R-:W1:Y:S01]  /*01c0*/  MUFU.RSQ R27, R18 ;  /* 0x00000012001b7308 */ /* 0x000e620000001400 */
[----:B------:R-:W-:-:S02]  /*01d0*/  FSETP.GT.FTZ.AND P4, PT, |R11|, 0.56000000238418579102, PT ;  /* 0x3f0f5c290b00780b */ /* 0x000fc40003f94200 */
[----:B------:R-:W-:Y:S02]  /*01e0*/  FSETP.NEU.FTZ.AND P1, PT, |R9|, 1, PT ;  /* 0x3f8000000900780b */ /* 0x000fe40003f3d200 */
[----:B---3--:R-:W-:-:S03]  /*01f0*/  FSETP.NEU.FTZ.AND P6, PT, |R5|, 1, PT ;  /* 0x3f8000000500780b */ /* 0x008fc60003fdd200 */
[----:B------:R-:W2:Y:S01]  /*0200*/  MUFU.RSQ R23, R0 ;  /* 0x0000000000177308 */ /* 0x000ea20000001400 */
[----:B0-----:R-:W-:Y:S01]  /*0210*/  FMUL.FTZ R16, R12, R25 ;  /* 0x000000190c107220 */ /* 0x001fe20000410000 */
[----:B------:R-:W-:-:S04]  /*0220*/  FMUL.FTZ R25, R25, 0.5 ;  /* 0x3f00000019197820 */ /* 0x000fc80000410000 */
[----:B------:R-:W-:Y:S02]  /*0230*/  FFMA.FTZ R25, -R16, R25, 0.5 ;  /* 0x3f00000010197423 */ /* 0x000fe40000010119 */
[----:B------:R-:W0:Y:S01]  /*0240*/  MUFU.RSQ R2, R3 ;  /* 0x0000000300027308 */ /* 0x000e220000001400 */
[----:B-1----:R-:W-:Y:S01]  /*0250*/  FMUL.FTZ R20, R18, R27 ;  /* 0x0000001b12147220 */ /* 0x002fe20000410000 */
[----:B------:R-:W-:Y:S01]  /*0260*/  FMUL.FTZ R27, R27, 0.5 ;  /* 0x3f0000001b1b7820 */ /* 0x000fe20000410000 */
[----:B------:R-:W-:-:S03]  /*0270*/  FFMA.FTZ R12, R16, R25, R16 ;  /* 0x00000019100c7223 */ /* 0x000fc60000010010 */
[----:B------:R-:W-:Y:S02]  /*0280*/  FFMA.FTZ R27, -R20, R27, 0.5 ;  /* 0x3f000000141b7423 */ /* 0x000fe4000001011b */
[----:B------:R-:W-:Y:S01]  /*0290*/  @P5 FSEL R19, R12, RZ, P0 ;  /* 0x000000ff0c135208 */ /* 0x000fe20000000000 */
[----:B--2---:R-:W-:Y:S01]  /*02a0*/  FMUL.FTZ R0, R0, R23 ;  /* 0x0000001700007220 */ /* 0x004fe20000410000 */
[----:B------:R-:W-:Y:S01]  /*02b0*/  FMUL.FTZ R23, R23, 0.5 ;  /* 0x3f00000017177820 */ /* 0x000fe20000410000 */
[----:B------:R-:W-:Y:S01]  /*02c0*/  FFMA.FTZ R27, R20, R27, R20 ;  /* 0x0000001b141b7223 */ /* 0x000fe20000010014 */
[----:B------:R-:W-:Y:S02]  /*02d0*/  FSETP.NEU.FTZ.AND P0, PT, |R10|, 1, PT ;  /* 0x3f8000000a00780b */ /* 0x000fe40003f1d200 */
[----:B------:R-:W-:Y:S02]  /*02e0*/  FFMA.FTZ R23, -R0, R23, 0.5 ;  /* 0x3f00000000177423 */ /* 0x000fe40000010117 */
[----:B------:R-:W-:Y:S01]  /*02f0*/  @P2 FSEL R17, R27, RZ, P1 ;  /* 0x000000ff1b112208 */ /* 0x000fe20000800000 */
[----:B0-----:R-:W-:Y:S01]  /*0300*/  FMUL.FTZ R3, R3, R2 ;  /* 0x0000000203037220 */ /* 0x001fe20000410000 */
        /* <DEDUP_REMOVED lines=8> */
[----:B------:R-:W-:Y:S02]  /*0390*/  MOV R2, 0x3d4dd2f7 ;  /* 0x3d4dd2f700027802 */ /* 0x000fe40000000f00 */
[----:B------:R-:W-:Y:S01]  /*03a0*/  FMUL.FTZ R23, R13, R13 ;  /* 0x0000000d0d177220 */ /* 0x000fe20000410000 */
[C---:B------:R-:W-:Y:S02]  /*03b0*/  FSETP.NEU.FTZ.AND P0, PT, |R4|.reuse, 1, PT ;  /* 0x3f8000000400780b */ /* 0x040fe40003f1d200 */
[-C--:B------:R-:W-:Y:S01]  /*03c0*/  FFMA.FTZ R0, R27, R2.reuse, 0.018773360177874565125 ;  /* 0x3c99ca971b007423 */ /* 0x080fe20000010002 */
[----:B------:R-:W-:Y:S01]  /*03d0*/  @P4 FSEL R15, R3, RZ, P1 ;  /* 0x000000ff030f4208 */ /* 0x000fe20000800000 */
[-C--:B------:R-:W-:Y:S01]  /*03e0*/  FFMA.FTZ R16, R23, R2.reuse, 0.018773360177874565125 ;  /* 0x3c99ca9717107423 */ /* 0x080fe20000010002 */
[----:B------:R-:W-:Y:S01]  /*03f0*/  FFMA.FTZ R12, R25, R2, 0.018773360177874565125 ;  /* 0x3c99ca97190c7423 */ /* 0x000fe20000010002 */
[----:B------:R-:W-:Y:S01]  /*0400*/  FFMA.FTZ R0, R27, R0, 0.046769052743911743164 ;  /* 0x3d3f90e81b007423 */ /* 0x000fe20000010000 */
[C---:B------:R-:W-:Y:S01]  /*0410*/  FSETP.GT.FTZ.AND P1, PT, |R4|.reuse, 0.56000000238418579102, PT ;  /* 0x3f0f5c290400780b */ /* 0x040fe20003f34200 */
[----:B------:R-:W-:Y:S01]  /*0420*/  FMUL.FTZ R3, R15, R15 ;  /* 0x0000000f0f037220 */ /* 0x000fe20000410000 */
[----:B------:R-:W-:Y:S01]  /*0430*/  FFMA.FTZ R18, R23, R16, 0.046769052743911743164 ;  /* 0x3d3f90e817127423 */ /* 0x000fe20000010010 */
[----:B------:R-:W-:Y:S01]  /*0440*/  FFMA.FTZ R0, R27, R0, 0.074823014438152313232 ;  /* 0x3d993ccf1b007423 */ /* 0x000fe20000010000 */
[----:B------:R-:W-:Y:S01]  /*0450*/  FFMA.FTZ R12, R25, R12, 0.046769052743911743164 ;  /* 0x3d3f90e8190c7423 */ /* 0x000fe2000001000c */
[----:B------:R-:W-:Y:S01]  /*0460*/  FFMA.FTZ R20, R3, R2, 0.018773360177874565125 ;  /* 0x3c99ca9703147423 */ /* 0x000fe20000010002 */
[----:B------:R-:W-:Y:S01]  /*0470*/  FFMA.FTZ R18, R23, R18, 0.074823014438152313232 ;  /* 0x3d993ccf17127423 */ /* 0x000fe20000010012 */
[----:B------:R-:W-:Y:S01]  /*0480*/  FFMA.FTZ R0, R27, R0, 0.16667181253433227539 ;  /* 0x3e2aac041b007423 */ /* 0x000fe20000010000 */
[----:B------:R-:W-:Y:S01]  /*0490*/  FFMA.FTZ R16, R25, R12, 0.074823014438152313232 ;  /* 0x3d993ccf19107423 */ /* 0x000fe2000001000c */
[----:B------:R-:W-:Y:S01]  /*04a0*/  FFMA.FTZ R20, R3, R20, 0.046769052743911743164 ;  /* 0x3d3f90e803147423 */ /* 0x000fe20000010014 */
[----:B------:R-:W-:Y:S01]  /*04b0*/  FFMA.FTZ R18, R23, R18, 0.16667181253433227539 ;  /* 0x3e2aac0417127423 */ /* 0x000fe20000010012 */
[----:B------:R-:W-:Y:S01]  /*04c0*/  FMUL.FTZ R12, R27, R0 ;  /* 0x000000001b0c7220 */ /* 0x000fe20000410000 */
[----:B------:R-:W-:Y:S01]  /*04d0*/  FADD.FTZ R27, |R4|, -RZ ;  /* 0x800000ff041b7221 */ /* 0x000fe20000010200 */
[----:B------:R-:W-:Y:S01]  /*04e0*/  FFMA.FTZ R20, R3, R20, 0.074823014438152313232 ;  /* 0x3d993ccf03147423 */ /* 0x000fe20000010014 */
[----:B------:R-:W-:Y:S01]  /*04f0*/  FMUL.FTZ R22, R23, R18 ;  /* 0x0000001217167220 */ /* 0x000fe20000410000 */
[----:B------:R-:W-:Y:S01]  /*0500*/  FFMA.FTZ R16, R25, R16, 0.16667181253433227539 ;  /* 0x3e2aac0419107423 */ /* 0x000fe20000010010 */
[----:B------:R-:W-:Y:S01]  /*0510*/  FFMA.FTZ R18, -R27, R14, 0.5 ;  /* 0x3f0000001b127423 */ /* 0x000fe2000001010e */
[----:B------:R-:W-:Y:S01]  /*0520*/  FFMA.FTZ R0, R3, R20, 0.16667181253433227539 ;  /* 0x3e2aac0403007423 */ /* 0x000fe20000010014 */
[----:B------:R-:W-:Y:S01]  /*0530*/  FADD.FTZ R20, |R5|, -RZ ;  /* 0x800000ff05147221 */ /* 0x000fe20000010200 */
[----:B------:R-:W-:Y:S01]  /*0540*/  FMUL.FTZ R24, R25, R16 ;  /* 0x0000001019187220 */ /* 0x000fe20000410000 */
[----:B------:R-:W0:Y:S01]  /*0550*/  MUFU.RSQ R23, R18 ;  /* 0x0000001200177308 */ /* 0x000e220000001400 */
[----:B------:R-:W-:Y:S01]  /*0560*/  FMUL.FTZ R0, R3, R0 ;  /* 0x0000000003007220 */ /* 0x000fe20000410000 */
[----:B------:R-:W-:Y:S01]  /*0570*/  FFMA.FTZ R16, -R20, R14, 0.5 ;  /* 0x3f00000014107423 */ /* 0x000fe2000001010e */
[----:B------:R-:W-:Y:S01]  /*0580*/  FADD.FTZ R25, |R6|, -RZ ;  /* 0x800000ff06197221 */ /* 0x000fe20000010200 */
[----:B------:R-:W-:Y:S01]  /*0590*/  FFMA.FTZ R19, R19, R12, R19 ;  /* 0x0000000c13137223 */ /* 0x000fe20000010013 */
[----:B------:R-:W-:Y:S01]  /*05a0*/  FFMA.FTZ R12, R17, R24, R17 ;  /* 0x00000018110c7223 */ /* 0x000fe20000010011 */
[----:B------:R-:W-:Y:S01]  /*05b0*/  FFMA.FTZ R13, R13, R22, R13 ;  /* 0x000000160d0d7223 */ /* 0x000fe2000001000d */
[----:B------:R-:W-:Y:S01]  /*05c0*/  FFMA.FTZ R17, -R25, R14, 0.5 ;  /* 0x3f00000019117423 */ /* 0x000fe2000001010e */
[----:B------:R-:W1:Y:S01]  /*05d0*/  MUFU.RSQ R3, R16 ;  /* 0x0000001000037308 */ /* 0x000e620000001400 */
[----:B------:R-:W-:Y:S01]  /*05e0*/  FFMA.FTZ R0, R15, R0, R15 ;  /* 0x000000000f007223 */ /* 0x000fe2000001000f */
[----:B------:R-:W-:Y:S01]  /*05f0*/  HFMA2.MMA R15, -RZ, RZ, 1.9599609375, 20144 ;  /* 0x3fd774ebff0f7435 */ /* 0x000fe200000001ff */
[----:B0-----:R-:W-:Y:S01]  /*0600*/  FMUL.FTZ R24, R18, R23 ;  /* 0x0000001712187220 */ /* 0x001fe20000410000 */
[----:B------:R-:W-:-:S04]  /*0610*/  FMUL.FTZ R23, R23, 0.5 ;  /* 0x3f00000017177820 */ /* 0x000fc80000410000 */
[----:B------:R-:W0:Y:S01]  /*0620*/  MUFU.RSQ R18, R17 ;  /* 0x0000001100127308 */ /* 0x000e220000001400 */
[----:B------:R-:W-:Y:S01]  /*0630*/  FFMA.FTZ R23, -R24, R23, 0.5 ;  /* 0x3f00000018177423 */ /* 0x000fe20000010117 */
[----:B-1----:R-:W-:Y:S01]  /*0640*/  FMUL.FTZ R22, R16, R3 ;  /* 0x0000000310167220 */ /* 0x002fe20000410000 */
[----:B------:R-:W-:Y:S02]  /*0650*/  FMUL.FTZ R3, R3, 0.5 ;  /* 0x3f00000003037820 */ /* 0x000fe40000410000 */
[----:B------:R-:W-:Y:S01]  /*0660*/  FFMA.FTZ R23, R24, R23, R24 ;  /* 0x0000001718177223 */ /* 0x000fe20000010018 */
[----:B------:R-:W-:Y:S01]  /*0670*/  FMUL.FTZ R16, R19, -2 ;  /* 0xc000000013107820 */ /* 0x000fe20000410000 */
[----:B------:R-:W-:-:S03]  /*0680*/  FFMA.FTZ R3, -R22, R3, 0.5 ;  /* 0x3f00000016037423 */ /* 0x000fc60000010103 */
[----:B------:R-:W-:Y:S01]  /*0690*/  @P1 FSEL R27, R23, RZ, P0 ;  /* 0x000000ff171b1208 */ /* 0x000fe20000000000 */
[----:B------:R-:W-:Y:S01]  /*06a0*/  FADD.FTZ R23, |R7|, -RZ ;  /* 0x800000ff07177221 */ /* 0x000fe20000010200 */
[----:B------:R-:W-:Y:S01]  /*06b0*/  FFMA.FTZ R22, R22, R3, R22 ;  /* 0x0000000316167223 */ /* 0x000fe20000010016 */
[----:B------:R-:W-:Y:S01]  /*06c0*/  FSETP.GT.FTZ.AND P0, PT, |R5|, 0.56000000238418579102, PT ;  /* 0x3f0f5c290500780b */ /* 0x000fe20003f14200 */
[----:B0-----:R-:W-:Y:S01]  /*06d0*/  FMUL.FTZ R3, R17, R18 ;  /* 0x0000001211037220 */ /* 0x001fe20000410000 */
[----:B------:R-:W-:Y:S01]  /*06e0*/  FMUL.FTZ R18, R18, 0.5 ;  /* 0x3f00000012127820 */ /* 0x000fe20000410000 */
[----:B------:R-:W-:Y:S01]  /*06f0*/  FFMA.FTZ R14, -R23, R14, 0.5 ;  /* 0x3f000000170e7423 */ /* 0x000fe2000001010e */
[----:B------:R-:W-:Y:S01]  /*0700*/  @P5 FFMA.FTZ R19, R15, 0.93318945169448852539, R16 ;  /* 0x3f6ee5810f135823 */ /* 0x000fe20000010010 */
[----:B------:R-:W-:Y:S01]  /*0710*/  FSETP.GT.FTZ.AND P5, PT, |R6|, 0.56000000238418579102, PT ;  /* 0x3f0f5c290600780b */ /* 0x000fe20003fb4200 */
[----:B------:R-:W-:Y:S01]  /*0720*/  FFMA.FTZ R18, -R3, R18, 0.5 ;  /* 0x3f00000003127423 */ /* 0x000fe20000010112 */
[----:B------:R-:W0:Y:S02]  /*0730*/  MUFU.RSQ R17, R14 ;  /* 0x0000000e00117308 */ /* 0x000e240000001400 */
[----:B------:R-:W-:Y:S01]  /*0740*/  LOP3.LUT R8, R19, 0x80000000, R8, 0xb8, !PT ;  /* 0x8000000013087812 */ /* 0x000fe200078eb808 */
[----:B------:R-:W-:Y:S01]  /*0750*/  FFMA.FTZ R18, R3, R18, R3 ;  /* 0x0000001203127223 */ /* 0x000fe20000010003 */
[----:B------:R-:W-:-:S02]  /*0760*/  FMUL.FTZ R3, R27, R27 ;  /* 0x0000001b1b037220 */ /* 0x000fc40000410000 */
[----:B------:R-:W-:Y:S02]  /*0770*/  @P0 FSEL R20, R22, RZ, P6 ;  /* 0x000000ff16140208 */ /* 0x000fe40003000000 */
[----:B------:R-:W-:Y:S01]  /*0780*/  FSETP.NEU.FTZ.AND P6, PT, |R6|, 1, PT ;  /* 0x3f8000000600780b */ /* 0x000fe20003fdd200 */
[C---:B------:R-:W-:Y:S01]  /*0790*/  FFMA.FTZ R16, R3.reuse, R2, 0.018773360177874565125 ;  /* 0x3c99ca9703107423 */ /* 0x040fe20000010002 */
[----:B------:R-:W-:Y:S02]  /*07a0*/  MOV R22, 0x3d4dd2f7 ;  /* 0x3d4dd2f700167802 */ /* 0x000fe40000000f00 */
[----:B------:R-:W-:Y:S01]  /*07b0*/  @P5 FSEL R25, R18, RZ, P6 ;  /* 0x000000ff12195208 */ /* 0x000fe20003000000 */
[----:B------:R-:W-:Y:S01]  /*07c0*/  FFMA.FTZ R18, R3, R16, 0.046769052743911743164 ;  /* 0x3d3f90e803127423 */ /* 0x000fe20000010010 */
[----:B------:R-:W-:Y:S01]  /*07d0*/  FMUL.FTZ R16, R12, -2 ;  /* 0xc00000000c107820 */ /* 0x000fe20000410000 */
[----:B0-----:R-:W-:Y:S01]  /*07e0*/  FMUL.FTZ R14, R14, R17 ;  /* 0x000000110e0e7220 */ /* 0x001fe20000410000 */
[----:B------:R-:W-:-:S02]  /*07f0*/  FMUL.FTZ R17, R17, 0.5 ;  /* 0x3f00000011117820 */ /* 0x000fc40000410000 */
[----:B------:R-:W-:Y:S01]  /*0800*/  @P2 FFMA.FTZ R12, R15, 0.93318945169448852539, R16 ;  /* 0x3f6ee5810f0c2823 */ /* 0x000fe20000010010 */
[----:B------:R-:W-:Y:S01]  /*0810*/  FFMA.FTZ R18, R3, R18, 0.074823014438152313232 ;  /* 0x3d993ccf03127423 */ /* 0x000fe20000010012 */
[----:B------:R-:W-:Y:S01]  /*0820*/  FSETP.GT.FTZ.AND P2, PT, |R7|, 0.56000000238418579102, PT ;  /* 0x3f0f5c290700780b */ /* 0x000fe20003f54200 */
[----:B------:R-:W-:Y:S01]  /*0830*/  FMUL.FTZ R16, R13, -2 ;  /* 0xc00000000d107820 */ /* 0x000fe20000410000 */
[----:B------:R-:W-:Y:S01]  /*0840*/  FFMA.FTZ R17, -R14, R17, 0.5 ;  /* 0x3f0000000e117423 */ /* 0x000fe20000010111 */
[----:B------:R-:W-:Y:S01]  /*0850*/  FFMA.FTZ R18, R3, R18, 0.16667181253433227539 ;  /* 0x3e2aac0403127423 */ /* 0x000fe20000010012 */
[----:B------:R-:W-:Y:S01]  /*0860*/  LOP3.LUT R9, R12, 0x80000000, R9, 0xb8, !PT ;  /* 0x800000000c097812 */ /* 0x000fe200078eb809 */
[----:B------:R-:W-:Y:S01]  /*0870*/  @P3 FFMA.FTZ R13, R15, 0.93318945169448852539, R16 ;  /* 0x3f6ee5810f0d3823 */ /* 0x000fe20000010010 */
[----:B------:R-:W-:Y:S01]  /*0880*/  FFMA.FTZ R14, R14, R17, R14 ;  /* 0x000000110e0e7223 */ /* 0x000fe2000001000e */
[----:B------:R-:W-:Y:S01]  /*0890*/  FMUL.FTZ R16, R0, -2 ;  /* 0xc000000000107820 */ /* 0x000fe20000410000 */
[----:B------:R-:W-:Y:S01]  /*08a0*/  FMUL.FTZ R18, R3, R18 ;  /* 0x0000001203127220 */ /* 0x000fe20000410000 */
[----:B------:R-:W-:Y:S01]  /*08b0*/  FMUL.FTZ R17, R20, R20 ;  /* 0x0000001414117220 */ /* 0x000fe20000410000 */
[----:B------:R-:W-:Y:S01]  /*08c0*/  FMUL.FTZ R3, R25, R25 ;  /* 0x0000001919037220 */ /* 0x000fe20000410000 */
[----:B------:R-:W-:Y:S01]  /*08d0*/  FSETP.NEU.FTZ.AND P3, PT, |R7|, 1, PT ;  /* 0x3f8000000700780b */ /* 0x000fe20003f7d200 */
[----:B------:R-:W-:Y:S01]  /*08e0*/  @P4 FFMA.FTZ R0, R15, 0.93318945169448852539, R16 ;  /* 0x3f6ee5810f004823 */ /* 0x000fe20000010010 */
[-C--:B------:R-:W-:Y:S01]  /*08f0*/  FFMA.FTZ R16, R17, R2.reuse, 0.018773360177874565125 ;  /* 0x3c99ca9711107423 */ /* 0x080fe20000010002 */
[----:B------:R-:W-:Y:S01]  /*0900*/  FFMA.FTZ R2, R3, R2, 0.018773360177874565125 ;  /* 0x3c99ca9703027423 */ /* 0x000fe20000010002 */
[----:B------:R-:W-:Y:S01]  /*0910*/  @P2 FSEL R23, R14, RZ, P3 ;  /* 0x000000ff0e172208 */ /* 0x000fe20001800000 */
[----:B------:R-:W-:Y:S01]  /*0920*/  FFMA.FTZ R27, R27, R18, R27 ;  /* 0x000000121b1b7223 */ /* 0x000fe2000001001b */
[----:B------:R-:W-:Y:S01]  /*0930*/  FFMA.FTZ R16, R17, R16, 0.046769052743911743164 ;  /* 0x3d3f90e811107423 */ /* 0x000fe20000010010 */
[----:B------:R-:W-:Y:S01]  /*0940*/  FFMA.FTZ R2, R3, R2, 0.046769052743911743164 ;  /* 0x3d3f90e803027423 */ /* 0x000fe20000010002 */
[----:B------:R-:W-:Y:S01]  /*0950*/  LOP3.LUT R10, R13, 0x80000000, R10, 0xb8, !PT ;  /* 0x800000000d0a7812 */ /* 0x000fe200078eb80a */
[----:B------:R-:W-:Y:S01]  /*0960*/  FMUL.FTZ R14, R23, R23 ;  /* 0x00000017170e7220 */ /* 0x000fe20000410000 */
[----:B------:R-:W-:Y:S01]  /*0970*/  FFMA.FTZ R16, R17, R16, 0.074823014438152313232 ;  /* 0x3d993ccf11107423 */ /* 0x000fe20000010010 */
[----:B------:R-:W-:Y:S01]  /*0980*/  FFMA.FTZ R2, R3, R2, 0.074823014438152313232 ;  /* 0x3d993ccf03027423 */ /* 0x000fe20000010002 */
[----:B------:R-:W-:Y:S01]  /*0990*/  LOP3.LUT R11, R0, 0x80000000, R11, 0xb8, !PT ;  /* 0x80000000000b7812 */ /* 0x000fe200078eb80b */
[----:B------:R-:W-:Y:S01]  /*09a0*/  FFMA.FTZ R22, R14, R22, 0.018773360177874565125 ;  /* 0x3c99ca970e167423 */ /* 0x000fe20000010016 */
[----:B------:R-:W-:Y:S01]  /*09b0*/  FFMA.FTZ R16, R17, R16, 0.16667181253433227539 ;  /* 0x3e2aac0411107423 */ /* 0x000fe20000010010 */
[----:B------:R-:W-:Y:S01]  /*09c0*/  FFMA.FTZ R2, R3, R2, 0.16667181253433227539 ;  /* 0x3e2aac0403027423 */ /* 0x000fe20000010002 */
[----:B------:R-:W-:Y:S01]  /*09d0*/  FSETP.GTU.FTZ.AND P3, PT, R0, +INF , PT ;  /* 0x7f8000000000780b */ /* 0x000fe20003f7c000 */
[----:B------:R-:W-:Y:S01]  /*09e0*/  FFMA.FTZ R22, R14, R22, 0.046769052743911743164 ;  /* 0x3d3f90e80e167423 */ /* 0x000fe20000010016 */
[----:B------:R-:W-:Y:S01]  /*09f0*/  FMUL.FTZ R17, R17, R16 ;  /* 0x0000001011117220 */ /* 0x000fe20000410000 */
[----:B------:R-:W-:-:S02]  /*0a00*/  FMUL.FTZ R16, R3, R2 ;  /* 0x0000000203107220 */ /* 0x000fc40000410000 */
[----:B------:R-:W-:Y:S01]  /*0a10*/  FFMA.FTZ R22, R14, R22, 0.074823014438152313232 ;  /* 0x3d993ccf0e167423 */ /* 0x000fe20000010016 */
[----:B------:R-:W0:Y:S01]  /*0a20*/  LDC.64 R2, c[0x0][0x218] ;  /* 0x00008600ff027b82 */ /* 0x000e220000000a00 */
[----:B------:R-:W-:Y:S01]  /*0a30*/  FFMA.FTZ R20, R20, R17, R20 ;  /* 0x0000001114147223 */ /* 0x000fe20000010014 */
[----:B------:R-:W-:Y:S01]  /*0a40*/  FFMA.FTZ R25, R25, R16, R25 ;  /* 0x0000001019197223 */ /* 0x000fe20000010019 */
[----:B------:R-:W-:Y:S01]  /*0a50*/  FFMA.FTZ R22, R14, R22, 0.16667181253433227539 ;  /* 0x3e2aac040e167423 */ /* 0x000fe20000010016 */
[----:B------:R-:W-:Y:S01]  /*0a60*/  FMUL.FTZ R16, R27, -2 ;  /* 0xc00000001b107820 */ /* 0x000fe20000410000 */
[----:B------:R-:W-:Y:S02]  /*0a70*/  FMUL.FTZ R18, R20, -2 ;  /* 0xc000000014127820 */ /* 0x000fe40000410000 */
[----:B------:R-:W-:Y:S01]  /*0a80*/  FMUL.FTZ R14, R14, R22 ;  /* 0x000000160e0e7220 */ /* 0x000fe20000410000 */
[----:B------:R-:W-:Y:S01]  /*0a90*/  FMUL.FTZ R22, R25, -2 ;  /* 0xc000000019167820 */ /* 0x000fe20000410000 */
[C---:B------:R-:W-:Y:S01]  /*0aa0*/  @P1 FFMA.FTZ R27, R15.reuse, 0.93318945169448852539, R16 ;  /* 0x3f6ee5810f1b1823 */ /* 0x040fe20000010010 */
[----:B------:R-:W-:Y:S01]  /*0ab0*/  @P0 FFMA.FTZ R20, R15, 0.93318945169448852539, R18 ;  /* 0x3f6ee5810f140823 */ /* 0x000fe20000010012 */
[----:B------:R-:W-:Y:S01]  /*0ac0*/  FFMA.FTZ R14, R23, R14, R23 ;  /* 0x0000000e170e7223 */ /* 0x000fe20000010017 */
[----:B------:R-:W-:Y:S01]  /*0ad0*/  @P5 FFMA.FTZ R25, R15, 0.93318945169448852539, R22 ;  /* 0x3f6ee5810f195823 */ /* 0x000fe20000010016 */
[----:B------:R-:W-:-:S02]  /*0ae0*/  FSETP.GTU.FTZ.AND P0, PT, R19, +INF , PT ;  /* 0x7f8000001300780b */ /* 0x000fc40003f1c000 */
[----:B------:R-:W-:Y:S01]  /*0af0*/  FMUL.FTZ R24, R14, -2 ;  /* 0xc00000000e187820 */ /* 0x000fe20000410000 */
[----:B------:R-:W-:Y:S02]  /*0b00*/  FSETP.GTU.FTZ.AND P1, PT, R12, +INF , PT ;  /* 0x7f8000000c00780b */ /* 0x000fe40003f3c000 */
[----:B------:R-:W-:Y:S01]  /*0b10*/  LOP3.LUT R16, R27, 0x80000000, R4, 0xb8, !PT ;  /* 0x800000001b107812 */ /* 0x000fe200078eb804 */
[----:B------:R-:W-:Y:S01]  /*0b20*/  @P2 FFMA.FTZ R14, R15, 0.93318945169448852539, R24 ;  /* 0x3f6ee5810f0e2823 */ /* 0x000fe20000010018 */
[----:B------:R-:W-:Y:S02]  /*0b30*/  FSETP.GTU.FTZ.AND P2, PT, R13, +INF , PT ;  /* 0x7f8000000d00780b */ /* 0x000fe40003f5c000 */
[----:B------:R-:W-:Y:S01]  /*0b40*/  LOP3.LUT R15, R20, 0x80000000, R5, 0xb8, !PT ;  /* 0x80000000140f7812 */ /* 0x000fe200078eb805 */
[----:B0-----:R-:W-:Y:S01]  /*0b50*/  IMAD.WIDE.U32 R2, R29, 0x4, R2 ;  /* 0x000000041d027825 */ /* 0x001fe200078e0002 */
[----:B------:R-:W-:Y:S02]  /*0b60*/  LOP3.LUT R18, R25, 0x80000000, R6, 0xb8, !PT ;  /* 0x8000000019127812 */ /* 0x000fe400078eb806 */
[----:B------:R-:W-:-:S02]  /*0b70*/  LOP3.LUT R17, R14, 0x80000000, R7, 0xb8, !PT ;  /* 0x800000000e117812 */ /* 0x000fc400078eb807 */
[----:B------:R-:W-:Y:S01]  /*0b80*/  FSEL R4, R8, R19, !P0 ;  /* 0x0000001308047208 */ /* 0x000fe20004000000 */
[----:B------:R-:W-:Y:S01]  /*0b90*/  IMAD.WIDE R2, R21, 0x10, R2 ;  /* 0x0000001015027825 */ /* 0x000fe200078e0202 */
[----:B------:R-:W-:Y:S02]  /*0ba0*/  FSEL R5, R9, R12, !P1 ;  /* 0x0000000c09057208 */ /* 0x000fe40004800000 */
[----:B------:R-:W-:Y:S02]  /*0bb0*/  FSEL R6, R10, R13, !P2 ;  /* 0x0000000d0a067208 */ /* 0x000fe40005000000 */
[----:B------:R-:W-:Y:S02]  /*0bc0*/  FSEL R7, R11, R0, !P3 ;  /* 0x000000000b077208 */ /* 0x000fe40005800000 */
[----:B------:R-:W-:Y:S02]  /*0bd0*/  FSETP.GTU.FTZ.AND P1, PT, R20, +INF , PT ;  /* 0x7f8000001400780b */ /* 0x000fe40003f3c000 */
[----:B------:R-:W-:Y:S01]  /*0be0*/  FSETP.GTU.FTZ.AND P3, PT, R14, +INF , PT ;  /* 0x7f8000000e00780b */ /* 0x000fe20003f7c000 */
[----:B------:R-:W-:Y:S01]  /*0bf0*/  STG.E.128 desc[UR4][R2.64], R4 ;  /* 0x0000000402007986 */ /* 0x000fe2000c101d04 */
[----:B------:R-:W-:-:S02]  /*0c00*/  FSETP.GTU.FTZ.AND P0, PT, R27, +INF , PT ;  /* 0x7f8000001b00780b */ /* 0x000fc40003f1c000 */
[----:B------:R-:W-:Y:S02]  /*0c10*/  FSETP.GTU.FTZ.AND P2, PT, R25, +INF , PT ;  /* 0x7f8000001900780b */ /* 0x000fe40003f5c000 */
[----:B------:R-:W-:Y:S02]  /*0c20*/  FSEL R9, R15, R20, !P1 ;  /* 0x000000140f097208 */ /* 0x000fe40004800000 */
[----:B------:R-:W-:Y:S02]  /*0c30*/  FSEL R11, R17, R14, !P3 ;  /* 0x0000000e110b7208 */ /* 0x000fe40005800000 */
[----:B------:R-:W-:Y:S02]  /*0c40*/  FSEL R8, R16, R27, !P0 ;  /* 0x0000001b10087208 */ /* 0x000fe40004000000 */
[----:B------:R-:W-:-:S05]  /*0c50*/  FSEL R10, R18, R25, !P2 ;  /* 0x00000019120a7208 */ /* 0x000fca0005000000 */
[----:B------:R-:W-:Y:S01]  /*0c60*/  STG.E.128 desc[UR4][R2.64+0x800], R8 ;  /* 0x0008000802007986 */ /* 0x000fe2000c101d04 */
[----:B------:R-:W-:Y:S05]  /*0c70*/  EXIT ;  /* 0x000000000000794d */ /* 0x000fea0003800000 */
.L_x_1882:
        /* <DEDUP_REMOVED lines=27> */
[----:B------:R-:W-:Y:S01]  /*0e30*/  HFMA2.MMA R0, -RZ, RZ, 0, 0 ;  /* 0x00000000ff007435 */ /* 0x000fe200000001ff */
[----:B------:R-:W-:Y:S01]  /*0e40*/  MOV R16, RZ ;  /* 0x000000ff00107202 */ /* 0x000fe20000000f00 */
[----:B-1----:R-:W-:Y:S01]  /*0e50*/  @!P5 IMAD.WIDE.U32 R20, R21, 0x4, R4 ;  /* 0x000000041514d825 */ /* 0x002fe200078e0004 */
[----:B------:R-:W-:Y:S01]  /*0e60*/  ISETP.GE.AND P1, PT, R13, R6, PT ;  /* 0x000000060d00720c */ /* 0x000fe20003f26270 */
[----:B------:R-:W1:Y:S02]  /*0e70*/  @!P2 LDC.64 R8, c[0x0][0x220] ;  /* 0x00008800ff08ab82 */ /* 0x000e640000000a00 */
[----:B0-----:R-:W-:Y:S01]  /*0e80*/  @!P3 IMAD.WIDE.U32 R22, R7, 0x4, R14 ;  /* 0x000000040716b825 */ /* 0x001fe200078e000e */
[----:B------:R0:W5:Y:S04]  /*0e90*/  @!P5 LDG.E R11, desc[UR4][R20.64] ;  /* 0x00000004140bd981 */ /* 0x000168000c1e1900 */
[----:B------:R-:W5:Y:S05]  /*0ea0*/  @!P4 LDG.E R0, desc[UR4][R24.64] ;  /* 0x000000041800c981 */ /* 0x000f6a000c1e1900 */
[----:B------:R-:W2:Y:S01]  /*0eb0*/  @!P1 LDC.64 R2, c[0x0][0x220] ;  /* 0x00008800ff029b82 */ /* 0x000ea20000000a00 */
[----:B------:R-:W-:-:S02]  /*0ec0*/  @!P1 IADD3 R19, R29, R13, RZ ;  /* 0x0000000d1d139210 */ /* 0x000fc40007ffe0ff */
[----:B------:R-:W-:-:S04]  /*0ed0*/  @!P1 IADD3 R13, R13, 0x80, RZ ;  /* 0x000000800d0d9810 */ /* 0x000fc80007ffe0ff */
[----:B------:R-:W-:-:S13]  /*0ee0*/  ISETP.GE.AND P6, PT, R13, R6, PT ;  /* 0x000000060d00720c */ /* 0x000fda0003fc6270 */
[----:B------:R-:W0:Y:S01]  /*0ef0*/  @!P6 LDC.64 R4, c[0x0][0x220] ;  /* 0x00008800ff04eb82 */ /* 0x000e220000000a00 */
[----:B--2---:R-:W-:-:S07]  /*0f00*/  @!P1 IMAD.WIDE.U32 R14, R19, 0x4, R2 ;  /* 0x00000004130e9825 */ /* 0x004fce00078e0002 */
[----:B------:R-:W2:Y:S01]  /*0f10*/  @!P0 LDC.64 R18, c[0x0][0x220] ;  /* 0x00008800ff128b82 */ /* 0x000ea20000000a00 */
[C---:B------:R-:W-:Y:S02]  /*0f20*/  @!P6 IADD3 R13, R29.reuse, R13, RZ ;  /* 0x0000000d1d0de210 */ /* 0x040fe40007ffe0ff */
[----:B------:R-:W-:-:S03]  /*0f30*/  @!P0 IADD3 R3, R29, R12, RZ ;  /* 0x0000000c1d038210 */ /* 0x000fc60007ffe0ff */
[----:B0-----:R-:W-:Y:S01]  /*0f40*/  @!P6 IMAD.WIDE.U32 R20, R13, 0x4, R4 ;  /* 0x000000040d14e825 */ /* 0x001fe200078e0004 */
[----:B------:R-:W-:-:S06]  /*0f50*/  CS2R R4, SRZ ;  /* 0x0000000000047805 */ /* 0x000fcc000001ff00 */
[----:B------:R-:W5:Y:S01]  /*0f60*/  @!P6 LDG.E R4, desc[UR4][R20.64] ;  /* 0x000000041404e981 */ /* 0x000f62000c1e1900 */
[----:B--2---:R-:W-:Y:S02]  /*0f70*/  @!P0 IMAD.WIDE.U32 R18, R3, 0x4, R18 ;  /* 0x0000000403128825 */ /* 0x004fe400078e0012 */
[----:B------:R-:W0:Y:S01]  /*0f80*/  @!P0 LDC.64 R2, c[0x0][0x218] ;  /* 0x00008600ff028b82 */ /* 0x000e220000000a00 */
[----:B------:R-:W-:Y:S01]  /*0f90*/  HFMA2.MMA R13, -RZ, RZ, 0, 0 ;  /* 0x00000000ff0d7435 */ /* 0x000fe200000001ff */
[----:B-1----:R-:W-:Y:S01]  /*0fa0*/  @!P2 IMAD.WIDE.U32 R8, R17, 0x4, R8 ;  /* 0x000000041108a825 */ /* 0x002fe200078e0008 */
[----:B------:R-:W5:Y:S01]  /*0fb0*/  @!P0 LDG.E R16, desc[UR4][R18.64] ;  /* 0x0000000412108981 */ /* 0x000f62000c1e1900 */
[----:B------:R-:W-:-:S03]  /*0fc0*/  MOV R7, RZ ;  /* 0x000000ff00077202 */ /* 0x000fc60000000f00 */
[----:B------:R1:W5:Y:S01]  /*0fd0*/  @!P1 LDG.E R5, desc[UR4][R14.64] ;  /* 0x000000040e059981 */ /* 0x000362000c1e1900 */
[----:B------:R-:W-:-:S03]  /*0fe0*/  IADD3 R17, R12, 0x100, RZ ;  /* 0x000001000c117810 */ /* 0x000fc60007ffe0ff */
[----:B------:R2:W5:Y:S01]  /*0ff0*/  @!P2 LDG.E R13, desc[UR4][R8.64] ;  /* 0x00000004080da981 */ /* 0x000562000c1e1900 */
[----:B------:R-:W-:Y:S03]  /*1000*/  BSSY B0, `(.L_x_1883) ;  /* 0x0000023000007945 */ /* 0x000fe60003800000 */
[----:B------:R3:W5:Y:S01]  /*1010*/  @!P3 LDG.E R7, desc[UR4][R22.64] ;  /* 0x000000041607b981 */ /* 0x000762000c1e1900 */
[C---:B-1----:R-:W-:Y:S02]  /*1020*/  IADD3 R15, R12.reuse, 0x200, RZ ;  /* 0x000002000c0f7810 */ /* 0x042fe40007ffe0ff */
[----:B--2---:R-:W-:Y:S02]  /*1030*/  IADD3 R9, R12, 0x180, RZ ;  /* 0x000001800c097810 */ /* 0x004fe40007ffe0ff */
[-C--:B------:R-:W-:Y:S02]  /*1040*/  ISETP.GE.AND P2, PT, R15, R6.reuse, PT ;  /* 0x000000060f00720c */ /* 0x080fe40003f46270 */
[----:B------:R-:W-:-:S02]  /*1050*/  ISETP.GE.AND P1, PT, R9, R6, PT ;  /* 0x000000060900720c */ /* 0x000fc40003f26270 */
[----:B------:R-:W-:Y:S02]  /*1060*/  ISETP.GE.AND P3, PT, R17, R6, PT ;  /* 0x000000061100720c */ /* 0x000fe40003f66270 */
[C---:B------:R-:W-:Y:S02]  /*1070*/  IADD3 R9, R12.reuse, 0x80, RZ ;  /* 0x000000800c097810 */ /* 0x040fe40007ffe0ff */
[----:B------:R-:W-:Y:S01]  /*1080*/  IADD3 R15, R12, 0x280, RZ ;  /* 0x000002800c0f7810 */ /* 0x000fe20007ffe0ff */
[----:B---3--:R-:W-:Y:S08]  /*1090*/  @P0 BRA `(.L_x_1884) ;  /* 0x0000000000640947 */ /* 0x008ff00003800000 */
[----:B------:R-:W-:Y:S01]  /*10a0*/  MOV R17, 0x3f000000 ;  /* 0x3f00000000117802 */ /* 0x000fe20000000f00 */
[C---:B-----5:R-:W-:Y:S01]  /*10b0*/  FADD.FTZ R8, |R16|.reuse, -RZ ;  /* 0x800000ff10087221 */ /* 0x060fe20000010200 */
[C---:B------:R-:W-:Y:S02]  /*10c0*/  FSETP.GT.FTZ.AND P4, PT, |R16|.reuse, 0.56000000238418579102, PT ;  /* 0x3f0f5c291000780b */ /* 0x040fe40003f94200 */
[----:B------:R-:W-:Y:S01]  /*10d0*/  FSETP.NEU.FTZ.AND P5, PT, |R16|, 1, PT ;  /* 0x3f8000001000780b */ /* 0x000fe20003fbd200 */
[----:B------:R-:W-:Y:S01]  /*10e0*/  FFMA.FTZ R14, -R8, R17, 0.5 ;  /* 0x3f000000080e7423 */ /* 0x000fe20000010111 */
[----:B------:R-:W-:-:S03]  /*10f0*/  MOV R19, 0x3fd774eb ;  /* 0x3fd774eb00137802 */ /* 0x000fc60000000f00 */
[----:B------:R-:W1:Y:S02]  /*1100*/  MUFU.RSQ R17, R14 ;  /* 0x0000000e00117308 */ /* 0x000e640000001400 */
[----:B-1----:R-:W-:Y:S01]  /*1110*/  FMUL.FTZ R18, R14, R17 ;  /* 0x000000110e127220 */ /* 0x002fe20000410000 */
        /* <DEDUP_REMOVED lines=17> */
.L_x_1884:
[----:B------:R-:W-:Y:S05]  /*1230*/  BSYNC B0 ;  /* 0x0000000000007941 */ /* 0x000fea0003800000 */
.L_x_1883:
        /* <DEDUP_REMOVED lines=11> */
[----:B------:R-:W1:Y:S02]  /*12f0*/  MUFU.RSQ R19, R14 ;  /* 0x0000000e00137308 */ /* 0x000e640000001400 */
[----:B-1----:R-:W-:Y:S01]  /*1300*/  FMUL.FTZ R16, R14, R19 ;  /* 0x000000130e107220 */ /* 0x002fe20000410000 */
        /* <DEDUP_REMOVED lines=17> */
.L_x_1886:
[----:B------:R-:W-:Y:S05]  /*1420*/  BSYNC B0 ;  /* 0x0000000000007941 */ /* 0x000fea0003800000 */
.L_x_1885:
        /* <DEDUP_REMOVED lines=9> */
[----:B------:R-:W1:Y:S02]  /*14c0*/  MUFU.RSQ R19, R14 ;  /* 0x0000000e00137308 */ /* 0x000e640000001400 */
[----:B-1----:R-:W-:Y:S01]  /*14d0*/  FMUL.FTZ R16, R14, R19 ;  /* 0x000000130e107220 */ /* 0x002fe20000410000 */
        /* <DEDUP_REMOVED lines=18> */
.L_x_1888:
[----:B------:R-:W-:Y:S05]  /*1600*/  BSYNC B0 ;  /* 0x0000000000007941 */ /* 0x000fea0003800000 */
.L_x_1887:
[----:B-----5:R-:W-:Y:S01]  /*1610*/  @!P0 IADD3 R11, R29, R12, RZ ;  /* 0x0000000c1d0b8210 */ /* 0x020fe20007ffe0ff */
[----:B------:R-:W-:Y:S01]  /*1620*/  BSSY B0, `(.L_x_1889) ;  /* 0x000001d000007945 */ /* 0x000fe20003800000 */
[----:B------:R-:W-:-:S03]  /*1630*/  ISETP.GE.AND P3, PT, R15, R6, PT ;  /* 0x000000060f00720c */ /* 0x000fc60003f66270 */
[----:B0-----:R-:W-:Y:S01]  /*1640*/  @!P0 IMAD.WIDE.U32 R2, R11, 0x4, R2 ;  /* 0x000000040b028825 */ /* 0x001fe200078e0002 */
        /* <DEDUP_REMOVED lines=26> */
.L_x_1890:
[----:B------:R-:W-:Y:S05]  /*17f0*/  BSYNC B0 ;  /* 0x0000000000007941 */ /* 0x000fea0003800000 */
.L_x_1889:
        /* <DEDUP_REMOVED lines=27> */
.L_x_1892:
[----:B------:R-:W-:Y:S05]  /*19b0*/  BSYNC B0 ;  /* 0x0000000000007941 */ /* 0x000fea0003800000 */
.L_x_1891:
        /* <DEDUP_REMOVED lines=27> */
.L_x_1894:
[----:B------:R-:W-:Y:S05]  /*1b70*/  BSYNC B0 ;  /* 0x0000000000007941 */ /* 0x000fea0003800000 */
.L_x_1893:
        /* <DEDUP_REMOVED lines=27> */
.L_x_1896:
[----:B------:R-:W-:Y:S05]  /*1d30*/  BSYNC B0 ;  /* 0x0000000000007941 */ /* 0x000fea0003800000 */
.L_x_1895:
        /* <DEDUP_REMOVED lines=27> */
.L_x_1898:
[----:B------:R-:W-:Y:S05]  /*1ef0*/  BSYNC B0 ;  /* 0x0000000000007941 */ /* 0x000fea0003800000 */
.L_x_1897:
        /* <DEDUP_REMOVED lines=18> */
.L_x_1901:
[----:B------:R-:W-:-:S13]  /*2020*/  ISETP.GE.AND P0, PT, R12, R6, PT ;  /* 0x000000060c00720c */ /* 0x000fda0003f06270 */
[----:B------:R-:W-:Y:S05]  /*2030*/  @P0 BRA `(.L_x_1903) ;  /* 0x0000000000300947 */ /* 0x000fea0003800000 */
[----:B0-----:R-:W0:Y:S01]  /*2040*/  LDC.64 R2, c[0x0][0x218] ;  /* 0x00008600ff027b82 */ /* 0x001e220000000a00 */
[----:B------:R-:W-:Y:S02]  /*2050*/  IADD3 R9, R29, R12, RZ ;  /* 0x0000000c1d097210 */ /* 0x000fe40007ffe0ff */
[----:B------:R-:W-:-:S03]  /*2060*/  IADD3 R12, R12, 0x80, RZ ;  /* 0x000000800c0c7810 */ /* 0x000fc60007ffe0ff */
[----:B0-----:R-:W-:-:S05]  /*2070*/  IMAD.WIDE.U32 R2, R9, 0x4, R2 ;  /* 0x0000000409027825 */ /* 0x001fca00078e0002 */
[----:B------:R1:W-:Y:S02]  /*2080*/  STG.E desc[UR4][R2.64], R0 ;  /* 0x0000000002007986 */ /* 0x0003e4000c101904 */
.L_x_1902:
[----:B------:R-:W-:-:S13]  /*2090*/  ISETP.GE.AND P0, PT, R12, R6, PT ;  /* 0x000000060c00720c */ /* 0x000fda0003f06270 */
[----:B------:R-:W-:Y:S05]  /*20a0*/  @P0 BRA `(.L_x_1904) ;  /* 0x0000000000340947 */ /* 0x000fea0003800000 */
[----:B01----:R-:W0:Y:S01]  /*20b0*/  LDC.64 R2, c[0x0][0x218] ;  /* 0x00008600ff027b82 */ /* 0x003e220000000a00 */
[----:B------:R-:W-:Y:S02]  /*20c0*/  IADD3 R9, R29, R12, RZ ;  /* 0x0000000c1d097210 */ /* 0x000fe40007ffe0ff */
[----:B------:R-:W-:-:S03]  /*20d0*/  IADD3 R12, R12, 0x80, RZ ;  /* 0x000000800c0c7810 */ /* 0x000fc60007ffe0ff */
[----:B0-----:R-:W-:-:S05]  /*20e0*/  IMAD.WIDE.U32 R2, R9, 0x4, R2 ;  /* 0x0000000409027825 */ /* 0x001fca00078e0002 */
[----:B------:R1:W-:Y:S02]  /*20f0*/  STG.E desc[UR4][R2.64], R11 ;  /* 0x0000000b02007986 */ /* 0x0003e4000c101904 */
.L_x_1903:
        /* <DEDUP_REMOVED lines=8> */
.L_x_1904:
[----:B------:R-:W-:Y:S05]  /*2180*/  BSYNC B1 ;  /* 0x0000000000017941 */ /* 0x000fea0003800000 */
.L_x_1900:
[----:B------:R-:W-:-:S13]  /*2190*/  ISETP.GE.AND P0, PT, R12, R6, PT ;  /* 0x000000060c00720c */ /* 0x000fda0003f06270 */
[----:B012---:R-:W0:Y:S01]  /*21a0*/  @!P0 LDC.64 R2, c[0x0][0x218] ;  /* 0x00008600ff028b82 */ /* 0x007e220000000a00 */
[----:B------:R-:W-:Y:S02]  /*21b0*/  @!P0 IADD3 R7, R29, R12, RZ ;  /* 0x0000000c1d078210 */ /* 0x000fe40007ffe0ff */
[----:B------:R-:W-:-:S03]  /*21c0*/  @!P0 IADD3 R12, R12, 0x80, RZ ;  /* 0x000000800c0c8810 */ /* 0x000fc60007ffe0ff */
[----:B0-----:R-:W-:-:S05]  /*21d0*/  @!P0 IMAD.WIDE.U32 R2, R7, 0x4, R2 ;  /* 0x0000000407028825 */ /* 0x001fca00078e0002 */
[----:B------:R2:W-:Y:S02]  /*21e0*/  @!P0 STG.E desc[UR4][R2.64], R5 ;  /* 0x0000000502008986 */ /* 0x0005e4000c101904 */
.L_x_1905:
[----:B------:R-:W-:Y:S05]  /*21f0*/  BSYNC B0 ;  /* 0x0000000000007941 */ /* 0x000fea0003800000 */
.L_x_1899:
        /* <DEDUP_REMOVED lines=8> */
.L_x_1906:
        /* <DEDUP_REMOVED lines=16> */
.L_x_20843:


//--------------------- .text._ZN2at6native29vectorized_elementwise_kernelILi8EZZZNS0_16asin_kernel_cudaERNS_18TensorIteratorBaseEENKUlvE0_clEvENKUlvE0_clEvEUlfE_St5arrayIPcLm2EEEEviT0_T1_ --------------------------
	.section	.text._ZN2at6native29vectorized_elementwise_kernelILi8EZZZNS0_16asin_kernel_cudaERNS_18TensorIteratorBaseEENKUlvE0_clEvENKUlvE0_clEvEUlfE_St5arrayIPcLm2EEEEviT0_T1_,"ax",@progbits
	.align	128
        .global         _ZN2at6native29vectorized_elementwise_kernelILi8EZZZNS0_16asin_kernel_cudaERNS_18TensorIteratorBaseEENKUlvE0_clEvENKUlvE0_clEvEUlfE_St5arrayIPcLm2EEEEviT0_T1_
        .type           _ZN2at6native29vectorized_elementwise_kernelILi8EZZZNS0_16asin_kernel_cudaERNS_18TensorIteratorBaseEENKUlvE0_clEvENKUlvE0_clEvEUlfE_St5arrayIPcLm2EEEEviT0_T1_,@function
        .size           _ZN2at6native29vectorized_elementwise_kernelILi8EZZZNS0_16asin_kernel_cudaERNS_18TensorIteratorBaseEENKUlvE0_clEvENKUlvE0_clEvEUlfE_St5arrayIPcLm2EEEEviT0_T1_,(.L_x_20844 - _ZN2at6native29vectorized_elementwise_kernelILi8EZZZNS0_16asin_kernel_cudaERNS_18TensorIteratorBaseEENKUlvE0_clEvENKUlvE0_clEvEUlfE_St5arrayIPcLm2EEEEviT0_T1_)
        .other          _ZN2at6native29vectorized_elementwise_kernelILi8EZZZNS0_16asin_kernel_cudaERNS_18TensorIteratorBaseEENKUlvE0_clEvENKUlvE0_clEvEUlfE_St5arrayIPcLm2EEEEviT0_T1_,@"STO_CUDA_ENTRY STV_DEFAULT"
_ZN2at6native29vectorized_elementwise_kernelILi8EZZZNS0_16asin_kernel_cudaERNS_18TensorIteratorBaseEENKUlvE0_clEvENKUlvE0_clEvEUlfE_St5arrayIPcLm2EEEEviT0_T1_:
.text._ZN2at6native29vectorized_elementwise_kernelILi8EZZZNS0_16asin_kernel_cudaERNS_18TensorIteratorBaseEENKUlvE0_clEvENKUlvE0_clEvEUlfE_St5arrayIPcLm2EEEEviT0_T1_:
        /* <DEDUP_REMOVED lines=200> */
.L_x_1907:
        /* <DEDUP_REMOVED lines=91> */
.L_x_1909:
[----:B------:R-:W-:Y:S05]  /*1230*/  BSYNC B0 ;  /* 0x0000000000007941 */ /* 0x000fea0003800000 */
.L_x_1908:
        /* <DEDUP_REMOVED lines=30> */
.L_x_1911:
[----:B------:R-:W-:Y:S05]  /*1420*/  BSYNC B0 ;  /* 0x0000000000007941 */ /* 0x000fea0003800000 */
.L_x_1910:
        /* <DEDUP_REMOVED lines=29> */
.L_x_1913:
[----:B------:R-:W-:Y:S05]  /*1600*/  BSYNC B0 ;  /* 0x0000000000007941 */ /* 0x000fea0003800000 */
.L_x_1912:
        /* <DEDUP_REMOVED lines=30> */
.L_x_1915:
[----:B------:R-:W-:Y:S05]  /*17f0*/  BSYNC B0 ;  /* 0x0000000000007941 */ /* 0x000fea0003800000 */
.L_x_1914:
        /* <DEDUP_REMOVED lines=27> */
.L_x_1917:
[----:B------:R-:W-:Y:S05]  /*19b0*/  BSYNC B0 ;  /* 0x0000000000007941 */ /* 0x000fea0003800000 */
.L_x_1916:
        /* <DEDUP_REMOVED lines=27> */
.L_x_1919:
[----:B------:R-:W-:Y:S05]  /*1b70*/  BSYNC B0 ;  /* 0x0000000000007941 */ /* 0x000fea0003800000 */
.L_x_1918:
        /* <DEDUP_REMOVED lines=27> */
.L_x_1921:
[----:B------:R-:W-:Y:S05]  /*1d30*/  BSYNC B0 ;  /* 0x0000000000007941 */ /* 0x000fea0003800000 */
.L_x_1920:
        /* <DEDUP_REMOVED lines=27> */
.L_x_1923:
[----:B------:R-:W-:Y:S05]  /*1ef0*/  BSYNC B0 ;  /* 0x0000000000007941 */ /* 0x000fea0003800000 */
.L_x_1922:
        /* <DEDUP_REMOVED lines=18> */
.L_x_1926:
[----:B------:R-:W-:-:S13]  /*2020*/  ISETP.GE.AND P0, PT, R12, R6, PT ;  /* 0x000000060c00720c */ /* 0x000fda0003f06270 */
[----:B------:R-:W-:Y:S05]  /*2030*/  @P0 BRA `(.L_x_1928) ;  /* 0x0000000000300947 */ /* 0x000fea0003800000 */
[----:B0-----:R-:W0:Y:S01]  /*2040*/  LDC.64 R2, c[0x0][0x218] ;  /* 0x00008600ff027b82 */ /* 0x001e220000000a00 */
[----:B------:R-:W-:Y:S02]  /*2050*/  IADD3 R9, R29, R12, RZ ;  /* 0x0000000c1d097210 */ /* 0x000fe40007ffe0ff */
[----:B------:R-:W-:-:S03]  /*2060*/  IADD3 R12, R12, 0x80, RZ ;  /* 0x000000800c0c7810 */ /* 0x000fc60007ffe0ff */
[----:B0-----:R-:W-:-:S05]  /*2070*/  IMAD.WIDE.U32 R2, R9, 0x4, R2 ;  /* 0x0000000409027825 */ /* 0x001fca00078e0002 */
[----:B------:R1:W-:Y:S02]  /*2080*/  STG.E desc[UR4][R2.64], R0 ;  /* 0x0000000002007986 */ /* 0x0003e4000c101904 */
.L_x_1927:
[----:B------:R-:W-:-:S13]  /*2090*/  ISETP.GE.AND P0, PT, R12, R6, PT ;  /* 0x000000060c00720c */ /* 0x000fda0003f06270 */
[----:B------:R-:W-:Y:S05]  /*20a0*/  @P0 BRA `(.L_x_1929) ;  /* 0x0000000000340947 */ /* 0x000fea0003800000 */
[----:B01----:R-:W0:Y:S01]  /*20b0*/  LDC.64 R2, c[0x0][0x218] ;  /* 0x00008600ff027b82 */ /* 0x003e220000000a00 */
[----:B------:R-:W-:Y:S02]  /*20c0*/  IADD3 R9, R29, R12, RZ ;  /* 0x0000000c1d097210 */ /* 0x000fe40007ffe0ff */
[----:B------:R-:W-:-:S03]  /*20d0*/  IADD3 R12, R12, 0x80, RZ ;  /* 0x000000800c0c7810 */ /* 0x000fc60007ffe0ff */
[----:B0-----:R-:W-:-:S05]  /*20e0*/  IMAD.WIDE.U32 R2, R9, 0x4, R2 ;  /* 0x0000000409027825 */ /* 0x001fca00078e0002 */
[----:B------:R1:W-:Y:S02]  /*20f0*/  STG.E desc[UR4][R2.64], R11 ;  /* 0x0000000b02007986 */ /* 0x0003e4000c101904 */
.L_x_1928:
        /* <DEDUP_REMOVED lines=8> */
.L_x_1929:
[----:B------:R-:W-:Y:S05]  /*2180*/  BSYNC B1 ;  /* 0x0000000000017941 */ /* 0x000fea0003800000 */
.L_x_1925:
[----:B------:R-:W-:-:S13]  /*2190*/  ISETP.GE.AND P0, PT, R12, R6, PT ;  /* 0x000000060c00720c */ /* 0x000fda0003f06270 */
[----:B012---:R-:W0:Y:S01]  /*21a0*/  @!P0 LDC.64 R2, c[0x0][0x218] ;  /* 0x00008600ff028b82 */ /* 0x007e220000000a00 */
[----:B------:R-:W-:Y:S02]  /*21b0*/  @!P0 IADD3 R7, R29, R12, RZ ;  /* 0x0000000c1d078210 */ /* 0x000fe40007ffe0ff */
[----:B------:R-:W-:-:S03]  /*21c0*/  @!P0 IADD3 R12, R12, 0x80, RZ ;  /* 0x000000800c0c8810 */ /* 0x000fc60007ffe0ff */
[----:B0-----:R-:W-:-:S05]  /*21d0*/  @!P0 IMAD.WIDE.U32 R2, R7, 0x4, R2 ;  /* 0x0000000407028825 */ /* 0x001fca00078e0002 */
[----:B------:R2:W-:Y:S02]  /*21e0*/  @!P0 STG.E desc[UR4][R2.64], R5 ;  /* 0x0000000502008986 */ /* 0x0005e4000c101904 */
.L_x_1930:
[----:B------:R-:W-:Y:S05]  /*21f0*/  BSYNC B0 ;  /* 0x0000000000007941 */ /* 0x000fea0003800000 */
.L_x_1924:
        /* <DEDUP_REMOVED lines=8> */
.L_x_1931:
        /* <DEDUP_REMOVED lines=16> */
.L_x_20844:


//--------------------- .text._ZN2at6native18elementwise_kernelILi128ELi4EZNS0_15gpu_kernel_implIZZZNS0_16asin_kernel_cudaERNS_18TensorIteratorBaseEENKUlvE0_clEvENKUlvE_clEvEUldE_EEvS4_RKT_EUliE_EEviT1_ --------------------------
	.section	.text._ZN2at6native18elementwise_kernelILi128ELi4EZNS0_15gpu_kernel_implIZZZNS0_16asin_kernel_cudaERNS_18TensorIteratorBaseEENKUlvE0_clEvENKUlvE_clEvEUldE_EEvS4_RKT_EUliE_EEviT1_,"ax",@progbits
	.align	128
        .global         _ZN2at6native18elementwise_kernelILi128ELi4EZNS0_15gpu_kernel_implIZZZNS0_16asin_kernel_cudaERNS_18TensorIteratorBaseEENKUlvE0_clEvENKUlvE_clEvEUldE_EEvS4_RKT_EUliE_EEviT1_
        .type           _ZN2at6native18elementwise_kernelILi128ELi4EZNS0_15gpu_kernel_implIZZZNS0_16asin_kernel_cudaERNS_18TensorIteratorBaseEENKUlvE0_clEvENKUlvE_clEvEUldE_EEvS4_RKT_EUliE_EEviT1_,@function
        .size           _ZN2at6native18elementwise_kernelILi128ELi4EZNS0_15gpu_kernel_implIZZZNS0_16asin_kernel_cudaERNS_18TensorIteratorBaseEENKUlvE0_clEvENKUlvE_clEvEUldE_EEvS4_RKT_EUliE_EEviT1_,(.L_x_20845 - _ZN2at6native18elementwise_kernelILi128ELi4EZNS0_15gpu_kernel_implIZZZNS0_16asin_kernel_cudaERNS_18TensorIteratorBaseEENKUlvE0_clEvENKUlvE_clEvEUldE_EEvS4_RKT_EUliE_EEviT1_)
        .other          _ZN2at6native18elementwise_kernelILi128ELi4EZNS0_15gpu_kernel_implIZZZNS0_16asin_kernel_cudaERNS_18TensorIteratorBaseEENKUlvE0_clEvENKUlvE_clEvEUldE_EEvS4_RKT_EUliE_EEviT1_,@"STO_CUDA_ENTRY STV_DEFAULT"
_ZN2at6native18elementwise_kernelILi128ELi4EZNS0_15gpu_kernel_implIZZZNS0_16asin_kernel_cudaERNS_18TensorIteratorBaseEENKUlvE0_clEvENKUlvE_clEvEUldE_EEvS4_RKT_EUliE_EEviT1_:
.text._ZN2at6native18elementwise_kernelILi128ELi4EZNS0_15gpu_kernel_implIZZZNS0_16asin_kernel_cudaERNS_18TensorIteratorBaseEENKUlvE0_clEvENKUlvE_clEvEUldE_EEvS4_RKT_EUliE_EEviT1_:
        /* <DEDUP_REMOVED lines=315> */
.L_x_1934:
        /* <DEDUP_REMOVED lines=19> */
[----:B--2---:R-:W0:Y:S01]  /*14e0*/  I2F.F64.S16 R2, R2 ;  /* 0x0000000200027312 */ /* 0x004e220000101c00 */
[----:B------:R-:W-:Y:S05]  /*14f0*/  BRA `(.L_x_1940) ;  /* 0x0000000c007c7947 */ /* 0x000fea0003800000 */
.L_x_1938:
[----:B------:R-:W2:Y:S02]  /*1500*/  LDG.E.U8 R2, desc[UR36][R4.64] ;  /* 0x0000002404027981 */ /* 0x000ea4000c1e1100 */
[----:B--2---:R-:W0:Y:S01]  /*1510*/  I2F.F64.U16 R2, R2 ;  /* 0x0000000200027312 */ /* 0x004e220000101800 */
[----:B------:R-:W-:Y:S05]  /*1520*/  BRA `(.L_x_1940) ;  /* 0x0000000c00707947 */ /* 0x000fea0003800000 */
.L_x_1937:
[----:B------:R-:W-:-:S13]  /*1530*/  ISETP.NE.AND P0, PT, R2, 0x2, PT ;  /* 0x000000020200780c */ /* 0x000fda0003f05270 */
[----:B------:R-:W-:Y:S05]  /*1540*/  @!P0 BRA `(.L_x_1941) ;  /* 0x0000000000288947 */ /* 0x000fea0003800000 */
[----:B------:R-:W-:-:S13]  /*1550*/  ISETP.NE.AND P0, PT, R2, 0x3, PT ;  /* 0x000000030200780c */ /* 0x000fda0003f05270 */
[----:B------:R-:W-:Y:S05]  /*1560*/  @!P0 BRA `(.L_x_1942) ;  /* 0x0000000000148947 */ /* 0x000fea0003800000 */
[----:B------:R-:W-:-:S13]  /*1570*/  ISETP.NE.AND P0, PT, R2, 0x4, PT ;  /* 0x000000040200780c */ /* 0x000fda0003f05270 */
[----:B------:R-:W-:Y:S05]  /*1580*/  @P0 BRA `(.L_x_1939) ;  /* 0x0000000800fc0947 */ /* 0x000fea0003800000 */
[----:B------:R-:W2:Y:S02]  /*1590*/  LDG.E.64 R2, desc[UR36][R4.64] ;  /* 0x0000002404027981 */ /* 0x000ea4000c1e1b00 */
[----:B--2---:R-:W0:Y:S01]  /*15a0*/  I2F.F64.S64 R2, R2 ;  /* 0x0000000200027312 */ /* 0x004e220000301c00 */
[----:B------:R-:W-:Y:S05]  /*15b0*/  BRA `(.L_x_1940) ;  /* 0x0000000c004c7947 */ /* 0x000fea0003800000 */
.L_x_1942:
[----:B------:R-:W2:Y:S02]  /*15c0*/  LDG.E R2, desc[UR36][R4.64] ;  /* 0x0000002404027981 */ /* 0x000ea4000c1e1900 */
[----:B--2---:R-:W0:Y:S01]  /*15d0*/  I2F.F64 R2, R2 ;  /* 0x0000000200027312 */ /* 0x004e220000201c00 */
[----:B------:R-:W-:Y:S05]  /*15e0*/  BRA `(.L_x_1940) ;  /* 0x0000000c00407947 */ /* 0x000fea0003800000 */
.L_x_1941:
[----:B------:R-:W2:Y:S02]  /*15f0*/  LDG.E.U16 R2, desc[UR36][R4.64] ;  /* 0x0000002404027981 */ /* 0x000ea4000c1e1500 */
[----:B--2---:R-:W0:Y:S01]  /*1600*/  I2F.F64.S16 R2, R2 ;  /* 0x0000000200027312 */ /* 0x004e220000101c00 */
[----:B------:R-:W-:Y:S05]  /*1610*/  BRA `(.L_x_1940) ;  /* 0x0000000c00347947 */ /* 0x000fea0003800000 */
.L_x_1936:
[----:B------:R-:W-:-:S13]  /*1620*/  ISETP.GT.AND P0, PT, R2, 0x6, PT ;  /* 0x000000060200780c */ /* 0x000fda0003f04270 */
[----:B------:R-:W-:Y:S05]  /*1630*/  @P0 BRA `(.L_x_1943) ;  /* 0x0000000000340947 */ /* 0x000fea0003800000 */
[----:B------:R-:W-:-:S13]  /*1640*/  ISETP.NE.AND P0, PT, R2, 0x5, PT ;  /* 0x000000050200780c */ /* 0x000fda0003f05270 */
[----:B------:R-:W-:Y:S05]  /*1650*/  @!P0 BRA `(.L_x_1944) ;  /* 0x0000000000188947 */ /* 0x000fea0003800000 */
[----:B------:R-:W-:-:S13]  /*1660*/  ISETP.NE.AND P0, PT, R2, 0x6, PT ;  /* 0x000000060200780c */ /* 0x000fda0003f05270 */
[----:B------:R-:W-:Y:S05]  /*1670*/  @P0 BRA `(.L_x_1939) ;  /* 0x0000000800c00947 */ /* 0x000fea0003800000 */
[----:B------:R-:W2:Y:S02]  /*1680*/  LDG.E R2, desc[UR36][R4.64] ;  /* 0x0000002404027981 */ /* 0x000ea4000c1e1900 */
[----:B--2---:R-:W-:-:S06]  /*1690*/  FMUL.FTZ R2, R2, 1 ;  /* 0x3f80000002027820 */ /* 0x004fcc0000410000 */
[----:B------:R-:W0:Y:S01]  /*16a0*/  F2F.F64.F32 R2, R2 ;  /* 0x0000000200027310 */ /* 0x000e220000201800 */
[----:B------:R-:W-:Y:S05]  /*16b0*/  BRA `(.L_x_1940) ;  /* 0x0000000c000c7947 */ /* 0x000fea0003800000 */
.L_x_1944:
[----:B------:R-:W2:Y:S02]  /*16c0*/  LDG.E.U16 R0, desc[UR36][R4.64] ;  /* 0x0000002404007981 */ /* 0x000ea4000c1e1500 */
[----:B--2---:R-:W-:-:S05]  /*16d0*/  HADD2.F32 R0, -RZ, R0.H0_H0 ;  /* 0x20000000ff007230 */ /* 0x004fca0000004100 */
[----:B------:R-:W-:-:S04]  /*16e0*/  FMUL.FTZ R0, R0, 1 ;  /* 0x3f80000000007820 */ /* 0x000fc80000410000 */
[----:B------:R0:W1:Y:S01]  /*16f0*/  F2F.F64.F32 R2, R0 ;  /* 0x0000000000027310 */ /* 0x0000620000201800 */
[----:B------:R-:W-:Y:S05]  /*1700*/  BRA `(.L_x_1940) ;  /* 0x0000000800f87947 */ /* 0x000fea0003800000 */
.L_x_1943:
[----:B------:R-:W-:-:S13]  /*1710*/  ISETP.NE.AND P0, PT, R2, 0x7, PT ;  /* 0x000000070200780c */ /* 0x000fda0003f05270 */
[----:B------:R-:W-:Y:S05]  /*1720*/  @!P0 BRA `(.L_x_1945) ;  /* 0x0000000000348947 */ /* 0x000fea0003800000 */
        /* <DEDUP_REMOVED lines=8> */
.L_x_1946:
[----:B------:R-:W2:Y:S02]  /*17b0*/  LDG.E.U16 R4, desc[UR36][R4.64] ;  /* 0x0000002404047981 */ /* 0x000ea4000c1e1500 */
[----:B--2---:R-:W-:-:S05]  /*17c0*/  HADD2.F32 R0, -RZ, R4.H0_H0 ;  /* 0x20000004ff007230 */ /* 0x004fca0000004100 */
[----:B------:R-:W-:-:S04]  /*17d0*/  FMUL.FTZ R0, R0, 1 ;  /* 0x3f80000000007820 */ /* 0x000fc80000410000 */
[----:B------:R0:W1:Y:S01]  /*17e0*/  F2F.F64.F32 R2, R0 ;  /* 0x0000000000027310 */ /* 0x0000620000201800 */
[----:B------:R-:W-:Y:S05]  /*17f0*/  BRA `(.L_x_1940) ;  /* 0x0000000800bc7947 */ /* 0x000fea0003800000 */
.L_x_1945:
[----:B------:R0:W5:Y:S01]  /*1800*/  LDG.E.64 R2, desc[UR36][R4.64] ;  /* 0x0000002404027981 */ /* 0x000162000c1e1b00 */
[----:B------:R-:W-:Y:S05]  /*1810*/  BRA `(.L_x_1940) ;  /* 0x0000000800b47947 */ /* 0x000fea0003800000 */
.L_x_1935:
        /* <DEDUP_REMOVED lines=8> */
[----:B------:R-:W2:Y:S01]  /*18a0*/  LDG.E.U8 R4, desc[UR36][R4.64] ;  /* 0x0000002404047981 */ /* 0x000ea2000c1e1100 */
[----:B------:R-:W-:Y:S02]  /*18b0*/  MOV R2, RZ ;  /* 0x000000ff00027202 */ /* 0x000fe40000000f00 */
[----:B--2---:R-:W-:-:S04]  /*18c0*/  ISETP.NE.AND P0, PT, R4, RZ, PT ;  /* 0x000000ff0400720c */ /* 0x004fc80003f05270 */
[----:B------:R-:W-:Y:S01]  /*18d0*/  FSEL R3, RZ, 1.875, !P0 ;  /* 0x3ff00000ff037808 */ /* 0x000fe20004000000 */
[----:B------:R-:W-:Y:S08]  /*18e0*/  BRA `(.L_x_1940) ;  /* 0x0000000800807947 */ /* 0x000ff00003800000 */
.L_x_1949:
[----:B------:R0:W5:Y:S01]  /*18f0*/  LDG.E.64 R2, desc[UR36][R4.64] ;  /* 0x0000002404027981 */ /* 0x000162000c1e1b00 */
[----:B------:R-:W-:Y:S05]  /*1900*/  BRA `(.L_x_1940) ;  /* 0x0000000800787947 */ /* 0x000fea0003800000 */
.L_x_1948:
        /* <DEDUP_REMOVED lines=24> */
[----:B------:R-:W-:-:S05]  /*1a90*/  LOP3.LUT R3, R3, 0x80000000, R0, 0xf8, !PT ;  /* 0x8000000003037812 */ /* 0x000fca00078ef800 */
[----:B------:R-:W-:-:S06]  /*1aa0*/  FMUL.FTZ R3, R3, 1 ;  /* 0x3f80000003037820 */ /* 0x000fcc0000410000 */
[----:B------:R-:W0:Y:S01]  /*1ab0*/  F2F.F64.F32 R2, R3 ;  /* 0x0000000300027310 */ /* 0x000e220000201800 */
[----:B------:R-:W-:Y:S05]  /*1ac0*/  BRA `(.L_x_1940) ;  /* 0x0000000800087947 */ /* 0x000fea0003800000 */
.L_x_1951:
        /* <DEDUP_REMOVED lines=11> */
[----:B------:R-:W-:-:S05]  /*1b80*/  LOP3.LUT R2, R2, 0x80000000, R3, 0xf8, !PT ;  /* 0x8000000002027812 */ /* 0x000fca00078ef803 */
[----:B------:R-:W-:-:S06]  /*1b90*/  FMUL.FTZ R2, R2, 1 ;  /* 0x3f80000002027820 */ /* 0x000fcc0000410000 */
[----:B------:R-:W0:Y:S01]  /*1ba0*/  F2F.F64.F32 R2, R2 ;  /* 0x0000000200027310 */ /* 0x000e220000201800 */
[----:B------:R-:W-:Y:S05]  /*1bb0*/  BRA `(.L_x_1940) ;  /* 0x0000000400cc7947 */ /* 0x000fea0003800000 */
.L_x_1950:
[----:B------:R-:W2:Y:S02]  /*1bc0*/  LDG.E.U16 R0, desc[UR36][R4.64] ;  /* 0x0000002404007981 */ /* 0x000ea4000c1e1500 */
[----:B--2---:R-:W-:-:S04]  /*1bd0*/  IMAD.U32 R0, R0, 0x10000, RZ ;  /* 0x0001000000007824 */ /* 0x004fc800078e00ff */
[----:B------:R-:W-:-:S04]  /*1be0*/  FMUL.FTZ R0, R0, 1 ;  /* 0x3f80000000007820 */ /* 0x000fc80000410000 */
[----:B------:R0:W1:Y:S01]  /*1bf0*/  F2F.F64.F32 R2, R0 ;  /* 0x0000000000027310 */ /* 0x0000620000201800 */
[----:B------:R-:W-:Y:S05]  /*1c00*/  BRA `(.L_x_1940) ;  /* 0x0000000400b87947 */ /* 0x000fea0003800000 */
.L_x_1947:
        /* <DEDUP_REMOVED lines=9> */
[----:B--2---:R-:W0:Y:S01]  /*1ca0*/  I2F.F64.U16 R2, R2 ;  /* 0x0000000200027312 */ /* 0x004e220000101800 */
[----:B------:R-:W-:Y:S05]  /*1cb0*/  BRA `(.L_x_1940) ;  /* 0x00000004008c7947 */ /* 0x000fea0003800000 */
.L_x_1954:
        /* <DEDUP_REMOVED lines=17> */
[----:B------:R-:W-:Y:S02]  /*1dd0*/  IADD3 R5, R3, -0x1c, RZ ;  /* 0xffffffe403057810 */ /* 0x000fe40007ffe0ff */
[----:B------:R-:W-:Y:S02]  /*1de0*/  IADD3 R0, R0, 0x1d, -R3 ;  /* 0x0000001d00007810 */ /* 0x000fe40007ffe803 */
[----:B------:R-:W-:-:S04]  /*1df0*/  SHF.L.U32 R5, R2, R5, RZ ;  /* 0x0000000502057219 */ /* 0x000fc800000006ff */
[----:B------:R-:W-:-:S07]  /*1e00*/  LOP3.LUT R2, R5, 0x7, RZ, 0xc0, !PT ;  /* 0x0000000705027812 */ /* 0x000fce00078ec0ff */
.L_x_1958:
[----:B------:R-:W-:Y:S05]  /*1e10*/  BSYNC B1 ;  /* 0x0000000000017941 */ /* 0x000fea0003800000 */
.L_x_1957:
[----:B------:R-:W-:Y:S01]  /*1e20*/  LEA R3, R0, 0x3b800000, 0x17 ;  /* 0x3b80000000037811 */ /* 0x000fe200078eb8ff */
[----:B------:R-:W-:-:S05]  /*1e30*/  IMAD.SHL.U32 R0, R2, 0x100000, RZ ;  /* 0x0010000002007824 */ /* 0x000fca00078e00ff */
[----:B------:R-:W-:-:S07]  /*1e40*/  LOP3.LUT R0, R3, R0, R4, 0xfe, !PT ;  /* 0x0000000003007212 */ /* 0x000fce00078efe04 */
.L_x_1956:
[----:B------:R-:W-:Y:S05]  /*1e50*/  BSYNC B0 ;  /* 0x0000000000007941 */ /* 0x000fea0003800000 */
.L_x_1955:
[----:B------:R-:W-:-:S04]  /*1e60*/  FMUL.FTZ R0, R0, 1 ;  /* 0x3f80000000007820 */ /* 0x000fc80000410000 */
[----:B------:R1:W2:Y:S01]  /*1e70*/  F2F.F64.F32 R2, R0 ;  /* 0x0000000000027310 */ /* 0x0002a20000201800 */
[----:B------:R-:W-:Y:S05]  /*1e80*/  BRA `(.L_x_1940) ;  /* 0x0000000400187947 */ /* 0x000fea0003800000 */
.L_x_1953:
        /* <DEDUP_REMOVED lines=21> */
.L_x_1962:
[----:B------:R-:W-:Y:S05]  /*1fe0*/  BSYNC B1 ;  /* 0x0000000000017941 */ /* 0x000fea0003800000 */
.L_x_1961:
[----:B------:R-:W-:Y:S01]  /*1ff0*/  LEA R3, R0, 0x37800000, 0x17 ;  /* 0x3780000000037811 */ /* 0x000fe200078eb8ff */
[----:B------:R-:W-:-:S05]  /*2000*/  IMAD.SHL.U32 R0, R2, 0x200000, RZ ;  /* 0x0020000002007824 */ /* 0x000fca00078e00ff */
[----:B------:R-:W-:-:S07]  /*2010*/  LOP3.LUT R0, R3, R0, R4, 0xfe, !PT ;  /* 0x0000000003007212 */ /* 0x000fce00078efe04 */
.L_x_1960:
[----:B------:R-:W-:Y:S05]  /*2020*/  BSYNC B0 ;  /* 0x0000000000007941 */ /* 0x000fea0003800000 */
.L_x_1959:
[----:B------:R-:W-:-:S04]  /*2030*/  FMUL.FTZ R0, R0, 1 ;  /* 0x3f80000000007820 */ /* 0x000fc80000410000 */
[----:B------:R3:W4:Y:S01]  /*2040*/  F2F.F64.F32 R2, R0 ;  /* 0x0000000000027310 */ /* 0x0007220000201800 */
[----:B------:R-:W-:Y:S05]  /*2050*/  BRA `(.L_x_1940) ;  /* 0x0000000000a47947 */ /* 0x000fea0003800000 */
.L_x_1952:
        /* <DEDUP_REMOVED lines=14> */
.L_x_1966:
[----:B------:R-:W-:Y:S05]  /*2140*/  BSYNC B0 ;  /* 0x0000000000007941 */ /* 0x000fea0003800000 */
.L_x_1965:
[----:B------:R-:W-:-:S04]  /*2150*/  FMUL.FTZ R0, R0, 1 ;  /* 0x3f80000000007820 */ /* 0x000fc80000410000 */
[----:B------:R0:W1:Y:S01]  /*2160*/  F2F.F64.F32 R2, R0 ;  /* 0x0000000000027310 */ /* 0x0000620000201800 */
[----:B------:R-:W-:Y:S05]  /*2170*/  BRA `(.L_x_1940) ;  /* 0x00000000005c7947 */ /* 0x000fea0003800000 */
.L_x_1939:
[----:B------:R-:W-:Y:S01]  /*2180*/  MOV R2, 0x0 ;  /* 0x0000000000027802 */ /* 0x000fe20000000f00 */
[----:B------:R-:W-:Y:S01]  /*2190*/  ULDC.64 UR4, c[0x4][0x158] ;  /* 0x0100560000047ab9 */ /* 0x000fe20000000a00 */
[----:B------:R-:W-:Y:S01]  /*21a0*/  ULDC.64 UR6, c[0x4][0x38] ;  /* 0x01000e0000067ab9 */ /* 0x000fe20000000a00 */
[----:B------:R-:W-:Y:S01]  /*21b0*/  IMAD.U32 R4, RZ, RZ, UR4 ;  /* 0x00000004ff047e24 */ /* 0x000fe2000f8e00ff */
[----:B------:R-:W-:Y:S01]  /*21c0*/  MOV R10, UR6 ;  /* 0x00000006000a7c02 */ /* 0x000fe20008000f00 */
[----:B------:R-:W-:Y:S01]  /*21d0*/  IMAD.U32 R5, RZ, RZ, UR5 ;  /* 0x00000005ff057e24 */ /* 0x000fe2000f8e00ff */
[----:B------:R-:W0:Y:S01]  /*21e0*/  LDC.64 R2, c[0x4][R2] ;  /* 0x0100000002027b82 */ /* 0x000e220000000a00 */
[----:B------:R-:W-:Y:S01]  /*21f0*/  ULDC.64 UR4, c[0x4][0x160] ;  /* 0x0100580000047ab9 */ /* 0x000fe20000000a00 */
[----:B------:R-:W-:Y:S02]  /*2200*/  IMAD.U32 R11, RZ, RZ, UR7 ;  /* 0x00000007ff0b7e24 */ /* 0x000fe4000f8e00ff */
[----:B------:R-:W-:-:S02]  /*2210*/  IMAD.U32 R6, RZ, RZ, UR4 ;  /* 0x00000004ff067e24 */ /* 0x000fc4000f8e00ff */
[----:B------:R-:W-:Y:S02]  /*2220*/  IMAD.U32 R7, RZ, RZ, UR5 ;  /* 0x00000005ff077e24 */ /* 0x000fe4000f8e00ff */
[----:B------:R-:W-:Y:S02]  /*2230*/  IMAD.MOV.U32 R8, RZ, RZ, 0x4e ;  /* 0x0000004eff087424 */ /* 0x000fe400078e00ff */
[----:B------:R-:W-:Y:S02]  /*2240*/  IMAD.MOV.U32 R12, RZ, RZ, 0x1 ;  /* 0x00000001ff0c7424 */ /* 0x000fe400078e00ff */
[----:B------:R-:W-:-:S07]  /*2250*/  IMAD.MOV.U32 R13, RZ, RZ, RZ ;  /* 0x000000ffff0d7224 */ /* 0x000fce00078e00ff */
[----:B------:R-:W-:-:S07]  /*2260*/  LEPC R20, `(.L_x_1967) ;  /* 0x000000001014794e */ /* 0x000fce0000000000 */
[----:B0-----:R-:W-:Y:S05]  /*2270*/  CALL.ABS.NOINC R2 ;  /* 0x0000000002007343 */ /* 0x001fea0003c00000 */
.L_x_1967:
[----:B------:R-:W-:Y:S01]  /*2280*/  CS2R R2, SRZ ;  /* 0x0000000000027805 */ /* 0x000fe2000001ff00 */
[----:B------:R-:W-:Y:S06]  /*2290*/  BRA `(.L_x_1940) ;  /* 0x0000000000147947 */ /* 0x000fec0003800000 */
.L_x_1964:
[----:B------:R-:W2:Y:S02]  /*22a0*/  LDG.E.64 R2, desc[UR36][R4.64] ;  /* 0x0000002404027981 */ /* 0x000ea4000c1e1b00 */
[----:B--2---:R-:W0:Y:S01]  /*22b0*/  I2F.F64.U64 R2, R2 ;  /* 0x0000000200027312 */ /* 0x004e220000301800 */
[----:B------:R-:W-:Y:S05]  /*22c0*/  BRA `(.L_x_1940) ;  /* 0x0000000000087947 */ /* 0x000fea0003800000 */
.L_x_1963:
[----:B------:R-:W2:Y:S02]  /*22d0*/  LDG.E R2, desc[UR36][R4.64] ;  /* 0x0000002404027981 */ /* 0x000ea4000c1e1900 */
[----:B--2---:R-:W0:Y:S02]  /*22e0*/  I2F.F64.U32 R2, R2 ;  /* 0x0000000200027312 */ /* 0x004e240000201800 */
.L_x_1940:
[----:B012-45:R-:W-:Y:S01]  /*22f0*/  FSETP.GEU.FTZ.AND P0, PT, |R3|, 1.7687499523162841797, PT ;  /* 0x3fe266660300780b */ /* 0x037fe20003f1e200 */
[----:B------:R-:W-:-:S12]  /*2300*/  BSSY B0, `(.L_x_1968) ;  /* 0x0000071000007945 */ /* 0x000fd80003800000 */
[----:B------:R-:W-:Y:S05]  /*2310*/  @!P0 BRA `(.L_x_1969) ;  /* 0x0000000400188947 */ /* 0x000fea0003800000 */
[----:B------:R-:W-:Y:S01]  /*2320*/  IMAD.MOV.U32 R4, RZ, RZ, 0x0 ;  /* 0x00000000ff047424 */ /* 0x000fe200078e00ff */
[----:B------:R-:W-:Y:S01]  /*2330*/  UMOV UR4, 0xdc1895e9 ;  /* 0xdc1895e900047882 */ /* 0x000fe20000000000 */
[----:B------:R-:W-:Y:S01]  /*2340*/  IMAD.MOV.U32 R5, RZ, RZ, 0x3fe00000 ;  /* 0x3fe00000ff057424 */ /* 0x000fe200078e00ff */
[----:B------:R-:W-:Y:S01]  /*2350*/  UMOV UR5, 0x3fb0066b ;  /* 0x3fb0066b00057882 */ /* 0x000fe20000000000 */
[----:B------:R-:W-:Y:S01]  /*2360*/  IMAD.MOV.U32 R6, RZ, RZ, 0x180754af ;  /* 0x180754afff067424 */ /* 0x000fe200078e00ff */
[----:B------:R-:W-:Y:S01]  /*2370*/  UMOV UR6, 0x54442d18 ;  /* 0x54442d1800067882 */ /* 0x000fe20000000000 */
[----:B------:R-:W-:Y:S01]  /*2380*/  IMAD.MOV.U32 R7, RZ, RZ, 0x3fb3823b ;  /* 0x3fb3823bff077424 */ /* 0x000fe200078e00ff */
[----:B------:R-:W-:Y:S01]  /*2390*/  UMOV UR7, 0x3fe921fb ;  /* 0x3fe921fb00077882 */ /* 0x000fe20000000000 */
[----:B------:R-:W-:-:S08]  /*23a0*/  DFMA R4, |R2|, -R4, 0.5 ;  /* 0x3fe000000204742b */ /* 0x000fd00000000a04 */
[C---:B------:R-:W-:Y:S01]  /*23b0*/  DFMA R6, R4.reuse, UR4, -R6 ;  /* 0x0000000404067c2b */ /* 0x040fe20008000806 */
[----:B------:R-:W-:Y:S01]  /*23c0*/  UMOV UR4, 0xcc2f79ae ;  /* 0xcc2f79ae00047882 */ /* 0x000fe20000000000 */
[----:B------:R-:W-:Y:S01]  /*23d0*/  UMOV UR5, 0x3fb11e52 ;  /* 0x3fb11e5200057882 */ /* 0x000fe20000000000 */
[----:B------:R-:W-:Y:S01]  /*23e0*/  ISETP.GE.AND P1, PT, R5, RZ, PT ;  /* 0x000000ff0500720c */ /* 0x000fe20003f26270 */
[----:B------:R-:W-:-:S04]  /*23f0*/  DSETP.NE.AND P0, PT, R4, RZ, PT ;  /* 0x000000ff0400722a */ /* 0x000fc80003f05000 */
[----:B------:R-:W-:Y:S01]  /*2400*/  DFMA R6, R4, R6, UR4 ;  /* 0x0000000404067e2b */ /* 0x000fe20008000006 */
[----:B------:R-:W-:Y:S01]  /*2410*/  UMOV UR4, 0x3526861b ;  /* 0x3526861b00047882 */ /* 0x000fe20000000000 */
[----:B------:R-:W-:-:S06]  /*2420*/  UMOV UR5, 0x3f924eaf ;  /* 0x3f924eaf00057882 */ /* 0x000fcc0000000000 */
[----:B------:R-:W-:Y:S01]  /*2430*/  DFMA R8, R4, R6, -UR4 ;  /* 0x8000000404087e2b */ /* 0x000fe20008000006 */
[----:B------:R-:W-:Y:S01]  /*2440*/  UMOV UR4, 0xa31e6cb7 ;  /* 0xa31e6cb700047882 */ /* 0x000fe20000000000 */
[----:B------:R-:W0:Y:S01]  /*2450*/  MUFU.RSQ64H R7, R5 ;  /* 0x0000000500077308 */ /* 0x000e220000001c00 */
[----:B------:R-:W-:Y:S01]  /*2460*/  UMOV UR5, 0x3f91df02 ;  /* 0x3f91df0200057882 */ /* 0x000fe20000000000 */
[----:B------:R-:W-:-:S04]  /*2470*/  IMAD.MOV.U32 R6, RZ, RZ, RZ ;  /* 0x000000ffff067224 */ /* 0x000fc800078e00ff */
[----:B------:R-:W-:Y:S01]  /*2480*/  DFMA R8, R4, R8, UR4 ;  /* 0x0000000404087e2b */ /* 0x000fe20008000008 */
[----:B------:R-:W-:Y:S01]  /*2490*/  UMOV UR4, 0xb0eec6cc ;  /* 0xb0eec6cc00047882 */ /* 0x000fe20000000000 */
[----:B------:R-:W-:-:S06]  /*24a0*/  UMOV UR5, 0x3f847d18 ;  /* 0x3f847d1800057882 */ /* 0x000fcc0000000000 */
[C---:B------:R-:W-:Y:S01]  /*24b0*/  DFMA R8, R4.reuse, R8, UR4 ;  /* 0x0000000404087e2b */ /* 0x040fe20008000008 */
[----:B------:R-:W-:Y:S01]  /*24c0*/  UMOV UR4, 0x61ba53b0 ;  /* 0x61ba53b000047882 */ /* 0x000fe20000000000 */
[----:B------:R-:W-:Y:S01]  /*24d0*/  UMOV UR5, 0x3f8d0af9 ;  /* 0x3f8d0af900057882 */ /* 0x000fe20000000000 */
[----:B0-----:R-:W-:-:S05]  /*24e0*/  DMUL R10, R4, R6 ;  /* 0x00000006040a7228 */ /* 0x001fca0000000000 */
[----:B------:R-:W-:Y:S01]  /*24f0*/  DFMA R14, R4, R8, UR4 ;  /* 0x00000004040e7e2b */ /* 0x000fe20008000008 */
[----:B------:R-:W-:Y:S01]  /*2500*/  UMOV UR4, 0x34cf1c48 ;  /* 0x34cf1c4800047882 */ /* 0x000fe20000000000 */
[----:B------:R-:W-:Y:S01]  /*2510*/  VIADD R9, R7, 0xfff00000 ;  /* 0xfff0000007097836 */ /* 0x000fe20000000000 */
[----:B------:R-:W-:Y:S01]  /*2520*/  DFMA R12, R10, -R10, R4 ;  /* 0x8000000a0a0c722b */ /* 0x000fe20000000004 */
[----:B------:R-:W-:Y:S01]  /*2530*/  UMOV UR5, 0x3f91bf77 ;  /* 0x3f91bf7700057882 */ /* 0x000fe20000000000 */
[----:B------:R-:W-:-:S03]  /*2540*/  IMAD.MOV.U32 R8, RZ, RZ, RZ ;  /* 0x000000ffff087224 */ /* 0x000fc600078e00ff */
[----:B------:R-:W-:Y:S01]  /*2550*/  DFMA R14, R4, R14, UR4 ;  /* 0x00000004040e7e2b */ /* 0x000fe2000800000e */
[----:B------:R-:W-:Y:S01]  /*2560*/  UMOV UR4, 0x83144ef7 ;  /* 0x83144ef700047882 */ /* 0x000fe20000000000 */
[----:B------:R-:W-:Y:S01]  /*2570*/  UMOV UR5, 0x3f96e914 ;  /* 0x3f96e91400057882 */ /* 0x000fe20000000000 */
[----:B------:R-:W-:-:S05]  /*2580*/  DFMA R10, R8, R12, R10 ;  /* 0x0000000c080a722b */ /* 0x000fca000000000a */
[----:B------:R-:W-:Y:S01]  /*2590*/  DFMA R14, R4, R14, UR4 ;  /* 0x00000004040e7e2b */ /* 0x000fe2000800000e */
[----:B------:R-:W-:Y:S01]  /*25a0*/  UMOV UR4, 0xa4f9f81 ;  /* 0x0a4f9f8100047882 */ /* 0x000fe20000000000 */
[----:B------:R-:W-:Y:S01]  /*25b0*/  UMOV UR5, 0x3f9f1c6e ;  /* 0x3f9f1c6e00057882 */ /* 0x000fe20000000000 */
[-C--:B------:R-:W-:Y:S02]  /*25c0*/  DFMA R6, R6, -R10.reuse, 1 ;  /* 0x3ff000000606742b */ /* 0x080fe4000000080a */
[----:B------:R-:W-:-:S03]  /*25d0*/  DFMA R12, R10, -R10, R4 ;  /* 0x8000000a0a0c722b */ /* 0x000fc60000000004 */
[----:B------:R-:W-:Y:S01]  /*25e0*/  DFMA R14, R4, R14, UR4 ;  /* 0x00000004040e7e2b */ /* 0x000fe2000800000e */
[----:B------:R-:W-:Y:S01]  /*25f0*/  UMOV UR4, 0xc27fa92b ;  /* 0xc27fa92b00047882 */ /* 0x000fe20000000000 */
[----:B------:R-:W-:Y:S01]  /*2600*/  UMOV UR5, 0x3fa6db6d ;  /* 0x3fa6db6d00057882 */ /* 0x000fe20000000000 */
[----:B------:R-:W-:-:S05]  /*2610*/  DFMA R6, R8, R6, R8 ;  /* 0x000000060806722b */ /* 0x000fca0000000008 */
[----:B------:R-:W-:Y:S01]  /*2620*/  DFMA R14, R4, R14, UR4 ;  /* 0x00000004040e7e2b */ /* 0x000fe2000800000e */
[----:B------:R-:W-:Y:S01]  /*2630*/  UMOV UR4, 0x3320f91b ;  /* 0x3320f91b00047882 */ /* 0x000fe20000000000 */
[----:B------:R-:W-:Y:S01]  /*2640*/  UMOV UR5, 0x3fb33333 ;  /* 0x3fb3333300057882 */ /* 0x000fe20000000000 */
[----:B------:R-:W-:-:S05]  /*2650*/  DFMA R6, R6, R12, R10 ;  /* 0x0000000c0606722b */ /* 0x000fca000000000a */
[----:B------:R-:W-:Y:S01]  /*2660*/  DFMA R14, R4, R14, UR4 ;  /* 0x00000004040e7e2b */ /* 0x000fe2000800000e */
[----:B------:R-:W-:Y:S01]  /*2670*/  UMOV UR4, 0x55555f4d ;  /* 0x55555f4d00047882 */ /* 0x000fe20000000000 */
[----:B------:R-:W-:-:S03]  /*2680*/  UMOV UR5, 0x3fc55555 ;  /* 0x3fc5555500057882 */ /* 0x000fc60000000000 */
[----:B------:R-:W-:Y:S02]  /*2690*/  FSEL R9, R6, RZ, P1 ;  /* 0x000000ff06097208 */ /* 0x000fe40000800000 */
[----:B------:R-:W-:Y:S01]  /*26a0*/  FSEL R7, R7, -QNAN , P1 ;  /* 0xfff8000007077808 */ /* 0x000fe20000800000 */
[----:B------:R-:W-:Y:S01]  /*26b0*/  DFMA R14, R4, R14, UR4 ;  /* 0x00000004040e7e2b */ /* 0x000fe2000800000e */
[----:B------:R-:W-:Y:S01]  /*26c0*/  FSEL R6, R9, R4, P0 ;  /* 0x0000000409067208 */ /* 0x000fe20000000000 */
[----:B------:R-:W-:Y:S01]  /*26d0*/  UMOV UR4, 0x33145c07 ;  /* 0x33145c0700047882 */ /* 0x000fe20000000000 */
[----:B------:R-:W-:Y:S01]  /*26e0*/  FSEL R7, R7, R5, P0 ;  /* 0x0000000507077208 */ /* 0x000fe20000000000 */
[----:B------:R-:W-:-:S04]  /*26f0*/  UMOV UR5, 0x3c91a626 ;  /* 0x3c91a62600057882 */ /* 0x000fc80000000000 */
[----:B------:R-:W-:Y:S02]  /*2700*/  DMUL R14, R4, R14 ;  /* 0x0000000e040e7228 */ /* 0x000fe40000000000 */
[----:B------:R-:W-:-:S08]  /*2710*/  DMUL R6, R6, -2 ;  /* 0xc000000006067828 */ /* 0x000fd00000000000 */
[----:B------:R-:W-:Y:S02]  /*2720*/  DADD R4, R6, UR6 ;  /* 0x0000000606047e29 */ /* 0x000fe40008000000 */
[----:B------:R-:W-:-:S08]  /*2730*/  DFMA R14, R14, R6, UR4 ;  /* 0x000000040e0e7e2b */ /* 0x000fd00008000006 */
[----:B------:R-:W-:-:S08]  /*2740*/  DADD R4, R14, R4 ;  /* 0x000000000e047229 */ /* 0x000fd00000000004 */
[----:B------:R-:W-:-:S10]  /*2750*/  DADD R4, R4, UR6 ;  /* 0x0000000604047e29 */ /* 0x000fd40008000000 */
[----:B------:R-:W-:Y:S01]  /*2760*/  LOP3.LUT R5, R5, 0x80000000, R3, 0xb8, !PT ;  /* 0x8000000005057812 */ /* 0x000fe200078eb803 */
[----:B------:R-:W-:Y:S06]  /*2770*/  BRA `(.L_x_1970) ;  /* 0x0000000000a47947 */ /* 0x000fec0003800000 */
.L_x_1969:
[----:B------:R-:W-:Y:S01]  /*2780*/  DMUL R4, R2, R2 ;  /* 0x0000000202047228 */ /* 0x000fe20000000000 */
[----:B------:R-:W-:Y:S01]  /*2790*/  IMAD.MOV.U32 R6, RZ, RZ, 0x180754af ;  /* 0x180754afff067424 */ /* 0x000fe200078e00ff */
[----:B------:R-:W-:Y:S01]  /*27a0*/  UMOV UR4, 0xdc1895e9 ;  /* 0xdc1895e900047882 */ /* 0x000fe20000000000 */
[----:B------:R-:W-:Y:S01]  /*27b0*/  IMAD.MOV.U32 R7, RZ, RZ, 0x3fb3823b ;  /* 0x3fb3823bff077424 */ /* 0x000fe200078e00ff */
[----:B------:R-:W-:-:S05]  /*27c0*/  UMOV UR5, 0x3fb0066b ;  /* 0x3fb0066b00057882 */ /* 0x000fca0000000000 */
[----:B------:R-:W-:Y:S01]  /*27d0*/  DFMA R6, R4, UR4, -R6 ;  /* 0x0000000404067c2b */ /* 0x000fe20008000806 */
[----:B------:R-:W-:Y:S01]  /*27e0*/  UMOV UR4, 0xcc2f79ae ;  /* 0xcc2f79ae00047882 */ /* 0x000fe20000000000 */
[----:B------:R-:W-:-:S06]  /*27f0*/  UMOV UR5, 0x3fb11e52 ;  /* 0x3fb11e5200057882 */ /* 0x000fcc0000000000 */
[----:B------:R-:W-:Y:S01]  /*2800*/  DFMA R6, R4, R6, UR4 ;  /* 0x0000000404067e2b */ /* 0x000fe20008000006 */
[----:B------:R-:W-:Y:S01]  /*2810*/  UMOV UR4, 0x3526861b ;  /* 0x3526861b00047882 */ /* 0x000fe20000000000 */
[----:B------:R-:W-:-:S06]  /*2820*/  UMOV UR5, 0x3f924eaf ;  /* 0x3f924eaf00057882 */ /* 0x000fcc0000000000 */
[----:B------:R-:W-:Y:S01]  /*2830*/  DFMA R6, R4, R6, -UR4 ;  /* 0x8000000404067e2b */ /* 0x000fe20008000006 */
[----:B------:R-:W-:Y:S01]  /*2840*/  UMOV UR4, 0xa31e6cb7 ;  /* 0xa31e6cb700047882 */ /* 0x000fe20000000000 */
[----:B------:R-:W-:-:S06]  /*2850*/  UMOV UR5, 0x3f91df02 ;  /* 0x3f91df0200057882 */ /* 0x000fcc0000000000 */
[----:B------:R-:W-:Y:S01]  /*2860*/  DFMA R6, R4, R6, UR4 ;  /* 0x0000000404067e2b */ /* 0x000fe20008000006 */
        /* <DEDUP_REMOVED lines=23> */
[----:B------:R-:W-:-:S08]  /*29e0*/  DFMA R6, R4, R6, UR4 ;  /* 0x0000000404067e2b */ /* 0x000fd00008000006 */
[----:B------:R-:W-:-:S08]  /*29f0*/  DMUL R4, R4, R6 ;  /* 0x0000000604047228 */ /* 0x000fd00000000000 */
[----:B------:R-:W-:-:S11]  /*2a00*/  DFMA R4, R4, R2, R2 ;  /* 0x000000020404722b */ /* 0x000fd60000000002 */
.L_x_1970:
[----:B------:R-:W-:Y:S05]  /*2a10*/  BSYNC B0 ;  /* 0x0000000000007941 */ /* 0x000fea0003800000 */
.L_x_1968:
[----:B------:R-:W3:Y:S02]  /*2a20*/  LDC.U8 R2, c[0x0][0x421] ;  /* 0x00010840ff027b82 */ /* 0x000ee40000000000 */
[----:B---3--:R-:W-:-:S04]  /*2a30*/  PRMT R0, R2, 0x9910, RZ ;  /* 0x0000991002007816 */ /* 0x008fc800000000ff */
        /* <DEDUP_REMOVED lines=10> */
[----:B------:R-:W0:Y:S02]  /*2ae0*/  F2I.F64.TRUNC R5, R4 ;  /* 0x0000000400057311 */ /* 0x000e24000030d100 */
[----:B0-----:R0:W-:Y:S01]  /*2af0*/  STG.E.U8 desc[UR36][R16.64], R5 ;  /* 0x0000000510007986 */ /* 0x0011e2000c101124 */
[----:B------:R-:W-:Y:S05]  /*2b00*/  BRA `(.L_x_1976) ;  /* 0x0000001000087947 */ /* 0x000fea0003800000 */
.L_x_1974:
[----:B------:R-:W0:Y:S02]  /*2b10*/  F2I.S64.F64.TRUNC R4, R4 ;  /* 0x0000000400047311 */ /* 0x000e24000030d900 */
[----:B0-----:R-:W-:-:S05]  /*2b20*/  MOV R3, R4 ;  /* 0x0000000400037202 */ /* 0x001fca0000000f00 */
[----:B------:R0:W-:Y:S01]  /*2b30*/  STG.E.U8 desc[UR36][R16.64], R3 ;  /* 0x0000000310007986 */ /* 0x0001e2000c101124 */
[----:B------:R-:W-:Y:S05]  /*2b40*/  BRA `(.L_x_1976) ;  /* 0x0000000c00f87947 */ /* 0x000fea0003800000 */
.L_x_1973:
[----:B------:R-:W-:-:S13]  /*2b50*/  ISETP.NE.AND P0, PT, R0, 0x2, PT ;  /* 0x000000020000780c */ /* 0x000fda0003f05270 */
[----:B------:R-:W-:Y:S05]  /*2b60*/  @!P0 BRA `(.L_x_1977) ;  /* 0x0000000000288947 */ /* 0x000fea0003800000 */
[----:B------:R-:W-:-:S13]  /*2b70*/  ISETP.NE.AND P0, PT, R0, 0x3, PT ;  /* 0x000000030000780c */ /* 0x000fda0003f05270 */
[----:B------:R-:W-:Y:S05]  /*2b80*/  @!P0 BRA `(.L_x_1978) ;  /* 0x0000000000148947 */ /* 0x000fea0003800000 */
[----:B------:R-:W-:-:S13]  /*2b90*/  ISETP.NE.AND P0, PT, R0, 0x4, PT ;  /* 0x000000040000780c */ /* 0x000fda0003f05270 */
[----:B------:R-:W-:Y:S05]  /*2ba0*/  @P0 BRA `(.L_x_1975) ;  /* 0x0000000c00880947 */ /* 0x000fea0003800000 */
[----:B------:R-:W0:Y:S02]  /*2bb0*/  F2I.S64.F64.TRUNC R4, R4 ;  /* 0x0000000400047311 */ /* 0x000e24000030d900 */
[----:B0-----:R0:W-:Y:S01]  /*2bc0*/  STG.E.64 desc[UR36][R16.64], R4 ;  /* 0x0000000410007986 */ /* 0x0011e2000c101b24 */
[----:B------:R-:W-:Y:S05]  /*2bd0*/  BRA `(.L_x_1976) ;  /* 0x0000000c00d47947 */ /* 0x000fea0003800000 */
.L_x_1978:
[----:B------:R-:W0:Y:S02]  /*2be0*/  F2I.F64.TRUNC R5, R4 ;  /* 0x0000000400057311 */ /* 0x000e24000030d100 */
[----:B0-----:R0:W-:Y:S01]  /*2bf0*/  STG.E desc[UR36][R16.64], R5 ;  /* 0x0000000510007986 */ /* 0x0011e2000c101924 */
[----:B------:R-:W-:Y:S05]  /*2c00*/  BRA `(.L_x_1976) ;  /* 0x0000000c00c87947 */ /* 0x000fea0003800000 */
.L_x_1977:
[----:B------:R-:W0:Y:S02]  /*2c10*/  F2I.F64.TRUNC R5, R4 ;  /* 0x0000000400057311 */ /* 0x000e24000030d100 */
[----:B0-----:R0:W-:Y:S01]  /*2c20*/  STG.E.U16 desc[UR36][R16.64], R5 ;  /* 0x0000000510007986 */ /* 0x0011e2000c101524 */
[----:B------:R-:W-:Y:S05]  /*2c30*/  BRA `(.L_x_1976) ;  /* 0x0000000c00bc7947 */ /* 0x000fea0003800000 */
.L_x_1972:
[----:B------:R-:W-:-:S13]  /*2c40*/  ISETP.GT.AND P0, PT, R0, 0x6, PT ;  /* 0x000000060000780c */ /* 0x000fda0003f04270 */
[----:B------:R-:W-:Y:S05]  /*2c50*/  @P0 BRA `(.L_x_1979) ;  /* 0x00000000004c0947 */ /* 0x000fea0003800000 */
[----:B------:R-:W-:-:S13]  /*2c60*/  ISETP.NE.AND P0, PT, R0, 0x5, PT ;  /* 0x000000050000780c */ /* 0x000fda0003f05270 */
[----:B------:R-:W-:Y:S05]  /*2c70*/  @!P0 BRA `(.L_x_1980) ;  /* 0x0000000000248947 */ /* 0x000fea0003800000 */
[----:B------:R-:W-:-:S13]  /*2c80*/  ISETP.NE.AND P0, PT, R0, 0x6, PT ;  /* 0x000000060000780c */ /* 0x000fda0003f05270 */
[----:B------:R-:W-:Y:S05]  /*2c90*/  @P0 BRA `(.L_x_1975) ;  /* 0x0000000c004c0947 */ /* 0x000fea0003800000 */
[----:B------:R-:W-:Y:S01]  /*2ca0*/  UMOV UR4, 0xf0000000 ;  /* 0xf000000000047882 */ /* 0x000fe20000000000 */
[----:B------:R-:W-:Y:S01]  /*2cb0*/  UMOV UR5, 0x380fffff ;  /* 0x380fffff00057882 */ /* 0x000fe20000000000 */
[----:B------:R-:W0:Y:S01]  /*2cc0*/  F2F.F32.F64 R3, R4 ;  /* 0x0000000400037310 */ /* 0x000e220000301000 */
[----:B------:R-:W-:-:S14]  /*2cd0*/  DSETP.GEU.AND P0, PT, |R4|, UR4, PT ;  /* 0x0000000404007e2a */ /* 0x000fdc000bf0e200 */
[----:B0-----:R-:W-:-:S05]  /*2ce0*/  @!P0 FMUL R3, R3, 1.175494350822287508e-38 ;  /* 0x0080000003038820 */ /* 0x001fca0000400000 */
[----:B------:R1:W-:Y:S01]  /*2cf0*/  STG.E desc[UR36][R16.64], R3 ;  /* 0x0000000310007986 */ /* 0x0003e2000c101924 */
[----:B------:R-:W-:Y:S05]  /*2d00*/  BRA `(.L_x_1976) ;  /* 0x0000000c00887947 */ /* 0x000fea0003800000 */
.L_x_1980:
[----:B------:R-:W-:Y:S01]  /*2d10*/  UMOV UR4, 0xf0000000 ;  /* 0xf000000000047882 */ /* 0x000fe20000000000 */
[----:B------:R-:W-:Y:S01]  /*2d20*/  UMOV UR5, 0x380fffff ;  /* 0x380fffff00057882 */ /* 0x000fe20000000000 */
[----:B------:R-:W0:Y:S01]  /*2d30*/  F2F.F32.F64 R0, R4 ;  /* 0x0000000400007310 */ /* 0x000e220000301000 */
[----:B------:R-:W-:-:S14]  /*2d40*/  DSETP.GEU.AND P0, PT, |R4|, UR4, PT ;  /* 0x0000000404007e2a */ /* 0x000fdc000bf0e200 */
[----:B0-----:R-:W-:-:S05]  /*2d50*/  @!P0 FMUL R0, R0, 1.175494350822287508e-38 ;  /* 0x0080000000008820 */ /* 0x001fca0000400000 */
[----:B------:R-:W-:-:S05]  /*2d60*/  F2FP.F16.F32.PACK_AB R0, RZ, R0 ;  /* 0x00000000ff00723e */ /* 0x000fca00000000ff */
[----:B------:R0:W-:Y:S01]  /*2d70*/  STG.E.U16 desc[UR36][R16.64], R0 ;  /* 0x0000000010007986 */ /* 0x0001e2000c101524 */
[----:B------:R-:W-:Y:S05]  /*2d80*/  BRA `(.L_x_1976) ;  /* 0x0000000c00687947 */ /* 0x000fea0003800000 */
.L_x_1979:
[----:B------:R-:W-:-:S13]  /*2d90*/  ISETP.NE.AND P0, PT, R0, 0x7, PT ;  /* 0x000000070000780c */ /* 0x000fda0003f05270 */
[----:B------:R-:W-:Y:S05]  /*2da0*/  @!P0 BRA `(.L_x_1981) ;  /* 0x0000000000548947 */ /* 0x000fea0003800000 */
[----:B------:R-:W-:-:S13]  /*2db0*/  ISETP.NE.AND P0, PT, R0, 0x8, PT ;  /* 0x000000080000780c */ /* 0x000fda0003f05270 */
[----:B------:R-:W-:Y:S05]  /*2dc0*/  @!P0 BRA `(.L_x_1982) ;  /* 0x0000000000288947 */ /* 0x000fea0003800000 */
[----:B------:R-:W-:-:S13]  /*2dd0*/  ISETP.NE.AND P0, PT, R0, 0x9, PT ;  /* 0x000000090000780c */ /* 0x000fda0003f05270 */
[----:B------:R-:W-:Y:S05]  /*2de0*/  @P0 BRA `(.L_x_1975) ;  /* 0x0000000800f80947 */ /* 0x000fea0003800000 */
[----:B------:R-:W-:Y:S01]  /*2df0*/  UMOV UR4, 0xf0000000 ;  /* 0xf000000000047882 */ /* 0x000fe20000000000 */
[----:B------:R-:W-:Y:S01]  /*2e00*/  UMOV UR5, 0x380fffff ;  /* 0x380fffff00057882 */ /* 0x000fe20000000000 */
[----:B------:R-:W0:Y:S01]  /*2e10*/  F2F.F32.F64 R2, R4 ;  /* 0x0000000400027310 */ /* 0x000e220000301000 */
[----:B------:R-:W-:Y:S01]  /*2e20*/  DSETP.GEU.AND P0, PT, |R4|, UR4, PT ;  /* 0x0000000404007e2a */ /* 0x000fe2000bf0e200 */
[----:B------:R-:W-:-:S13]  /*2e30*/  IMAD.MOV.U32 R3, RZ, RZ, RZ ;  /* 0x000000ffff037224 */ /* 0x000fda00078e00ff */
[----:B0-----:R-:W-:-:S05]  /*2e40*/  @!P0 FMUL R2, R2, 1.175494350822287508e-38 ;  /* 0x0080000002028820 */ /* 0x001fca0000400000 */
[----:B------:R3:W-:Y:S01]  /*2e50*/  STG.E.64 desc[UR36][R16.64], R2 ;  /* 0x0000000210007986 */ /* 0x0007e2000c101b24 */
[----:B------:R-:W-:Y:S05]  /*2e60*/  BRA `(.L_x_1976) ;  /* 0x0000000c00307947 */ /* 0x000fea0003800000 */
.L_x_1982:
[----:B------:R-:W-:Y:S01]  /*2e70*/  UMOV UR4, 0xf0000000 ;  /* 0xf000000000047882 */ /* 0x000fe20000000000 */
[----:B------:R-:W-:Y:S01]  /*2e80*/  UMOV UR5, 0x380fffff ;  /* 0x380fffff00057882 */ /* 0x000fe20000000000 */
[----:B------:R-:W0:Y:S01]  /*2e90*/  F2F.F32.F64 R0, R4 ;  /* 0x0000000400007310 */ /* 0x000e220000301000 */
[----:B------:R-:W-:-:S14]  /*2ea0*/  DSETP.GEU.AND P0, PT, |R4|, UR4, PT ;  /* 0x0000000404007e2a */ /* 0x000fdc000bf0e200 */
[----:B0-----:R-:W-:-:S05]  /*2eb0*/  @!P0 FMUL R0, R0, 1.175494350822287508e-38 ;  /* 0x0080000000008820 */ /* 0x001fca0000400000 */
[----:B------:R-:W-:-:S04]  /*2ec0*/  F2FP.F16.F32.PACK_AB R3, RZ, R0 ;  /* 0x00000000ff03723e */ /* 0x000fc800000000ff */
[----:B------:R-:W-:-:S05]  /*2ed0*/  PRMT R3, R3, 0x5410, RZ ;  /* 0x0000541003037816 */ /* 0x000fca00000000ff */
[----:B------:R2:W-:Y:S01]  /*2ee0*/  STG.E desc[UR36][R16.64], R3 ;  /* 0x0000000310007986 */ /* 0x0005e2000c101924 */
[----:B------:R-:W-:Y:S05]  /*2ef0*/  BRA `(.L_x_1976) ;  /* 0x0000000c000c7947 */ /* 0x000fea0003800000 */
.L_x_1981:
[----:B------:R4:W-:Y:S01]  /*2f00*/  STG.E.64 desc[UR36][R16.64], R4 ;  /* 0x0000000410007986 */ /* 0x0009e2000c101b24 */
[----:B------:R-:W-:Y:S05]  /*2f10*/  BRA `(.L_x_1976) ;  /* 0x0000000c00047947 */ /* 0x000fea0003800000 */
.L_x_1971:
        /* <DEDUP_REMOVED lines=8> */
[----:B------:R-:W-:-:S06]  /*2fa0*/  DSETP.NEU.AND P0, PT, R4, RZ, PT ;  /* 0x000000ff0400722a */ /* 0x000fcc0003f0d000 */
[----:B------:R-:W-:-:S05]  /*2fb0*/  SEL R3, RZ, 0x1, !P0 ;  /* 0x00000001ff037807 */ /* 0x000fca0004000000 */
[----:B------:R0:W-:Y:S01]  /*2fc0*/  STG.E.U8 desc[UR36][R16.64], R3 ;  /* 0x0000000310007986 */ /* 0x0001e2000c101124 */
[----:B------:R-:W-:Y:S05]  /*2fd0*/  BRA `(.L_x_1976) ;  /* 0x0000000800d47947 */ /* 0x000fea0003800000 */
.L_x_1985:
[----:B------:R-:W-:-:S05]  /*2fe0*/  CS2R R6, SRZ ;  /* 0x0000000000067805 */ /* 0x000fca000001ff00 */
[----:B------:R0:W-:Y:S01]  /*2ff0*/  STG.E.128 desc[UR36][R16.64], R4 ;  /* 0x0000000410007986 */ /* 0x0001e2000c101d24 */
[----:B------:R-:W-:Y:S05]  /*3000*/  BRA `(.L_x_1976) ;  /* 0x0000000800c87947 */ /* 0x000fea0003800000 */
.L_x_1984:
        /* <DEDUP_REMOVED lines=10> */
[----:B------:R-:W-:-:S13]  /*30b0*/  BSSY B0, `(.L_x_1988) ;  /* 0x000000f000007945 */ /* 0x000fda0003800000 */
[----:B0-----:R-:W-:-:S05]  /*30c0*/  @!P0 FMUL R7, R7, 1.175494350822287508e-38 ;  /* 0x0080000007078820 */ /* 0x001fca0000400000 */
        /* <DEDUP_REMOVED lines=13> */
.L_x_1989:
[----:B------:R-:W-:Y:S05]  /*31a0*/  BSYNC B0 ;  /* 0x0000000000007941 */ /* 0x000fea0003800000 */
.L_x_1988:
[----:B------:R-:W-:-:S05]  /*31b0*/  LOP3.LUT R3, R0, R3, RZ, 0xfc, !PT ;  /* 0x0000000300037212 */ /* 0x000fca00078efcff */
[----:B------:R0:W-:Y:S01]  /*31c0*/  STG.E.U8 desc[UR36][R16.64], R3 ;  /* 0x0000000310007986 */ /* 0x0001e2000c101124 */
[----:B------:R-:W-:Y:S05]  /*31d0*/  BRA `(.L_x_1976) ;  /* 0x0000000800547947 */ /* 0x000fea0003800000 */
.L_x_1987:
[----:B------:R-:W-:Y:S01]  /*31e0*/  UMOV UR4, 0xf0000000 ;  /* 0xf000000000047882 */ /* 0x000fe20000000000 */
[----:B------:R-:W-:Y:S01]  /*31f0*/  UMOV UR5, 0x380fffff ;  /* 0x380fffff00057882 */ /* 0x000fe20000000000 */
[----:B------:R-:W0:Y:S01]  /*3200*/  F2F.F32.F64 R3, R4 ;  /* 0x0000000400037310 */ /* 0x000e220000301000 */
[----:B------:R-:W-:Y:S01]  /*3210*/  DSETP.GEU.AND P0, PT, |R4|, UR4, PT ;  /* 0x0000000404007e2a */ /* 0x000fe2000bf0e200 */
[----:B------:R-:W-:-:S13]  /*3220*/  BSSY B0, `(.L_x_1990) ;  /* 0x0000010000007945 */ /* 0x000fda0003800000 */
[----:B0-----:R-:W-:-:S05]  /*3230*/  @!P0 FMUL R3, R3, 1.175494350822287508e-38 ;  /* 0x0080000003038820 */ /* 0x001fca0000400000 */
        /* <DEDUP_REMOVED lines=11> */
.L_x_1991:
[----:B------:R-:W-:Y:S01]  /*32f0*/  IMAD.MOV.U32 R0, RZ, RZ, 0x7f ;  /* 0x0000007fff007424 */ /* 0x000fe200078e00ff */
[----:B------:R-:W-:-:S04]  /*3300*/  ISETP.GT.U32.AND P0, PT, R2, 0x7f800000, PT ;  /* 0x7f8000000200780c */ /* 0x000fc80003f04070 */
[----:B------:R-:W-:-:S09]  /*3310*/  SEL R0, R0, 0x7c, P0 ;  /* 0x0000007c00007807 */ /* 0x000fd20000000000 */
.L_x_1992:
[----:B------:R-:W-:Y:S05]  /*3320*/  BSYNC B0 ;  /* 0x0000000000007941 */ /* 0x000fea0003800000 */
.L_x_1990:
[----:B------:R-:W-:-:S04]  /*3330*/  LOP3.LUT R2, R3, 0x80000000, RZ, 0xc0, !PT ;  /* 0x8000000003027812 */ /* 0x000fc800078ec0ff */
[----:B------:R-:W-:-:S04]  /*3340*/  SHF.R.U32.HI R3, RZ, 0x18, R2 ;  /* 0x00000018ff037819 */ /* 0x000fc80000011602 */
[----:B------:R-:W-:-:S05]  /*3350*/  LOP3.LUT R3, R0, R3, RZ, 0xfc, !PT ;  /* 0x0000000300037212 */ /* 0x000fca00078efcff */
[----:B------:R0:W-:Y:S01]  /*3360*/  STG.E.U8 desc[UR36][R16.64], R3 ;  /* 0x0000000310007986 */ /* 0x0001e2000c101124 */
[----:B------:R-:W-:Y:S05]  /*3370*/  BRA `(.L_x_1976) ;  /* 0x0000000400ec7947 */ /* 0x000fea0003800000 */
.L_x_1986:
[----:B------:R-:W-:Y:S01]  /*3380*/  UMOV UR4, 0xf0000000 ;  /* 0xf000000000047882 */ /* 0x000fe20000000000 */
[----:B------:R-:W-:Y:S01]  /*3390*/  UMOV UR5, 0x380fffff ;  /* 0x380fffff00057882 */ /* 0x000fe20000000000 */
[----:B------:R-:W0:Y:S01]  /*33a0*/  F2F.F32.F64 R0, R4 ;  /* 0x0000000400007310 */ /* 0x000e220000301000 */
[----:B------:R-:W-:-:S14]  /*33b0*/  DSETP.GEU.AND P0, PT, |R4|, UR4, PT ;  /* 0x0000000404007e2a */ /* 0x000fdc000bf0e200 */
[----:B0-----:R-:W-:-:S05]  /*33c0*/  @!P0 FMUL R0, R0, 1.175494350822287508e-38 ;  /* 0x0080000000008820 */ /* 0x001fca0000400000 */
[----:B------:R-:W-:-:S05]  /*33d0*/  F2FP.BF16.F32.PACK_AB R0, RZ, R0 ;  /* 0x00000000ff00723e */ /* 0x000fca00000010ff */
[----:B------:R0:W-:Y:S01]  /*33e0*/  STG.E.U16 desc[UR36][R16.64], R0 ;  /* 0x0000000010007986 */ /* 0x0001e2000c101524 */
[----:B------:R-:W-:Y:S05]  /*33f0*/  BRA `(.L_x_1976) ;  /* 0x0000000400cc7947 */ /* 0x000fea0003800000 */
.L_x_1983:
        /* <DEDUP_REMOVED lines=8> */
[----:B------:R-:W0:Y:S02]  /*3480*/  F2I.U32.F64.TRUNC R5, R4 ;  /* 0x0000000400057311 */ /* 0x000e24000030d000 */
[----:B0-----:R0:W-:Y:S01]  /*3490*/  STG.E.U16 desc[UR36][R16.64], R5 ;  /* 0x0000000510007986 */ /* 0x0011e2000c101524 */
[----:B------:R-:W-:Y:S05]  /*34a0*/  BRA `(.L_x_1976) ;  /* 0x0000000400a07947 */ /* 0x000fea0003800000 */
.L_x_1995:
[----:B------:R-:W-:Y:S01]  /*34b0*/  UMOV UR4, 0xf0000000 ;  /* 0xf000000000047882 */ /* 0x000fe20000000000 */
[----:B------:R-:W-:Y:S01]  /*34c0*/  UMOV UR5, 0x380fffff ;  /* 0x380fffff00057882 */ /* 0x000fe20000000000 */
[----:B------:R-:W0:Y:S01]  /*34d0*/  F2F.F32.F64 R3, R4 ;  /* 0x0000000400037310 */ /* 0x000e220000301000 */
[----:B------:R-:W-:Y:S01]  /*34e0*/  DSETP.GEU.AND P0, PT, |R4|, UR4, PT ;  /* 0x0000000404007e2a */ /* 0x000fe2000bf0e200 */
[----:B------:R-:W-:Y:S01]  /*34f0*/  BSSY B0, `(.L_x_1996) ;  /* 0x0000015000007945 */ /* 0x000fe20003800000 */
[----:B------:R-:W-:-:S12]  /*3500*/  IMAD.MOV.U32 R8, RZ, RZ, 0x80 ;  /* 0x00000080ff087424 */ /* 0x000fd800078e00ff */
[----:B0-----:R-:W-:-:S05]  /*3510*/  @!P0 FMUL R3, R3, 1.175494350822287508e-38 ;  /* 0x0080000003038820 */ /* 0x001fca0000400000 */
        /* <DEDUP_REMOVED lines=14> */
.L_x_1998:
[----:B------:R-:W-:-:S04]  /*3600*/  LOP3.LUT R2, R3, 0x80000000, RZ, 0xc0, !PT ;  /* 0x8000000003027812 */ /* 0x000fc800078ec0ff */
[----:B------:R-:W-:-:S04]  /*3610*/  SHF.R.U32.HI R3, RZ, 0x18, R2 ;  /* 0x00000018ff037819 */ /* 0x000fc80000011602 */
[----:B------:R-:W-:-:S04]  /*3620*/  LOP3.LUT R0, R0, R3, RZ, 0xfc, !PT ;  /* 0x0000000300007212 */ /* 0x000fc800078efcff */
[----:B------:R-:W-:-:S07]  /*3630*/  PRMT R8, R0, 0x7610, R8 ;  /* 0x0000761000087816 */ /* 0x000fce0000000008 */
.L_x_1997:
[----:B------:R-:W-:Y:S05]  /*3640*/  BSYNC B0 ;  /* 0x0000000000007941 */ /* 0x000fea0003800000 */
.L_x_1996:
[----:B------:R0:W-:Y:S01]  /*3650*/  STG.E.U8 desc[UR36][R16.64], R8 ;  /* 0x0000000810007986 */ /* 0x0001e2000c101124 */
[----:B------:R-:W-:Y:S05]  /*3660*/  BRA `(.L_x_1976) ;  /* 0x0000000400307947 */ /* 0x000fea0003800000 */
.L_x_1994:
        /* <DEDUP_REMOVED lines=21> */
.L_x_2001:
[----:B------:R-:W-:-:S04]  /*37c0*/  LOP3.LUT R2, R3, 0x80000000, RZ, 0xc0, !PT ;  /* 0x8000000003027812 */ /* 0x000fc800078ec0ff */
[----:B------:R-:W-:-:S04]  /*37d0*/  SHF.R.U32.HI R3, RZ, 0x18, R2 ;  /* 0x00000018ff037819 */ /* 0x000fc80000011602 */
[----:B------:R-:W-:-:S04]  /*37e0*/  LOP3.LUT R0, R0, R3, RZ, 0xfc, !PT ;  /* 0x0000000300007212 */ /* 0x000fc800078efcff */
[----:B------:R-:W-:-:S07]  /*37f0*/  PRMT R8, R0, 0x7610, R8 ;  /* 0x0000761000087816 */ /* 0x000fce0000000008 */
.L_x_2000:
[----:B------:R-:W-:Y:S05]  /*3800*/  BSYNC B0 ;  /* 0x0000000000007941 */ /* 0x000fea0003800000 */
.L_x_1999:
[----:B------:R0:W-:Y:S01]  /*3810*/  STG.E.U8 desc[UR36][R16.64], R8 ;  /* 0x0000000810007986 */ /* 0x0001e2000c101124 */
[----:B------:R-:W-:Y:S05]  /*3820*/  BRA `(.L_x_1976) ;  /* 0x0000000000c07947 */ /* 0x000fea0003800000 */
.L_x_1993:
        /* <DEDUP_REMOVED lines=26> */
.L_x_1975:
        /* <DEDUP_REMOVED lines=16> */
.L_x_2004:
[----:B------:R-:W-:Y:S05]  /*3ad0*/  BRA `(.L_x_1976) ;  /* 0x0000000000147947 */ /* 0x000fea0003800000 */
.L_x_2003:
[----:B------:R-:W0:Y:S02]  /*3ae0*/  F2I.U64.F64.TRUNC R4, R4 ;  /* 0x0000000400047311 */ /* 0x000e24000030d800 */
[----:B0-----:R0:W-:Y:S01]  /*3af0*/  STG.E.64 desc[UR36][R16.64], R4 ;  /* 0x0000000410007986 */ /* 0x0011e2000c101b24 */
[----:B------:R-:W-:Y:S05]  /*3b00*/  BRA `(.L_x_1976) ;  /* 0x0000000000087947 */ /* 0x000fea0003800000 */
.L_x_2002:
[----:B------:R-:W0:Y:S02]  /*3b10*/  F2I.U32.F64.TRUNC R5, R4 ;  /* 0x0000000400057311 */ /* 0x000e24000030d000 */
[----:B0-----:R0:W-:Y:S02]  /*3b20*/  STG.E desc[UR36][R16.64], R5 ;  /* 0x0000000510007986 */ /* 0x0011e4000c101924 */
.L_x_1976:
[----:B------:R-:W-:-:S04]  /*3b30*/  IMAD R18, R23, 0x200, R18 ;  /* 0x0000020017127824 */ /* 0x000fc800078e0212 */
[----:B------:R-:W-:-:S07]  /*3b40*/  VIADD R19, R18, 0x80 ;  /* 0x0000008012137836 */ /* 0x000fce0000000000 */
.L_x_1933:
[----:B------:R-:W-:Y:S05]  /*3b50*/  BSYNC B6 ;  /* 0x0000000000067941 */ /* 0x000fea0003800000 */
.L_x_1932:
        /* <DEDUP_REMOVED lines=307> */
.L_x_2007:
        /* <DEDUP_REMOVED lines=21> */
.L_x_2011:
[----:B------:R-:W2:Y:S02]  /*4fe0*/  LDG.E.U8 R2, desc[UR36][R4.64] ;  /* 0x0000002404027981 */ /* 0x000ea4000c1e1100 */
[----:B--2---:R-:W0:Y:S01]  /*4ff0*/  I2F.F64.U16 R2, R2 ;  /* 0x0000000200027312 */ /* 0x004e220000101800 */
[----:B------:R-:W-:Y:S05]  /*5000*/  BRA `(.L_x_2013) ;  /* 0x0000000c00707947 */ /* 0x000fea0003800000 */
.L_x_2010:
        /* <DEDUP_REMOVED lines=9> */
.L_x_2015:
[----:B------:R-:W2:Y:S02]  /*50a0*/  LDG.E R2, desc[UR36][R4.64] ;  /* 0x0000002404027981 */ /* 0x000ea4000c1e1900 */
[----:B--2---:R-:W0:Y:S01]  /*50b0*/  I2F.F64 R2, R2 ;  /* 0x0000000200027312 */ /* 0x004e220000201c00 */
[----:B------:R-:W-:Y:S05]  /*50c0*/  BRA `(.L_x_2013) ;  /* 0x0000000c00407947 */ /* 0x000fea0003800000 */
.L_x_2014:
[----:B------:R-:W2:Y:S02]  /*50d0*/  LDG.E.U16 R2, desc[UR36][R4.64] ;  /* 0x0000002404027981 */ /* 0x000ea4000c1e1500 */
[----:B--2---:R-:W0:Y:S01]  /*50e0*/  I2F.F64.S16 R2, R2 ;  /* 0x0000000200027312 */ /* 0x004e220000101c00 */
[----:B------:R-:W-:Y:S05]  /*50f0*/  BRA `(.L_x_2013) ;  /* 0x0000000c00347947 */ /* 0x000fea0003800000 */
.L_x_2009:
        /* <DEDUP_REMOVED lines=10> */
.L_x_2017:
[----:B------:R-:W2:Y:S02]  /*51a0*/  LDG.E.U16 R0, desc[UR36][R4.64] ;  /* 0x0000002404007981 */ /* 0x000ea4000c1e1500 */
[----:B--2---:R-:W-:-:S05]  /*51b0*/  HADD2.F32 R0, -RZ, R0.H0_H0 ;  /* 0x20000000ff007230 */ /* 0x004fca0000004100 */
[----:B------:R-:W-:-:S04]  /*51c0*/  FMUL.FTZ R0, R0, 1 ;  /* 0x3f80000000007820 */ /* 0x000fc80000410000 */
[----:B------:R0:W1:Y:S01]  /*51d0*/  F2F.F64.F32 R2, R0 ;  /* 0x0000000000027310 */ /* 0x0000620000201800 */
[----:B------:R-:W-:Y:S05]  /*51e0*/  BRA `(.L_x_2013) ;  /* 0x0000000800f87947 */ /* 0x000fea0003800000 */
.L_x_2016:
        /* <DEDUP_REMOVED lines=10> */
.L_x_2019:
[----:B------:R-:W2:Y:S02]  /*5290*/  LDG.E.U16 R4, desc[UR36][R4.64] ;  /* 0x0000002404047981 */ /* 0x000ea4000c1e1500 */
[----:B--2---:R-:W-:-:S05]  /*52a0*/  HADD2.F32 R0, -RZ, R4.H0_H0 ;  /* 0x20000004ff007230 */ /* 0x004fca0000004100 */
[----:B------:R-:W-:-:S04]  /*52b0*/  FMUL.FTZ R0, R0, 1 ;  /* 0x3f80000000007820 */ /* 0x000fc80000410000 */
[----:B------:R0:W1:Y:S01]  /*52c0*/  F2F.F64.F32 R2, R0 ;  /* 0x0000000000027310 */ /* 0x0000620000201800 */
[----:B------:R-:W-:Y:S05]  /*52d0*/  BRA `(.L_x_2013) ;  /* 0x0000000800bc7947 */ /* 0x000fea0003800000 */
.L_x_2018:
[----:B------:R0:W5:Y:S01]  /*52e0*/  LDG.E.64 R2, desc[UR36][R4.64] ;  /* 0x0000002404027981 */ /* 0x000162000c1e1b00 */
[----:B------:R-:W-:Y:S05]  /*52f0*/  BRA `(.L_x_2013) ;  /* 0x0000000800b47947 */ /* 0x000fea0003800000 */
.L_x_2008:
        /* <DEDUP_REMOVED lines=9> */
[----:B------:R-:W-:Y:S01]  /*5390*/  IMAD.MOV.U32 R2, RZ, RZ, RZ ;  /* 0x000000ffff027224 */ /* 0x000fe200078e00ff */
[----:B--2---:R-:W-:-:S04]  /*53a0*/  ISETP.NE.AND P0, PT, R4, RZ, PT ;  /* 0x000000ff0400720c */ /* 0x004fc80003f05270 */
[----:B------:R-:W-:Y:S01]  /*53b0*/  FSEL R3, RZ, 1.875, !P0 ;  /* 0x3ff00000ff037808 */ /* 0x000fe20004000000 */
[----:B------:R-:W-:Y:S08]  /*53c0*/  BRA `(.L_x_2013) ;  /* 0x0000000800807947 */ /* 0x000ff00003800000 */
.L_x_2022:
[----:B------:R0:W5:Y:S01]  /*53d0*/  LDG.E.64 R2, desc[UR36][R4.64] ;  /* 0x0000002404027981 */ /* 0x000162000c1e1b00 */
[----:B------:R-:W-:Y:S05]  /*53e0*/  BRA `(.L_x_2013) ;  /* 0x0000000800787947 */ /* 0x000fea0003800000 */
.L_x_2021:
        /* <DEDUP_REMOVED lines=26> */
[----:B------:R-:W4:Y:S01]  /*5590*/  F2F.F64.F32 R2, R3 ;  /* 0x0000000300027310 */ /* 0x000f220000201800 */
[----:B------:R-:W-:Y:S05]  /*55a0*/  BRA `(.L_x_2013) ;  /* 0x0000000800087947 */ /* 0x000fea0003800000 */
.L_x_2024:
[----:B------:R-:W2:Y:S02]  /*55b0*/  LDG.E.U8 R3, desc[UR36][R4.64] ;  /* 0x0000002404037981 */ /* 0x000ea4000c1e1100 */
[----:B--2---:R-:W-:-:S05]  /*55c0*/  IMAD.SHL.U32 R0, R3, 0x2000000, RZ ;  /* 0x0200000003007824 */ /* 0x004fca00078e00ff */
[----:B------:R-:W-:-:S13]  /*55d0*/  ISETP.GE.U32.AND P0, PT, R0, 0x8000000, PT ;  /* 0x080000000000780c */ /* 0x000fda0003f06070 */
[C---:B------:R-:W-:Y:S01]  /*55e0*/  @!P0 IMAD.SHL.U32 R0, R3.reuse, 0x100, RZ ;  /* 0x0000010003008824 */ /* 0x040fe200078e00ff */
[C---:B------:R-:W-:Y:S01]  /*55f0*/  @P0 SHF.L.U32 R2, R3.reuse, 0x15, RZ ;  /* 0x0000001503020819 */ /* 0x040fe200000006ff */
[----:B------:R-:W-:-:S03]  /*5600*/  IMAD.SHL.U32 R3, R3, 0x1000000, RZ ;  /* 0x0100000003037824 */ /* 0x000fc600078e00ff */
[----:B------:R-:W-:Y:S02]  /*5610*/  @!P0 LOP3.LUT R0, R0, 0x7f00, RZ, 0xc0, !PT ;  /* 0x00007f0000008812 */ /* 0x000fe400078ec0ff */
[----:B------:R-:W-:Y:S02]  /*5620*/  @P0 LOP3.LUT R2, R2, 0x70000000, RZ, 0xfc, !PT ;  /* 0x7000000002020812 */ /* 0x000fe400078efcff */
[----:B------:R-:W-:-:S03]  /*5630*/  @!P0 LOP3.LUT R0, R0, 0x3f000000, RZ, 0xfc, !PT ;  /* 0x3f00000000008812 */ /* 0x000fc600078efcff */
[----:B------:R-:W-:Y:S02]  /*5640*/  @P0 FMUL.FTZ R2, R2, 1.9259299443872358531e-34 ;  /* 0x0780000002020820 */ /* 0x000fe40000410000 */
[----:B------:R-:W-:-:S05]  /*5650*/  @!P0 FADD.FTZ R2, R0, -0.5 ;  /* 0xbf00000000028421 */ /* 0x000fca0000010000 */
[----:B------:R-:W-:-:S05]  /*5660*/  LOP3.LUT R2, R2, 0x80000000, R3, 0xf8, !PT ;  /* 0x8000000002027812 */ /* 0x000fca00078ef803 */
[----:B------:R-:W-:-:S06]  /*5670*/  FMUL.FTZ R2, R2, 1 ;  /* 0x3f80000002027820 */ /* 0x000fcc0000410000 */
[----:B------:R-:W3:Y:S01]  /*5680*/  F2F.F64.F32 R2, R2 ;  /* 0x0000000200027310 */ /* 0x000ee20000201800 */
[----:B------:R-:W-:Y:S05]  /*5690*/  BRA `(.L_x_2013) ;  /* 0x0000000400cc7947 */ /* 0x000fea0003800000 */
.L_x_2023:
[----:B------:R-:W2:Y:S02]  /*56a0*/  LDG.E.U16 R0, desc[UR36][R4.64] ;  /* 0x0000002404007981 */ /* 0x000ea4000c1e1500 */
[----:B--2---:R-:W-:-:S04]  /*56b0*/  IMAD.U32 R0, R0, 0x10000, RZ ;  /* 0x0001000000007824 */ /* 0x004fc800078e00ff */
[----:B------:R-:W-:-:S04]  /*56c0*/  FMUL.FTZ R0, R0, 1 ;  /* 0x3f80000000007820 */ /* 0x000fc80000410000 */
[----:B------:R1:W2:Y:S01]  /*56d0*/  F2F.F64.F32 R2, R0 ;  /* 0x0000000000027310 */ /* 0x0002a20000201800 */
[----:B------:R-:W-:Y:S05]  /*56e0*/  BRA `(.L_x_2013) ;  /* 0x0000000400b87947 */ /* 0x000fea0003800000 */
.L_x_2020:
        /* <DEDUP_REMOVED lines=11> */
.L_x_2027:
        /* <DEDUP_REMOVED lines=21> */
.L_x_2031:
[----:B------:R-:W-:Y:S05]  /*58f0*/  BSYNC B1 ;  /* 0x0000000000017941 */ /* 0x000fea0003800000 */
.L_x_2030:
[----:B------:R-:W-:Y:S01]  /*5900*/  LEA R3, R0, 0x3b800000, 0x17 ;  /* 0x3b80000000037811 */ /* 0x000fe200078eb8ff */
[----:B------:R-:W-:-:S05]  /*5910*/  IMAD.SHL.U32 R0, R2, 0x100000, RZ ;  /* 0x0010000002007824 */ /* 0x000fca00078e00ff */
[----:B------:R-:W-:-:S07]  /*5920*/  LOP3.LUT R0, R3, R0, R4, 0xfe, !PT ;  /* 0x0000000003007212 */ /* 0x000fce00078efe04 */
.L_x_2029:
[----:B------:R-:W-:Y:S05]  /*5930*/  BSYNC B0 ;  /* 0x0000000000007941 */ /* 0x000fea0003800000 */
.L_x_2028:
[----:B------:R-:W-:-:S04]  /*5940*/  FMUL.FTZ R0, R0, 1 ;  /* 0x3f80000000007820 */ /* 0x000fc80000410000 */
[----:B------:R0:W1:Y:S01]  /*5950*/  F2F.F64.F32 R2, R0 ;  /* 0x0000000000027310 */ /* 0x0000620000201800 */
[----:B------:R-:W-:Y:S05]  /*5960*/  BRA `(.L_x_2013) ;  /* 0x0000000400187947 */ /* 0x000fea0003800000 */
.L_x_2026:
        /* <DEDUP_REMOVED lines=21> */
.L_x_2035:
[----:B------:R-:W-:Y:S05]  /*5ac0*/  BSYNC B1 ;  /* 0x0000000000017941 */ /* 0x000fea0003800000 */
.L_x_2034:
[----:B------:R-:W-:Y:S01]  /*5ad0*/  LEA R3, R0, 0x37800000, 0x17 ;  /* 0x3780000000037811 */ /* 0x000fe200078eb8ff */
[----:B------:R-:W-:-:S05]  /*5ae0*/  IMAD.SHL.U32 R0, R2, 0x200000, RZ ;  /* 0x0020000002007824 */ /* 0x000fca00078e00ff */
[----:B------:R-:W-:-:S07]  /*5af0*/  LOP3.LUT R0, R3, R0, R4, 0xfe, !PT ;  /* 0x0000000003007212 */ /* 0x000fce00078efe04 */
.L_x_2033:
[----:B------:R-:W-:Y:S05]  /*5b00*/  BSYNC B0 ;  /* 0x0000000000007941 */ /* 0x000fea0003800000 */
.L_x_2032:
[----:B------:R-:W-:-:S04]  /*5b10*/  FMUL.FTZ R0, R0, 1 ;  /* 0x3f80000000007820 */ /* 0x000fc80000410000 */
[----:B------:R0:W1:Y:S01]  /*5b20*/  F2F.F64.F32 R2, R0 ;  /* 0x0000000000027310 */ /* 0x0000620000201800 */
[----:B------:R-:W-:Y:S05]  /*5b30*/  BRA `(.L_x_2013) ;  /* 0x0000000000a47947 */ /* 0x000fea0003800000 */
.L_x_2025:
        /* <DEDUP_REMOVED lines=8> */
[----:B------:R-:W-:Y:S01]  /*5bc0*/  HFMA2.MMA R0, -RZ, RZ, 3.814697265625e-06, 0 ;  /* 0x00400000ff007435 */ /* 0x000fe200000001ff */
[----:B--2---:R-:W-:-:S13]  /*5bd0*/  ISETP.NE.AND P0, PT, R4, RZ, PT ;  /* 0x000000ff0400720c */ /* 0x004fda0003f05270 */
[----:B------:R-:W-:Y:S05]  /*5be0*/  @!P0 BRA `(.L_x_2039) ;  /* 0x00000000000c8947 */ /* 0x000fea0003800000 */
[----:B------:R-:W-:-:S13]  /*5bf0*/  ISETP.NE.AND P0, PT, R4, 0xff, PT ;  /* 0x000000ff0400780c */ /* 0x000fda0003f05270 */
[----:B------:R-:W-:Y:S02]  /*5c00*/  @!P0 IMAD.MOV.U32 R0, RZ, RZ, 0x7f800001 ;  /* 0x7f800001ff008424 */ /* 0x000fe400078e00ff */
[----:B------:R-:W-:-:S07]  /*5c10*/  @P0 IMAD.SHL.U32 R0, R4, 0x800000, RZ ;  /* 0x0080000004000824 */ /* 0x000fce00078e00ff */
.L_x_2039:
[----:B------:R-:W-:Y:S05]  /*5c20*/  BSYNC B0 ;  /* 0x0000000000007941 */ /* 0x000fea0003800000 */
.L_x_2038:
[----:B------:R-:W-:-:S04]  /*5c30*/  FMUL.FTZ R0, R0, 1 ;  /* 0x3f80000000007820 */ /* 0x000fc80000410000 */
[----:B------:R0:W1:Y:S01]  /*5c40*/  F2F.F64.F32 R2, R0 ;  /* 0x0000000000027310 */ /* 0x0000620000201800 */
[----:B------:R-:W-:Y:S05]  /*5c50*/  BRA `(.L_x_2013) ;  /* 0x00000000005c7947 */ /* 0x000fea0003800000 */
.L_x_2012:
        /* <DEDUP_REMOVED lines=16> */
.L_x_2040:
[----:B------:R-:W-:Y:S01]  /*5d60*/  CS2R R2, SRZ ;  /* 0x0000000000027805 */ /* 0x000fe2000001ff00 */
[----:B------:R-:W-:Y:S06]  /*5d70*/  BRA `(.L_x_2013) ;  /* 0x0000000000147947 */ /* 0x000fec0003800000 */
.L_x_2037:
[----:B------:R-:W2:Y:S02]  /*5d80*/  LDG.E.64 R2, desc[UR36][R4.64] ;  /* 0x0000002404027981 */ /* 0x000ea4000c1e1b00 */
[----:B--2---:R-:W0:Y:S01]  /*5d90*/  I2F.F64.U64 R2, R2 ;  /* 0x0000000200027312 */ /* 0x004e220000301800 */
[----:B------:R-:W-:Y:S05]  /*5da0*/  BRA `(.L_x_2013) ;  /* 0x0000000000087947 */ /* 0x000fea0003800000 */
.L_x_2036:
[----:B------:R-:W2:Y:S02]  /*5db0*/  LDG.E R2, desc[UR36][R4.64] ;  /* 0x0000002404027981 */ /* 0x000ea4000c1e1900 */
[----:B--2---:R-:W0:Y:S02]  /*5dc0*/  I2F.F64.U32 R2, R2 ;  /* 0x0000000200027312 */ /* 0x004e240000201800 */
.L_x_2013:
[----:B012345:R-:W-:Y:S01]  /*5dd0*/  FSETP.GEU.FTZ.AND P0, PT, |R3|, 1.7687499523162841797, PT ;  /* 0x3fe266660300780b */ /* 0x03ffe20003f1e200 */
[----:B------:R-:W-:-:S12]  /*5de0*/  BSSY B0, `(.L_x_2041) ;  /* 0x0000071000007945 */ /* 0x000fd80003800000 */
[----:B------:R-:W-:Y:S05]  /*5df0*/  @!P0 BRA `(.L_x_2042) ;  /* 0x0000000400188947 */ /* 0x000fea0003800000 */
[----:B------:R-:W-:Y:S01]  /*5e00*/  IMAD.MOV.U32 R4, RZ, RZ, 0x0 ;  /* 0x00000000ff047424 */ /* 0x000fe200078e00ff */
[----:B------:R-:W-:Y:S01]  /*5e10*/  MOV R6, 0x180754af ;  /* 0x180754af00067802 */ /* 0x000fe20000000f00 */
[----:B------:R-:W-:Y:S01]  /*5e20*/  IMAD.MOV.U32 R5, RZ, RZ, 0x3fe00000 ;  /* 0x3fe00000ff057424 */ /* 0x000fe200078e00ff */
[----:B------:R-:W-:Y:S01]  /*5e30*/  UMOV UR4, 0xdc1895e9 ;  /* 0xdc1895e900047882 */ /* 0x000fe20000000000 */
[----:B------:R-:W-:Y:S01]  /*5e40*/  IMAD.MOV.U32 R7, RZ, RZ, 0x3fb3823b ;  /* 0x3fb3823bff077424 */ /* 0x000fe200078e00ff */
[----:B------:R-:W-:Y:S01]  /*5e50*/  UMOV UR5, 0x3fb0066b ;  /* 0x3fb0066b00057882 */ /* 0x000fe20000000000 */
[----:B------:R-:W-:Y:S01]  /*5e60*/  UMOV UR6, 0x54442d18 ;  /* 0x54442d1800067882 */ /* 0x000fe20000000000 */
        /* <DEDUP_REMOVED lines=63> */
.L_x_2042:
        /* <DEDUP_REMOVED lines=41> */
.L_x_2043:
[----:B------:R-:W-:Y:S05]  /*64f0*/  BSYNC B0 ;  /* 0x0000000000007941 */ /* 0x000fea0003800000 */
.L_x_2041:
[----:B------:R-:W0:Y:S02]  /*6500*/  LDC.U8 R2, c[0x0][0x421] ;  /* 0x00010840ff027b82 */ /* 0x000e240000000000 */
        /* <DEDUP_REMOVED lines=14> */
.L_x_2047:
[----:B------:R-:W0:Y:S02]  /*65f0*/  F2I.S64.F64.TRUNC R4, R4 ;  /* 0x0000000400047311 */ /* 0x000e24000030d900 */
[----:B0-----:R-:W-:-:S05]  /*6600*/  IMAD.MOV.U32 R3, RZ, RZ, R4 ;  /* 0x000000ffff037224 */ /* 0x001fca00078e0004 */
[----:B------:R0:W-:Y:S01]  /*6610*/  STG.E.U8 desc[UR36][R16.64], R3 ;  /* 0x0000000310007986 */ /* 0x0001e2000c101124 */
[----:B------:R-:W-:Y:S05]  /*6620*/  BRA `(.L_x_2049) ;  /* 0x0000000c00f87947 */ /* 0x000fea0003800000 */
.L_x_2046:
        /* <DEDUP_REMOVED lines=9> */
.L_x_2051:
[----:B------:R-:W0:Y:S02]  /*66c0*/  F2I.F64.TRUNC R5, R4 ;  /* 0x0000000400057311 */ /* 0x000e24000030d100 */
[----:B0-----:R0:W-:Y:S01]  /*66d0*/  STG.E desc[UR36][R16.64], R5 ;  /* 0x0000000510007986 */ /* 0x0011e2000c101924 */
[----:B------:R-:W-:Y:S05]  /*66e0*/  BRA `(.L_x_2049) ;  /* 0x0000000c00c87947 */ /* 0x000fea0003800000 */
.L_x_2050:
[----:B------:R-:W0:Y:S02]  /*66f0*/  F2I.F64.TRUNC R5, R4 ;  /* 0x0000000400057311 */ /* 0x000e24000030d100 */
[----:B0-----:R0:W-:Y:S01]  /*6700*/  STG.E.U16 desc[UR36][R16.64], R5 ;  /* 0x0000000510007986 */ /* 0x0011e2000c101524 */
[----:B------:R-:W-:Y:S05]  /*6710*/  BRA `(.L_x_2049) ;  /* 0x0000000c00bc7947 */ /* 0x000fea0003800000 */
.L_x_2045:
        /* <DEDUP_REMOVED lines=13> */
.L_x_2053:
        /* <DEDUP_REMOVED lines=8> */
.L_x_2052:
        /* <DEDUP_REMOVED lines=14> */
.L_x_2055:
        /* <DEDUP_REMOVED lines=9> */
.L_x_2054:
[----:B------:R0:W-:Y:S01]  /*69e0*/  STG.E.64 desc[UR36][R16.64], R4 ;  /* 0x0000000410007986 */ /* 0x0001e2000c101b24 */
[----:B------:R-:W-:Y:S05]  /*69f0*/  BRA `(.L_x_2049) ;  /* 0x0000000c00047947 */ /* 0x000fea0003800000 */
.L_x_2044:
        /* <DEDUP_REMOVED lines=12> */
.L_x_2058:
[----:B------:R-:W-:-:S05]  /*6ac0*/  CS2R R6, SRZ ;  /* 0x0000000000067805 */ /* 0x000fca000001ff00 */
[----:B------:R0:W-:Y:S01]  /*6ad0*/  STG.E.128 desc[UR36][R16.64], R4 ;  /* 0x0000000410007986 */ /* 0x0001e2000c101d24 */
[----:B------:R-:W-:Y:S05]  /*6ae0*/  BRA `(.L_x_2049) ;  /* 0x0000000800c87947 */ /* 0x000fea0003800000 */
.L_x_2057:
        /* <DEDUP_REMOVED lines=25> */
.L_x_2062:
[----:B------:R-:W-:Y:S05]  /*6c80*/  BSYNC B0 ;  /* 0x0000000000007941 */ /* 0x000fea0003800000 */
.L_x_2061:
[----:B------:R-:W-:-:S05]  /*6c90*/  LOP3.LUT R3, R0, R3, RZ, 0xfc, !PT ;  /* 0x0000000300037212 */ /* 0x000fca00078efcff */
[----:B------:R0:W-:Y:S01]  /*6ca0*/  STG.E.U8 desc[UR36][R16.64], R3 ;  /* 0x0000000310007986 */ /* 0x0001e2000c101124 */
[----:B------:R-:W-:Y:S05]  /*6cb0*/  BRA `(.L_x_2049) ;  /* 0x0000000800547947 */ /* 0x000fea0003800000 */
.L_x_2060:
        /* <DEDUP_REMOVED lines=17> */
.L_x_2064:
[----:B------:R-:W-:Y:S01]  /*6dd0*/  IMAD.MOV.U32 R0, RZ, RZ, 0x7f ;  /* 0x0000007fff007424 */ /* 0x000fe200078e00ff */
[----:B------:R-:W-:-:S04]  /*6de0*/  ISETP.GT.U32.AND P0, PT, R2, 0x7f800000, PT ;  /* 0x7f8000000200780c */ /* 0x000fc80003f04070 */
[----:B------:R-:W-:-:S09]  /*6df0*/  SEL R0, R0, 0x7c, P0 ;  /* 0x0000007c00007807 */ /* 0x000fd20000000000 */
.L_x_2065:
[----:B------:R-:W-:Y:S05]  /*6e00*/  BSYNC B0 ;  /* 0x0000000000007941 */ /* 0x000fea0003800000 */
.L_x_2063:
[----:B------:R-:W-:-:S04]  /*6e10*/  LOP3.LUT R2, R3, 0x80000000, RZ, 0xc0, !PT ;  /* 0x8000000003027812 */ /* 0x000fc800078ec0ff */
[----:B------:R-:W-:-:S04]  /*6e20*/  SHF.R.U32.HI R3, RZ, 0x18, R2 ;  /* 0x00000018ff037819 */ /* 0x000fc80000011602 */
[----:B------:R-:W-:-:S05]  /*6e30*/  LOP3.LUT R3, R0, R3, RZ, 0xfc, !PT ;  /* 0x0000000300037212 */ /* 0x000fca00078efcff */
[----:B------:R0:W-:Y:S01]  /*6e40*/  STG.E.U8 desc[UR36][R16.64], R3 ;  /* 0x0000000310007986 */ /* 0x0001e2000c101124 */
[----:B------:R-:W-:Y:S05]  /*6e50*/  BRA `(.L_x_2049) ;  /* 0x0000000400ec7947 */ /* 0x000fea0003800000 */
.L_x_2059:
        /* <DEDUP_REMOVED lines=8> */
.L_x_2056:
        /* <DEDUP_REMOVED lines=11> */
.L_x_2068:
        /* <DEDUP_REMOVED lines=21> */
.L_x_2071:
[----:B------:R-:W-:-:S04]  /*70e0*/  LOP3.LUT R2, R3, 0x80000000, RZ, 0xc0, !PT ;  /* 0x8000000003027812 */ /* 0x000fc800078ec0ff */
[----:B------:R-:W-:-:S04]  /*70f0*/  SHF.R.U32.HI R3, RZ, 0x18, R2 ;  /* 0x00000018ff037819 */ /* 0x000fc80000011602 */
[----:B------:R-:W-:-:S04]  /*7100*/  LOP3.LUT R0, R0, R3, RZ, 0xfc, !PT ;  /* 0x0000000300007212 */ /* 0x000fc800078efcff */
[----:B------:R-:W-:-:S07]  /*7110*/  PRMT R8, R0, 0x7610, R8 ;  /* 0x0000761000087816 */ /* 0x000fce0000000008 */
.L_x_2070:
[----:B------:R-:W-:Y:S05]  /*7120*/  BSYNC B0 ;  /* 0x0000000000007941 */ /* 0x000fea0003800000 */
.L_x_2069:
[----:B------:R3:W-:Y:S01]  /*7130*/  STG.E.U8 desc[UR36][R16.64], R8 ;  /* 0x0000000810007986 */ /* 0x0007e2000c101124 */
[----:B------:R-:W-:Y:S05]  /*7140*/  BRA `(.L_x_2049) ;  /* 0x0000000400307947 */ /* 0x000fea0003800000 */
.L_x_2067:
[----:B------:R-:W-:Y:S01]  /*7150*/  UMOV UR4, 0xf0000000 ;  /* 0xf000000000047882 */ /* 0x000fe20000000000 */
[----:B------:R-:W-:Y:S01]  /*7160*/  UMOV UR5, 0x380fffff ;  /* 0x380fffff00057882 */ /* 0x000fe20000000000 */
[----:B------:R-:W0:Y:S01]  /*7170*/  F2F.F32.F64 R3, R4 ;  /* 0x0000000400037310 */ /* 0x000e220000301000 */
[----:B------:R-:W-:Y:S01]  /*7180*/  DSETP.GEU.AND P0, PT, |R4|, UR4, PT ;  /* 0x0000000404007e2a */ /* 0x000fe2000bf0e200 */
[----:B------:R-:W-:Y:S01]  /*7190*/  BSSY B0, `(.L_x_2072) ;  /* 0x0000015000007945 */ /* 0x000fe20003800000 */
[----:B------:R-:W-:-:S12]  /*71a0*/  MOV R8, 0x80 ;  /* 0x0000008000087802 */ /* 0x000fd80000000f00 */
        /* <DEDUP_REMOVED lines=15> */
.L_x_2074:
[----:B------:R-:W-:-:S04]  /*72a0*/  LOP3.LUT R2, R3, 0x80000000, RZ, 0xc0, !PT ;  /* 0x8000000003027812 */ /* 0x000fc800078ec0ff */
[----:B------:R-:W-:-:S04]  /*72b0*/  SHF.R.U32.HI R3, RZ, 0x18, R2 ;  /* 0x00000018ff037819 */ /* 0x000fc80000011602 */
[----:B------:R-:W-:-:S04]  /*72c0*/  LOP3.LUT R0, R0, R3, RZ, 0xfc, !PT ;  /* 0x0000000300007212 */ /* 0x000fc800078efcff */
[----:B------:R-:W-:-:S07]  /*72d0*/  PRMT R8, R0, 0x7610, R8 ;  /* 0x0000761000087816 */ /* 0x000fce0000000008 */
.L_x_2073:
[----:B------:R-:W-:Y:S05]  /*72e0*/  BSYNC B0 ;  /* 0x0000000000007941 */ /* 0x000fea0003800000 */
.L_x_2072:
[----:B------:R0:W-:Y:S01]  /*72f0*/  STG.E.U8 desc[UR36][R16.64], R8 ;  /* 0x0000000810007986 */ /* 0x0001e2000c101124 */
[----:B------:R-:W-:Y:S05]  /*7300*/  BRA `(.L_x_2049) ;  /* 0x0000000000c07947 */ /* 0x000fea0003800000 */
.L_x_2066:
        /* <DEDUP_REMOVED lines=26> */
.L_x_2048:
        /* <DEDUP_REMOVED lines=16> */
.L_x_2077:
[----:B------:R-:W-:Y:S05]  /*75b0*/  BRA `(.L_x_2049) ;  /* 0x0000000000147947 */ /* 0x000fea0003800000 */
.L_x_2076:
[----:B------:R-:W0:Y:S02]  /*75c0*/  F2I.U64.F64.TRUNC R4, R4 ;  /* 0x0000000400047311 */ /* 0x000e24000030d800 */
[----:B0-----:R2:W-:Y:S01]  /*75d0*/  STG.E.64 desc[UR36][R16.64], R4 ;  /* 0x0000000410007986 */ /* 0x0015e2000c101b24 */
[----:B------:R-:W-:Y:S05]  /*75e0*/  BRA `(.L_x_2049) ;  /* 0x0000000000087947 */ /* 0x000fea0003800000 */
.L_x_2075:
[----:B------:R-:W0:Y:S02]  /*75f0*/  F2I.U32.F64.TRUNC R5, R4 ;  /* 0x0000000400057311 */ /* 0x000e24000030d000 */
[----:B0-----:R0:W-:Y:S02]  /*7600*/  STG.E desc[UR36][R16.64], R5 ;  /* 0x0000000510007986 */ /* 0x0011e4000c101924 */
.L_x_2049:
[----:B------:R-:W-:-:S07]  /*7610*/  IADD3 R19, R19, 0x80, RZ ;  /* 0x0000008013137810 */ /* 0x000fce0007ffe0ff */
.L_x_2006:
[----:B------:R-:W-:Y:S05]  /*7620*/  BSYNC B6 ;  /* 0x0000000000067941 */ /* 0x000fea0003800000 */
.L_x_2005:
        /* <DEDUP_REMOVED lines=307> */
.L_x_2080:
        /* <DEDUP_REMOVED lines=21> */
.L_x_2084:
[----:B------:R-:W2:Y:S02]  /*8ab0*/  LDG.E.U8 R2, desc[UR36][R4.64] ;  /* 0x0000002404027981 */ /* 0x000ea4000c1e1100 */
[----:B--2---:R-:W0:Y:S01]  /*8ac0*/  I2F.F64.U16 R2, R2 ;  /* 0x0000000200027312 */ /* 0x004e220000101800 */
[----:B------:R-:W-:Y:S05]  /*8ad0*/  BRA `(.L_x_2086) ;  /* 0x0000000c00707947 */ /* 0x000fea0003800000 */
.L_x_2083:
        /* <DEDUP_REMOVED lines=9> */
.L_x_2088:
[----:B------:R-:W2:Y:S02]  /*8b70*/  LDG.E R2, desc[UR36][R4.64] ;  /* 0x0000002404027981 */ /* 0x000ea4000c1e1900 */
[----:B--2---:R-:W0:Y:S01]  /*8b80*/  I2F.F64 R2, R2 ;  /* 0x0000000200027312 */ /* 0x004e220000201c00 */
[----:B------:R-:W-:Y:S05]  /*8b90*/  BRA `(.L_x_2086) ;  /* 0x0000000c00407947 */ /* 0x000fea0003800000 */
.L_x_2087:
[----:B------:R-:W2:Y:S02]  /*8ba0*/  LDG.E.U16 R2, desc[UR36][R4.64] ;  /* 0x0000002404027981 */ /* 0x000ea4000c1e1500 */
[----:B--2---:R-:W0:Y:S01]  /*8bb0*/  I2F.F64.S16 R2, R2 ;  /* 0x0000000200027312 */ /* 0x004e220000101c00 */
[----:B------:R-:W-:Y:S05]  /*8bc0*/  BRA `(.L_x_2086) ;  /* 0x0000000c00347947 */ /* 0x000fea0003800000 */
.L_x_2082:
        /* <DEDUP_REMOVED lines=10> */
.L_x_2090:
[----:B------:R-:W2:Y:S02]  /*8c70*/  LDG.E.U16 R0, desc[UR36][R4.64] ;  /* 0x0000002404007981 */ /* 0x000ea4000c1e1500 */
[----:B--2---:R-:W-:-:S05]  /*8c80*/  HADD2.F32 R0, -RZ, R0.H0_H0 ;  /* 0x20000000ff007230 */ /* 0x004fca0000004100 */
[----:B------:R-:W-:-:S04]  /*8c90*/  FMUL.FTZ R0, R0, 1 ;  /* 0x3f80000000007820 */ /* 0x000fc80000410000 */
[----:B------:R0:W1:Y:S01]  /*8ca0*/  F2F.F64.F32 R2, R0 ;  /* 0x0000000000027310 */ /* 0x0000620000201800 */
[----:B------:R-:W-:Y:S05]  /*8cb0*/  BRA `(.L_x_2086) ;  /* 0x0000000800f87947 */ /* 0x000fea0003800000 */
.L_x_2089:
        /* <DEDUP_REMOVED lines=10> */
.L_x_2092:
[----:B------:R-:W2:Y:S02]  /*8d60*/  LDG.E.U16 R4, desc[UR36][R4.64] ;  /* 0x0000002404047981 */ /* 0x000ea4000c1e1500 */
[----:B--2---:R-:W-:-:S05]  /*8d70*/  HADD2.F32 R0, -RZ, R4.H0_H0 ;  /* 0x20000004ff007230 */ /* 0x004fca0000004100 */
[----:B------:R-:W-:-:S04]  /*8d80*/  FMUL.FTZ R0, R0, 1 ;  /* 0x3f80000000007820 */ /* 0x000fc80000410000 */
[----:B------:R0:W1:Y:S01]  /*8d90*/  F2F.F64.F32 R2, R0 ;  /* 0x0000000000027310 */ /* 0x0000620000201800 */
[----:B------:R-:W-:Y:S05]  /*8da0*/  BRA `(.L_x_2086) ;  /* 0x0000000800bc7947 */ /* 0x000fea0003800000 */
.L_x_2091:
[----:B------:R0:W5:Y:S01]  /*8db0*/  LDG.E.64 R2, desc[UR36][R4.64] ;  /* 0x0000002404027981 */ /* 0x000162000c1e1b00 */
[----:B------:R-:W-:Y:S05]  /*8dc0*/  BRA `(.L_x_2086) ;  /* 0x0000000800b47947 */ /* 0x000fea0003800000 */
.L_x_2081:
        /* <DEDUP_REMOVED lines=13> */
.L_x_2095:
[----:B------:R0:W5:Y:S01]  /*8ea0*/  LDG.E.64 R2, desc[UR36][R4.64] ;  /* 0x0000002404027981 */ /* 0x000162000c1e1b00 */
[----:B------:R-:W-:Y:S05]  /*8eb0*/  BRA `(.L_x_2086) ;  /* 0x0000000800787947 */ /* 0x000fea0003800000 */
.L_x_2094:
[----:B------:R-:W-:-:S13]  /*8ec0*/  ISETP.NE.AND P0, PT, R2, 0xf, PT ;  /* 0x0000000f0200780c */ /* 0x000fda0003f05270 */
[----:B------:R-:W-:Y:S05]  /*8ed0*/  @!P0 BRA `(.L_x_2096) ;  /* 0x0000000000a48947 */ /* 0x000fea0003800000 */
[----:B------:R-:W-:-:S13]  /*8ee0*/  ISETP.NE.AND P0, PT, R2, 0x17, PT ;  /* 0x000000170200780c */ /* 0x000fda0003f05270 */
[----:B------:R-:W-:Y:S05]  /*8ef0*/  @!P0 BRA `(.L_x_2097) ;  /* 0x0000000000608947 */ /* 0x000fea0003800000 */
[----:B------:R-:W-:-:S13]  /*8f00*/  ISETP.NE.AND P0, PT, R2, 0x18, PT ;  /* 0x000000180200780c */ /* 0x000fda0003f05270 */
[----:B------:R-:W-:Y:S05]  /*8f10*/  @P0 BRA `(.L_x_2085) ;  /* 0x0000000800040947 */ /* 0x000fea0003800000 */
[----:B------:R-:W2:Y:S01]  /*8f20*/  LDG.E.U8 R0, desc[UR36][R4.64] ;  /* 0x0000002404007981 */ /* 0x000ea2000c1e1100 */
[----:B------:R-:W-:Y:S01]  /*8f30*/  IMAD.MOV.U32 R8, RZ, RZ, -0x800000 ;  /* 0xff800000ff087424 */ /* 0x000fe200078e00ff */
[----:B--2---:R-:W-:-:S04]  /*8f40*/  SHF.L.U32 R0, R0, 0x18, RZ ;  /* 0x0000001800007819 */ /* 0x004fc800000006ff */
        /* <DEDUP_REMOVED lines=19> */
.L_x_2097:
        /* <DEDUP_REMOVED lines=15> */
.L_x_2096:
[----:B------:R-:W2:Y:S02]  /*9170*/  LDG.E.U16 R0, desc[UR36][R4.64] ;  /* 0x0000002404007981 */ /* 0x000ea4000c1e1500 */
[----:B--2---:R-:W-:-:S04]  /*9180*/  IMAD.U32 R0, R0, 0x10000, RZ ;  /* 0x0001000000007824 */ /* 0x004fc800078e00ff */
[----:B------:R-:W-:-:S04]  /*9190*/  FMUL.FTZ R0, R0, 1 ;  /* 0x3f80000000007820 */ /* 0x000fc80000410000 */
[----:B------:R0:W1:Y:S01]  /*91a0*/  F2F.F64.F32 R2, R0 ;  /* 0x0000000000027310 */ /* 0x0000620000201800 */
[----:B------:R-:W-:Y:S05]  /*91b0*/  BRA `(.L_x_2086) ;  /* 0x0000000400b87947 */ /* 0x000fea0003800000 */
.L_x_2093:
        /* <DEDUP_REMOVED lines=11> */
.L_x_2100:
        /* <DEDUP_REMOVED lines=21> */
.L_x_2104:
[----:B------:R-:W-:Y:S05]  /*93c0*/  BSYNC B1 ;  /* 0x0000000000017941 */ /* 0x000fea0003800000 */
.L_x_2103:
[----:B------:R-:W-:Y:S02]  /*93d0*/  LEA R3, R0, 0x3b800000, 0x17 ;  /* 0x3b80000000037811 */ /* 0x000fe400078eb8ff */
[----:B------:R-:W-:-:S04]  /*93e0*/  SHF.L.U32 R0, R2, 0x14, RZ ;  /* 0x0000001402007819 */ /* 0x000fc800000006ff */
[----:B------:R-:W-:-:S07]  /*93f0*/  LOP3.LUT R0, R3, R0, R4, 0xfe, !PT ;  /* 0x0000000003007212 */ /* 0x000fce00078efe04 */
.L_x_2102:
[----:B------:R-:W-:Y:S05]  /*9400*/  BSYNC B0 ;  /* 0x0000000000007941 */ /* 0x000fea0003800000 */
.L_x_2101:
[----:B------:R-:W-:-:S04]  /*9410*/  FMUL.FTZ R0, R0, 1 ;  /* 0x3f80000000007820 */ /* 0x000fc80000410000 */
[----:B------:R1:W2:Y:S01]  /*9420*/  F2F.F64.F32 R2, R0 ;  /* 0x0000000000027310 */ /* 0x0002a20000201800 */
[----:B------:R-:W-:Y:S05]  /*9430*/  BRA `(.L_x_2086) ;  /* 0x0000000400187947 */ /* 0x000fea0003800000 */
.L_x_2099:
        /* <DEDUP_REMOVED lines=21> */
.L_x_2108:
[----:B------:R-:W-:Y:S05]  /*9590*/  BSYNC B1 ;  /* 0x0000000000017941 */ /* 0x000fea0003800000 */
.L_x_2107:
[----:B------:R-:W-:Y:S01]  /*95a0*/  LEA R3, R0, 0x37800000, 0x17 ;  /* 0x3780000000037811 */ /* 0x000fe200078eb8ff */
[----:B------:R-:W-:-:S05]  /*95b0*/  IMAD.SHL.U32 R0, R2, 0x200000, RZ ;  /* 0x0020000002007824 */ /* 0x000fca00078e00ff */
[----:B------:R-:W-:-:S07]  /*95c0*/  LOP3.LUT R0, R3, R0, R4, 0xfe, !PT ;  /* 0x0000000003007212 */ /* 0x000fce00078efe04 */
.L_x_2106:
[----:B------:R-:W-:Y:S05]  /*95d0*/  BSYNC B0 ;  /* 0x0000000000007941 */ /* 0x000fea0003800000 */
.L_x_2105:
[----:B------:R-:W-:-:S04]  /*95e0*/  FMUL.FTZ R0, R0, 1 ;  /* 0x3f80000000007820 */ /* 0x000fc80000410000 */
[----:B------:R3:W4:Y:S01]  /*95f0*/  F2F.F64.F32 R2, R0 ;  /* 0x0000000000027310 */ /* 0x0007220000201800 */
[----:B------:R-:W-:Y:S05]  /*9600*/  BRA `(.L_x_2086) ;  /* 0x0000000000a47947 */ /* 0x000fea0003800000 */
.L_x_2098:
        /* <DEDUP_REMOVED lines=14> */
.L_x_2112:
[----:B------:R-:W-:Y:S05]  /*96f0*/  BSYNC B0 ;  /* 0x0000000000007941 */ /* 0x000fea0003800000 */
.L_x_2111:
[----:B------:R-:W-:-:S04]  /*9700*/  FMUL.FTZ R0, R0, 1 ;  /* 0x3f80000000007820 */ /* 0x000fc80000410000 */
[----:B------:R0:W1:Y:S01]  /*9710*/  F2F.F64.F32 R2, R0 ;  /* 0x0000000000027310 */ /* 0x0000620000201800 */
[----:B------:R-:W-:Y:S05]  /*9720*/  BRA `(.L_x_2086) ;  /* 0x00000000005c7947 */ /* 0x000fea0003800000 */
.L_x_2085:
        /* <DEDUP_REMOVED lines=16> */
.L_x_2113:
[----:B------:R-:W-:Y:S01]  /*9830*/  CS2R R2, SRZ ;  /* 0x0000000000027805 */ /* 0x000fe2000001ff00 */
[----:B------:R-:W-:Y:S06]  /*9840*/  BRA `(.L_x_2086) ;  /* 0x0000000000147947 */ /* 0x000fec0003800000 */
.L_x_2110:
[----:B------:R-:W2:Y:S02]  /*9850*/  LDG.E.64 R2, desc[UR36][R4.64] ;  /* 0x0000002404027981 */ /* 0x000ea4000c1e1b00 */
[----:B--2---:R-:W0:Y:S01]  /*9860*/  I2F.F64.U64 R2, R2 ;  /* 0x0000000200027312 */ /* 0x004e220000301800 */
[----:B------:R-:W-:Y:S05]  /*9870*/  BRA `(.L_x_2086) ;  /* 0x0000000000087947 */ /* 0x000fea0003800000 */
.L_x_2109:
[----:B------:R-:W2:Y:S02]  /*9880*/  LDG.E R2, desc[UR36][R4.64] ;  /* 0x0000002404027981 */ /* 0x000ea4000c1e1900 */
[----:B--2---:R-:W0:Y:S02]  /*9890*/  I2F.F64.U32 R2, R2 ;  /* 0x0000000200027312 */ /* 0x004e240000201800 */
.L_x_2086:
        /* <DEDUP_REMOVED lines=73> */
.L_x_2115:
        /* <DEDUP_REMOVED lines=41> */
.L_x_2116:
[----:B------:R-:W-:Y:S05]  /*9fc0*/  BSYNC B0 ;  /* 0x0000000000007941 */ /* 0x000fea0003800000 */
.L_x_2114:
        /* <DEDUP_REMOVED lines=15> */
.L_x_2120:
[----:B------:R-:W0:Y:S02]  /*a0c0*/  F2I.S64.F64.TRUNC R4, R4 ;  /* 0x0000000400047311 */ /* 0x000e24000030d900 */
[----:B0-----:R-:W-:-:S05]  /*a0d0*/  IMAD.MOV.U32 R3, RZ, RZ, R4 ;  /* 0x000000ffff037224 */ /* 0x001fca00078e0004 */
[----:B------:R0:W-:Y:S01]  /*a0e0*/  STG.E.U8 desc[UR36][R16.64], R3 ;  /* 0x0000000310007986 */ /* 0x0001e2000c101124 */
[----:B------:R-:W-:Y:S05]  /*a0f0*/  BRA `(.L_x_2122) ;  /* 0x0000000c00f87947 */ /* 0x000fea0003800000 */
.L_x_2119:
        /* <DEDUP_REMOVED lines=9> */
.L_x_2124:
[----:B------:R-:W0:Y:S02]  /*a190*/  F2I.F64.TRUNC R5, R4 ;  /* 0x0000000400057311 */ /* 0x000e24000030d100 */
[----:B0-----:R0:W-:Y:S01]  /*a1a0*/  STG.E desc[UR36][R16.64], R5 ;  /* 0x0000000510007986 */ /* 0x0011e2000c101924 */
[----:B------:R-:W-:Y:S05]  /*a1b0*/  BRA `(.L_x_2122) ;  /* 0x0000000c00c87947 */ /* 0x000fea0003800000 */
.L_x_2123:
[----:B------:R-:W0:Y:S02]  /*a1c0*/  F2I.F64.TRUNC R5, R4 ;  /* 0x0000000400057311 */ /* 0x000e24000030d100 */
[----:B0-----:R0:W-:Y:S01]  /*a1d0*/  STG.E.U16 desc[UR36][R16.64], R5 ;  /* 0x0000000510007986 */ /* 0x0011e2000c101524 */
[----:B------:R-:W-:Y:S05]  /*a1e0*/  BRA `(.L_x_2122) ;  /* 0x0000000c00bc7947 */ /* 0x000fea0003800000 */
.L_x_2118:
        /* <DEDUP_REMOVED lines=13> */
.L_x_2126:
        /* <DEDUP_REMOVED lines=8> */
.L_x_2125:
        /* <DEDUP_REMOVED lines=10> */
[----:B------:R-:W-:-:S13]  /*a3e0*/  MOV R3, RZ ;  /* 0x000000ff00037202 */ /* 0x000fda0000000f00 */
[----:B0-----:R-:W-:-:S05]  /*a3f0*/  @!P0 FMUL R2, R2, 1.175494350822287508e-38 ;  /* 0x0080000002028820 */ /* 0x001fca0000400000 */
[----:B------:R0:W-:Y:S01]  /*a400*/  STG.E.64 desc[UR36][R16.64], R2 ;  /* 0x0000000210007986 */ /* 0x0001e2000c101b24 */
[----:B------:R-:W-:Y:S05]  /*a410*/  BRA `(.L_x_2122) ;  /* 0x0000000c00307947 */ /* 0x000fea0003800000 */
.L_x_2128:
        /* <DEDUP_REMOVED lines=9> */
.L_x_2127:
[----:B------:R0:W-:Y:S01]  /*a4b0*/  STG.E.64 desc[UR36][R16.64], R4 ;  /* 0x0000000410007986 */ /* 0x0001e2000c101b24 */
[----:B------:R-:W-:Y:S05]  /*a4c0*/  BRA `(.L_x_2122) ;  /* 0x0000000c00047947 */ /* 0x000fea0003800000 */
.L_x_2117:
        /* <DEDUP_REMOVED lines=12> */
.L_x_2131:
[----:B------:R-:W-:-:S05]  /*a590*/  CS2R R6, SRZ ;  /* 0x0000000000067805 */ /* 0x000fca000001ff00 */
[----:B------:R0:W-:Y:S01]  /*a5a0*/  STG.E.128 desc[UR36][R16.64], R4 ;  /* 0x0000000410007986 */ /* 0x0001e2000c101d24 */
[----:B------:R-:W-:Y:S05]  /*a5b0*/  BRA `(.L_x_2122) ;  /* 0x0000000800c87947 */ /* 0x000fea0003800000 */
.L_x_2130:
        /* <DEDUP_REMOVED lines=25> */
.L_x_2135:
[----:B------:R-:W-:Y:S05]  /*a750*/  BSYNC B0 ;  /* 0x0000000000007941 */ /* 0x000fea0003800000 */
.L_x_2134:
[----:B------:R-:W-:-:S05]  /*a760*/  LOP3.LUT R3, R0, R3, RZ, 0xfc, !PT ;  /* 0x0000000300037212 */ /* 0x000fca00078efcff */
[----:B------:R0:W-:Y:S01]  /*a770*/  STG.E.U8 desc[UR36][R16.64], R3 ;  /* 0x0000000310007986 */ /* 0x0001e2000c101124 */
[----:B------:R-:W-:Y:S05]  /*a780*/  BRA `(.L_x_2122) ;  /* 0x0000000800547947 */ /* 0x000fea0003800000 */
.L_x_2133:
        /* <DEDUP_REMOVED lines=17> */
.L_x_2137:
[----:B------:R-:W-:Y:S01]  /*a8a0*/  IMAD.MOV.U32 R0, RZ, RZ, 0x7f ;  /* 0x0000007fff007424 */ /* 0x000fe200078e00ff */
[----:B------:R-:W-:-:S04]  /*a8b0*/  ISETP.GT.U32.AND P0, PT, R2, 0x7f800000, PT ;  /* 0x7f8000000200780c */ /* 0x000fc80003f04070 */
[----:B------:R-:W-:-:S09]  /*a8c0*/  SEL R0, R0, 0x7c, P0 ;  /* 0x0000007c00007807 */ /* 0x000fd20000000000 */
.L_x_2138:
[----:B------:R-:W-:Y:S05]  /*a8d0*/  BSYNC B0 ;  /* 0x0000000000007941 */ /* 0x000fea0003800000 */
.L_x_2136:
[----:B------:R-:W-:-:S04]  /*a8e0*/  LOP3.LUT R2, R3, 0x80000000, RZ, 0xc0, !PT ;  /* 0x8000000003027812 */ /* 0x000fc800078ec0ff */
[----:B------:R-:W-:-:S04]  /*a8f0*/  SHF.R.U32.HI R3, RZ, 0x18, R2 ;  /* 0x00000018ff037819 */ /* 0x000fc80000011602 */
[----:B------:R-:W-:-:S05]  /*a900*/  LOP3.LUT R3, R0, R3, RZ, 0xfc, !PT ;  /* 0x0000000300037212 */ /* 0x000fca00078efcff */
[----:B------:R0:W-:Y:S01]  /*a910*/  STG.E.U8 desc[UR36][R16.64], R3 ;  /* 0x0000000310007986 */ /* 0x0001e2000c101124 */
[----:B------:R-:W-:Y:S05]  /*a920*/  BRA `(.L_x_2122) ;  /* 0x0000000400ec7947 */ /* 0x000fea0003800000 */
.L_x_2132:
        /* <DEDUP_REMOVED lines=8> */
.L_x_2129:
        /* <DEDUP_REMOVED lines=11> */
.L_x_2141:
        /* <DEDUP_REMOVED lines=21> */
.L_x_2144:
[----:B------:R-:W-:-:S04]  /*abb0*/  LOP3.LUT R2, R3, 0x80000000, RZ, 0xc0, !PT ;  /* 0x8000000003027812 */ /* 0x000fc800078ec0ff */
[----:B------:R-:W-:-:S04]  /*abc0*/  SHF.R.U32.HI R3, RZ, 0x18, R2 ;  /* 0x00000018ff037819 */ /* 0x000fc80000011602 */
[----:B------:R-:W-:-:S04]  /*abd0*/  LOP3.LUT R0, R0, R3, RZ, 0xfc, !PT ;  /* 0x0000000300007212 */ /* 0x000fc800078efcff */
[----:B------:R-:W-:-:S07]  /*abe0*/  PRMT R8, R0, 0x7610, R8 ;  /* 0x0000761000087816 */ /* 0x000fce0000000008 */
.L_x_2143:
[----:B------:R-:W-:Y:S05]  /*abf0*/  BSYNC B0 ;  /* 0x0000000000007941 */ /* 0x000fea0003800000 */
.L_x_2142:
[----:B------:R3:W-:Y:S01]  /*ac00*/  STG.E.U8 desc[UR36][R16.64], R8 ;  /* 0x0000000810007986 */ /* 0x0007e2000c101124 */
[----:B------:R-:W-:Y:S05]  /*ac10*/  BRA `(.L_x_2122) ;  /* 0x0000000400307947 */ /* 0x000fea0003800000 */
.L_x_2140:
        /* <DEDUP_REMOVED lines=21> */
.L_x_2147:
[----:B------:R-:W-:-:S04]  /*ad70*/  LOP3.LUT R2, R3, 0x80000000, RZ, 0xc0, !PT ;  /* 0x8000000003027812 */ /* 0x000fc800078ec0ff */
[----:B------:R-:W-:-:S04]  /*ad80*/  SHF.R.U32.HI R3, RZ, 0x18, R2 ;  /* 0x00000018ff037819 */ /* 0x000fc80000011602 */
[----:B------:R-:W-:-:S04]  /*ad90*/  LOP3.LUT R0, R0, R3, RZ, 0xfc, !PT ;  /* 0x0000000300007212 */ /* 0x000fc800078efcff */
[----:B------:R-:W-:-:S07]  /*ada0*/  PRMT R8, R0, 0x7610, R8 ;  /* 0x0000761000087816 */ /* 0x000fce0000000008 */
.L_x_2146:
[----:B------:R-:W-:Y:S05]  /*adb0*/  BSYNC B0 ;  /* 0x0000000000007941 */ /* 0x000fea0003800000 */
.L_x_2145:
[----:B------:R0:W-:Y:S01]  /*adc0*/  STG.E.U8 desc[UR36][R16.64], R8 ;  /* 0x0000000810007986 */ /* 0x0001e2000c101124 */
[----:B------:R-:W-:Y:S05]  /*add0*/  BRA `(.L_x_2122) ;  /* 0x0000000000c07947 */ /* 0x000fea0003800000 */
.L_x_2139:
        /* <DEDUP_REMOVED lines=26> */
.L_x_2121:
        /* <DEDUP_REMOVED lines=16> */
.L_x_2150:
[----:B------:R-:W-:Y:S05]  /*b080*/  BRA `(.L_x_2122) ;  /* 0x0000000000147947 */ /* 0x000fea0003800000 */
.L_x_2149:
[----:B------:R-:W0:Y:S02]  /*b090*/  F2I.U64.F64.TRUNC R4, R4 ;  /* 0x0000000400047311 */ /* 0x000e24000030d800 */
[----:B0-----:R1:W-:Y:S01]  /*b0a0*/  STG.E.64 desc[UR36][R16.64], R4 ;  /* 0x0000000410007986 */ /* 0x0013e2000c101b24 */
[----:B------:R-:W-:Y:S05]  /*b0b0*/  BRA `(.L_x_2122) ;  /* 0x0000000000087947 */ /* 0x000fea0003800000 */
.L_x_2148:
[----:B------:R-:W0:Y:S02]  /*b0c0*/  F2I.U32.F64.TRUNC R5, R4 ;  /* 0x0000000400057311 */ /* 0x000e24000030d000 */
[----:B0-----:R2:W-:Y:S02]  /*b0d0*/  STG.E desc[UR36][R16.64], R5 ;  /* 0x0000000510007986 */ /* 0x0015e4000c101924 */
.L_x_2122:
[----:B------:R-:W-:-:S07]  /*b0e0*/  VIADD R19, R19, 0x80 ;  /* 0x0000008013137836 */ /* 0x000fce0000000000 */
.L_x_2079:
[----:B------:R-:W-:Y:S05]  /*b0f0*/  BSYNC B6 ;  /* 0x0000000000067941 */ /* 0x000fea0003800000 */
.L_x_2078:
        /* <DEDUP_REMOVED lines=306> */
.L_x_2151:
        /* <DEDUP_REMOVED lines=21> */
.L_x_2155:
[----:B------:R-:W2:Y:S02]  /*c570*/  LDG.E.U8 R2, desc[UR36][R4.64] ;  /* 0x0000002404027981 */ /* 0x000ea4000c1e1100 */
[----:B--2---:R-:W0:Y:S01]  /*c580*/  I2F.F64.U16 R2, R2 ;  /* 0x0000000200027312 */ /* 0x004e220000101800 */
[----:B------:R-:W-:Y:S05]  /*c590*/  BRA `(.L_x_2157) ;  /* 0x0000000c00707947 */ /* 0x000fea0003800000 */
.L_x_2154:
        /* <DEDUP_REMOVED lines=9> */
.L_x_2159:
[----:B------:R-:W2:Y:S02]  /*c630*/  LDG.E R2, desc[UR36][R4.64] ;  /* 0x0000002404027981 */ /* 0x000ea4000c1e1900 */
[----:B--2---:R-:W0:Y:S01]  /*c640*/  I2F.F64 R2, R2 ;  /* 0x0000000200027312 */ /* 0x004e220000201c00 */
[----:B------:R-:W-:Y:S05]  /*c650*/  BRA `(.L_x_2157) ;  /* 0x0000000c00407947 */ /* 0x000fea0003800000 */
.L_x_2158:
[----:B------:R-:W2:Y:S02]  /*c660*/  LDG.E.U16 R2, desc[UR36][R4.64] ;  /* 0x0000002404027981 */ /* 0x000ea4000c1e1500 */
[----:B--2---:R-:W0:Y:S01]  /*c670*/  I2F.F64.S16 R2, R2 ;  /* 0x0000000200027312 */ /* 0x004e220000101c00 */
[----:B------:R-:W-:Y:S05]  /*c680*/  BRA `(.L_x_2157) ;  /* 0x0000000c00347947 */ /* 0x000fea0003800000 */
.L_x_2153:
        /* <DEDUP_REMOVED lines=10> */
.L_x_2161:
[----:B------:R-:W2:Y:S02]  /*c730*/  LDG.E.U16 R0, desc[UR36][R4.64] ;  /* 0x0000002404007981 */ /* 0x000ea4000c1e1500 */
[----:B--2---:R-:W-:-:S05]  /*c740*/  HADD2.F32 R0, -RZ, R0.H0_H0 ;  /* 0x20000000ff007230 */ /* 0x004fca0000004100 */
[----:B------:R-:W-:-:S04]  /*c750*/  FMUL.FTZ R0, R0, 1 ;  /* 0x3f80000000007820 */ /* 0x000fc80000410000 */
[----:B------:R0:W1:Y:S01]  /*c760*/  F2F.F64.F32 R2, R0 ;  /* 0x0000000000027310 */ /* 0x0000620000201800 */
[----:B------:R-:W-:Y:S05]  /*c770*/  BRA `(.L_x_2157) ;  /* 0x0000000800f87947 */ /* 0x000fea0003800000 */
.L_x_2160:
        /* <DEDUP_REMOVED lines=10> */
.L_x_2163:
[----:B------:R-:W2:Y:S02]  /*c820*/  LDG.E.U16 R4, desc[UR36][R4.64] ;  /* 0x0000002404047981 */ /* 0x000ea4000c1e1500 */
[----:B--2---:R-:W-:-:S05]  /*c830*/  HADD2.F32 R0, -RZ, R4.H0_H0 ;  /* 0x20000004ff007230 */ /* 0x004fca0000004100 */
[----:B------:R-:W-:-:S04]  /*c840*/  FMUL.FTZ R0, R0, 1 ;  /* 0x3f80000000007820 */ /* 0x000fc80000410000 */
[----:B------:R0:W1:Y:S01]  /*c850*/  F2F.F64.F32 R2, R0 ;  /* 0x0000000000027310 */ /* 0x0000620000201800 */
[----:B------:R-:W-:Y:S05]  /*c860*/  BRA `(.L_x_2157) ;  /* 0x0000000800bc7947 */ /* 0x000fea0003800000 */
.L_x_2162:
[----:B------:R0:W5:Y:S01]  /*c870*/  LDG.E.64 R2, desc[UR36][R4.64] ;  /* 0x0000002404027981 */ /* 0x000162000c1e1b00 */
[----:B------:R-:W-:Y:S05]  /*c880*/  BRA `(.L_x_2157) ;  /* 0x0000000800b47947 */ /* 0x000fea0003800000 */
.L_x_2152:
        /* <DEDUP_REMOVED lines=13> */
.L_x_2166:
[----:B------:R0:W5:Y:S01]  /*c960*/  LDG.E.64 R2, desc[UR36][R4.64] ;  /* 0x0000002404027981 */ /* 0x000162000c1e1b00 */
[----:B------:R-:W-:Y:S05]  /*c970*/  BRA `(.L_x_2157) ;  /* 0x0000000800787947 */ /* 0x000fea0003800000 */
.L_x_2165:
        /* <DEDUP_REMOVED lines=28> */
.L_x_2168:
[----:B------:R-:W2:Y:S02]  /*cb40*/  LDG.E.U8 R3, desc[UR36][R4.64] ;  /* 0x0000002404037981 */ /* 0x000ea4000c1e1100 */
[----:B--2---:R-:W-:-:S05]  /*cb50*/  IMAD.SHL.U32 R0, R3, 0x2000000, RZ ;  /* 0x0200000003007824 */ /* 0x004fca00078e00ff */
[----:B------:R-:W-:-:S13]  /*cb60*/  ISETP.GE.U32.AND P0, PT, R0, 0x8000000, PT ;  /* 0x080000000000780c */ /* 0x000fda0003f06070 */
[C---:B------:R-:W-:Y:S02]  /*cb70*/  @!P0 IMAD.SHL.U32 R0, R3.reuse, 0x100, RZ ;  /* 0x0000010003008824 */ /* 0x040fe400078e00ff */
[C---:B------:R-:W-:Y:S01]  /*cb80*/  @P0 IMAD.SHL.U32 R2, R3.reuse, 0x200000, RZ ;  /* 0x0020000003020824 */ /* 0x040fe200078e00ff */
[----:B------:R-:W-:Y:S02]  /*cb90*/  SHF.L.U32 R3, R3, 0x18, RZ ;  /* 0x0000001803037819 */ /* 0x000fe400000006ff */
        /* <DEDUP_REMOVED lines=9> */
.L_x_2167:
[----:B------:R-:W2:Y:S02]  /*cc30*/  LDG.E.U16 R0, desc[UR36][R4.64] ;  /* 0x0000002404007981 */ /* 0x000ea4000c1e1500 */
[----:B--2---:R-:W-:-:S04]  /*cc40*/  IMAD.U32 R0, R0, 0x10000, RZ ;  /* 0x0001000000007824 */ /* 0x004fc800078e00ff */
[----:B------:R-:W-:-:S04]  /*cc50*/  FMUL.FTZ R0, R0, 1 ;  /* 0x3f80000000007820 */ /* 0x000fc80000410000 */
[----:B------:R0:W1:Y:S01]  /*cc60*/  F2F.F64.F32 R2, R0 ;  /* 0x0000000000027310 */ /* 0x0000620000201800 */
[----:B------:R-:W-:Y:S05]  /*cc70*/  BRA `(.L_x_2157) ;  /* 0x0000000400b87947 */ /* 0x000fea0003800000 */
.L_x_2164:
        /* <DEDUP_REMOVED lines=11> */
.L_x_2171:
        /* <DEDUP_REMOVED lines=21> */
.L_x_2175:
[----:B------:R-:W-:Y:S05]  /*ce80*/  BSYNC B1 ;  /* 0x0000000000017941 */ /* 0x000fea0003800000 */
.L_x_2174:
[----:B------:R-:W-:Y:S01]  /*ce90*/  LEA R3, R0, 0x3b800000, 0x17 ;  /* 0x3b80000000037811 */ /* 0x000fe200078eb8ff */
[----:B------:R-:W-:-:S05]  /*cea0*/  IMAD.SHL.U32 R0, R2, 0x100000, RZ ;  /* 0x0010000002007824 */ /* 0x000fca00078e00ff */
[----:B------:R-:W-:-:S07]  /*ceb0*/  LOP3.LUT R0, R3, R0, R4, 0xfe, !PT ;  /* 0x0000000003007212 */ /* 0x000fce00078efe04 */
.L_x_2173:
[----:B------:R-:W-:Y:S05]  /*cec0*/  BSYNC B0 ;  /* 0x0000000000007941 */ /* 0x000fea0003800000 */
.L_x_2172:
[----:B------:R-:W-:-:S04]  /*ced0*/  FMUL.FTZ R0, R0, 1 ;  /* 0x3f80000000007820 */ /* 0x000fc80000410000 */
[----:B------:R1:W2:Y:S01]  /*cee0*/  F2F.F64.F32 R2, R0 ;  /* 0x0000000000027310 */ /* 0x0002a20000201800 */
[----:B------:R-:W-:Y:S05]  /*cef0*/  BRA `(.L_x_2157) ;  /* 0x0000000400187947 */ /* 0x000fea0003800000 */
.L_x_2170:
        /* <DEDUP_REMOVED lines=21> */
.L_x_2179:
[----:B------:R-:W-:Y:S05]  /*d050*/  BSYNC B1 ;  /* 0x0000000000017941 */ /* 0x000fea0003800000 */
.L_x_2178:
[----:B------:R-:W-:Y:S01]  /*d060*/  LEA R3, R0, 0x37800000, 0x17 ;  /* 0x3780000000037811 */ /* 0x000fe200078eb8ff */
[----:B------:R-:W-:-:S05]  /*d070*/  IMAD.SHL.U32 R0, R2, 0x200000, RZ ;  /* 0x0020000002007824 */ /* 0x000fca00078e00ff */
[----:B------:R-:W-:-:S07]  /*d080*/  LOP3.LUT R0, R3, R0, R4, 0xfe, !PT ;  /* 0x0000000003007212 */ /* 0x000fce00078efe04 */
.L_x_2177:
[----:B------:R-:W-:Y:S05]  /*d090*/  BSYNC B0 ;  /* 0x0000000000007941 */ /* 0x000fea0003800000 */
.L_x_2176:
[----:B------:R-:W-:-:S04]  /*d0a0*/  FMUL.FTZ R0, R0, 1 ;  /* 0x3f80000000007820 */ /* 0x000fc80000410000 */
[----:B------:R3:W4:Y:S01]  /*d0b0*/  F2F.F64.F32 R2, R0 ;  /* 0x0000000000027310 */ /* 0x0007220000201800 */
[----:B------:R-:W-:Y:S05]  /*d0c0*/  BRA `(.L_x_2157) ;  /* 0x0000000000a47947 */ /* 0x000fea0003800000 */
.L_x_2169:
        /* <DEDUP_REMOVED lines=12> */
[----:B------:R-:W-:Y:S01]  /*d190*/  @!P0 IMAD.MOV.U32 R0, RZ, RZ, 0x7f800001 ;  /* 0x7f800001ff008424 */ /* 0x000fe200078e00ff */
[----:B------:R-:W-:-:S07]  /*d1a0*/  @P0 SHF.L.U32 R0, R4, 0x17, RZ ;  /* 0x0000001704000819 */ /* 0x000fce00000006ff */
.L_x_2183:
[----:B------:R-:W-:Y:S05]  /*d1b0*/  BSYNC B0 ;  /* 0x0000000000007941 */ /* 0x000fea0003800000 */
.L_x_2182:
[----:B------:R-:W-:-:S04]  /*d1c0*/  FMUL.FTZ R0, R0, 1 ;  /* 0x3f80000000007820 */ /* 0x000fc80000410000 */
[----:B------:R0:W1:Y:S01]  /*d1d0*/  F2F.F64.F32 R2, R0 ;  /* 0x0000000000027310 */ /* 0x0000620000201800 */
[----:B------:R-:W-:Y:S05]  /*d1e0*/  BRA `(.L_x_2157) ;  /* 0x00000000005c7947 */ /* 0x000fea0003800000 */
.L_x_2156:
        /* <DEDUP_REMOVED lines=16> */
.L_x_2184:
[----:B------:R-:W-:Y:S01]  /*d2f0*/  CS2R R2, SRZ ;  /* 0x0000000000027805 */ /* 0x000fe2000001ff00 */
[----:B------:R-:W-:Y:S06]  /*d300*/  BRA `(.L_x_2157) ;  /* 0x0000000000147947 */ /* 0x000fec0003800000 */
.L_x_2181:
[----:B------:R-:W2:Y:S02]  /*d310*/  LDG.E.64 R2, desc[UR36][R4.64] ;  /* 0x0000002404027981 */ /* 0x000ea4000c1e1b00 */
[----:B--2---:R-:W0:Y:S01]  /*d320*/  I2F.F64.U64 R2, R2 ;  /* 0x0000000200027312 */ /* 0x004e220000301800 */
[----:B------:R-:W-:Y:S05]  /*d330*/  BRA `(.L_x_2157) ;  /* 0x0000000000087947 */ /* 0x000fea0003800000 */
.L_x_2180:
[----:B------:R-:W2:Y:S02]  /*d340*/  LDG.E R2, desc[UR36][R4.64] ;  /* 0x0000002404027981 */ /* 0x000ea4000c1e1900 */
[----:B--2---:R-:W0:Y:S02]  /*d350*/  I2F.F64.U32 R2, R2 ;  /* 0x0000000200027312 */ /* 0x004e240000201800 */
.L_x_2157:
        /* <DEDUP_REMOVED lines=24> */
[----:B------:R-:W-:-:S04]  /*d4e0*/  MOV R6, RZ ;  /* 0x000000ff00067202 */ /* 0x000fc80000000f00 */
        /* <DEDUP_REMOVED lines=48> */
.L_x_2186:
        /* <DEDUP_REMOVED lines=41> */
.L_x_2187:
[----:B------:R-:W-:Y:S05]  /*da80*/  BSYNC B0 ;  /* 0x0000000000007941 */ /* 0x000fea0003800000 */
.L_x_2185:
        /* <DEDUP_REMOVED lines=13> */
[----:B0-----:R-:W-:Y:S01]  /*db60*/  STG.E.U8 desc[UR36][R16.64], R5 ;  /* 0x0000000510007986 */ /* 0x001fe2000c101124 */
[----:B------:R-:W-:Y:S05]  /*db70*/  EXIT ;  /* 0x000000000000794d */ /* 0x000fea0003800000 */
.L_x_2191:
[----:B------:R-:W0:Y:S02]  /*db80*/  F2I.S64.F64.TRUNC R4, R4 ;  /* 0x0000000400047311 */ /* 0x000e24000030d900 */
[----:B0-----:R-:W-:-:S05]  /*db90*/  IMAD.MOV.U32 R3, RZ, RZ, R4 ;  /* 0x000000ffff037224 */ /* 0x001fca00078e0004 */
[----:B------:R-:W-:Y:S01]  /*dba0*/  STG.E.U8 desc[UR36][R16.64], R3 ;  /* 0x0000000310007986 */ /* 0x000fe2000c101124 */
[----:B------:R-:W-:Y:S05]  /*dbb0*/  EXIT ;  /* 0x000000000000794d */ /* 0x000fea0003800000 */
.L_x_2190:
[----:B------:R-:W-:-:S13]  /*dbc0*/  ISETP.NE.AND P0, PT, R0, 0x2, PT ;  /* 0x000000020000780c */ /* 0x000fda0003f05270 */
[----:B------:R-:W-:Y:S05]  /*dbd0*/  @!P0 BRA `(.L_x_2193) ;  /* 0x0000000000288947 */ /* 0x000fea0003800000 */
[----:B------:R-:W-:-:S13]  /*dbe0*/  ISETP.NE.AND P0, PT, R0, 0x3, PT ;  /* 0x000000030000780c */ /* 0x000fda0003f05270 */
[----:B------:R-:W-:Y:S05]  /*dbf0*/  @!P0 BRA `(.L_x_2194) ;  /* 0x0000000000148947 */ /* 0x000fea0003800000 */
[----:B------:R-:W-:-:S13]  /*dc00*/  ISETP.NE.AND P0, PT, R0, 0x4, PT ;  /* 0x000000040000780c */ /* 0x000fda0003f05270 */
[----:B------:R-:W-:Y:S05]  /*dc10*/  @P0 BRA `(.L_x_2192) ;  /* 0x0000000c00880947 */ /* 0x000fea0003800000 */
[----:B------:R-:W0:Y:S02]  /*dc20*/  F2I.S64.F64.TRUNC R4, R4 ;  /* 0x0000000400047311 */ /* 0x000e24000030d900 */
[----:B0-----:R-:W-:Y:S01]  /*dc30*/  STG.E.64 desc[UR36][R16.64], R4 ;  /* 0x0000000410007986 */ /* 0x001fe2000c101b24 */
[----:B------:R-:W-:Y:S05]  /*dc40*/  EXIT ;  /* 0x000000000000794d */ /* 0x000fea0003800000 */
.L_x_2194:
[----:B------:R-:W0:Y:S02]  /*dc50*/  F2I.F64.TRUNC R5, R4 ;  /* 0x0000000400057311 */ /* 0x000e24000030d100 */
[----:B0-----:R-:W-:Y:S01]  /*dc60*/  STG.E desc[UR36][R16.64], R5 ;  /* 0x0000000510007986 */ /* 0x001fe2000c101924 */
[----:B------:R-:W-:Y:S05]  /*dc70*/  EXIT ;  /* 0x000000000000794d */ /* 0x000fea0003800000 */
.L_x_2193:
[----:B------:R-:W0:Y:S02]  /*dc80*/  F2I.F64.TRUNC R5, R4 ;  /* 0x0000000400057311 */ /* 0x000e24000030d100 */
[----:B0-----:R-:W-:Y:S01]  /*dc90*/  STG.E.U16 desc[UR36][R16.64], R5 ;  /* 0x0000000510007986 */ /* 0x001fe2000c101524 */
[----:B------:R-:W-:Y:S05]  /*dca0*/  EXIT ;  /* 0x000000000000794d */ /* 0x000fea0003800000 */
.L_x_2189:
        /* <DEDUP_REMOVED lines=11> */
[----:B------:R-:W-:Y:S01]  /*dd60*/  STG.E desc[UR36][R16.64], R3 ;  /* 0x0000000310007986 */ /* 0x000fe2000c101924 */
[----:B------:R-:W-:Y:S05]  /*dd70*/  EXIT ;  /* 0x000000000000794d */ /* 0x000fea0003800000 */
.L_x_2196:
[----:B------:R-:W-:Y:S01]  /*dd80*/  UMOV UR4, 0xf0000000 ;  /* 0xf000000000047882 */ /* 0x000fe20000000000 */
[----:B------:R-:W-:Y:S01]  /*dd90*/  UMOV UR5, 0x380fffff ;  /* 0x380fffff00057882 */ /* 0x000fe20000000000 */
[----:B------:R-:W0:Y:S01]  /*dda0*/  F2F.F32.F64 R0, R4 ;  /* 0x0000000400007310 */ /* 0x000e220000301000 */
[----:B------:R-:W-:-:S14]  /*ddb0*/  DSETP.GEU.AND P0, PT, |R4|, UR4, PT ;  /* 0x0000000404007e2a */ /* 0x000fdc000bf0e200 */
[----:B0-----:R-:W-:-:S05]  /*ddc0*/  @!P0 FMUL R0, R0, 1.175494350822287508e-38 ;  /* 0x0080000000008820 */ /* 0x001fca0000400000 */
[----:B------:R-:W-:-:S05]  /*ddd0*/  F2FP.F16.F32.PACK_AB R0, RZ, R0 ;  /* 0x00000000ff00723e */ /* 0x000fca00000000ff */
[----:B------:R-:W-:Y:S01]  /*dde0*/  STG.E.U16 desc[UR36][R16.64], R0 ;  /* 0x0000000010007986 */ /* 0x000fe2000c101524 */
[----:B------:R-:W-:Y:S05]  /*ddf0*/  EXIT ;  /* 0x000000000000794d */ /* 0x000fea0003800000 */
.L_x_2195:
        /* <DEDUP_REMOVED lines=12> */
[----:B------:R-:W-:Y:S01]  /*dec0*/  STG.E.64 desc[UR36][R16.64], R2 ;  /* 0x0000000210007986 */ /* 0x000fe2000c101b24 */
[----:B------:R-:W-:Y:S05]  /*ded0*/  EXIT ;  /* 0x000000000000794d */ /* 0x000fea0003800000 */
.L_x_2198:
[----:B------:R-:W-:Y:S01]  /*dee0*/  UMOV UR4, 0xf0000000 ;  /* 0xf000000000047882 */ /* 0x000fe20000000000 */
[----:B------:R-:W-:Y:S01]  /*def0*/  UMOV UR5, 0x380fffff ;  /* 0x380fffff00057882 */ /* 0x000fe20000000000 */
[----:B------:R-:W0:Y:S01]  /*df00*/  F2F.F32.F64 R0, R4 ;  /* 0x0000000400007310 */ /* 0x000e220000301000 */
[----:B------:R-:W-:-:S14]  /*df10*/  DSETP.GEU.AND P0, PT, |R4|, UR4, PT ;  /* 0x0000000404007e2a */ /* 0x000fdc000bf0e200 */
[----:B0-----:R-:W-:-:S05]  /*df20*/  @!P0 FMUL R0, R0, 1.175494350822287508e-38 ;  /* 0x0080000000008820 */ /* 0x001fca0000400000 */
[----:B------:R-:W-:-:S04]  /*df30*/  F2FP.F16.F32.PACK_AB R3, RZ, R0 ;  /* 0x00000000ff03723e */ /* 0x000fc800000000ff */
[----:B------:R-:W-:-:S05]  /*df40*/  PRMT R3, R3, 0x5410, RZ ;  /* 0x0000541003037816 */ /* 0x000fca00000000ff */
[----:B------:R-:W-:Y:S01]  /*df50*/  STG.E desc[UR36][R16.64], R3 ;  /* 0x0000000310007986 */ /* 0x000fe2000c101924 */
[----:B------:R-:W-:Y:S05]  /*df60*/  EXIT ;  /* 0x000000000000794d */ /* 0x000fea0003800000 */
.L_x_2197:
[----:B------:R-:W-:Y:S01]  /*df70*/  STG.E.64 desc[UR36][R16.64], R4 ;  /* 0x0000000410007986 */ /* 0x000fe2000c101b24 */
[----:B------:R-:W-:Y:S05]  /*df80*/  EXIT ;  /* 0x000000000000794d */ /* 0x000fea0003800000 */
.L_x_2188:
        /* <DEDUP_REMOVED lines=10> */
[----:B------:R-:W-:Y:S01]  /*e030*/  STG.E.U8 desc[UR36][R16.64], R3 ;  /* 0x0000000310007986 */ /* 0x000fe2000c101124 */
[----:B------:R-:W-:Y:S05]  /*e040*/  EXIT ;  /* 0x000000000000794d */ /* 0x000fea0003800000 */
.L_x_2201:
[----:B------:R-:W-:-:S05]  /*e050*/  CS2R R6, SRZ ;  /* 0x0000000000067805 */ /* 0x000fca000001ff00 */
[----:B------:R-:W-:Y:S01]  /*e060*/  STG.E.128 desc[UR36][R16.64], R4 ;  /* 0x0000000410007986 */ /* 0x000fe2000c101d24 */
[----:B------:R-:W-:Y:S05]  /*e070*/  EXIT ;  /* 0x000000000000794d */ /* 0x000fea0003800000 */
.L_x_2200:
        /* <DEDUP_REMOVED lines=25> */
.L_x_2205:
[----:B------:R-:W-:Y:S05]  /*e210*/  BSYNC B0 ;  /* 0x0000000000007941 */ /* 0x000fea0003800000 */
.L_x_2204:
[----:B------:R-:W-:-:S05]  /*e220*/  LOP3.LUT R3, R0, R3, RZ, 0xfc, !PT ;  /* 0x0000000300037212 */ /* 0x000fca00078efcff */
[----:B------:R-:W-:Y:S01]  /*e230*/  STG.E.U8 desc[UR36][R16.64], R3 ;  /* 0x0000000310007986 */ /* 0x000fe2000c101124 */
[----:B------:R-:W-:Y:S05]  /*e240*/  EXIT ;  /* 0x000000000000794d */ /* 0x000fea0003800000 */
.L_x_2203:
        /* <DEDUP_REMOVED lines=17> */
.L_x_2207:
[----:B------:R-:W-:Y:S01]  /*e360*/  IMAD.MOV.U32 R0, RZ, RZ, 0x7f ;  /* 0x0000007fff007424 */ /* 0x000fe200078e00ff */
[----:B------:R-:W-:-:S04]  /*e370*/  ISETP.GT.U32.AND P0, PT, R2, 0x7f800000, PT ;  /* 0x7f8000000200780c */ /* 0x000fc80003f04070 */
[----:B------:R-:W-:-:S09]  /*e380*/  SEL R0, R0, 0x7c, P0 ;  /* 0x0000007c00007807 */ /* 0x000fd20000000000 */
.L_x_2208:
[----:B------:R-:W-:Y:S05]  /*e390*/  BSYNC B0 ;  /* 0x0000000000007941 */ /* 0x000fea0003800000 */
.L_x_2206:
[----:B------:R-:W-:-:S04]  /*e3a0*/  LOP3.LUT R2, R3, 0x80000000, RZ, 0xc0, !PT ;  /* 0x8000000003027812 */ /* 0x000fc800078ec0ff */
[----:B------:R-:W-:-:S04]  /*e3b0*/  SHF.R.U32.HI R3, RZ, 0x18, R2 ;  /* 0x00000018ff037819 */ /* 0x000fc80000011602 */
[----:B------:R-:W-:-:S05]  /*e3c0*/  LOP3.LUT R3, R0, R3, RZ, 0xfc, !PT ;  /* 0x0000000300037212 */ /* 0x000fca00078efcff */
[----:B------:R-:W-:Y:S01]  /*e3d0*/  STG.E.U8 desc[UR36][R16.64], R3 ;  /* 0x0000000310007986 */ /* 0x000fe2000c101124 */
[----:B------:R-:W-:Y:S05]  /*e3e0*/  EXIT ;  /* 0x000000000000794d */ /* 0x000fea0003800000 */
.L_x_2202:
[----:B------:R-:W-:Y:S01]  /*e3f0*/  UMOV UR4, 0xf0000000 ;  /* 0xf000000000047882 */ /* 0x000fe20000000000 */
[----:B------:R-:W-:Y:S01]  /*e400*/  UMOV UR5, 0x380fffff ;  /* 0x380fffff00057882 */ /* 0x000fe20000000000 */
[----:B------:R-:W0:Y:S01]  /*e410*/  F2F.F32.F64 R0, R4 ;  /* 0x0000000400007310 */ /* 0x000e220000301000 */
[----:B------:R-:W-:-:S14]  /*e420*/  DSETP.GEU.AND P0, PT, |R4|, UR4, PT ;  /* 0x0000000404007e2a */ /* 0x000fdc000bf0e200 */
[----:B0-----:R-:W-:-:S05]  /*e430*/  @!P0 FMUL R0, R0, 1.175494350822287508e-38 ;  /* 0x0080000000008820 */ /* 0x001fca0000400000 */
[----:B------:R-:W-:-:S05]  /*e440*/  F2FP.BF16.F32.PACK_AB R0, RZ, R0 ;  /* 0x00000000ff00723e */ /* 0x000fca00000010ff */
[----:B------:R-:W-:Y:S01]  /*e450*/  STG.E.U16 desc[UR36][R16.64], R0 ;  /* 0x0000000010007986 */ /* 0x000fe2000c101524 */
[----:B------:R-:W-:Y:S05]  /*e460*/  EXIT ;  /* 0x000000000000794d */ /* 0x000fea0003800000 */
.L_x_2199:
        /* <DEDUP_REMOVED lines=9> */
[----:B0-----:R-:W-:Y:S01]  /*e500*/  STG.E.U16 desc[UR36][R16.64], R5 ;  /* 0x0000000510007986 */ /* 0x001fe2000c101524 */
[----:B------:R-:W-:Y:S05]  /*e510*/  EXIT ;  /* 0x000000000000794d */ /* 0x000fea0003800000 */
.L_x_2211:
        /* <DEDUP_REMOVED lines=21> */
.L_x_2214:
[----:B------:R-:W-:-:S04]  /*e670*/  LOP3.LUT R2, R3, 0x80000000, RZ, 0xc0, !PT ;  /* 0x8000000003027812 */ /* 0x000fc800078ec0ff */
[----:B------:R-:W-:-:S04]  /*e680*/  SHF.R.U32.HI R3, RZ, 0x18, R2 ;  /* 0x00000018ff037819 */ /* 0x000fc80000011602 */
[----:B------:R-:W-:-:S04]  /*e690*/  LOP3.LUT R0, R0, R3, RZ, 0xfc, !PT ;  /* 0x0000000300007212 */ /* 0x000fc800078efcff */
[----:B------:R-:W-:-:S07]  /*e6a0*/  PRMT R8, R0, 0x7610, R8 ;  /* 0x0000761000087816 */ /* 0x000fce0000000008 */
.L_x_2213:
[----:B------:R-:W-:Y:S05]  /*e6b0*/  BSYNC B0 ;  /* 0x0000000000007941 */ /* 0x000fea0003800000 */
.L_x_2212:
[----:B------:R-:W-:Y:S01]  /*e6c0*/  STG.E.U8 desc[UR36][R16.64], R8 ;  /* 0x0000000810007986 */ /* 0x000fe2000c101124 */
[----:B------:R-:W-:Y:S05]  /*e6d0*/  EXIT ;  /* 0x000000000000794d */ /* 0x000fea0003800000 */
.L_x_2210:
        /* <DEDUP_REMOVED lines=21> */
.L_x_2217:
[----:B------:R-:W-:-:S04]  /*e830*/  LOP3.LUT R2, R3, 0x80000000, RZ, 0xc0, !PT ;  /* 0x8000000003027812 */ /* 0x000fc800078ec0ff */
[----:B------:R-:W-:-:S04]  /*e840*/  SHF.R.U32.HI R3, RZ, 0x18, R2 ;  /* 0x00000018ff037819 */ /* 0x000fc80000011602 */
[----:B------:R-:W-:-:S04]  /*e850*/  LOP3.LUT R0, R0, R3, RZ, 0xfc, !PT ;  /* 0x0000000300007212 */ /* 0x000fc800078efcff */
[----:B------:R-:W-:-:S07]  /*e860*/  PRMT R8, R0, 0x7610, R8 ;  /* 0x0000761000087816 */ /* 0x000fce0000000008 */
.L_x_2216:
[----:B------:R-:W-:Y:S05]  /*e870*/  BSYNC B0 ;  /* 0x0000000000007941 */ /* 0x000fea0003800000 */
.L_x_2215:
[----:B------:R-:W-:Y:S01]  /*e880*/  STG.E.U8 desc[UR36][R16.64], R8 ;  /* 0x0000000810007986 */ /* 0x000fe2000c101124 */
[----:B------:R-:W-:Y:S05]  /*e890*/  EXIT ;  /* 0x000000000000794d */ /* 0x000fea0003800000 */
.L_x_2209:
        /* <DEDUP_REMOVED lines=18> */
[----:B------:R-:W-:Y:S02]  /*e9c0*/  @P1 ISETP.EQ.U32.AND P2, PT, R0, 0x1, P0 ;  /* 0x000000010000180c */ /* 0x000fe40000742070 */
[----:B------:R-:W-:Y:S02]  /*e9d0*/  PLOP3.LUT P0, PT, PT, PT, PT, 0x80, 0x0 ;  /* 0x000000000000781c */ /* 0x000fe40003f0f070 */
[----:B------:R-:W-:Y:S02]  /*e9e0*/  @P1 PLOP3.LUT P0, PT, P2, PT, PT, 0x80, 0x0 ;  /* 0x000000000000181c */ /* 0x000fe4000170f070 */
[----:B------:R-:W-:-:S11]  /*e9f0*/  @P1 IADD3 R0, R2, 0x1, RZ ;  /* 0x0000000102001810 */ /* 0x000fd60007ffe0ff */
[----:B------:R-:W-:-:S04]  /*ea00*/  @!P0 IMAD.MOV R0, RZ, RZ, R2 ;  /* 0x000000ffff008224 */ /* 0x000fc800078e0202 */
[----:B------:R-:W-:-:S05]  /*ea10*/  @P1 IMAD.MOV.U32 R3, RZ, RZ, R0 ;  /* 0x000000ffff031224 */ /* 0x000fca00078e0000 */
[----:B------:R-:W-:Y:S01]  /*ea20*/  STG.E.U8 desc[UR36][R16.64], R3 ;  /* 0x0000000310007986 */ /* 0x000fe2000c101124 */
[----:B------:R-:W-:Y:S05]  /*ea30*/  EXIT ;  /* 0x000000000000794d */ /* 0x000fea0003800000 */
.L_x_2192:
        /* <DEDUP_REMOVED lines=16> */
.L_x_2220:
[----:B------:R-:W-:Y:S05]  /*eb40*/  EXIT ;  /* 0x000000000000794d */ /* 0x000fea0003800000 */
.L_x_2219:
[----:B------:R-:W0:Y:S02]  /*eb50*/  F2I.U64.F64.TRUNC R4, R4 ;  /* 0x0000000400047311 */ /* 0x000e24000030d800 */
[----:B0-----:R-:W-:Y:S01]  /*eb60*/  STG.E.64 desc[UR36][R16.64], R4 ;  /* 0x0000000410007986 */ /* 0x001fe2000c101b24 */
[----:B------:R-:W-:Y:S05]  /*eb70*/  EXIT ;  /* 0x000000000000794d */ /* 0x000fea0003800000 */
.L_x_2218:
[----:B------:R-:W0:Y:S02]  /*eb80*/  F2I.U32.F64.TRUNC R5, R4 ;  /* 0x0000000400057311 */ /* 0x000e24000030d000 */
[----:B0-----:R-:W-:Y:S01]  /*eb90*/  STG.E desc[UR36][R16.64], R5 ;  /* 0x0000000510007986 */ /* 0x001fe2000c101924 */
[----:B------:R-:W-:Y:S05]  /*eba0*/  EXIT ;  /* 0x000000000000794d */ /* 0x000fea0003800000 */
.L_x_2221:
        /* <DEDUP_REMOVED lines=13> */
.L_x_20845:


//--------------------- .text._ZN2at6native27unrolled_elementwise_kernelIZZZNS0_16asin_kernel_cudaERNS_18TensorIteratorBaseEENKUlvE0_clEvENKUlvE_clEvEUldE_St5arrayIPcLm2EELi4E23TrivialOffsetCalculatorILi1EjESB_NS0_6memory12LoadWithCastILi1EEENSC_13StoreWithCastILi1EEEEEviT_T0_T2_T3_T4_T5_ --------------------------
	.section	.text._ZN2at6native27unrolled_elementwise_kernelIZZZNS0_16asin_kernel_cudaERNS_18TensorIteratorBaseEENKUlvE0_clEvENKUlvE_clEvEUldE_St5arrayIPcLm2EELi4E23TrivialOffsetCalculatorILi1EjESB_NS0_6memory12LoadWithCastILi1EEENSC_13StoreWithCastILi1EEEEEviT_T0_T2_T3_T4_T5_,"ax",@progbits
	.align	128
        .global         _ZN2at6native27unrolled_elementwise_kernelIZZZNS0_16asin_kernel_cudaERNS_18TensorIteratorBaseEENKUlvE0_clEvENKUlvE_clEvEUldE_St5arrayIPcLm2EELi4E23TrivialOffsetCalculatorILi1EjESB_NS0_6memory12LoadWithCastILi1EEENSC_13StoreWithCastILi1EEEEEviT_T0_T2_T3_T4_T5_
        .type           _ZN2at6native27unrolled_elementwise_kernelIZZZNS0_16asin_kernel_cudaERNS_18TensorIteratorBaseEENKUlvE0_clEvENKUlvE_clEvEUldE_St5arrayIPcLm2EELi4E23TrivialOffsetCalculatorILi1EjESB_NS0_6memory12LoadWithCastILi1EEENSC_13StoreWithCastILi1EEEEEviT_T0_T2_T3_T4_T5_,@function
        .size           _ZN2at6native27unrolled_elementwise_kernelIZZZNS0_16asin_kernel_cudaERNS_18TensorIteratorBaseEENKUlvE0_clEvENKUlvE_clEvEUldE_St5arrayIPcLm2EELi4E23TrivialOffsetCalculatorILi1EjESB_NS0_6memory12LoadWithCastILi1EEENSC_13StoreWithCastILi1EEEEEviT_T0_T2_T3_T4_T5_,(.L_x_20846 - _ZN2at6native27unrolled_elementwise_kernelIZZZNS0_16asin_kernel_cudaERNS_18TensorIteratorBaseEENKUlvE0_clEvENKUlvE_clEvEUldE_St5arrayIPcLm2EELi4E23TrivialOffsetCalculatorILi1EjESB_NS0_6memory12LoadWithCastILi1EEENSC_13StoreWithCastILi1EEEEEviT_T0_T2_T3_T4_T5_)
        .other          _ZN2at6native27unrolled_elementwise_kernelIZZZNS0_16asin_kernel_cudaERNS_18TensorIteratorBaseEENKUlvE0_clEvENKUlvE_clEvEUldE_St5arrayIPcLm2EELi4E23TrivialOffsetCalculatorILi1EjESB_NS0_6memory12LoadWithCastILi1EEENSC_13StoreWithCastILi1EEEEEviT_T0_T2_T3_T4_T5_,@"STO_CUDA_ENTRY STV_DEFAULT"
_ZN2at6native27unrolled_elementwise_kernelIZZZNS0_16asin_kernel_cudaERNS_18TensorIteratorBaseEENKUlvE0_clEvENKUlvE_clEvEUldE_St5arrayIPcLm2EELi4E23TrivialOffsetCalculatorILi1EjESB_NS0_6memory12LoadWithCastILi1EEENSC_13StoreWithCastILi1EEEEEviT_T0_T2_T3_T4_T5_:
.text._ZN2at6native27unrolled_elementwise_kernelIZZZNS0_16asin_kernel_cudaERNS_18TensorIteratorBaseEENKUlvE0_clEvENKUlvE_clEvEUldE_St5arrayIPcLm2EELi4E23TrivialOffsetCalculatorILi1EjESB_NS0_6memory12LoadWithCastILi1EEENSC_13StoreWithCastILi1EEEEEviT_T0_T2_T3_T4_T5_:
[----:B------:R-:W0:Y:S01]  /*0000*/  LDC R1, c[0x0][0x28] ;  /* 0x00000a00ff017b82 */ /* 0x000e220000000800 */
[----:B------:R-:W1:Y:S07]  /*0010*/  S2R R18, SR_CTAID.X ;  /* 0x0000000000127919 */ /* 0x000e6e0000002500 */
[----:B------:R-:W1:Y:S01]  /*0020*/  LDC R19, c[0x0][0x210] ;  /* 0x00008400ff137b82 */ /* 0x000e620000000800 */
[----:B------:R-:W-:Y:S01]  /*0030*/  ULDC.64 UR36, c[0x0][0x208] ;  /* 0x0000820000247ab9 */ /* 0x000fe20000000a00 */
[----:B------:R-:W-:Y:S01]  /*0040*/  BSSY B6, `(.L_x_2222) ;  /* 0x00000fe000067945 */ /* 0x000fe20003800000 */
[----:B------:R-:W2:Y:S01]  /*0050*/  S2R R22, SR_TID.X ;  /* 0x0000000000167919 */ /* 0x000ea20000002100 */
[----:B------:R-:W-:-:S02]  /*0060*/  CS2R R28, SRZ ;  /* 0x00000000001c7805 */ /* 0x000fc4000001ff00 */
[----:B------:R-:W-:Y:S02]  /*0070*/  CS2R R26, SRZ ;  /* 0x00000000001a7805 */ /* 0x000fe4000001ff00 */
        /* <DEDUP_REMOVED lines=22> */
[----:B--2---:R0:W1:Y:S01]  /*01e0*/  I2F.F64.S16 R26, R4 ;  /* 0x00000004001a7312 */ /* 0x0040620000101c00 */
[----:B------:R-:W-:Y:S05]  /*01f0*/  BRA `(.L_x_2229) ;  /* 0x0000000c00807947 */ /* 0x000fea0003800000 */
.L_x_2227:
[----:B------:R-:W2:Y:S02]  /*0200*/  LDG.E.U8 R4, desc[UR36][R4.64] ;  /* 0x0000002404047981 */ /* 0x000ea4000c1e1100 */
[----:B--2---:R0:W1:Y:S01]  /*0210*/  I2F.F64.U16 R26, R4 ;  /* 0x00000004001a7312 */ /* 0x0040620000101800 */
[----:B------:R-:W-:Y:S05]  /*0220*/  BRA `(.L_x_2229) ;  /* 0x0000000c00747947 */ /* 0x000fea0003800000 */
.L_x_2226:
        /* <DEDUP_REMOVED lines=9> */
.L_x_2231:
[----:B------:R-:W2:Y:S02]  /*02c0*/  LDG.E R4, desc[UR36][R4.64] ;  /* 0x0000002404047981 */ /* 0x000ea4000c1e1900 */
[----:B--2---:R1:W2:Y:S01]  /*02d0*/  I2F.F64 R26, R4 ;  /* 0x00000004001a7312 */ /* 0x0042a20000201c00 */
[----:B------:R-:W-:Y:S05]  /*02e0*/  BRA `(.L_x_2229) ;  /* 0x0000000c00447947 */ /* 0x000fea0003800000 */
.L_x_2230:
[----:B------:R-:W2:Y:S02]  /*02f0*/  LDG.E.U16 R4, desc[UR36][R4.64] ;  /* 0x0000002404047981 */ /* 0x000ea4000c1e1500 */
[----:B--2---:R3:W4:Y:S01]  /*0300*/  I2F.F64.S16 R26, R4 ;  /* 0x00000004001a7312 */ /* 0x0047220000101c00 */
[----:B------:R-:W-:Y:S05]  /*0310*/  BRA `(.L_x_2229) ;  /* 0x0000000c00387947 */ /* 0x000fea0003800000 */
.L_x_2225:
        /* <DEDUP_REMOVED lines=10> */
.L_x_2233:
[----:B------:R-:W2:Y:S02]  /*03c0*/  LDG.E.U16 R0, desc[UR36][R4.64] ;  /* 0x0000002404007981 */ /* 0x000ea4000c1e1500 */
[----:B--2---:R-:W-:-:S05]  /*03d0*/  HADD2.F32 R0, -RZ, R0.H0_H0 ;  /* 0x20000000ff007230 */ /* 0x004fca0000004100 */
[----:B------:R-:W-:-:S04]  /*03e0*/  FMUL.FTZ R0, R0, 1 ;  /* 0x3f80000000007820 */ /* 0x000fc80000410000 */
[----:B------:R0:W1:Y:S01]  /*03f0*/  F2F.F64.F32 R26, R0 ;  /* 0x00000000001a7310 */ /* 0x0000620000201800 */
[----:B------:R-:W-:Y:S05]  /*0400*/  BRA `(.L_x_2229) ;  /* 0x0000000800fc7947 */ /* 0x000fea0003800000 */
.L_x_2232:
        /* <DEDUP_REMOVED lines=10> */
.L_x_2235:
[----:B------:R-:W2:Y:S02]  /*04b0*/  LDG.E.U16 R4, desc[UR36][R4.64] ;  /* 0x0000002404047981 */ /* 0x000ea4000c1e1500 */
[----:B--2---:R-:W-:-:S05]  /*04c0*/  HADD2.F32 R0, -RZ, R4.H0_H0 ;  /* 0x20000004ff007230 */ /* 0x004fca0000004100 */
[----:B------:R-:W-:-:S04]  /*04d0*/  FMUL.FTZ R0, R0, 1 ;  /* 0x3f80000000007820 */ /* 0x000fc80000410000 */
[----:B------:R0:W1:Y:S01]  /*04e0*/  F2F.F64.F32 R26, R0 ;  /* 0x00000000001a7310 */ /* 0x0000620000201800 */
[----:B------:R-:W-:Y:S05]  /*04f0*/  BRA `(.L_x_2229) ;  /* 0x0000000800c07947 */ /* 0x000fea0003800000 */
.L_x_2234:
[----:B------:R0:W5:Y:S01]  /*0500*/  LDG.E.64 R26, desc[UR36][R4.64] ;  /* 0x00000024041a7981 */ /* 0x000162000c1e1b00 */
[----:B------:R-:W-:Y:S05]  /*0510*/  BRA `(.L_x_2229) ;  /* 0x0000000800b87947 */ /* 0x000fea0003800000 */
.L_x_2224:
        /* <DEDUP_REMOVED lines=13> */
.L_x_2238:
[----:B------:R0:W5:Y:S01]  /*05f0*/  LDG.E.64 R26, desc[UR36][R4.64] ;  /* 0x00000024041a7981 */ /* 0x000162000c1e1b00 */
[----:B------:R-:W-:Y:S05]  /*0600*/  BRA `(.L_x_2229) ;  /* 0x00000008007c7947 */ /* 0x000fea0003800000 */
.L_x_2237:
        /* <DEDUP_REMOVED lines=24> */
[----:B------:R-:W-:-:S05]  /*0790*/  LOP3.LUT R7, R7, 0x80000000, R0, 0xf8, !PT ;  /* 0x8000000007077812 */ /* 0x000fca00078ef800 */
[----:B------:R-:W-:-:S04]  /*07a0*/  FMUL.FTZ R7, R7, 1 ;  /* 0x3f80000007077820 */ /* 0x000fc80000410000 */
[----:B------:R0:W1:Y:S01]  /*07b0*/  F2F.F64.F32 R26, R7 ;  /* 0x00000007001a7310 */ /* 0x0000620000201800 */
[----:B------:R-:W-:Y:S05]  /*07c0*/  BRA `(.L_x_2229) ;  /* 0x00000008000c7947 */ /* 0x000fea0003800000 */
.L_x_2240:
        /* <DEDUP_REMOVED lines=12> */
[----:B------:R-:W-:-:S05]  /*0890*/  LOP3.LUT R0, R3, 0x80000000, R0, 0xf8, !PT ;  /* 0x8000000003007812 */ /* 0x000fca00078ef800 */
[----:B------:R-:W-:-:S04]  /*08a0*/  FMUL.FTZ R0, R0, 1 ;  /* 0x3f80000000007820 */ /* 0x000fc80000410000 */
[----:B------:R0:W1:Y:S01]  /*08b0*/  F2F.F64.F32 R26, R0 ;  /* 0x00000000001a7310 */ /* 0x0000620000201800 */
[----:B------:R-:W-:Y:S05]  /*08c0*/  BRA `(.L_x_2229) ;  /* 0x0000000400cc7947 */ /* 0x000fea0003800000 */
.L_x_2239:
[----:B------:R-:W2:Y:S02]  /*08d0*/  LDG.E.U16 R0, desc[UR36][R4.64] ;  /* 0x0000002404007981 */ /* 0x000ea4000c1e1500 */
[----:B--2---:R-:W-:-:S04]  /*08e0*/  IMAD.U32 R0, R0, 0x10000, RZ ;  /* 0x0001000000007824 */ /* 0x004fc800078e00ff */
[----:B------:R-:W-:-:S04]  /*08f0*/  FMUL.FTZ R0, R0, 1 ;  /* 0x3f80000000007820 */ /* 0x000fc80000410000 */
[----:B------:R0:W1:Y:S01]  /*0900*/  F2F.F64.F32 R26, R0 ;  /* 0x00000000001a7310 */ /* 0x0000620000201800 */
[----:B------:R-:W-:Y:S05]  /*0910*/  BRA `(.L_x_2229) ;  /* 0x0000000400b87947 */ /* 0x000fea0003800000 */
.L_x_2236:
        /* <DEDUP_REMOVED lines=9> */
[----:B--2---:R0:W1:Y:S01]  /*09b0*/  I2F.F64.U16 R26, R4 ;  /* 0x00000004001a7312 */ /* 0x0040620000101800 */
[----:B------:R-:W-:Y:S05]  /*09c0*/  BRA `(.L_x_2229) ;  /* 0x00000004008c7947 */ /* 0x000fea0003800000 */
.L_x_2243:
        /* <DEDUP_REMOVED lines=21> */
.L_x_2247:
[----:B------:R-:W-:Y:S05]  /*0b20*/  BSYNC B1 ;  /* 0x0000000000017941 */ /* 0x000fea0003800000 */
.L_x_2246:
[----:B------:R-:W-:Y:S01]  /*0b30*/  LEA R5, R0, 0x3b800000, 0x17 ;  /* 0x3b80000000057811 */ /* 0x000fe200078eb8ff */
[----:B------:R-:W-:-:S05]  /*0b40*/  IMAD.SHL.U32 R0, R3, 0x100000, RZ ;  /* 0x0010000003007824 */ /* 0x000fca00078e00ff */
[----:B------:R-:W-:-:S07]  /*0b50*/  LOP3.LUT R0, R5, R0, R6, 0xfe, !PT ;  /* 0x0000000005007212 */ /* 0x000fce00078efe06 */
.L_x_2245:
[----:B------:R-:W-:Y:S05]  /*0b60*/  BSYNC B0 ;  /* 0x0000000000007941 */ /* 0x000fea0003800000 */
.L_x_2244:
[----:B------:R-:W-:-:S04]  /*0b70*/  FMUL.FTZ R0, R0, 1 ;  /* 0x3f80000000007820 */ /* 0x000fc80000410000 */
[----:B------:R0:W1:Y:S01]  /*0b80*/  F2F.F64.F32 R26, R0 ;  /* 0x00000000001a7310 */ /* 0x0000620000201800 */
[----:B------:R-:W-:Y:S05]  /*0b90*/  BRA `(.L_x_2229) ;  /* 0x0000000400187947 */ /* 0x000fea0003800000 */
.L_x_2242:
        /* <DEDUP_REMOVED lines=21> */
.L_x_2251:
[----:B------:R-:W-:Y:S05]  /*0cf0*/  BSYNC B1 ;  /* 0x0000000000017941 */ /* 0x000fea0003800000 */
.L_x_2250:
[----:B------:R-:W-:Y:S01]  /*0d00*/  LEA R5, R0, 0x37800000, 0x17 ;  /* 0x3780000000057811 */ /* 0x000fe200078eb8ff */
[----:B------:R-:W-:-:S05]  /*0d10*/  IMAD.SHL.U32 R0, R3, 0x200000, RZ ;  /* 0x0020000003007824 */ /* 0x000fca00078e00ff */
[----:B------:R-:W-:-:S07]  /*0d20*/  LOP3.LUT R0, R5, R0, R6, 0xfe, !PT ;  /* 0x0000000005007212 */ /* 0x000fce00078efe06 */
.L_x_2249:
[----:B------:R-:W-:Y:S05]  /*0d30*/  BSYNC B0 ;  /* 0x0000000000007941 */ /* 0x000fea0003800000 */
.L_x_2248:
[----:B------:R-:W-:-:S04]  /*0d40*/  FMUL.FTZ R0, R0, 1 ;  /* 0x3f80000000007820 */ /* 0x000fc80000410000 */
[----:B------:R0:W1:Y:S01]  /*0d50*/  F2F.F64.F32 R26, R0 ;  /* 0x00000000001a7310 */ /* 0x0000620000201800 */
[----:B------:R-:W-:Y:S05]  /*0d60*/  BRA `(.L_x_2229) ;  /* 0x0000000000a47947 */ /* 0x000fea0003800000 */
.L_x_2241:
        /* <DEDUP_REMOVED lines=14> */
.L_x_2255:
[----:B------:R-:W-:Y:S05]  /*0e50*/  BSYNC B0 ;  /* 0x0000000000007941 */ /* 0x000fea0003800000 */
.L_x_2254:
[----:B------:R-:W-:-:S04]  /*0e60*/  FMUL.FTZ R0, R0, 1 ;  /* 0x3f80000000007820 */ /* 0x000fc80000410000 */
[----:B------:R0:W1:Y:S01]  /*0e70*/  F2F.F64.F32 R26, R0 ;  /* 0x00000000001a7310 */ /* 0x0000620000201800 */
[----:B------:R-:W-:Y:S05]  /*0e80*/  BRA `(.L_x_2229) ;  /* 0x00000000005c7947 */ /* 0x000fea0003800000 */
.L_x_2228:
        /* <DEDUP_REMOVED lines=16> */
.L_x_2256:
[----:B------:R-:W-:Y:S01]  /*0f90*/  CS2R R26, SRZ ;  /* 0x00000000001a7805 */ /* 0x000fe2000001ff00 */
[----:B------:R-:W-:Y:S06]  /*0fa0*/  BRA `(.L_x_2229) ;  /* 0x0000000000147947 */ /* 0x000fec0003800000 */
.L_x_2253:
[----:B------:R-:W2:Y:S02]  /*0fb0*/  LDG.E.64 R26, desc[UR36][R4.64] ;  /* 0x00000024041a7981 */ /* 0x000ea4000c1e1b00 */
[----:B--2---:R-:W0:Y:S01]  /*0fc0*/  I2F.F64.U64 R26, R26 ;  /* 0x0000001a001a7312 */ /* 0x004e220000301800 */
[----:B------:R-:W-:Y:S05]  /*0fd0*/  BRA `(.L_x_2229) ;  /* 0x0000000000087947 */ /* 0x000fea0003800000 */
.L_x_2252:
[----:B------:R-:W2:Y:S02]  /*0fe0*/  LDG.E R4, desc[UR36][R4.64] ;  /* 0x0000002404047981 */ /* 0x000ea4000c1e1900 */
[----:B--2---:R0:W1:Y:S02]  /*0ff0*/  I2F.F64.U32 R26, R4 ;  /* 0x00000004001a7312 */ /* 0x0040640000201800 */
.L_x_2229:
[----:B------:R-:W3:Y:S02]  /*1000*/  S2R R22, SR_TID.X ;  /* 0x0000000000167919 */ /* 0x000ee40000002100 */
[----:B---3--:R-:W-:-:S07]  /*1010*/  VIADD R22, R22, 0x80 ;  /* 0x0000008016167836 */ /* 0x008fce0000000000 */
.L_x_2223:
[----:B------:R-:W-:Y:S05]  /*1020*/  BSYNC B6 ;  /* 0x0000000000067941 */ /* 0x000fea0003800000 */
.L_x_2222:
        /* <DEDUP_REMOVED lines=21> */
[----:B------:R-:W3:Y:S02]  /*1180*/  LDG.E.S8 R4, desc[UR36][R4.64] ;  /* 0x0000002404047981 */ /* 0x000ee4000c1e1300 */
[----:B---3--:R0:W1:Y:S01]  /*1190*/  I2F.F64.S16 R28, R4 ;  /* 0x00000004001c7312 */ /* 0x0080620000101c00 */
[----:B------:R-:W-:Y:S05]  /*11a0*/  BRA `(.L_x_2264) ;  /* 0x0000000c007c7947 */ /* 0x000fea0003800000 */
.L_x_2262:
[----:B------:R-:W3:Y:S02]  /*11b0*/  LDG.E.U8 R4, desc[UR36][R4.64] ;  /* 0x0000002404047981 */ /* 0x000ee4000c1e1100 */
[----:B---3--:R0:W1:Y:S01]  /*11c0*/  I2F.F64.U16 R28, R4 ;  /* 0x00000004001c7312 */ /* 0x0080620000101800 */
[----:B------:R-:W-:Y:S05]  /*11d0*/  BRA `(.L_x_2264) ;  /* 0x0000000c00707947 */ /* 0x000fea0003800000 */
.L_x_2261:
[----:B------:R-:W-:-:S13]  /*11e0*/  ISETP.NE.AND P0, PT, R0, 0x2, PT ;  /* 0x000000020000780c */ /* 0x000fda0003f05270 */
[----:B------:R-:W-:Y:S05]  /*11f0*/  @!P0 BRA `(.L_x_2265) ;  /* 0x0000000000288947 */ /* 0x000fea0003800000 */
[----:B------:R-:W-:-:S13]  /*1200*/  ISETP.NE.AND P0, PT, R0, 0x3, PT ;  /* 0x000000030000780c */ /* 0x000fda0003f05270 */
[----:B------:R-:W-:Y:S05]  /*1210*/  @!P0 BRA `(.L_x_2266) ;  /* 0x0000000000148947 */ /* 0x000fea0003800000 */
[----:B------:R-:W-:-:S13]  /*1220*/  ISETP.NE.AND P0, PT, R0, 0x4, PT ;  /* 0x000000040000780c */ /* 0x000fda0003f05270 */
[----:B------:R-:W-:Y:S05]  /*1230*/  @P0 BRA `(.L_x_2263) ;  /* 0x0000000800fc0947 */ /* 0x000fea0003800000 */
[----:B------:R-:W3:Y:S02]  /*1240*/  LDG.E.64 R28, desc[UR36][R4.64] ;  /* 0x00000024041c7981 */ /* 0x000ee4000c1e1b00 */
[----:B---3--:R-:W0:Y:S01]  /*1250*/  I2F.F64.S64 R28, R28 ;  /* 0x0000001c001c7312 */ /* 0x008e220000301c00 */
[----:B------:R-:W-:Y:S05]  /*1260*/  BRA `(.L_x_2264) ;  /* 0x0000000c004c7947 */ /* 0x000fea0003800000 */
.L_x_2266:
[----:B------:R-:W3:Y:S02]  /*1270*/  LDG.E R4, desc[UR36][R4.64] ;  /* 0x0000002404047981 */ /* 0x000ee4000c1e1900 */
[----:B---3--:R0:W1:Y:S01]  /*1280*/  I2F.F64 R28, R4 ;  /* 0x00000004001c7312 */ /* 0x0080620000201c00 */
[----:B------:R-:W-:Y:S05]  /*1290*/  BRA `(.L_x_2264) ;  /* 0x0000000c00407947 */ /* 0x000fea0003800000 */
.L_x_2265:
[----:B------:R-:W3:Y:S02]  /*12a0*/  LDG.E.U16 R4, desc[UR36][R4.64] ;  /* 0x0000002404047981 */ /* 0x000ee4000c1e1500 */
[----:B---3--:R0:W1:Y:S01]  /*12b0*/  I2F.F64.S16 R28, R4 ;  /* 0x00000004001c7312 */ /* 0x0080620000101c00 */
[----:B------:R-:W-:Y:S05]  /*12c0*/  BRA `(.L_x_2264) ;  /* 0x0000000c00347947 */ /* 0x000fea0003800000 */
.L_x_2260:
[----:B------:R-:W-:-:S13]  /*12d0*/  ISETP.GT.AND P0, PT, R0, 0x6, PT ;  /* 0x000000060000780c */ /* 0x000fda0003f04270 */
[----:B------:R-:W-:Y:S05]  /*12e0*/  @P0 BRA `(.L_x_2267) ;  /* 0x0000000000340947 */ /* 0x000fea0003800000 */
[----:B------:R-:W-:-:S13]  /*12f0*/  ISETP.NE.AND P0, PT, R0, 0x5, PT ;  /* 0x000000050000780c */ /* 0x000fda0003f05270 */
[----:B------:R-:W-:Y:S05]  /*1300*/  @!P0 BRA `(.L_x_2268) ;  /* 0x0000000000188947 */ /* 0x000fea0003800000 */
[----:B------:R-:W-:-:S13]  /*1310*/  ISETP.NE.AND P0, PT, R0, 0x6, PT ;  /* 0x000000060000780c */ /* 0x000fda0003f05270 */
[----:B------:R-:W-:Y:S05]  /*1320*/  @P0 BRA `(.L_x_2263) ;  /* 0x0000000800c00947 */ /* 0x000fea0003800000 */
[----:B------:R-:W3:Y:S02]  /*1330*/  LDG.E R28, desc[UR36][R4.64] ;  /* 0x00000024041c7981 */ /* 0x000ee4000c1e1900 */
[----:B---3--:R-:W-:-:S06]  /*1340*/  FMUL.FTZ R28, R28, 1 ;  /* 0x3f8000001c1c7820 */ /* 0x008fcc0000410000 */
[----:B------:R-:W0:Y:S01]  /*1350*/  F2F.F64.F32 R28, R28 ;  /* 0x0000001c001c7310 */ /* 0x000e220000201800 */
[----:B------:R-:W-:Y:S05]  /*1360*/  BRA `(.L_x_2264) ;  /* 0x0000000c000c7947 */ /* 0x000fea0003800000 */
.L_x_2268:
[----:B------:R-:W3:Y:S02]  /*1370*/  LDG.E.U16 R0, desc[UR36][R4.64] ;  /* 0x0000002404007981 */ /* 0x000ee4000c1e1500 */
[----:B---3--:R-:W-:-:S05]  /*1380*/  HADD2.F32 R0, -RZ, R0.H0_H0 ;  /* 0x20000000ff007230 */ /* 0x008fca0000004100 */
[----:B------:R-:W-:-:S04]  /*1390*/  FMUL.FTZ R0, R0, 1 ;  /* 0x3f80000000007820 */ /* 0x000fc80000410000 */
[----:B------:R0:W1:Y:S01]  /*13a0*/  F2F.F64.F32 R28, R0 ;  /* 0x00000000001c7310 */ /* 0x0000620000201800 */
[----:B------:R-:W-:Y:S05]  /*13b0*/  BRA `(.L_x_2264) ;  /* 0x0000000800f87947 */ /* 0x000fea0003800000 */
.L_x_2267:
[----:B------:R-:W-:-:S13]  /*13c0*/  ISETP.NE.AND P0, PT, R0, 0x7, PT ;  /* 0x000000070000780c */ /* 0x000fda0003f05270 */
[----:B------:R-:W-:Y:S05]  /*13d0*/  @!P0 BRA `(.L_x_2269) ;  /* 0x0000000000348947 */ /* 0x000fea0003800000 */
        /* <DEDUP_REMOVED lines=8> */
.L_x_2270:
[----:B------:R-:W3:Y:S02]  /*1460*/  LDG.E.U16 R4, desc[UR36][R4.64] ;  /* 0x0000002404047981 */ /* 0x000ee4000c1e1500 */
[----:B---3--:R-:W-:-:S05]  /*1470*/  HADD2.F32 R0, -RZ, R4.H0_H0 ;  /* 0x20000004ff007230 */ /* 0x008fca0000004100 */
[----:B------:R-:W-:-:S04]  /*1480*/  FMUL.FTZ R0, R0, 1 ;  /* 0x3f80000000007820 */ /* 0x000fc80000410000 */
[----:B------:R0:W1:Y:S01]  /*1490*/  F2F.F64.F32 R28, R0 ;  /* 0x00000000001c7310 */ /* 0x0000620000201800 */
[----:B------:R-:W-:Y:S05]  /*14a0*/  BRA `(.L_x_2264) ;  /* 0x0000000800bc7947 */ /* 0x000fea0003800000 */
.L_x_2269:
[----:B------:R0:W5:Y:S01]  /*14b0*/  LDG.E.64 R28, desc[UR36][R4.64] ;  /* 0x00000024041c7981 */ /* 0x000162000c1e1b00 */
[----:B------:R-:W-:Y:S05]  /*14c0*/  BRA `(.L_x_2264) ;  /* 0x0000000800b47947 */ /* 0x000fea0003800000 */
.L_x_2259:
        /* <DEDUP_REMOVED lines=8> */
[----:B------:R-:W3:Y:S01]  /*1550*/  LDG.E.U8 R4, desc[UR36][R4.64] ;  /* 0x0000002404047981 */ /* 0x000ee2000c1e1100 */
[----:B------:R-:W-:Y:S01]  /*1560*/  IMAD.MOV.U32 R28, RZ, RZ, RZ ;  /* 0x000000ffff1c7224 */ /* 0x000fe200078e00ff */
[----:B---3--:R-:W-:-:S04]  /*1570*/  ISETP.NE.AND P0, PT, R4, RZ, PT ;  /* 0x000000ff0400720c */ /* 0x008fc80003f05270 */
[----:B------:R-:W-:Y:S01]  /*1580*/  FSEL R29, RZ, 1.875, !P0 ;  /* 0x3ff00000ff1d7808 */ /* 0x000fe20004000000 */
[----:B------:R-:W-:Y:S08]  /*1590*/  BRA `(.L_x_2264) ;  /* 0x0000000800807947 */ /* 0x000ff00003800000 */
.L_x_2273:
[----:B------:R0:W5:Y:S01]  /*15a0*/  LDG.E.64 R28, desc[UR36][R4.64] ;  /* 0x00000024041c7981 */ /* 0x000162000c1e1b00 */
[----:B------:R-:W-:Y:S05]  /*15b0*/  BRA `(.L_x_2264) ;  /* 0x0000000800787947 */ /* 0x000fea0003800000 */
.L_x_2272:
[----:B------:R-:W-:-:S13]  /*15c0*/  ISETP.NE.AND P0, PT, R0, 0xf, PT ;  /* 0x0000000f0000780c */ /* 0x000fda0003f05270 */
[----:B------:R-:W-:Y:S05]  /*15d0*/  @!P0 BRA `(.L_x_2274) ;  /* 0x0000000000a48947 */ /* 0x000fea0003800000 */
[----:B------:R-:W-:-:S13]  /*15e0*/  ISETP.NE.AND P0, PT, R0, 0x17, PT ;  /* 0x000000170000780c */ /* 0x000fda0003f05270 */
[----:B------:R-:W-:Y:S05]  /*15f0*/  @!P0 BRA `(.L_x_2275) ;  /* 0x0000000000608947 */ /* 0x000fea0003800000 */
[----:B------:R-:W-:-:S13]  /*1600*/  ISETP.NE.AND P0, PT, R0, 0x18, PT ;  /* 0x000000180000780c */ /* 0x000fda0003f05270 */
[----:B------:R-:W-:Y:S05]  /*1610*/  @P0 BRA `(.L_x_2263) ;  /* 0x0000000800040947 */ /* 0x000fea0003800000 */
[----:B------:R-:W3:Y:S01]  /*1620*/  LDG.E.U8 R0, desc[UR36][R4.64] ;  /* 0x0000002404007981 */ /* 0x000ee2000c1e1100 */
[----:B------:R-:W-:Y:S02]  /*1630*/  IMAD.MOV.U32 R9, RZ, RZ, -0x800000 ;  /* 0xff800000ff097424 */ /* 0x000fe400078e00ff */
[----:B---3--:R-:W-:-:S05]  /*1640*/  IMAD.SHL.U32 R0, R0, 0x1000000, RZ ;  /* 0x0100000000007824 */ /* 0x008fca00078e00ff */
        /* <DEDUP_REMOVED lines=19> */
.L_x_2275:
[----:B------:R-:W3:Y:S02]  /*1780*/  LDG.E.U8 R4, desc[UR36][R4.64] ;  /* 0x0000002404047981 */ /* 0x000ee4000c1e1100 */
[----:B---3--:R-:W-:-:S05]  /*1790*/  IMAD.SHL.U32 R0, R4, 0x2000000, RZ ;  /* 0x0200000004007824 */ /* 0x008fca00078e00ff */
        /* <DEDUP_REMOVED lines=11> */
[----:B------:R3:W0:Y:S01]  /*1850*/  F2F.F64.F32 R28, R0 ;  /* 0x00000000001c7310 */ /* 0x0006220000201800 */
[----:B------:R-:W-:Y:S05]  /*1860*/  BRA `(.L_x_2264) ;  /* 0x0000000400cc7947 */ /* 0x000fea0003800000 */
.L_x_2274:
[----:B------:R-:W3:Y:S02]  /*1870*/  LDG.E.U16 R0, desc[UR36][R4.64] ;  /* 0x0000002404007981 */ /* 0x000ee4000c1e1500 */
[----:B---3--:R-:W-:-:S04]  /*1880*/  IMAD.U32 R0, R0, 0x10000, RZ ;  /* 0x0001000000007824 */ /* 0x008fc800078e00ff */
[----:B------:R-:W-:-:S04]  /*1890*/  FMUL.FTZ R0, R0, 1 ;  /* 0x3f80000000007820 */ /* 0x000fc80000410000 */
[----:B------:R0:W1:Y:S01]  /*18a0*/  F2F.F64.F32 R28, R0 ;  /* 0x00000000001c7310 */ /* 0x0000620000201800 */
[----:B------:R-:W-:Y:S05]  /*18b0*/  BRA `(.L_x_2264) ;  /* 0x0000000400b87947 */ /* 0x000fea0003800000 */
.L_x_2271:
        /* <DEDUP_REMOVED lines=8> */
[----:B------:R-:W3:Y:S02]  /*1940*/  LDG.E.U16 R4, desc[UR36][R4.64] ;  /* 0x0000002404047981 */ /* 0x000ee4000c1e1500 */
[----:B---3--:R0:W1:Y:S01]  /*1950*/  I2F.F64.U16 R28, R4 ;  /* 0x00000004001c7312 */ /* 0x0080620000101800 */
[----:B------:R-:W-:Y:S05]  /*1960*/  BRA `(.L_x_2264) ;  /* 0x00000004008c7947 */ /* 0x000fea0003800000 */
.L_x_2278:
[----:B------:R-:W3:Y:S01]  /*1970*/  LDG.E.U8 R3, desc[UR36][R4.64] ;  /* 0x0000002404037981 */ /* 0x000ee2000c1e1100 */
[----:B------:R-:W-:Y:S01]  /*1980*/  BSSY B0, `(.L_x_2279) ;  /* 0x0000018000007945 */ /* 0x000fe20003800000 */
[----:B------:R-:W-:Y:S01]  /*1990*/  IMAD.MOV.U32 R0, RZ, RZ, RZ ;  /* 0x000000ffff007224 */ /* 0x000fe200078e00ff */
[----:B---3--:R-:W-:-:S13]  /*19a0*/  ISETP.NE.AND P0, PT, R3, RZ, PT ;  /* 0x000000ff0300720c */ /* 0x008fda0003f05270 */
        /* <DEDUP_REMOVED lines=17> */
.L_x_2282:
[----:B------:R-:W-:Y:S05]  /*1ac0*/  BSYNC B1 ;  /* 0x0000000000017941 */ /* 0x000fea0003800000 */
.L_x_2281:
[----:B------:R-:W-:Y:S01]  /*1ad0*/  LEA R5, R0, 0x3b800000, 0x17 ;  /* 0x3b80000000057811 */ /* 0x000fe200078eb8ff */
[----:B------:R-:W-:-:S05]  /*1ae0*/  IMAD.SHL.U32 R0, R3, 0x100000, RZ ;  /* 0x0010000003007824 */ /* 0x000fca00078e00ff */
[----:B------:R-:W-:-:S07]  /*1af0*/  LOP3.LUT R0, R5, R0, R6, 0xfe, !PT ;  /* 0x0000000005007212 */ /* 0x000fce00078efe06 */
.L_x_2280:
[----:B------:R-:W-:Y:S05]  /*1b00*/  BSYNC B0 ;  /* 0x0000000000007941 */ /* 0x000fea0003800000 */
.L_x_2279:
[----:B------:R-:W-:-:S04]  /*1b10*/  FMUL.FTZ R0, R0, 1 ;  /* 0x3f80000000007820 */ /* 0x000fc80000410000 */
[----:B------:R0:W1:Y:S01]  /*1b20*/  F2F.F64.F32 R28, R0 ;  /* 0x00000000001c7310 */ /* 0x0000620000201800 */
[----:B------:R-:W-:Y:S05]  /*1b30*/  BRA `(.L_x_2264) ;  /* 0x0000000400187947 */ /* 0x000fea0003800000 */
.L_x_2277:
        /* <DEDUP_REMOVED lines=21> */
.L_x_2286:
[----:B------:R-:W-:Y:S05]  /*1c90*/  BSYNC B1 ;  /* 0x0000000000017941 */ /* 0x000fea0003800000 */
.L_x_2285:
[----:B------:R-:W-:Y:S01]  /*1ca0*/  LEA R5, R0, 0x37800000, 0x17 ;  /* 0x3780000000057811 */ /* 0x000fe200078eb8ff */
[----:B------:R-:W-:-:S05]  /*1cb0*/  IMAD.SHL.U32 R0, R3, 0x200000, RZ ;  /* 0x0020000003007824 */ /* 0x000fca00078e00ff */
[----:B------:R-:W-:-:S07]  /*1cc0*/  LOP3.LUT R0, R5, R0, R6, 0xfe, !PT ;  /* 0x0000000005007212 */ /* 0x000fce00078efe06 */
.L_x_2284:
[----:B------:R-:W-:Y:S05]  /*1cd0*/  BSYNC B0 ;  /* 0x0000000000007941 */ /* 0x000fea0003800000 */
.L_x_2283:
[----:B------:R-:W-:-:S04]  /*1ce0*/  FMUL.FTZ R0, R0, 1 ;  /* 0x3f80000000007820 */ /* 0x000fc80000410000 */
[----:B------:R0:W1:Y:S01]  /*1cf0*/  F2F.F64.F32 R28, R0 ;  /* 0x00000000001c7310 */ /* 0x0000620000201800 */
[----:B------:R-:W-:Y:S05]  /*1d00*/  BRA `(.L_x_2264) ;  /* 0x0000000000a47947 */ /* 0x000fea0003800000 */
.L_x_2276:
[----:B------:R-:W-:-:S13]  /*1d10*/  ISETP.NE.AND P0, PT, R0, 0x1c, PT ;  /* 0x0000001c0000780c */ /* 0x000fda0003f05270 */
[----:B------:R-:W-:Y:S05]  /*1d20*/  @!P0 BRA `(.L_x_2287) ;  /* 0x0000000000948947 */ /* 0x000fea0003800000 */
[----:B------:R-:W-:-:S13]  /*1d30*/  ISETP.NE.AND P0, PT, R0, 0x1d, PT ;  /* 0x0000001d0000780c */ /* 0x000fda0003f05270 */
[----:B------:R-:W-:Y:S05]  /*1d40*/  @!P0 BRA `(.L_x_2288) ;  /* 0x0000000000808947 */ /* 0x000fea0003800000 */
[----:B------:R-:W-:-:S13]  /*1d50*/  ISETP.NE.AND P0, PT, R0, 0x2c, PT ;  /* 0x0000002c0000780c */ /* 0x000fda0003f05270 */
[----:B------:R-:W-:Y:S05]  /*1d60*/  @P0 BRA `(.L_x_2263) ;  /* 0x0000000000300947 */ /* 0x000fea0003800000 */
[----:B------:R-:W3:Y:S01]  /*1d70*/  LDG.E.U8 R4, desc[UR36][R4.64] ;  /* 0x0000002404047981 */ /* 0x000ee2000c1e1100 */
[----:B------:R-:W-:Y:S01]  /*1d80*/  BSSY B0, `(.L_x_2289) ;  /* 0x0000007000007945 */ /* 0x000fe20003800000 */
[----:B------:R-:W-:Y:S01]  /*1d90*/  IMAD.MOV.U32 R0, RZ, RZ, 0x400000 ;  /* 0x00400000ff007424 */ /* 0x000fe200078e00ff */
[----:B---3--:R-:W-:-:S13]  /*1da0*/  ISETP.NE.AND P0, PT, R4, RZ, PT ;  /* 0x000000ff0400720c */ /* 0x008fda0003f05270 */
[----:B------:R-:W-:Y:S05]  /*1db0*/  @!P0 BRA `(.L_x_2290) ;  /* 0x00000000000c8947 */ /* 0x000fea0003800000 */
[----:B------:R-:W-:-:S13]  /*1dc0*/  ISETP.NE.AND P0, PT, R4, 0xff, PT ;  /* 0x000000ff0400780c */ /* 0x000fda0003f05270 */
[----:B------:R-:W-:Y:S02]  /*1dd0*/  @!P0 IMAD.MOV.U32 R0, RZ, RZ, 0x7f800001 ;  /* 0x7f800001ff008424 */ /* 0x000fe400078e00ff */
[----:B------:R-:W-:-:S07]  /*1de0*/  @P0 IMAD.SHL.U32 R0, R4, 0x800000, RZ ;  /* 0x0080000004000824 */ /* 0x000fce00078e00ff */
.L_x_2290:
[----:B------:R-:W-:Y:S05]  /*1df0*/  BSYNC B0 ;  /* 0x0000000000007941 */ /* 0x000fea0003800000 */
.L_x_2289:
[----:B------:R-:W-:-:S04]  /*1e00*/  FMUL.FTZ R0, R0, 1 ;  /* 0x3f80000000007820 */ /* 0x000fc80000410000 */
[----:B------:R0:W1:Y:S01]  /*1e10*/  F2F.F64.F32 R28, R0 ;  /* 0x00000000001c7310 */ /* 0x0000620000201800 */
[----:B------:R-:W-:Y:S05]  /*1e20*/  BRA `(.L_x_2264) ;  /* 0x00000000005c7947 */ /* 0x000fea0003800000 */
.L_x_2263:
        /* <DEDUP_REMOVED lines=16> */
.L_x_2291:
[----:B------:R-:W-:Y:S01]  /*1f30*/  CS2R R28, SRZ ;  /* 0x00000000001c7805 */ /* 0x000fe2000001ff00 */
[----:B------:R-:W-:Y:S06]  /*1f40*/  BRA `(.L_x_2264) ;  /* 0x0000000000147947 */ /* 0x000fec0003800000 */
.L_x_2288:
[----:B------:R-:W3:Y:S02]  /*1f50*/  LDG.E.64 R28, desc[UR36][R4.64] ;  /* 0x00000024041c7981 */ /* 0x000ee4000c1e1b00 */
[----:B---3--:R-:W0:Y:S01]  /*1f60*/  I2F.F64.U64 R28, R28 ;  /* 0x0000001c001c7312 */ /* 0x008e220000301800 */
[----:B------:R-:W-:Y:S05]  /*1f70*/  BRA `(.L_x_2264) ;  /* 0x0000000000087947 */ /* 0x000fea0003800000 */
.L_x_2287:
[----:B------:R-:W3:Y:S02]  /*1f80*/  LDG.E R4, desc[UR36][R4.64] ;  /* 0x0000002404047981 */ /* 0x000ee4000c1e1900 */
[----:B---3--:R0:W1:Y:S02]  /*1f90*/  I2F.F64.U32 R28, R4 ;  /* 0x00000004001c7312 */ /* 0x0080640000201800 */
.L_x_2264:
[----:B------:R-:W-:-:S07]  /*1fa0*/  VIADD R22, R22, 0x80 ;  /* 0x0000008016167836 */ /* 0x000fce0000000000 */
.L_x_2258:
[----:B------:R-:W-:Y:S05]  /*1fb0*/  BSYNC B6 ;  /* 0x0000000000067941 */ /* 0x000fea0003800000 */
.L_x_2257:
[----:B------:R-:W-:Y:S01]  /*1fc0*/  ISETP.GE.AND P0, PT, R22, R19, PT ;  /* 0x000000131600720c */ /* 0x000fe20003f06270 */
[----:B------:R-:W-:Y:S01]  /*1fd0*/  BSSY B6, `(.L_x_2292) ;  /* 0x00000f9000067945 */ /* 0x000fe20003800000 */
[----:B------:R-:W-:Y:S02]  /*1fe0*/  CS2R R16, SRZ ;  /* 0x0000000000107805 */ /* 0x000fe4000001ff00 */
[----:B------:R-:W-:-:S09]  /*1ff0*/  CS2R R24, SRZ ;  /* 0x0000000000187805 */ /* 0x000fd2000001ff00 */
[----:B------:R-:W-:Y:S05]  /*2000*/  @P0 BRA `(.L_x_2293) ;  /* 0x0000000c00d40947 */ /* 0x000fea0003800000 */
[----:B01----:R-:W0:Y:S01]  /*2010*/  LDC.64 R4, c[0x0][0x220] ;  /* 0x00008800ff047b82 */ /* 0x003e220000000a00 */
[----:B---3--:R-:W-:Y:S01]  /*2020*/  IMAD R0, R18, 0x200, R22 ;  /* 0x0000020012007824 */ /* 0x008fe200078e0216 */
        /* <DEDUP_REMOVED lines=19> */
.L_x_2297:
[----:B------:R-:W3:Y:S02]  /*2160*/  LDG.E.U8 R4, desc[UR36][R4.64] ;  /* 0x0000002404047981 */ /* 0x000ee4000c1e1100 */
[----:B---3--:R0:W1:Y:S01]  /*2170*/  I2F.F64.U16 R24, R4 ;  /* 0x0000000400187312 */ /* 0x0080620000101800 */
[----:B------:R-:W-:Y:S05]  /*2180*/  BRA `(.L_x_2299) ;  /* 0x0000000c00707947 */ /* 0x000fea0003800000 */
.L_x_2296:
        /* <DEDUP_REMOVED lines=9> */
.L_x_2301:
[----:B------:R-:W3:Y:S02]  /*2220*/  LDG.E R4, desc[UR36][R4.64] ;  /* 0x0000002404047981 */ /* 0x000ee4000c1e1900 */
[----:B---3--:R0:W1:Y:S01]  /*2230*/  I2F.F64 R24, R4 ;  /* 0x0000000400187312 */ /* 0x0080620000201c00 */
[----:B------:R-:W-:Y:S05]  /*2240*/  BRA `(.L_x_2299) ;  /* 0x0000000c00407947 */ /* 0x000fea0003800000 */
.L_x_2300:
[----:B------:R-:W3:Y:S02]  /*2250*/  LDG.E.U16 R4, desc[UR36][R4.64] ;  /* 0x0000002404047981 */ /* 0x000ee4000c1e1500 */
[----:B---3--:R0:W1:Y:S01]  /*2260*/  I2F.F64.S16 R24, R4 ;  /* 0x0000000400187312 */ /* 0x0080620000101c00 */
[----:B------:R-:W-:Y:S05]  /*2270*/  BRA `(.L_x_2299) ;  /* 0x0000000c00347947 */ /* 0x000fea0003800000 */
.L_x_2295:
        /* <DEDUP_REMOVED lines=10> */
.L_x_2303:
[----:B------:R-:W3:Y:S02]  /*2320*/  LDG.E.U16 R0, desc[UR36][R4.64] ;  /* 0x0000002404007981 */ /* 0x000ee4000c1e1500 */
[----:B---3--:R-:W-:-:S05]  /*2330*/  HADD2.F32 R0, -RZ, R0.H0_H0 ;  /* 0x20000000ff007230 */ /* 0x008fca0000004100 */
[----:B------:R-:W-:-:S04]  /*2340*/  FMUL.FTZ R0, R0, 1 ;  /* 0x3f80000000007820 */ /* 0x000fc80000410000 */
[----:B------:R0:W1:Y:S01]  /*2350*/  F2F.F64.F32 R24, R0 ;  /* 0x0000000000187310 */ /* 0x0000620000201800 */
[----:B------:R-:W-:Y:S05]  /*2360*/  BRA `(.L_x_2299) ;  /* 0x0000000800f87947 */ /* 0x000fea0003800000 */
.L_x_2302:
        /* <DEDUP_REMOVED lines=10> */
.L_x_2305:
[----:B------:R-:W3:Y:S02]  /*2410*/  LDG.E.U16 R4, desc[UR36][R4.64] ;  /* 0x0000002404047981 */ /* 0x000ee4000c1e1500 */
[----:B---3--:R-:W-:-:S05]  /*2420*/  HADD2.F32 R0, -RZ, R4.H0_H0 ;  /* 0x20000004ff007230 */ /* 0x008fca0000004100 */
[----:B------:R-:W-:-:S04]  /*2430*/  FMUL.FTZ R0, R0, 1 ;  /* 0x3f80000000007820 */ /* 0x000fc80000410000 */
[----:B------:R0:W1:Y:S01]  /*2440*/  F2F.F64.F32 R24, R0 ;  /* 0x0000000000187310 */ /* 0x0000620000201800 */
[----:B------:R-:W-:Y:S05]  /*2450*/  BRA `(.L_x_2299) ;  /* 0x0000000800bc7947 */ /* 0x000fea0003800000 */
.L_x_2304:
[----:B------:R0:W5:Y:S01]  /*2460*/  LDG.E.64 R24, desc[UR36][R4.64] ;  /* 0x0000002404187981 */ /* 0x000162000c1e1b00 */
[----:B------:R-:W-:Y:S05]  /*2470*/  BRA `(.L_x_2299) ;  /* 0x0000000800b47947 */ /* 0x000fea0003800000 */
.L_x_2294:
        /* <DEDUP_REMOVED lines=13> */
.L_x_2308:
[----:B------:R0:W5:Y:S01]  /*2550*/  LDG.E.64 R24, desc[UR36][R4.64] ;  /* 0x0000002404187981 */ /* 0x000162000c1e1b00 */
[----:B------:R-:W-:Y:S05]  /*2560*/  BRA `(.L_x_2299) ;  /* 0x0000000800787947 */ /* 0x000fea0003800000 */
.L_x_2307:
        /* <DEDUP_REMOVED lines=28> */
.L_x_2310:
        /* <DEDUP_REMOVED lines=15> */
.L_x_2309:
[----:B------:R-:W3:Y:S02]  /*2820*/  LDG.E.U16 R0, desc[UR36][R4.64] ;  /* 0x0000002404007981 */ /* 0x000ee4000c1e1500 */
[----:B---3--:R-:W-:-:S04]  /*2830*/  IMAD.U32 R0, R0, 0x10000, RZ ;  /* 0x0001000000007824 */ /* 0x008fc800078e00ff */
[----:B------:R-:W-:-:S04]  /*2840*/  FMUL.FTZ R0, R0, 1 ;  /* 0x3f80000000007820 */ /* 0x000fc80000410000 */
[----:B------:R0:W1:Y:S01]  /*2850*/  F2F.F64.F32 R24, R0 ;  /* 0x0000000000187310 */ /* 0x0000620000201800 */
[----:B------:R-:W-:Y:S05]  /*2860*/  BRA `(.L_x_2299) ;  /* 0x0000000400b87947 */ /* 0x000fea0003800000 */
.L_x_2306:
        /* <DEDUP_REMOVED lines=11> */
.L_x_2313:
        /* <DEDUP_REMOVED lines=21> */
.L_x_2317:
[----:B------:R-:W-:Y:S05]  /*2a70*/  BSYNC B1 ;  /* 0x0000000000017941 */ /* 0x000fea0003800000 */
.L_x_2316:
[----:B------:R-:W-:Y:S01]  /*2a80*/  LEA R5, R0, 0x3b800000, 0x17 ;  /* 0x3b80000000057811 */ /* 0x000fe200078eb8ff */
[----:B------:R-:W-:-:S05]  /*2a90*/  IMAD.SHL.U32 R0, R3, 0x100000, RZ ;  /* 0x0010000003007824 */ /* 0x000fca00078e00ff */
[----:B------:R-:W-:-:S07]  /*2aa0*/  LOP3.LUT R0, R5, R0, R6, 0xfe, !PT ;  /* 0x0000000005007212 */ /* 0x000fce00078efe06 */
.L_x_2315:
[----:B------:R-:W-:Y:S05]  /*2ab0*/  BSYNC B0 ;  /* 0x0000000000007941 */ /* 0x000fea0003800000 */
.L_x_2314:
[----:B------:R-:W-:-:S04]  /*2ac0*/  FMUL.FTZ R0, R0, 1 ;  /* 0x3f80000000007820 */ /* 0x000fc80000410000 */
[----:B------:R3:W0:Y:S01]  /*2ad0*/  F2F.F64.F32 R24, R0 ;  /* 0x0000000000187310 */ /* 0x0006220000201800 */
[----:B------:R-:W-:Y:S05]  /*2ae0*/  BRA `(.L_x_2299) ;  /* 0x0000000400187947 */ /* 0x000fea0003800000 */
.L_x_2312:
        /* <DEDUP_REMOVED lines=21> */
.L_x_2321:
[----:B------:R-:W-:Y:S05]  /*2c40*/  BSYNC B1 ;  /* 0x0000000000017941 */ /* 0x000fea0003800000 */
.L_x_2320:
[----:B------:R-:W-:Y:S01]  /*2c50*/  LEA R5, R0, 0x37800000, 0x17 ;  /* 0x3780000000057811 */ /* 0x000fe200078eb8ff */
[----:B------:R-:W-:-:S05]  /*2c60*/  IMAD.SHL.U32 R0, R3, 0x200000, RZ ;  /* 0x0020000003007824 */ /* 0x000fca00078e00ff */
[----:B------:R-:W-:-:S07]  /*2c70*/  LOP3.LUT R0, R5, R0, R6, 0xfe, !PT ;  /* 0x0000000005007212 */ /* 0x000fce00078efe06 */
.L_x_2319:
[----:B------:R-:W-:Y:S05]  /*2c80*/  BSYNC B0 ;  /* 0x0000000000007941 */ /* 0x000fea0003800000 */
.L_x_2318:
[----:B------:R-:W-:-:S04]  /*2c90*/  FMUL.FTZ R0, R0, 1 ;  /* 0x3f80000000007820 */ /* 0x000fc80000410000 */
[----:B------:R0:W1:Y:S01]  /*2ca0*/  F2F.F64.F32 R24, R0 ;  /* 0x0000000000187310 */ /* 0x0000620000201800 */
[----:B------:R-:W-:Y:S05]  /*2cb0*/  BRA `(.L_x_2299) ;  /* 0x0000000000a47947 */ /* 0x000fea0003800000 */
.L_x_2311:
        /* <DEDUP_REMOVED lines=14> */
.L_x_2325:
[----:B------:R-:W-:Y:S05]  /*2da0*/  BSYNC B0 ;  /* 0x0000000000007941 */ /* 0x000fea0003800000 */
.L_x_2324:
[----:B------:R-:W-:-:S04]  /*2db0*/  FMUL.FTZ R0, R0, 1 ;  /* 0x3f80000000007820 */ /* 0x000fc80000410000 */
[----:B------:R0:W1:Y:S01]  /*2dc0*/  F2F.F64.F32 R24, R0 ;  /* 0x0000000000187310 */ /* 0x0000620000201800 */
[----:B------:R-:W-:Y:S05]  /*2dd0*/  BRA `(.L_x_2299) ;  /* 0x00000000005c7947 */ /* 0x000fea0003800000 */
.L_x_2298:
        /* <DEDUP_REMOVED lines=16> */
.L_x_2326:
[----:B------:R-:W-:Y:S01]  /*2ee0*/  CS2R R24, SRZ ;  /* 0x0000000000187805 */ /* 0x000fe2000001ff00 */
[----:B------:R-:W-:Y:S06]  /*2ef0*/  BRA `(.L_x_2299) ;  /* 0x0000000000147947 */ /* 0x000fec0003800000 */
.L_x_2323:
[----:B------:R-:W3:Y:S02]  /*2f00*/  LDG.E.64 R24, desc[UR36][R4.64] ;  /* 0x0000002404187981 */ /* 0x000ee4000c1e1b00 */
[----:B---3--:R-:W0:Y:S01]  /*2f10*/  I2F.F64.U64 R24, R24 ;  /* 0x0000001800187312 */ /* 0x008e220000301800 */
[----:B------:R-:W-:Y:S05]  /*2f20*/  BRA `(.L_x_2299) ;  /* 0x0000000000087947 */ /* 0x000fea0003800000 */
.L_x_2322:
[----:B------:R-:W3:Y:S02]  /*2f30*/  LDG.E R4, desc[UR36][R4.64] ;  /* 0x0000002404047981 */ /* 0x000ee4000c1e1900 */
[----:B---3--:R0:W1:Y:S02]  /*2f40*/  I2F.F64.U32 R24, R4 ;  /* 0x0000000400187312 */ /* 0x0080640000201800 */
.L_x_2299:
[----:B------:R-:W-:-:S07]  /*2f50*/  VIADD R22, R22, 0x80 ;  /* 0x0000008016167836 */ /* 0x000fce0000000000 */
.L_x_2293:
[----:B------:R-:W-:Y:S05]  /*2f60*/  BSYNC B6 ;  /* 0x0000000000067941 */ /* 0x000fea0003800000 */
.L_x_2292:
[----:B------:R-:W-:Y:S01]  /*2f70*/  ISETP.GE.AND P0, PT, R22, R19, PT ;  /* 0x000000131600720c */ /* 0x000fe20003f06270 */
[----:B------:R-:W-:-:S12]  /*2f80*/  BSSY B6, `(.L_x_2327) ;  /* 0x00000f4000067945 */ /* 0x000fd80003800000 */
[----:B------:R-:W-:Y:S05]  /*2f90*/  @P0 BRA `(.L_x_2328) ;  /* 0x0000000c00c80947 */ /* 0x000fea0003800000 */
[----:B01----:R-:W0:Y:S01]  /*2fa0*/  LDC.64 R4, c[0x0][0x220] ;  /* 0x00008800ff047b82 */ /* 0x003e220000000a00 */
        /* <DEDUP_REMOVED lines=19> */
.L_x_2332:
[----:B------:R-:W3:Y:S02]  /*30e0*/  LDG.E.U8 R4, desc[UR36][R4.64] ;  /* 0x0000002404047981 */ /* 0x000ee4000c1e1100 */
[----:B---3--:R0:W1:Y:S01]  /*30f0*/  I2F.F64.U16 R16, R4 ;  /* 0x0000000400107312 */ /* 0x0080620000101800 */
[----:B------:R-:W-:Y:S05]  /*3100*/  BRA `(.L_x_2328) ;  /* 0x0000000c006c7947 */ /* 0x000fea0003800000 */
.L_x_2331:
        /* <DEDUP_REMOVED lines=9> */
.L_x_2335:
[----:B------:R-:W3:Y:S02]  /*31a0*/  LDG.E R4, desc[UR36][R4.64] ;  /* 0x0000002404047981 */ /* 0x000ee4000c1e1900 */
[----:B---3--:R0:W1:Y:S01]  /*31b0*/  I2F.F64 R16, R4 ;  /* 0x0000000400107312 */ /* 0x0080620000201c00 */
[----:B------:R-:W-:Y:S05]  /*31c0*/  BRA `(.L_x_2328) ;  /* 0x0000000c003c7947 */ /* 0x000fea0003800000 */
.L_x_2334:
[----:B------:R-:W3:Y:S02]  /*31d0*/  LDG.E.U16 R4, desc[UR36][R4.64] ;  /* 0x0000002404047981 */ /* 0x000ee4000c1e1500 */
[----:B---3--:R0:W1:Y:S01]  /*31e0*/  I2F.F64.S16 R16, R4 ;  /* 0x0000000400107312 */ /* 0x0080620000101c00 */
[----:B------:R-:W-:Y:S05]  /*31f0*/  BRA `(.L_x_2328) ;  /* 0x0000000c00307947 */ /* 0x000fea0003800000 */
.L_x_2330:
        /* <DEDUP_REMOVED lines=10> */
.L_x_2337:
[----:B------:R-:W3:Y:S02]  /*32a0*/  LDG.E.U16 R0, desc[UR36][R4.64] ;  /* 0x0000002404007981 */ /* 0x000ee4000c1e1500 */
[----:B---3--:R-:W-:-:S05]  /*32b0*/  HADD2.F32 R0, -RZ, R0.H0_H0 ;  /* 0x20000000ff007230 */ /* 0x008fca0000004100 */
[----:B------:R-:W-:-:S04]  /*32c0*/  FMUL.FTZ R0, R0, 1 ;  /* 0x3f80000000007820 */ /* 0x000fc80000410000 */
[----:B------:R0:W1:Y:S01]  /*32d0*/  F2F.F64.F32 R16, R0 ;  /* 0x0000000000107310 */ /* 0x0000620000201800 */
[----:B------:R-:W-:Y:S05]  /*32e0*/  BRA `(.L_x_2328) ;  /* 0x0000000800f47947 */ /* 0x000fea0003800000 */
.L_x_2336:
        /* <DEDUP_REMOVED lines=10> */
.L_x_2339:
[----:B------:R-:W3:Y:S02]  /*3390*/  LDG.E.U16 R4, desc[UR36][R4.64] ;  /* 0x0000002404047981 */ /* 0x000ee4000c1e1500 */
[----:B---3--:R-:W-:-:S05]  /*33a0*/  HADD2.F32 R0, -RZ, R4.H0_H0 ;  /* 0x20000004ff007230 */ /* 0x008fca0000004100 */
[----:B------:R-:W-:-:S04]  /*33b0*/  FMUL.FTZ R0, R0, 1 ;  /* 0x3f80000000007820 */ /* 0x000fc80000410000 */
[----:B------:R0:W1:Y:S01]  /*33c0*/  F2F.F64.F32 R16, R0 ;  /* 0x0000000000107310 */ /* 0x0000620000201800 */
[----:B------:R-:W-:Y:S05]  /*33d0*/  BRA `(.L_x_2328) ;  /* 0x0000000800b87947 */ /* 0x000fea0003800000 */
.L_x_2338:
[----:B------:R0:W5:Y:S01]  /*33e0*/  LDG.E.64 R16, desc[UR36][R4.64] ;  /* 0x0000002404107981 */ /* 0x000162000c1e1b00 */
[----:B------:R-:W-:Y:S05]  /*33f0*/  BRA `(.L_x_2328) ;  /* 0x0000000800b07947 */ /* 0x000fea0003800000 */
.L_x_2329:
        /* <DEDUP_REMOVED lines=13> */
.L_x_2342:
[----:B------:R0:W5:Y:S01]  /*34d0*/  LDG.E.64 R16, desc[UR36][R4.64] ;  /* 0x0000002404107981 */ /* 0x000162000c1e1b00 */
[----:B------:R-:W-:Y:S05]  /*34e0*/  BRA `(.L_x_2328) ;  /* 0x0000000800747947 */ /* 0x000fea0003800000 */
.L_x_2341:
        /* <DEDUP_REMOVED lines=25> */
[----:B------:R-:W-:-:S04]  /*3680*/  FMUL.FTZ R3, R3, 1 ;  /* 0x3f80000003037820 */ /* 0x000fc80000410000 */
[----:B------:R0:W1:Y:S01]  /*3690*/  F2F.F64.F32 R16, R3 ;  /* 0x0000000300107310 */ /* 0x0000620000201800 */
[----:B------:R-:W-:Y:S05]  /*36a0*/  BRA `(.L_x_2328) ;  /* 0x0000000800047947 */ /* 0x000fea0003800000 */
.L_x_2344:
[----:B------:R-:W3:Y:S02]  /*36b0*/  LDG.E.U8 R3, desc[UR36][R4.64] ;  /* 0x0000002404037981 */ /* 0x000ee4000c1e1100 */
[----:B---3--:R-:W-:-:S05]  /*36c0*/  IMAD.SHL.U32 R0, R3, 0x2000000, RZ ;  /* 0x0200000003007824 */ /* 0x008fca00078e00ff */
        /* <DEDUP_REMOVED lines=10> */
[----:B------:R-:W-:-:S04]  /*3770*/  FMUL.FTZ R2, R2, 1 ;  /* 0x3f80000002027820 */ /* 0x000fc80000410000 */
[----:B------:R0:W1:Y:S01]  /*3780*/  F2F.F64.F32 R16, R2 ;  /* 0x0000000200107310 */ /* 0x0000620000201800 */
[----:B------:R-:W-:Y:S05]  /*3790*/  BRA `(.L_x_2328) ;  /* 0x0000000400c87947 */ /* 0x000fea0003800000 */
.L_x_2343:
[----:B------:R-:W3:Y:S02]  /*37a0*/  LDG.E.U16 R0, desc[UR36][R4.64] ;  /* 0x0000002404007981 */ /* 0x000ee4000c1e1500 */
[----:B---3--:R-:W-:-:S04]  /*37b0*/  IMAD.U32 R0, R0, 0x10000, RZ ;  /* 0x0001000000007824 */ /* 0x008fc800078e00ff */
[----:B------:R-:W-:-:S04]  /*37c0*/  FMUL.FTZ R0, R0, 1 ;  /* 0x3f80000000007820 */ /* 0x000fc80000410000 */
[----:B------:R0:W1:Y:S01]  /*37d0*/  F2F.F64.F32 R16, R0 ;  /* 0x0000000000107310 */ /* 0x0000620000201800 */
[----:B------:R-:W-:Y:S05]  /*37e0*/  BRA `(.L_x_2328) ;  /* 0x0000000400b47947 */ /* 0x000fea0003800000 */
.L_x_2340:
        /* <DEDUP_REMOVED lines=11> */
.L_x_2347:
        /* <DEDUP_REMOVED lines=21> */
.L_x_2351:
[----:B------:R-:W-:Y:S05]  /*39f0*/  BSYNC B1 ;  /* 0x0000000000017941 */ /* 0x000fea0003800000 */
.L_x_2350:
[----:B------:R-:W-:Y:S01]  /*3a00*/  LEA R3, R0, 0x3b800000, 0x17 ;  /* 0x3b80000000037811 */ /* 0x000fe200078eb8ff */
[----:B------:R-:W-:-:S05]  /*3a10*/  IMAD.SHL.U32 R0, R2, 0x100000, RZ ;  /* 0x0010000002007824 */ /* 0x000fca00078e00ff */
[----:B------:R-:W-:-:S07]  /*3a20*/  LOP3.LUT R0, R3, R0, R4, 0xfe, !PT ;  /* 0x0000000003007212 */ /* 0x000fce00078efe04 */
.L_x_2349:
[----:B------:R-:W-:Y:S05]  /*3a30*/  BSYNC B0 ;  /* 0x0000000000007941 */ /* 0x000fea0003800000 */
.L_x_2348:
[----:B------:R-:W-:-:S04]  /*3a40*/  FMUL.FTZ R0, R0, 1 ;  /* 0x3f80000000007820 */ /* 0x000fc80000410000 */
[----:B------:R0:W1:Y:S01]  /*3a50*/  F2F.F64.F32 R16, R0 ;  /* 0x0000000000107310 */ /* 0x0000620000201800 */
[----:B------:R-:W-:Y:S05]  /*3a60*/  BRA `(.L_x_2328) ;  /* 0x0000000400147947 */ /* 0x000fea0003800000 */
.L_x_2346:
        /* <DEDUP_REMOVED lines=21> */
.L_x_2355:
[----:B------:R-:W-:Y:S05]  /*3bc0*/  BSYNC B1 ;  /* 0x0000000000017941 */ /* 0x000fea0003800000 */
.L_x_2354:
[----:B------:R-:W-:Y:S01]  /*3bd0*/  LEA R3, R0, 0x37800000, 0x17 ;  /* 0x3780000000037811 */ /* 0x000fe200078eb8ff */
[----:B------:R-:W-:-:S05]  /*3be0*/  IMAD.SHL.U32 R0, R2, 0x200000, RZ ;  /* 0x0020000002007824 */ /* 0x000fca00078e00ff */
[----:B------:R-:W-:-:S07]  /*3bf0*/  LOP3.LUT R0, R3, R0, R4, 0xfe, !PT ;  /* 0x0000000003007212 */ /* 0x000fce00078efe04 */
.L_x_2353:
[----:B------:R-:W-:Y:S05]  /*3c00*/  BSYNC B0 ;  /* 0x0000000000007941 */ /* 0x000fea0003800000 */
.L_x_2352:
[----:B------:R-:W-:-:S04]  /*3c10*/  FMUL.FTZ R0, R0, 1 ;  /* 0x3f80000000007820 */ /* 0x000fc80000410000 */
[----:B------:R0:W1:Y:S01]  /*3c20*/  F2F.F64.F32 R16, R0 ;  /* 0x0000000000107310 */ /* 0x0000620000201800 */
[----:B------:R-:W-:Y:S05]  /*3c30*/  BRA `(.L_x_2328) ;  /* 0x0000000000a07947 */ /* 0x000fea0003800000 */
.L_x_2345:
        /* <DEDUP_REMOVED lines=14> */
.L_x_2359:
[----:B------:R-:W-:Y:S05]  /*3d20*/  BSYNC B0 ;  /* 0x0000000000007941 */ /* 0x000fea0003800000 */
.L_x_2358:
[----:B------:R-:W-:-:S04]  /*3d30*/  FMUL.FTZ R0, R0, 1 ;  /* 0x3f80000000007820 */ /* 0x000fc80000410000 */
[----:B------:R0:W1:Y:S01]  /*3d40*/  F2F.F64.F32 R16, R0 ;  /* 0x0000000000107310 */ /* 0x0000620000201800 */
[----:B------:R-:W-:Y:S05]  /*3d50*/  BRA `(.L_x_2328) ;  /* 0x0000000000587947 */ /* 0x000fea0003800000 */
.L_x_2333:
        /* <DEDUP_REMOVED lines=16> */
.L_x_2360:
[----:B------:R-:W-:Y:S05]  /*3e60*/  BRA `(.L_x_2328) ;  /* 0x0000000000147947 */ /* 0x000fea0003800000 */
.L_x_2357:
[----:B------:R-:W3:Y:S02]  /*3e70*/  LDG.E.64 R16, desc[UR36][R4.64] ;  /* 0x0000002404107981 */ /* 0x000ee4000c1e1b00 */
[----:B---3--:R-:W0:Y:S01]  /*3e80*/  I2F.F64.U64 R16, R16 ;  /* 0x0000001000107312 */ /* 0x008e220000301800 */
[----:B------:R-:W-:Y:S05]  /*3e90*/  BRA `(.L_x_2328) ;  /* 0x0000000000087947 */ /* 0x000fea0003800000 */
.L_x_2356:
[----:B------:R-:W3:Y:S02]  /*3ea0*/  LDG.E R4, desc[UR36][R4.64] ;  /* 0x0000002404047981 */ /* 0x000ee4000c1e1900 */
[----:B---3--:R0:W1:Y:S02]  /*3eb0*/  I2F.F64.U32 R16, R4 ;  /* 0x0000000400107312 */ /* 0x0080640000201800 */
.L_x_2328:
[----:B------:R-:W-:Y:S05]  /*3ec0*/  BSYNC B6 ;  /* 0x0000000000067941 */ /* 0x000fea0003800000 */
.L_x_2327:
[----:B------:R-:W2:Y:S01]  /*3ed0*/  S2R R22, SR_TID.X ;  /* 0x0000000000167919 */ /* 0x000ea20000002100 */
[----:B------:R-:W-:Y:S01]  /*3ee0*/  BSSY B0, `(.L_x_2361) ;  /* 0x0000075000007945 */ /* 0x000fe20003800000 */
[----:B--2---:R-:W-:-:S13]  /*3ef0*/  ISETP.GE.AND P0, PT, R22, R19, PT ;  /* 0x000000131600720c */ /* 0x004fda0003f06270 */
[----:B------:R-:W-:Y:S05]  /*3f00*/  @P0 BRA `(.L_x_2362) ;  /* 0x0000000400c80947 */ /* 0x000fea0003800000 */
[----:B01--45:R-:W-:-:S13]  /*3f10*/  FSETP.GEU.FTZ.AND P1, PT, |R27|, 1.7687499523162841797, PT ;  /* 0x3fe266661b00780b */ /* 0x033fda0003f3e200 */
        /* <DEDUP_REMOVED lines=9> */
[----:B------:R-:W-:Y:S01]  /*3fb0*/  DFMA R2, |R26|, -R2, 0.5 ;  /* 0x3fe000001a02742b */ /* 0x000fe20000000a02 */
[----:B------:R-:W-:-:S05]  /*3fc0*/  IMAD.MOV.U32 R12, RZ, RZ, RZ ;  /* 0x000000ffff0c7224 */ /* 0x000fca00078e00ff */
[----:B------:R-:W0:Y:S02]  /*3fd0*/  MUFU.RSQ64H R13, R3 ;  /* 0x00000003000d7308 */ /* 0x000e240000001c00 */
[C---:B------:R-:W-:Y:S01]  /*3fe0*/  DFMA R4, R2.reuse, UR4, -R4 ;  /* 0x0000000402047c2b */ /* 0x040fe20008000804 */
[----:B------:R-:W-:Y:S01]  /*3ff0*/  UMOV UR4, 0xcc2f79ae ;  /* 0xcc2f79ae00047882 */ /* 0x000fe20000000000 */
[----:B------:R-:W-:Y:S01]  /*4000*/  UMOV UR5, 0x3fb11e52 ;  /* 0x3fb11e5200057882 */ /* 0x000fe20000000000 */
[----:B------:R-:W-:Y:S01]  /*4010*/  ISETP.GE.AND P2, PT, R3, RZ, PT ;  /* 0x000000ff0300720c */ /* 0x000fe20003f46270 */
[----:B------:R-:W-:-:S04]  /*4020*/  DSETP.NE.AND P1, PT, R2, RZ, PT ;  /* 0x000000ff0200722a */ /* 0x000fc80003f25000 */
[C---:B------:R-:W-:Y:S01]  /*4030*/  DFMA R4, R2.reuse, R4, UR4 ;  /* 0x0000000402047e2b */ /* 0x040fe20008000004 */
[----:B------:R-:W-:Y:S01]  /*4040*/  UMOV UR4, 0x3526861b ;  /* 0x3526861b00047882 */ /* 0x000fe20000000000 */
[----:B------:R-:W-:Y:S01]  /*4050*/  UMOV UR5, 0x3f924eaf ;  /* 0x3f924eaf00057882 */ /* 0x000fe20000000000 */
[----:B0-----:R-:W-:-:S05]  /*4060*/  DMUL R6, R2, R12 ;  /* 0x0000000c02067228 */ /* 0x001fca0000000000 */
[----:B------:R-:W-:Y:S01]  /*4070*/  DFMA R4, R2, R4, -UR4 ;  /* 0x8000000402047e2b */ /* 0x000fe20008000004 */
[----:B------:R-:W-:Y:S01]  /*4080*/  UMOV UR4, 0xa31e6cb7 ;  /* 0xa31e6cb700047882 */ /* 0x000fe20000000000 */
[----:B------:R-:W-:Y:S01]  /*4090*/  UMOV UR5, 0x3f91df02 ;  /* 0x3f91df0200057882 */ /* 0x000fe20000000000 */
[----:B------:R-:W-:-:S05]  /*40a0*/  DFMA R10, R6, -R6, R2 ;  /* 0x80000006060a722b */ /* 0x000fca0000000002 */
        /* <DEDUP_REMOVED lines=8> */
[----:B------:R-:W-:Y:S01]  /*4130*/  VIADD R5, R13, 0xfff00000 ;  /* 0xfff000000d057836 */ /* 0x000fe20000000000 */
[----:B------:R-:W-:Y:S01]  /*4140*/  UMOV UR5, 0x3f91bf77 ;  /* 0x3f91bf7700057882 */ /* 0x000fe20000000000 */
[----:B------:R-:W-:-:S04]  /*4150*/  IMAD.MOV.U32 R4, RZ, RZ, RZ ;  /* 0x000000ffff047224 */ /* 0x000fc800078e00ff */
[----:B------:R-:W-:Y:S01]  /*4160*/  DFMA R8, R2, R8, UR4 ;  /* 0x0000000402087e2b */ /* 0x000fe20008000008 */
[----:B------:R-:W-:Y:S01]  /*4170*/  UMOV UR4, 0x83144ef7 ;  /* 0x83144ef700047882 */ /* 0x000fe20000000000 */
[----:B------:R-:W-:Y:S01]  /*4180*/  DFMA R6, R4, R10, R6 ;  /* 0x0000000a0406722b */ /* 0x000fe20000000006 */
[----:B------:R-:W-:-:S05]  /*4190*/  UMOV UR5, 0x3f96e914 ;  /* 0x3f96e91400057882 */ /* 0x000fca0000000000 */
[----:B------:R-:W-:Y:S01]  /*41a0*/  DFMA R8, R2, R8, UR4 ;  /* 0x0000000402087e2b */ /* 0x000fe20008000008 */
[----:B------:R-:W-:Y:S01]  /*41b0*/  UMOV UR4, 0xa4f9f81 ;  /* 0x0a4f9f8100047882 */ /* 0x000fe20000000000 */
[-C--:B------:R-:W-:Y:S01]  /*41c0*/  DFMA R12, R12, -R6.reuse, 1 ;  /* 0x3ff000000c0c742b */ /* 0x080fe20000000806 */
[----:B------:R-:W-:Y:S01]  /*41d0*/  UMOV UR5, 0x3f9f1c6e ;  /* 0x3f9f1c6e00057882 */ /* 0x000fe20000000000 */
[----:B------:R-:W-:-:S04]  /*41e0*/  DFMA R10, R6, -R6, R2 ;  /* 0x80000006060a722b */ /* 0x000fc80000000002 */
[----:B------:R-:W-:Y:S01]  /*41f0*/  DFMA R8, R2, R8, UR4 ;  /* 0x0000000402087e2b */ /* 0x000fe20008000008 */
[----:B------:R-:W-:Y:S01]  /*4200*/  UMOV UR4, 0xc27fa92b ;  /* 0xc27fa92b00047882 */ /* 0x000fe20000000000 */
[----:B------:R-:W-:Y:S01]  /*4210*/  DFMA R12, R4, R12, R4 ;  /* 0x0000000c040c722b */ /* 0x000fe20000000004 */
[----:B------:R-:W-:-:S05]  /*4220*/  UMOV UR5, 0x3fa6db6d ;  /* 0x3fa6db6d00057882 */ /* 0x000fca0000000000 */
[----:B------:R-:W-:Y:S01]  /*4230*/  DFMA R8, R2, R8, UR4 ;  /* 0x0000000402087e2b */ /* 0x000fe20008000008 */
[----:B------:R-:W-:Y:S01]  /*4240*/  UMOV UR4, 0x3320f91b ;  /* 0x3320f91b00047882 */ /* 0x000fe20000000000 */
[----:B------:R-:W-:Y:S01]  /*4250*/  DFMA R10, R12, R10, R6 ;  /* 0x0000000a0c0a722b */ /* 0x000fe20000000006 */
[----:B------:R-:W-:-:S05]  /*4260*/  UMOV UR5, 0x3fb33333 ;  /* 0x3fb3333300057882 */ /* 0x000fca0000000000 */
[C---:B------:R-:W-:Y:S01]  /*4270*/  DFMA R8, R2.reuse, R8, UR4 ;  /* 0x0000000402087e2b */ /* 0x040fe20008000008 */
[----:B------:R-:W-:Y:S01]  /*4280*/  UMOV UR4, 0x55555f4d ;  /* 0x55555f4d00047882 */ /* 0x000fe20000000000 */
[----:B------:R-:W-:Y:S02]  /*4290*/  UMOV UR5, 0x3fc55555 ;  /* 0x3fc5555500057882 */ /* 0x000fe40000000000 */
[----:B------:R-:W-:Y:S02]  /*42a0*/  FSEL R5, R10, RZ, P2 ;  /* 0x000000ff0a057208 */ /* 0x000fe40001000000 */
[----:B------:R-:W-:Y:S02]  /*42b0*/  FSEL R11, R11, -QNAN , P2 ;  /* 0xfff800000b0b7808 */ /* 0x000fe40001000000 */
        /* <DEDUP_REMOVED lines=12> */
[----:B------:R-:W-:Y:S01]  /*4380*/  IMAD.MOV.U32 R4, RZ, RZ, R2 ;  /* 0x000000ffff047224 */ /* 0x000fe200078e0002 */
[----:B------:R-:W-:Y:S06]  /*4390*/  BRA `(.L_x_2362) ;  /* 0x0000000000a47947 */ /* 0x000fec0003800000 */
.L_x_2363:
        /* <DEDUP_REMOVED lines=41> */
.L_x_2362:
[----:B------:R-:W-:Y:S05]  /*4630*/  BSYNC B0 ;  /* 0x0000000000007941 */ /* 0x000fea0003800000 */
.L_x_2361:
[----:B01--45:R-:W-:Y:S01]  /*4640*/  VIADD R26, R22, 0x80 ;  /* 0x00000080161a7836 */ /* 0x033fe20000000000 */
[----:B------:R-:W-:Y:S04]  /*4650*/  BSSY B0, `(.L_x_2364) ;  /* 0x0000075000007945 */ /* 0x000fe80003800000 */
[----:B------:R-:W-:-:S13]  /*4660*/  ISETP.GE.AND P1, PT, R26, R19, PT ;  /* 0x000000131a00720c */ /* 0x000fda0003f26270 */
[----:B------:R-:W-:Y:S05]  /*4670*/  @P1 BRA `(.L_x_2365) ;  /* 0x0000000400c81947 */ /* 0x000fea0003800000 */
[----:B------:R-:W-:-:S13]  /*4680*/  FSETP.GEU.FTZ.AND P1, PT, |R29|, 1.7687499523162841797, PT ;  /* 0x3fe266661d00780b */ /* 0x000fda0003f3e200 */
        /* <DEDUP_REMOVED lines=10> */
[----:B------:R-:W-:-:S07]  /*4730*/  IMAD.MOV.U32 R10, RZ, RZ, RZ ;  /* 0x000000ffff0a7224 */ /* 0x000fce00078e00ff */
[C---:B------:R-:W-:Y:S01]  /*4740*/  DFMA R2, R14.reuse, UR4, -R2 ;  /* 0x000000040e027c2b */ /* 0x040fe20008000802 */
[----:B------:R-:W-:Y:S01]  /*4750*/  UMOV UR4, 0xcc2f79ae ;  /* 0xcc2f79ae00047882 */ /* 0x000fe20000000000 */
[----:B------:R-:W-:Y:S01]  /*4760*/  UMOV UR5, 0x3fb11e52 ;  /* 0x3fb11e5200057882 */ /* 0x000fe20000000000 */
[----:B------:R-:W-:Y:S01]  /*4770*/  ISETP.GE.AND P2, PT, R15, RZ, PT ;  /* 0x000000ff0f00720c */ /* 0x000fe20003f46270 */
[----:B------:R-:W-:-:S04]  /*4780*/  DSETP.NE.AND P1, PT, R14, RZ, PT ;  /* 0x000000ff0e00722a */ /* 0x000fc80003f25000 */
[----:B------:R-:W-:Y:S01]  /*4790*/  DFMA R6, R14, R2, UR4 ;  /* 0x000000040e067e2b */ /* 0x000fe20008000002 */
[----:B------:R-:W-:Y:S01]  /*47a0*/  UMOV UR4, 0x3526861b ;  /* 0x3526861b00047882 */ /* 0x000fe20000000000 */
[----:B------:R-:W-:Y:S01]  /*47b0*/  UMOV UR5, 0x3f924eaf ;  /* 0x3f924eaf00057882 */ /* 0x000fe20000000000 */
[----:B------:R-:W0:Y:S01]  /*47c0*/  MUFU.RSQ64H R3, R15 ;  /* 0x0000000f00037308 */ /* 0x000e220000001c00 */
[----:B------:R-:W-:-:S04]  /*47d0*/  IMAD.MOV.U32 R2, RZ, RZ, RZ ;  /* 0x000000ffff027224 */ /* 0x000fc800078e00ff */
[----:B------:R-:W-:Y:S01]  /*47e0*/  DFMA R6, R14, R6, -UR4 ;  /* 0x800000040e067e2b */ /* 0x000fe20008000006 */
[----:B------:R-:W-:Y:S01]  /*47f0*/  UMOV UR4, 0xa31e6cb7 ;  /* 0xa31e6cb700047882 */ /* 0x000fe20000000000 */
[----:B------:R-:W-:-:S06]  /*4800*/  UMOV UR5, 0x3f91df02 ;  /* 0x3f91df0200057882 */ /* 0x000fcc0000000000 */
[C---:B------:R-:W-:Y:S01]  /*4810*/  DFMA R12, R14.reuse, R6, UR4 ;  /* 0x000000040e0c7e2b */ /* 0x040fe20008000006 */
[----:B------:R-:W-:Y:S01]  /*4820*/  UMOV UR4, 0xb0eec6cc ;  /* 0xb0eec6cc00047882 */ /* 0x000fe20000000000 */
[----:B------:R-:W-:Y:S01]  /*4830*/  UMOV UR5, 0x3f847d18 ;  /* 0x3f847d1800057882 */ /* 0x000fe20000000000 */
[----:B0-----:R-:W-:Y:S01]  /*4840*/  DMUL R6, R14, R2 ;  /* 0x000000020e067228 */ /* 0x001fe20000000000 */
[----:B------:R-:W-:-:S04]  /*4850*/  VIADD R11, R3, 0xfff00000 ;  /* 0xfff00000030b7836 */ /* 0x000fc80000000000 */
[----:B------:R-:W-:Y:S01]  /*4860*/  DFMA R12, R14, R12, UR4 ;  /* 0x000000040e0c7e2b */ /* 0x000fe2000800000c */
[----:B------:R-:W-:Y:S01]  /*4870*/  UMOV UR4, 0x61ba53b0 ;  /* 0x61ba53b000047882 */ /* 0x000fe20000000000 */
[----:B------:R-:W-:Y:S01]  /*4880*/  UMOV UR5, 0x3f8d0af9 ;  /* 0x3f8d0af900057882 */ /* 0x000fe20000000000 */
[----:B------:R-:W-:-:S05]  /*4890*/  DFMA R8, R6, -R6, R14 ;  /* 0x800000060608722b */ /* 0x000fca000000000e */
[----:B------:R-:W-:Y:S01]  /*48a0*/  DFMA R12, R14, R12, UR4 ;  /* 0x000000040e0c7e2b */ /* 0x000fe2000800000c */
[----:B------:R-:W-:Y:S01]  /*48b0*/  UMOV UR4, 0x34cf1c48 ;  /* 0x34cf1c4800047882 */ /* 0x000fe20000000000 */
[----:B------:R-:W-:Y:S01]  /*48c0*/  UMOV UR5, 0x3f91bf77 ;  /* 0x3f91bf7700057882 */ /* 0x000fe20000000000 */
[----:B------:R-:W-:-:S05]  /*48d0*/  DFMA R8, R10, R8, R6 ;  /* 0x000000080a08722b */ /* 0x000fca0000000006 */
[----:B------:R-:W-:Y:S01]  /*48e0*/  DFMA R12, R14, R12, UR4 ;  /* 0x000000040e0c7e2b */ /* 0x000fe2000800000c */
[----:B------:R-:W-:Y:S01]  /*48f0*/  UMOV UR4, 0x83144ef7 ;  /* 0x83144ef700047882 */ /* 0x000fe20000000000 */
[----:B------:R-:W-:Y:S01]  /*4900*/  UMOV UR5, 0x3f96e914 ;  /* 0x3f96e91400057882 */ /* 0x000fe20000000000 */
[----:B------:R-:W-:-:S05]  /*4910*/  DFMA R2, R2, -R8, 1 ;  /* 0x3ff000000202742b */ /* 0x000fca0000000808 */
[----:B------:R-:W-:Y:S01]  /*4920*/  DFMA R12, R14, R12, UR4 ;  /* 0x000000040e0c7e2b */ /* 0x000fe2000800000c */
[----:B------:R-:W-:Y:S01]  /*4930*/  UMOV UR4, 0xa4f9f81 ;  /* 0x0a4f9f8100047882 */ /* 0x000fe20000000000 */
[----:B------:R-:W-:Y:S01]  /*4940*/  UMOV UR5, 0x3f9f1c6e ;  /* 0x3f9f1c6e00057882 */ /* 0x000fe20000000000 */
[----:B------:R-:W-:Y:S02]  /*4950*/  DFMA R2, R10, R2, R10 ;  /* 0x000000020a02722b */ /* 0x000fe4000000000a */
[----:B------:R-:W-:-:S03]  /*4960*/  DFMA R10, R8, -R8, R14 ;  /* 0x80000008080a722b */ /* 0x000fc6000000000e */
[----:B------:R-:W-:Y:S01]  /*4970*/  DFMA R6, R14, R12, UR4 ;  /* 0x000000040e067e2b */ /* 0x000fe2000800000c */
[----:B------:R-:W-:Y:S01]  /*4980*/  UMOV UR4, 0xc27fa92b ;  /* 0xc27fa92b00047882 */ /* 0x000fe20000000000 */
[----:B------:R-:W-:-:S03]  /*4990*/  UMOV UR5, 0x3fa6db6d ;  /* 0x3fa6db6d00057882 */ /* 0x000fc60000000000 */
[----:B------:R-:W-:-:S03]  /*49a0*/  DFMA R2, R2, R10, R8 ;  /* 0x0000000a0202722b */ /* 0x000fc60000000008 */
[----:B------:R-:W-:Y:S01]  /*49b0*/  DFMA R6, R14, R6, UR4 ;  /* 0x000000040e067e2b */ /* 0x000fe20008000006 */
[----:B------:R-:W-:Y:S01]  /*49c0*/  UMOV UR4, 0x3320f91b ;  /* 0x3320f91b00047882 */ /* 0x000fe20000000000 */
[----:B------:R-:W-:-:S06]  /*49d0*/  UMOV UR5, 0x3fb33333 ;  /* 0x3fb3333300057882 */ /* 0x000fcc0000000000 */
[C---:B------:R-:W-:Y:S01]  /*49e0*/  DFMA R6, R14.reuse, R6, UR4 ;  /* 0x000000040e067e2b */ /* 0x040fe20008000006 */
[----:B------:R-:W-:Y:S01]  /*49f0*/  FSEL R9, R2, RZ, P2 ;  /* 0x000000ff02097208 */ /* 0x000fe20001000000 */
[----:B------:R-:W-:Y:S01]  /*4a00*/  UMOV UR4, 0x55555f4d ;  /* 0x55555f4d00047882 */ /* 0x000fe20000000000 */
[----:B------:R-:W-:Y:S01]  /*4a10*/  FSEL R3, R3, -QNAN , P2 ;  /* 0xfff8000003037808 */ /* 0x000fe20001000000 */
[----:B------:R-:W-:Y:S01]  /*4a20*/  UMOV UR5, 0x3fc55555 ;  /* 0x3fc5555500057882 */ /* 0x000fe20000000000 */
[----:B------:R-:W-:Y:S02]  /*4a30*/  FSEL R2, R9, R14, P1 ;  /* 0x0000000e09027208 */ /* 0x000fe40000800000 */
[----:B------:R-:W-:Y:S01]  /*4a40*/  FSEL R3, R3, R15, P1 ;  /* 0x0000000f03037208 */ /* 0x000fe20000800000 */
[----:B------:R-:W-:Y:S01]  /*4a50*/  DFMA R6, R14, R6, UR4 ;  /* 0x000000040e067e2b */ /* 0x000fe20008000006 */
[----:B------:R-:W-:Y:S01]  /*4a60*/  UMOV UR4, 0x33145c07 ;  /* 0x33145c0700047882 */ /* 0x000fe20000000000 */
[----:B------:R-:W-:-:S03]  /*4a70*/  UMOV UR5, 0x3c91a626 ;  /* 0x3c91a62600057882 */ /* 0x000fc60000000000 */
[----:B------:R-:W-:-:S03]  /*4a80*/  DMUL R2, R2, -2 ;  /* 0xc000000002027828 */ /* 0x000fc60000000000 */
[----:B------:R-:W-:-:S05]  /*4a90*/  DMUL R6, R14, R6 ;  /* 0x000000060e067228 */ /* 0x000fca0000000000 */
[----:B------:R-:W-:-:S03]  /*4aa0*/  DADD R8, R2, UR6 ;  /* 0x0000000602087e29 */ /* 0x000fc60008000000 */
[----:B------:R-:W-:-:S08]  /*4ab0*/  DFMA R6, R6, R2, UR4 ;  /* 0x0000000406067e2b */ /* 0x000fd00008000002 */
[----:B------:R-:W-:-:S08]  /*4ac0*/  DADD R6, R6, R8 ;  /* 0x0000000006067229 */ /* 0x000fd00000000008 */
[----:B------:R-:W-:-:S10]  /*4ad0*/  DADD R6, R6, UR6 ;  /* 0x0000000606067e29 */ /* 0x000fd40008000000 */
[----:B------:R-:W-:Y:S01]  /*4ae0*/  LOP3.LUT R29, R7, 0x80000000, R29, 0xb8, !PT ;  /* 0x80000000071d7812 */ /* 0x000fe200078eb81d */
[----:B------:R-:W-:Y:S01]  /*4af0*/  IMAD.MOV.U32 R28, RZ, RZ, R6 ;  /* 0x000000ffff1c7224 */ /* 0x000fe200078e0006 */
[----:B------:R-:W-:Y:S06]  /*4b00*/  BRA `(.L_x_2365) ;  /* 0x0000000000a47947 */ /* 0x000fec0003800000 */
.L_x_2366:
        /* <DEDUP_REMOVED lines=41> */
.L_x_2365:
[----:B------:R-:W-:Y:S05]  /*4da0*/  BSYNC B0 ;  /* 0x0000000000007941 */ /* 0x000fea0003800000 */
.L_x_2364:
[----:B---3--:R-:W-:Y:S01]  /*4db0*/  VIADD R0, R22, 0x100 ;  /* 0x0000010016007836 */ /* 0x008fe20000000000 */
        /* <DEDUP_REMOVED lines=76> */
.L_x_2369:
        /* <DEDUP_REMOVED lines=41> */
.L_x_2368:
[----:B------:R-:W-:Y:S05]  /*5510*/  BSYNC B0 ;  /* 0x0000000000007941 */ /* 0x000fea0003800000 */
.L_x_2367:
[----:B------:R-:W-:Y:S01]  /*5520*/  VIADD R0, R22, 0x180 ;  /* 0x0000018016007836 */ /* 0x000fe20000000000 */
        /* <DEDUP_REMOVED lines=76> */
.L_x_2372:
        /* <DEDUP_REMOVED lines=41> */
.L_x_2371:
[----:B------:R-:W-:Y:S05]  /*5c80*/  BSYNC B0 ;  /* 0x0000000000007941 */ /* 0x000fea0003800000 */
.L_x_2370:
[----:B------:R-:W0:Y:S01]  /*5c90*/  LDC.U8 R2, c[0x0][0x234] ;  /* 0x00008d00ff027b82 */ /* 0x000e220000000000 */
[----:B------:R-:W-:Y:S04]  /*5ca0*/  BSSY B6, `(.L_x_2373) ;  /* 0x000012c000067945 */ /* 0x000fe80003800000 */
[----:B------:R-:W-:Y:S05]  /*5cb0*/  @P0 BRA `(.L_x_2374) ;  /* 0x0000001000a80947 */ /* 0x000fea0003800000 */
[----:B------:R-:W1:Y:S01]  /*5cc0*/  LDC.64 R8, c[0x0][0x218] ;  /* 0x00008600ff087b82 */ /* 0x000e620000000a00 */
[----:B0-----:R-:W-:Y:S01]  /*5cd0*/  PRMT R0, R2, 0x9910, RZ ;  /* 0x0000991002007816 */ /* 0x001fe200000000ff */
[----:B------:R-:W-:Y:S01]  /*5ce0*/  IMAD R22, R18, 0x200, R22 ;  /* 0x0000020012167824 */ /* 0x000fe200078e0216 */
[----:B------:R-:W-:Y:S02]  /*5cf0*/  ULDC UR4, c[0x0][0x238] ;  /* 0x00008e0000047ab9 */ /* 0x000fe40000000800 */
[----:B------:R-:W-:Y:S01]  /*5d00*/  ISETP.GT.AND P0, PT, R0, 0x9, PT ;  /* 0x000000090000780c */ /* 0x000fe20003f04270 */
[----:B------:R-:W-:-:S05]  /*5d10*/  IMAD R3, R22, UR4, RZ ;  /* 0x0000000416037c24 */ /* 0x000fca000f8e02ff */
[----:B-1----:R-:W-:-:S05]  /*5d20*/  IADD3 R8, P1, R3, R8, RZ ;  /* 0x0000000803087210 */ /* 0x002fca0007f3e0ff */
        /* <DEDUP_REMOVED lines=10> */
[----:B------:R-:W0:Y:S01]  /*5dd0*/  F2I.F64.TRUNC R5, R4 ;  /* 0x0000000400057311 */ /* 0x000e22000030d100 */
[----:B------:R-:W-:Y:S01]  /*5de0*/  IMAD.MOV.U32 R22, RZ, RZ, R26 ;  /* 0x000000ffff167224 */ /* 0x000fe200078e001a */
[----:B0-----:R4:W-:Y:S01]  /*5df0*/  STG.E.U8 desc[UR36][R8.64], R5 ;  /* 0x0000000508007986 */ /* 0x0019e2000c101124 */
[----:B------:R-:W-:Y:S05]  /*5e00*/  BRA `(.L_x_2374) ;  /* 0x0000001000547947 */ /* 0x000fea0003800000 */
.L_x_2378:
[----:B------:R-:W0:Y:S01]  /*5e10*/  F2I.S64.F64.TRUNC R4, R4 ;  /* 0x0000000400047311 */ /* 0x000e22000030d900 */
[----:B------:R-:W-:Y:S02]  /*5e20*/  IMAD.MOV.U32 R22, RZ, RZ, R26 ;  /* 0x000000ffff167224 */ /* 0x000fe400078e001a */
[----:B0-----:R-:W-:-:S05]  /*5e30*/  IMAD.MOV.U32 R3, RZ, RZ, R4 ;  /* 0x000000ffff037224 */ /* 0x001fca00078e0004 */
[----:B------:R0:W-:Y:S01]  /*5e40*/  STG.E.U8 desc[UR36][R8.64], R3 ;  /* 0x0000000308007986 */ /* 0x0001e2000c101124 */
[----:B------:R-:W-:Y:S05]  /*5e50*/  BRA `(.L_x_2374) ;  /* 0x0000001000407947 */ /* 0x000fea0003800000 */
.L_x_2377:
[----:B------:R-:W-:-:S13]  /*5e60*/  ISETP.NE.AND P0, PT, R0, 0x2, PT ;  /* 0x000000020000780c */ /* 0x000fda0003f05270 */
[----:B------:R-:W-:Y:S05]  /*5e70*/  @!P0 BRA `(.L_x_2380) ;  /* 0x0000000000308947 */ /* 0x000fea0003800000 */
[----:B------:R-:W-:-:S13]  /*5e80*/  ISETP.NE.AND P0, PT, R0, 0x3, PT ;  /* 0x000000030000780c */ /* 0x000fda0003f05270 */
[----:B------:R-:W-:Y:S05]  /*5e90*/  @!P0 BRA `(.L_x_2381) ;  /* 0x0000000000188947 */ /* 0x000fea0003800000 */
[----:B------:R-:W-:-:S13]  /*5ea0*/  ISETP.NE.AND P0, PT, R0, 0x4, PT ;  /* 0x000000040000780c */ /* 0x000fda0003f05270 */
[----:B------:R-:W-:Y:S05]  /*5eb0*/  @P0 BRA `(.L_x_2379) ;  /* 0x0000000c00c40947 */ /* 0x000fea0003800000 */
[----:B------:R-:W0:Y:S01]  /*5ec0*/  F2I.S64.F64.TRUNC R4, R4 ;  /* 0x0000000400047311 */ /* 0x000e22000030d900 */
[----:B------:R-:W-:Y:S01]  /*5ed0*/  IMAD.MOV.U32 R22, RZ, RZ, R26 ;  /* 0x000000ffff167224 */ /* 0x000fe200078e001a */
[----:B0-----:R2:W-:Y:S01]  /*5ee0*/  STG.E.64 desc[UR36][R8.64], R4 ;  /* 0x0000000408007986 */ /* 0x0015e2000c101b24 */
[----:B------:R-:W-:Y:S05]  /*5ef0*/  BRA `(.L_x_2374) ;  /* 0x0000001000187947 */ /* 0x000fea0003800000 */
.L_x_2381:
[----:B------:R-:W0:Y:S01]  /*5f00*/  F2I.F64.TRUNC R5, R4 ;  /* 0x0000000400057311 */ /* 0x000e22000030d100 */
[----:B------:R-:W-:Y:S01]  /*5f10*/  IMAD.MOV.U32 R22, RZ, RZ, R26 ;  /* 0x000000ffff167224 */ /* 0x000fe200078e001a */
[----:B0-----:R3:W-:Y:S01]  /*5f20*/  STG.E desc[UR36][R8.64], R5 ;  /* 0x0000000508007986 */ /* 0x0017e2000c101924 */
[----:B------:R-:W-:Y:S05]  /*5f30*/  BRA `(.L_x_2374) ;  /* 0x0000001000087947 */ /* 0x000fea0003800000 */
.L_x_2380:
[----:B------:R-:W0:Y:S01]  /*5f40*/  F2I.F64.TRUNC R5, R4 ;  /* 0x0000000400057311 */ /* 0x000e22000030d100 */
[----:B------:R-:W-:Y:S01]  /*5f50*/  IMAD.MOV.U32 R22, RZ, RZ, R26 ;  /* 0x000000ffff167224 */ /* 0x000fe200078e001a */
[----:B0-----:R1:W-:Y:S01]  /*5f60*/  STG.E.U16 desc[UR36][R8.64], R5 ;  /* 0x0000000508007986 */ /* 0x0013e2000c101524 */
[----:B------:R-:W-:Y:S05]  /*5f70*/  BRA `(.L_x_2374) ;  /* 0x0000000c00f87947 */ /* 0x000fea0003800000 */
.L_x_2376:
        /* <DEDUP_REMOVED lines=10> */
[----:B------:R-:W-:-:S13]  /*6020*/  IMAD.MOV.U32 R22, RZ, RZ, R26 ;  /* 0x000000ffff167224 */ /* 0x000fda00078e001a */
[----:B0-----:R-:W-:-:S05]  /*6030*/  @!P0 FMUL R3, R3, 1.175494350822287508e-38 ;  /* 0x0080000003038820 */ /* 0x001fca0000400000 */
[----:B------:R0:W-:Y:S01]  /*6040*/  STG.E desc[UR36][R8.64], R3 ;  /* 0x0000000308007986 */ /* 0x0001e2000c101924 */
[----:B------:R-:W-:Y:S05]  /*6050*/  BRA `(.L_x_2374) ;  /* 0x0000000c00c07947 */ /* 0x000fea0003800000 */
.L_x_2383:
[----:B------:R-:W-:Y:S01]  /*6060*/  UMOV UR4, 0xf0000000 ;  /* 0xf000000000047882 */ /* 0x000fe20000000000 */
[----:B------:R-:W-:Y:S01]  /*6070*/  UMOV UR5, 0x380fffff ;  /* 0x380fffff00057882 */ /* 0x000fe20000000000 */
[----:B------:R-:W0:Y:S01]  /*6080*/  F2F.F32.F64 R0, R4 ;  /* 0x0000000400007310 */ /* 0x000e220000301000 */
[----:B------:R-:W-:Y:S01]  /*6090*/  DSETP.GEU.AND P0, PT, |R4|, UR4, PT ;  /* 0x0000000404007e2a */ /* 0x000fe2000bf0e200 */
[----:B------:R-:W-:-:S13]  /*60a0*/  IMAD.MOV.U32 R22, RZ, RZ, R26 ;  /* 0x000000ffff167224 */ /* 0x000fda00078e001a */
[----:B0-----:R-:W-:-:S05]  /*60b0*/  @!P0 FMUL R0, R0, 1.175494350822287508e-38 ;  /* 0x0080000000008820 */ /* 0x001fca0000400000 */
[----:B------:R-:W-:-:S05]  /*60c0*/  F2FP.F16.F32.PACK_AB R0, RZ, R0 ;  /* 0x00000000ff00723e */ /* 0x000fca00000000ff */
[----:B------:R0:W-:Y:S01]  /*60d0*/  STG.E.U16 desc[UR36][R8.64], R0 ;  /* 0x0000000008007986 */ /* 0x0001e2000c101524 */
[----:B------:R-:W-:Y:S05]  /*60e0*/  BRA `(.L_x_2374) ;  /* 0x0000000c009c7947 */ /* 0x000fea0003800000 */
.L_x_2382:
        /* <DEDUP_REMOVED lines=10> */
[----:B------:R-:W-:Y:S02]  /*6190*/  IMAD.MOV.U32 R7, RZ, RZ, RZ ;  /* 0x000000ffff077224 */ /* 0x000fe400078e00ff */
[----:B------:R-:W-:-:S11]  /*61a0*/  IMAD.MOV.U32 R22, RZ, RZ, R26 ;  /* 0x000000ffff167224 */ /* 0x000fd600078e001a */
[----:B0-----:R-:W-:-:S05]  /*61b0*/  @!P0 FMUL R6, R6, 1.175494350822287508e-38 ;  /* 0x0080000006068820 */ /* 0x001fca0000400000 */
[----:B------:R0:W-:Y:S01]  /*61c0*/  STG.E.64 desc[UR36][R8.64], R6 ;  /* 0x0000000608007986 */ /* 0x0001e2000c101b24 */
[----:B------:R-:W-:Y:S05]  /*61d0*/  BRA `(.L_x_2374) ;  /* 0x0000000c00607947 */ /* 0x000fea0003800000 */
.L_x_2385:
[----:B------:R-:W-:Y:S01]  /*61e0*/  UMOV UR4, 0xf0000000 ;  /* 0xf000000000047882 */ /* 0x000fe20000000000 */
[----:B------:R-:W-:Y:S01]  /*61f0*/  UMOV UR5, 0x380fffff ;  /* 0x380fffff00057882 */ /* 0x000fe20000000000 */
[----:B------:R-:W0:Y:S01]  /*6200*/  F2F.F32.F64 R0, R4 ;  /* 0x0000000400007310 */ /* 0x000e220000301000 */
[----:B------:R-:W-:Y:S01]  /*6210*/  DSETP.GEU.AND P0, PT, |R4|, UR4, PT ;  /* 0x0000000404007e2a */ /* 0x000fe2000bf0e200 */
[----:B------:R-:W-:-:S13]  /*6220*/  IMAD.MOV.U32 R22, RZ, RZ, R26 ;  /* 0x000000ffff167224 */ /* 0x000fda00078e001a */
[----:B0-----:R-:W-:-:S05]  /*6230*/  @!P0 FMUL R0, R0, 1.175494350822287508e-38 ;  /* 0x0080000000008820 */ /* 0x001fca0000400000 */
[----:B------:R-:W-:-:S04]  /*6240*/  F2FP.F16.F32.PACK_AB R3, RZ, R0 ;  /* 0x00000000ff03723e */ /* 0x000fc800000000ff */
[----:B------:R-:W-:-:S05]  /*6250*/  PRMT R3, R3, 0x5410, RZ ;  /* 0x0000541003037816 */ /* 0x000fca00000000ff */
[----:B------:R0:W-:Y:S01]  /*6260*/  STG.E desc[UR36][R8.64], R3 ;  /* 0x0000000308007986 */ /* 0x0001e2000c101924 */
[----:B------:R-:W-:Y:S05]  /*6270*/  BRA `(.L_x_2374) ;  /* 0x0000000c00387947 */ /* 0x000fea0003800000 */
.L_x_2384:
[----:B------:R0:W-:Y:S01]  /*6280*/  STG.E.64 desc[UR36][R8.64], R4 ;  /* 0x0000000408007986 */ /* 0x0001e2000c101b24 */
[----:B------:R-:W-:Y:S01]  /*6290*/  IMAD.MOV.U32 R22, RZ, RZ, R26 ;  /* 0x000000ffff167224 */ /* 0x000fe200078e001a */
[----:B------:R-:W-:Y:S06]  /*62a0*/  BRA `(.L_x_2374) ;  /* 0x0000000c002c7947 */ /* 0x000fec0003800000 */
.L_x_2375:
        /* <DEDUP_REMOVED lines=8> */
[----:B------:R-:W-:Y:S01]  /*6330*/  DSETP.NEU.AND P0, PT, R4, RZ, PT ;  /* 0x000000ff0400722a */ /* 0x000fe20003f0d000 */
[----:B------:R-:W-:-:S05]  /*6340*/  IMAD.MOV.U32 R22, RZ, RZ, R26 ;  /* 0x000000ffff167224 */ /* 0x000fca00078e001a */
[----:B------:R-:W-:-:S05]  /*6350*/  SEL R3, RZ, 0x1, !P0 ;  /* 0x00000001ff037807 */ /* 0x000fca0004000000 */
[----:B------:R0:W-:Y:S01]  /*6360*/  STG.E.U8 desc[UR36][R8.64], R3 ;  /* 0x0000000308007986 */ /* 0x0001e2000c101124 */
[----:B------:R-:W-:Y:S05]  /*6370*/  BRA `(.L_x_2374) ;  /* 0x0000000800f87947 */ /* 0x000fea0003800000 */
.L_x_2388:
[----:B------:R-:W-:Y:S01]  /*6380*/  CS2R R6, SRZ ;  /* 0x0000000000067805 */ /* 0x000fe2000001ff00 */
[----:B------:R-:W-:-:S04]  /*6390*/  IMAD.MOV.U32 R22, RZ, RZ, R26 ;  /* 0x000000ffff167224 */ /* 0x000fc800078e001a */
[----:B------:R0:W-:Y:S01]  /*63a0*/  STG.E.128 desc[UR36][R8.64], R4 ;  /* 0x0000000408007986 */ /* 0x0001e2000c101d24 */
[----:B------:R-:W-:Y:S05]  /*63b0*/  BRA `(.L_x_2374) ;  /* 0x0000000800e87947 */ /* 0x000fea0003800000 */
.L_x_2387:
        /* <DEDUP_REMOVED lines=25> */
.L_x_2392:
[----:B------:R-:W-:Y:S05]  /*6550*/  BSYNC B0 ;  /* 0x0000000000007941 */ /* 0x000fea0003800000 */
.L_x_2391:
[----:B------:R-:W-:Y:S01]  /*6560*/  LOP3.LUT R7, R0, R7, RZ, 0xfc, !PT ;  /* 0x0000000700077212 */ /* 0x000fe200078efcff */
[----:B------:R-:W-:-:S04]  /*6570*/  IMAD.MOV.U32 R22, RZ, RZ, R26 ;  /* 0x000000ffff167224 */ /* 0x000fc800078e001a */
[----:B------:R0:W-:Y:S01]  /*6580*/  STG.E.U8 desc[UR36][R8.64], R7 ;  /* 0x0000000708007986 */ /* 0x0001e2000c101124 */
[----:B------:R-:W-:Y:S05]  /*6590*/  BRA `(.L_x_2374) ;  /* 0x0000000800707947 */ /* 0x000fea0003800000 */
.L_x_2390:
        /* <DEDUP_REMOVED lines=17> */
.L_x_2394:
[----:B------:R-:W-:Y:S01]  /*66b0*/  IMAD.MOV.U32 R0, RZ, RZ, 0x7f ;  /* 0x0000007fff007424 */ /* 0x000fe200078e00ff */
[----:B------:R-:W-:-:S04]  /*66c0*/  ISETP.GT.U32.AND P0, PT, R3, 0x7f800000, PT ;  /* 0x7f8000000300780c */ /* 0x000fc80003f04070 */
[----:B------:R-:W-:-:S09]  /*66d0*/  SEL R0, R0, 0x7c, P0 ;  /* 0x0000007c00007807 */ /* 0x000fd20000000000 */
.L_x_2395:
[----:B------:R-:W-:Y:S05]  /*66e0*/  BSYNC B0 ;  /* 0x0000000000007941 */ /* 0x000fea0003800000 */
.L_x_2393:
[----:B------:R-:W-:Y:S01]  /*66f0*/  LOP3.LUT R3, R7, 0x80000000, RZ, 0xc0, !PT ;  /* 0x8000000007037812 */ /* 0x000fe200078ec0ff */
[----:B------:R-:W-:-:S03]  /*6700*/  IMAD.MOV.U32 R22, RZ, RZ, R26 ;  /* 0x000000ffff167224 */ /* 0x000fc600078e001a */
[----:B------:R-:W-:-:S04]  /*6710*/  SHF.R.U32.HI R3, RZ, 0x18, R3 ;  /* 0x00000018ff037819 */ /* 0x000fc80000011603 */
[----:B------:R-:W-:-:S05]  /*6720*/  LOP3.LUT R3, R0, R3, RZ, 0xfc, !PT ;  /* 0x0000000300037212 */ /* 0x000fca00078efcff */
[----:B------:R0:W-:Y:S01]  /*6730*/  STG.E.U8 desc[UR36][R8.64], R3 ;  /* 0x0000000308007986 */ /* 0x0001e2000c101124 */
[----:B------:R-:W-:Y:S05]  /*6740*/  BRA `(.L_x_2374) ;  /* 0x0000000800047947 */ /* 0x000fea0003800000 */
.L_x_2389:
[----:B------:R-:W-:Y:S01]  /*6750*/  UMOV UR4, 0xf0000000 ;  /* 0xf000000000047882 */ /* 0x000fe20000000000 */
[----:B------:R-:W-:Y:S01]  /*6760*/  UMOV UR5, 0x380fffff ;  /* 0x380fffff00057882 */ /* 0x000fe20000000000 */
[----:B------:R-:W0:Y:S01]  /*6770*/  F2F.F32.F64 R0, R4 ;  /* 0x0000000400007310 */ /* 0x000e220000301000 */
[----:B------:R-:W-:Y:S01]  /*6780*/  DSETP.GEU.AND P0, PT, |R4|, UR4, PT ;  /* 0x0000000404007e2a */ /* 0x000fe2000bf0e200 */
[----:B------:R-:W-:-:S13]  /*6790*/  IMAD.MOV.U32 R22, RZ, RZ, R26 ;  /* 0x000000ffff167224 */ /* 0x000fda00078e001a */
[----:B0-----:R-:W-:-:S05]  /*67a0*/  @!P0 FMUL R0, R0, 1.175494350822287508e-38 ;  /* 0x0080000000008820 */ /* 0x001fca0000400000 */
[----:B------:R-:W-:-:S05]  /*67b0*/  F2FP.BF16.F32.PACK_AB R0, RZ, R0 ;  /* 0x00000000ff00723e */ /* 0x000fca00000010ff */
[----:B------:R0:W-:Y:S01]  /*67c0*/  STG.E.U16 desc[UR36][R8.64], R0 ;  /* 0x0000000008007986 */ /* 0x0001e2000c101524 */
[----:B------:R-:W-:Y:S05]  /*67d0*/  BRA `(.L_x_2374) ;  /* 0x0000000400e07947 */ /* 0x000fea0003800000 */
.L_x_2386:
        /* <DEDUP_REMOVED lines=8> */
[----:B------:R-:W0:Y:S01]  /*6860*/  F2I.U32.F64.TRUNC R5, R4 ;  /* 0x0000000400057311 */ /* 0x000e22000030d000 */
[----:B------:R-:W-:Y:S01]  /*6870*/  IMAD.MOV.U32 R22, RZ, RZ, R26 ;  /* 0x000000ffff167224 */ /* 0x000fe200078e001a */
[----:B0-----:R0:W-:Y:S01]  /*6880*/  STG.E.U16 desc[UR36][R8.64], R5 ;  /* 0x0000000508007986 */ /* 0x0011e2000c101524 */
[----:B------:R-:W-:Y:S05]  /*6890*/  BRA `(.L_x_2374) ;  /* 0x0000000400b07947 */ /* 0x000fea0003800000 */
.L_x_2398:
        /* <DEDUP_REMOVED lines=21> */
.L_x_2401:
[----:B------:R-:W-:-:S04]  /*69f0*/  LOP3.LUT R0, R7, 0x80000000, RZ, 0xc0, !PT ;  /* 0x8000000007007812 */ /* 0x000fc800078ec0ff */
[----:B------:R-:W-:-:S04]  /*6a00*/  SHF.R.U32.HI R0, RZ, 0x18, R0 ;  /* 0x00000018ff007819 */ /* 0x000fc80000011600 */
[----:B------:R-:W-:-:S07]  /*6a10*/  LOP3.LUT R0, R3, R0, RZ, 0xfc, !PT ;  /* 0x0000000003007212 */ /* 0x000fce00078efcff */
.L_x_2400:
[----:B------:R-:W-:Y:S05]  /*6a20*/  BSYNC B0 ;  /* 0x0000000000007941 */ /* 0x000fea0003800000 */
.L_x_2399:
[----:B------:R0:W-:Y:S01]  /*6a30*/  STG.E.U8 desc[UR36][R8.64], R0 ;  /* 0x0000000008007986 */ /* 0x0001e2000c101124 */
[----:B------:R-:W-:Y:S01]  /*6a40*/  IMAD.MOV.U32 R22, RZ, RZ, R26 ;  /* 0x000000ffff167224 */ /* 0x000fe200078e001a */
[----:B------:R-:W-:Y:S06]  /*6a50*/  BRA `(.L_x_2374) ;  /* 0x0000000400407947 */ /* 0x000fec0003800000 */
.L_x_2397:
        /* <DEDUP_REMOVED lines=21> */
.L_x_2404:
[----:B------:R-:W-:-:S04]  /*6bb0*/  LOP3.LUT R0, R7, 0x80000000, RZ, 0xc0, !PT ;  /* 0x8000000007007812 */ /* 0x000fc800078ec0ff */
[----:B------:R-:W-:-:S04]  /*6bc0*/  SHF.R.U32.HI R0, RZ, 0x18, R0 ;  /* 0x00000018ff007819 */ /* 0x000fc80000011600 */
[----:B------:R-:W-:-:S07]  /*6bd0*/  LOP3.LUT R0, R3, R0, RZ, 0xfc, !PT ;  /* 0x0000000003007212 */ /* 0x000fce00078efcff */
.L_x_2403:
[----:B------:R-:W-:Y:S05]  /*6be0*/  BSYNC B0 ;  /* 0x0000000000007941 */ /* 0x000fea0003800000 */
.L_x_2402:
[----:B------:R0:W-:Y:S01]  /*6bf0*/  STG.E.U8 desc[UR36][R8.64], R0 ;  /* 0x0000000008007986 */ /* 0x0001e2000c101124 */
[----:B------:R-:W-:Y:S01]  /*6c00*/  IMAD.MOV.U32 R22, RZ, RZ, R26 ;  /* 0x000000ffff167224 */ /* 0x000fe200078e001a */
[----:B------:R-:W-:Y:S06]  /*6c10*/  BRA `(.L_x_2374) ;  /* 0x0000000000d07947 */ /* 0x000fec0003800000 */
.L_x_2396:
        /* <DEDUP_REMOVED lines=27> */
.L_x_2379:
        /* <DEDUP_REMOVED lines=16> */
.L_x_2407:
[----:B------:R-:W-:Y:S01]  /*6ed0*/  IMAD.MOV.U32 R22, RZ, RZ, R26 ;  /* 0x000000ffff167224 */ /* 0x000fe200078e001a */
[----:B------:R-:W-:Y:S06]  /*6ee0*/  BRA `(.L_x_2374) ;  /* 0x00000000001c7947 */ /* 0x000fec0003800000 */
.L_x_2406:
[----:B------:R-:W0:Y:S01]  /*6ef0*/  F2I.U64.F64.TRUNC R4, R4 ;  /* 0x0000000400047311 */ /* 0x000e22000030d800 */
[----:B------:R-:W-:Y:S01]  /*6f00*/  IMAD.MOV.U32 R22, RZ, RZ, R26 ;  /* 0x000000ffff167224 */ /* 0x000fe200078e001a */
[----:B0-----:R0:W-:Y:S01]  /*6f10*/  STG.E.64 desc[UR36][R8.64], R4 ;  /* 0x0000000408007986 */ /* 0x0011e2000c101b24 */
[----:B------:R-:W-:Y:S05]  /*6f20*/  BRA `(.L_x_2374) ;  /* 0x00000000000c7947 */ /* 0x000fea0003800000 */
.L_x_2405:
[----:B------:R-:W0:Y:S01]  /*6f30*/  F2I.U32.F64.TRUNC R5, R4 ;  /* 0x0000000400057311 */ /* 0x000e22000030d000 */
[----:B------:R-:W-:Y:S01]  /*6f40*/  IMAD.MOV.U32 R22, RZ, RZ, R26 ;  /* 0x000000ffff167224 */ /* 0x000fe200078e001a */
[----:B0-----:R0:W-:Y:S06]  /*6f50*/  STG.E desc[UR36][R8.64], R5 ;  /* 0x0000000508007986 */ /* 0x0011ec000c101924 */
.L_x_2374:
[----:B------:R-:W-:Y:S05]  /*6f60*/  BSYNC B6 ;  /* 0x0000000000067941 */ /* 0x000fea0003800000 */
.L_x_2373:
[----:B------:R-:W-:Y:S01]  /*6f70*/  ISETP.GE.AND P0, PT, R22, R19, PT ;  /* 0x000000131600720c */ /* 0x000fe20003f06270 */
[----:B------:R-:W-:-:S12]  /*6f80*/  BSSY B6, `(.L_x_2408) ;  /* 0x0000230000067945 */ /* 0x000fd80003800000 */
        /* <DEDUP_REMOVED lines=22> */
.L_x_2413:
[----:B------:R-:W0:Y:S02]  /*70f0*/  F2I.S64.F64.TRUNC R28, R28 ;  /* 0x0000001c001c7311 */ /* 0x000e24000030d900 */
[----:B0-----:R-:W-:-:S05]  /*7100*/  IMAD.MOV.U32 R3, RZ, RZ, R28 ;  /* 0x000000ffff037224 */ /* 0x001fca00078e001c */
[----:B------:R4:W-:Y:S01]  /*7110*/  STG.E.U8 desc[UR36][R4.64], R3 ;  /* 0x0000000304007986 */ /* 0x0009e2000c101124 */
[----:B------:R-:W-:Y:S05]  /*7120*/  BRA `(.L_x_2415) ;  /* 0x0000000c00f07947 */ /* 0x000fea0003800000 */
.L_x_2412:
        /* <DEDUP_REMOVED lines=9> */
.L_x_2417:
[----:B------:R-:W0:Y:S02]  /*71c0*/  F2I.F64.TRUNC R29, R28 ;  /* 0x0000001c001d7311 */ /* 0x000e24000030d100 */
[----:B0-----:R2:W-:Y:S01]  /*71d0*/  STG.E desc[UR36][R4.64], R29 ;  /* 0x0000001d04007986 */ /* 0x0015e2000c101924 */
[----:B------:R-:W-:Y:S05]  /*71e0*/  BRA `(.L_x_2415) ;  /* 0x0000000c00c07947 */ /* 0x000fea0003800000 */
.L_x_2416:
[----:B------:R-:W0:Y:S02]  /*71f0*/  F2I.F64.TRUNC R29, R28 ;  /* 0x0000001c001d7311 */ /* 0x000e24000030d100 */
[----:B0-----:R0:W-:Y:S01]  /*7200*/  STG.E.U16 desc[UR36][R4.64], R29 ;  /* 0x0000001d04007986 */ /* 0x0011e2000c101524 */
[----:B------:R-:W-:Y:S05]  /*7210*/  BRA `(.L_x_2415) ;  /* 0x0000000c00b47947 */ /* 0x000fea0003800000 */
.L_x_2411:
        /* <DEDUP_REMOVED lines=13> */
.L_x_2419:
        /* <DEDUP_REMOVED lines=8> */
.L_x_2418:
        /* <DEDUP_REMOVED lines=14> */
.L_x_2421:
        /* <DEDUP_REMOVED lines=9> */
.L_x_2420:
[----:B------:R0:W-:Y:S01]  /*74e0*/  STG.E.64 desc[UR36][R4.64], R28 ;  /* 0x0000001c04007986 */ /* 0x0001e2000c101b24 */
[----:B------:R-:W-:Y:S05]  /*74f0*/  BRA `(.L_x_2415) ;  /* 0x0000000800fc7947 */ /* 0x000fea0003800000 */
.L_x_2410:
        /* <DEDUP_REMOVED lines=12> */
.L_x_2424:
[----:B------:R-:W-:-:S05]  /*75c0*/  CS2R R30, SRZ ;  /* 0x00000000001e7805 */ /* 0x000fca000001ff00 */
[----:B------:R0:W-:Y:S01]  /*75d0*/  STG.E.128 desc[UR36][R4.64], R28 ;  /* 0x0000001c04007986 */ /* 0x0001e2000c101d24 */
[----:B------:R-:W-:Y:S05]  /*75e0*/  BRA `(.L_x_2415) ;  /* 0x0000000800c07947 */ /* 0x000fea0003800000 */
.L_x_2423:
        /* <DEDUP_REMOVED lines=25> */
.L_x_2428:
[----:B------:R-:W-:Y:S05]  /*7780*/  BSYNC B0 ;  /* 0x0000000000007941 */ /* 0x000fea0003800000 */
.L_x_2427:
[----:B------:R-:W-:-:S05]  /*7790*/  LOP3.LUT R7, R0, R7, RZ, 0xfc, !PT ;  /* 0x0000000700077212 */ /* 0x000fca00078efcff */
[----:B------:R0:W-:Y:S01]  /*77a0*/  STG.E.U8 desc[UR36][R4.64], R7 ;  /* 0x0000000704007986 */ /* 0x0001e2000c101124 */
[----:B------:R-:W-:Y:S05]  /*77b0*/  BRA `(.L_x_2415) ;  /* 0x00000008004c7947 */ /* 0x000fea0003800000 */
.L_x_2426:
        /* <DEDUP_REMOVED lines=17> */
.L_x_2430:
[----:B------:R-:W-:Y:S01]  /*78d0*/  IMAD.MOV.U32 R0, RZ, RZ, 0x7f ;  /* 0x0000007fff007424 */ /* 0x000fe200078e00ff */
[----:B------:R-:W-:-:S04]  /*78e0*/  ISETP.GT.U32.AND P0, PT, R3, 0x7f800000, PT ;  /* 0x7f8000000300780c */ /* 0x000fc80003f04070 */
[----:B------:R-:W-:-:S09]  /*78f0*/  SEL R0, R0, 0x7c, P0 ;  /* 0x0000007c00007807 */ /* 0x000fd20000000000 */
.L_x_2431:
[----:B------:R-:W-:Y:S05]  /*7900*/  BSYNC B0 ;  /* 0x0000000000007941 */ /* 0x000fea0003800000 */
.L_x_2429:
[----:B------:R-:W-:-:S04]  /*7910*/  LOP3.LUT R3, R7, 0x80000000, RZ, 0xc0, !PT ;  /* 0x8000000007037812 */ /* 0x000fc800078ec0ff */
[----:B------:R-:W-:-:S04]  /*7920*/  SHF.R.U32.HI R3, RZ, 0x18, R3 ;  /* 0x00000018ff037819 */ /* 0x000fc80000011603 */
[----:B------:R-:W-:-:S05]  /*7930*/  LOP3.LUT R3, R0, R3, RZ, 0xfc, !PT ;  /* 0x0000000300037212 */ /* 0x000fca00078efcff */
[----:B------:R0:W-:Y:S01]  /*7940*/  STG.E.U8 desc[UR36][R4.64], R3 ;  /* 0x0000000304007986 */ /* 0x0001e2000c101124 */
[----:B------:R-:W-:Y:S05]  /*7950*/  BRA `(.L_x_2415) ;  /* 0x0000000400e47947 */ /* 0x000fea0003800000 */
.L_x_2425:
        /* <DEDUP_REMOVED lines=8> */
.L_x_2422:
        /* <DEDUP_REMOVED lines=11> */
.L_x_2434:
        /* <DEDUP_REMOVED lines=21> */
.L_x_2437:
[----:B------:R-:W-:-:S04]  /*7be0*/  LOP3.LUT R0, R7, 0x80000000, RZ, 0xc0, !PT ;  /* 0x8000000007007812 */ /* 0x000fc800078ec0ff */
[----:B------:R-:W-:-:S04]  /*7bf0*/  SHF.R.U32.HI R0, RZ, 0x18, R0 ;  /* 0x00000018ff007819 */ /* 0x000fc80000011600 */
[----:B------:R-:W-:-:S07]  /*7c00*/  LOP3.LUT R0, R3, R0, RZ, 0xfc, !PT ;  /* 0x0000000003007212 */ /* 0x000fce00078efcff */
.L_x_2436:
[----:B------:R-:W-:Y:S05]  /*7c10*/  BSYNC B0 ;  /* 0x0000000000007941 */ /* 0x000fea0003800000 */
.L_x_2435:
[----:B------:R0:W-:Y:S01]  /*7c20*/  STG.E.U8 desc[UR36][R4.64], R0 ;  /* 0x0000000004007986 */ /* 0x0001e2000c101124 */
[----:B------:R-:W-:Y:S05]  /*7c30*/  BRA `(.L_x_2415) ;  /* 0x00000004002c7947 */ /* 0x000fea0003800000 */
.L_x_2433:
        /* <DEDUP_REMOVED lines=21> */
.L_x_2440:
[----:B------:R-:W-:-:S04]  /*7d90*/  LOP3.LUT R0, R7, 0x80000000, RZ, 0xc0, !PT ;  /* 0x8000000007007812 */ /* 0x000fc800078ec0ff */
[----:B------:R-:W-:-:S04]  /*7da0*/  SHF.R.U32.HI R0, RZ, 0x18, R0 ;  /* 0x00000018ff007819 */ /* 0x000fc80000011600 */
[----:B------:R-:W-:-:S07]  /*7db0*/  LOP3.LUT R0, R3, R0, RZ, 0xfc, !PT ;  /* 0x0000000003007212 */ /* 0x000fce00078efcff */
.L_x_2439:
[----:B------:R-:W-:Y:S05]  /*7dc0*/  BSYNC B0 ;  /* 0x0000000000007941 */ /* 0x000fea0003800000 */
.L_x_2438:
[----:B------:R0:W-:Y:S01]  /*7dd0*/  STG.E.U8 desc[UR36][R4.64], R0 ;  /* 0x0000000004007986 */ /* 0x0001e2000c101124 */
[----:B------:R-:W-:Y:S05]  /*7de0*/  BRA `(.L_x_2415) ;  /* 0x0000000000c07947 */ /* 0x000fea0003800000 */
.L_x_2432:
        /* <DEDUP_REMOVED lines=26> */
.L_x_2414:
        /* <DEDUP_REMOVED lines=16> */
.L_x_2443:
[----:B------:R-:W-:Y:S05]  /*8090*/  BRA `(.L_x_2415) ;  /* 0x0000000000147947 */ /* 0x000fea0003800000 */
.L_x_2442:
[----:B------:R-:W0:Y:S02]  /*80a0*/  F2I.U64.F64.TRUNC R28, R28 ;  /* 0x0000001c001c7311 */ /* 0x000e24000030d800 */
[----:B0-----:R0:W-:Y:S01]  /*80b0*/  STG.E.64 desc[UR36][R4.64], R28 ;  /* 0x0000001c04007986 */ /* 0x0011e2000c101b24 */
[----:B------:R-:W-:Y:S05]  /*80c0*/  BRA `(.L_x_2415) ;  /* 0x0000000000087947 */ /* 0x000fea0003800000 */
.L_x_2441:
[----:B------:R-:W0:Y:S02]  /*80d0*/  F2I.U32.F64.TRUNC R29, R28 ;  /* 0x0000001c001d7311 */ /* 0x000e24000030d000 */
[----:B0-----:R0:W-:Y:S02]  /*80e0*/  STG.E desc[UR36][R4.64], R29 ;  /* 0x0000001d04007986 */ /* 0x0011e4000c101924 */
.L_x_2415:
        /* <DEDUP_REMOVED lines=24> */
.L_x_2447:
[----:B------:R-:W0:Y:S02]  /*8270*/  F2I.S64.F64.TRUNC R24, R24 ;  /* 0x0000001800187311 */ /* 0x000e24000030d900 */
[----:B0-----:R-:W-:-:S05]  /*8280*/  IMAD.MOV.U32 R3, RZ, RZ, R24 ;  /* 0x000000ffff037224 */ /* 0x001fca00078e0018 */
[----:B------:R0:W-:Y:S01]  /*8290*/  STG.E.U8 desc[UR36][R4.64], R3 ;  /* 0x0000000304007986 */ /* 0x0001e2000c101124 */
[----:B------:R-:W-:Y:S05]  /*82a0*/  BRA `(.L_x_2449) ;  /* 0x0000000c00f07947 */ /* 0x000fea0003800000 */
.L_x_2446:
        /* <DEDUP_REMOVED lines=9> */
.L_x_2451:
[----:B------:R-:W0:Y:S02]  /*8340*/  F2I.F64.TRUNC R25, R24 ;  /* 0x0000001800197311 */ /* 0x000e24000030d100 */
[----:B0-----:R0:W-:Y:S01]  /*8350*/  STG.E desc[UR36][R4.64], R25 ;  /* 0x0000001904007986 */ /* 0x0011e2000c101924 */
[----:B------:R-:W-:Y:S05]  /*8360*/  BRA `(.L_x_2449) ;  /* 0x0000000c00c07947 */ /* 0x000fea0003800000 */
.L_x_2450:
[----:B------:R-:W0:Y:S02]  /*8370*/  F2I.F64.TRUNC R25, R24 ;  /* 0x0000001800197311 */ /* 0x000e24000030d100 */
[----:B0-----:R0:W-:Y:S01]  /*8380*/  STG.E.U16 desc[UR36][R4.64], R25 ;  /* 0x0000001904007986 */ /* 0x0011e2000c101524 */
[----:B------:R-:W-:Y:S05]  /*8390*/  BRA `(.L_x_2449) ;  /* 0x0000000c00b47947 */ /* 0x000fea0003800000 */
.L_x_2445:
        /* <DEDUP_REMOVED lines=13> */
.L_x_2453:
        /* <DEDUP_REMOVED lines=8> */
.L_x_2452:
        /* <DEDUP_REMOVED lines=14> */
.L_x_2455:
        /* <DEDUP_REMOVED lines=9> */
.L_x_2454:
[----:B------:R0:W-:Y:S01]  /*8660*/  STG.E.64 desc[UR36][R4.64], R24 ;  /* 0x0000001804007986 */ /* 0x0001e2000c101b24 */
[----:B------:R-:W-:Y:S05]  /*8670*/  BRA `(.L_x_2449) ;  /* 0x0000000800fc7947 */ /* 0x000fea0003800000 */
.L_x_2444:
        /* <DEDUP_REMOVED lines=12> */
.L_x_2458:
[----:B------:R-:W-:-:S05]  /*8740*/  CS2R R26, SRZ ;  /* 0x00000000001a7805 */ /* 0x000fca000001ff00 */
[----:B------:R0:W-:Y:S01]  /*8750*/  STG.E.128 desc[UR36][R4.64], R24 ;  /* 0x0000001804007986 */ /* 0x0001e2000c101d24 */
[----:B------:R-:W-:Y:S05]  /*8760*/  BRA `(.L_x_2449) ;  /* 0x0000000800c07947 */ /* 0x000fea0003800000 */
.L_x_2457:
        /* <DEDUP_REMOVED lines=25> */
.L_x_2462:
[----:B------:R-:W-:Y:S05]  /*8900*/  BSYNC B0 ;  /* 0x0000000000007941 */ /* 0x000fea0003800000 */
.L_x_2461:
[----:B------:R-:W-:-:S05]  /*8910*/  LOP3.LUT R7, R0, R7, RZ, 0xfc, !PT ;  /* 0x0000000700077212 */ /* 0x000fca00078efcff */
[----:B------:R0:W-:Y:S01]  /*8920*/  STG.E.U8 desc[UR36][R4.64], R7 ;  /* 0x0000000704007986 */ /* 0x0001e2000c101124 */
[----:B------:R-:W-:Y:S05]  /*8930*/  BRA `(.L_x_2449) ;  /* 0x00000008004c7947 */ /* 0x000fea0003800000 */
.L_x_2460:
        /* <DEDUP_REMOVED lines=17> */
.L_x_2464:
[----:B------:R-:W-:Y:S01]  /*8a50*/  IMAD.MOV.U32 R0, RZ, RZ, 0x7f ;  /* 0x0000007fff007424 */ /* 0x000fe200078e00ff */
[----:B------:R-:W-:-:S04]  /*8a60*/  ISETP.GT.U32.AND P0, PT, R3, 0x7f800000, PT ;  /* 0x7f8000000300780c */ /* 0x000fc80003f04070 */
[----:B------:R-:W-:-:S09]  /*8a70*/  SEL R0, R0, 0x7c, P0 ;  /* 0x0000007c00007807 */ /* 0x000fd20000000000 */
.L_x_2465:
[----:B------:R-:W-:Y:S05]  /*8a80*/  BSYNC B0 ;  /* 0x0000000000007941 */ /* 0x000fea0003800000 */
.L_x_2463:
[----:B------:R-:W-:-:S04]  /*8a90*/  LOP3.LUT R3, R7, 0x80000000, RZ, 0xc0, !PT ;  /* 0x8000000007037812 */ /* 0x000fc800078ec0ff */
[----:B------:R-:W-:-:S04]  /*8aa0*/  SHF.R.U32.HI R3, RZ, 0x18, R3 ;  /* 0x00000018ff037819 */ /* 0x000fc80000011603 */
[----:B------:R-:W-:-:S05]  /*8ab0*/  LOP3.LUT R3, R0, R3, RZ, 0xfc, !PT ;  /* 0x0000000300037212 */ /* 0x000fca00078efcff */
[----:B------:R0:W-:Y:S01]  /*8ac0*/  STG.E.U8 desc[UR36][R4.64], R3 ;  /* 0x0000000304007986 */ /* 0x0001e2000c101124 */
[----:B------:R-:W-:Y:S05]  /*8ad0*/  BRA `(.L_x_2449) ;  /* 0x0000000400e47947 */ /* 0x000fea0003800000 */
.L_x_2459:
        /* <DEDUP_REMOVED lines=8> */
.L_x_2456:
        /* <DEDUP_REMOVED lines=11> */
.L_x_2468:
        /* <DEDUP_REMOVED lines=21> */
.L_x_2471:
[----:B------:R-:W-:-:S04]  /*8d60*/  LOP3.LUT R0, R7, 0x80000000, RZ, 0xc0, !PT ;  /* 0x8000000007007812 */ /* 0x000fc800078ec0ff */
[----:B------:R-:W-:-:S04]  /*8d70*/  SHF.R.U32.HI R0, RZ, 0x18, R0 ;  /* 0x00000018ff007819 */ /* 0x000fc80000011600 */
[----:B------:R-:W-:-:S07]  /*8d80*/  LOP3.LUT R0, R3, R0, RZ, 0xfc, !PT ;  /* 0x0000000003007212 */ /* 0x000fce00078efcff */
.L_x_2470:
[----:B------:R-:W-:Y:S05]  /*8d90*/  BSYNC B0 ;  /* 0x0000000000007941 */ /* 0x000fea0003800000 */
.L_x_2469:
[----:B------:R0:W-:Y:S01]  /*8da0*/  STG.E.U8 desc[UR36][R4.64], R0 ;  /* 0x0000000004007986 */ /* 0x0001e2000c101124 */
[----:B------:R-:W-:Y:S05]  /*8db0*/  BRA `(.L_x_2449) ;  /* 0x00000004002c7947 */ /* 0x000fea0003800000 */
.L_x_2467:
        /* <DEDUP_REMOVED lines=21> */
.L_x_2474:
[----:B------:R-:W-:-:S04]  /*8f10*/  LOP3.LUT R0, R7, 0x80000000, RZ, 0xc0, !PT ;  /* 0x8000000007007812 */ /* 0x000fc800078ec0ff */
[----:B------:R-:W-:-:S04]  /*8f20*/  SHF.R.U32.HI R0, RZ, 0x18, R0 ;  /* 0x00000018ff007819 */ /* 0x000fc80000011600 */
[----:B------:R-:W-:-:S07]  /*8f30*/  LOP3.LUT R0, R3, R0, RZ, 0xfc, !PT ;  /* 0x0000000003007212 */ /* 0x000fce00078efcff */
.L_x_2473:
[----:B------:R-:W-:Y:S05]  /*8f40*/  BSYNC B0 ;  /* 0x0000000000007941 */ /* 0x000fea0003800000 */
.L_x_2472:
[----:B------:R2:W-:Y:S01]  /*8f50*/  STG.E.U8 desc[UR36][R4.64], R0 ;  /* 0x0000000004007986 */ /* 0x0005e2000c101124 */
[----:B------:R-:W-:Y:S05]  /*8f60*/  BRA `(.L_x_2449) ;  /* 0x0000000000c07947 */ /* 0x000fea0003800000 */
.L_x_2466:
        /* <DEDUP_REMOVED lines=26> */
.L_x_2448:
        /* <DEDUP_REMOVED lines=16> */
.L_x_2477:
[----:B------:R-:W-:Y:S05]  /*9210*/  BRA `(.L_x_2449) ;  /* 0x0000000000147947 */ /* 0x000fea0003800000 */
.L_x_2476:
[----:B------:R-:W0:Y:S02]  /*9220*/  F2I.U64.F64.TRUNC R24, R24 ;  /* 0x0000001800187311 */ /* 0x000e24000030d800 */
[----:B0-----:R0:W-:Y:S01]  /*9230*/  STG.E.64 desc[UR36][R4.64], R24 ;  /* 0x0000001804007986 */ /* 0x0011e2000c101b24 */
[----:B------:R-:W-:Y:S05]  /*9240*/  BRA `(.L_x_2449) ;  /* 0x0000000000087947 */ /* 0x000fea0003800000 */
.L_x_2475:
[----:B------:R-:W0:Y:S02]  /*9250*/  F2I.U32.F64.TRUNC R25, R24 ;  /* 0x0000001800197311 */ /* 0x000e24000030d000 */
[----:B0-----:R3:W-:Y:S02]  /*9260*/  STG.E desc[UR36][R4.64], R25 ;  /* 0x0000001904007986 */ /* 0x0017e4000c101924 */
.L_x_2449:
[----:B------:R-:W-:-:S07]  /*9270*/  VIADD R22, R22, 0x80 ;  /* 0x0000008016167836 */ /* 0x000fce0000000000 */
.L_x_2409:
[----:B------:R-:W-:Y:S05]  /*9280*/  BSYNC B6 ;  /* 0x0000000000067941 */ /* 0x000fea0003800000 */
.L_x_2408:
[----:B------:R-:W-:-:S13]  /*9290*/  ISETP.GE.AND P0, PT, R22, R19, PT ;  /* 0x000000131600720c */ /* 0x000fda0003f06270 */
[----:B------:R-:W-:Y:S05]  /*92a0*/  @P0 EXIT ;  /* 0x000000000000094d */ /* 0x000fea0003800000 */
[----:B01234-:R-:W0:Y:S01]  /*92b0*/  LDC.64 R4, c[0x0][0x218] ;  /* 0x00008600ff047b82 */ /* 0x01fe220000000a00 */
        /* <DEDUP_REMOVED lines=19> */
.L_x_2481:
[----:B------:R-:W0:Y:S02]  /*93f0*/  F2I.S64.F64.TRUNC R16, R16 ;  /* 0x0000001000107311 */ /* 0x000e24000030d900 */
[----:B0-----:R-:W-:-:S05]  /*9400*/  IMAD.MOV.U32 R3, RZ, RZ, R16 ;  /* 0x000000ffff037224 */ /* 0x001fca00078e0010 */
[----:B------:R-:W-:Y:S01]  /*9410*/  STG.E.U8 desc[UR36][R4.64], R3 ;  /* 0x0000000304007986 */ /* 0x000fe2000c101124 */
[----:B------:R-:W-:Y:S05]  /*9420*/  EXIT ;  /* 0x000000000000794d */ /* 0x000fea0003800000 */
.L_x_2480:
        /* <DEDUP_REMOVED lines=9> */
.L_x_2484:
[----:B------:R-:W0:Y:S02]  /*94c0*/  F2I.F64.TRUNC R17, R16 ;  /* 0x0000001000117311 */ /* 0x000e24000030d100 */
[----:B0-----:R-:W-:Y:S01]  /*94d0*/  STG.E desc[UR36][R4.64], R17 ;  /* 0x0000001104007986 */ /* 0x001fe2000c101924 */
[----:B------:R-:W-:Y:S05]  /*94e0*/  EXIT ;  /* 0x000000000000794d */ /* 0x000fea0003800000 */
.L_x_2483:
[----:B------:R-:W0:Y:S02]  /*94f0*/  F2I.F64.TRUNC R17, R16 ;  /* 0x0000001000117311 */ /* 0x000e24000030d100 */
[----:B0-----:R-:W-:Y:S01]  /*9500*/  STG.E.U16 desc[UR36][R4.64], R17 ;  /* 0x0000001104007986 */ /* 0x001fe2000c101524 */
[----:B------:R-:W-:Y:S05]  /*9510*/  EXIT ;  /* 0x000000000000794d */ /* 0x000fea0003800000 */
.L_x_2479:
        /* <DEDUP_REMOVED lines=13> */
.L_x_2486:
        /* <DEDUP_REMOVED lines=8> */
.L_x_2485:
        /* <DEDUP_REMOVED lines=14> */
.L_x_2488:
        /* <DEDUP_REMOVED lines=9> */
.L_x_2487:
[----:B------:R-:W-:Y:S01]  /*97e0*/  STG.E.64 desc[UR36][R4.64], R16 ;  /* 0x0000001004007986 */ /* 0x000fe2000c101b24 */
[----:B------:R-:W-:Y:S05]  /*97f0*/  EXIT ;  /* 0x000000000000794d */ /* 0x000fea0003800000 */
.L_x_2478:
        /* <DEDUP_REMOVED lines=12> */
.L_x_2491:
[----:B------:R-:W-:-:S05]  /*98c0*/  CS2R R18, SRZ ;  /* 0x0000000000127805 */ /* 0x000fca000001ff00 */
[----:B------:R-:W-:Y:S01]  /*98d0*/  STG.E.128 desc[UR36][R4.64], R16 ;  /* 0x0000001004007986 */ /* 0x000fe2000c101d24 */
[----:B------:R-:W-:Y:S05]  /*98e0*/  EXIT ;  /* 0x000000000000794d */ /* 0x000fea0003800000 */
.L_x_2490:
        /* <DEDUP_REMOVED lines=25> */
.L_x_2495:
[----:B------:R-:W-:Y:S05]  /*9a80*/  BSYNC B0 ;  /* 0x0000000000007941 */ /* 0x000fea0003800000 */
.L_x_2494:
[----:B------:R-:W-:-:S05]  /*9a90*/  LOP3.LUT R3, R0, R3, RZ, 0xfc, !PT ;  /* 0x0000000300037212 */ /* 0x000fca00078efcff */
[----:B------:R-:W-:Y:S01]  /*9aa0*/  STG.E.U8 desc[UR36][R4.64], R3 ;  /* 0x0000000304007986 */ /* 0x000fe2000c101124 */
[----:B------:R-:W-:Y:S05]  /*9ab0*/  EXIT ;  /* 0x000000000000794d */ /* 0x000fea0003800000 */
.L_x_2493:
        /* <DEDUP_REMOVED lines=17> */
.L_x_2497:
[----:B------:R-:W-:Y:S01]  /*9bd0*/  IMAD.MOV.U32 R0, RZ, RZ, 0x7f ;  /* 0x0000007fff007424 */ /* 0x000fe200078e00ff */
[----:B------:R-:W-:-:S04]  /*9be0*/  ISETP.GT.U32.AND P0, PT, R2, 0x7f800000, PT ;  /* 0x7f8000000200780c */ /* 0x000fc80003f04070 */
[----:B------:R-:W-:-:S09]  /*9bf0*/  SEL R0, R0, 0x7c, P0 ;  /* 0x0000007c00007807 */ /* 0x000fd20000000000 */
.L_x_2498:
[----:B------:R-:W-:Y:S05]  /*9c00*/  BSYNC B0 ;  /* 0x0000000000007941 */ /* 0x000fea0003800000 */
.L_x_2496:
[----:B------:R-:W-:-:S04]  /*9c10*/  LOP3.LUT R2, R3, 0x80000000, RZ, 0xc0, !PT ;  /* 0x8000000003027812 */ /* 0x000fc800078ec0ff */
[----:B------:R-:W-:-:S04]  /*9c20*/  SHF.R.U32.HI R3, RZ, 0x18, R2 ;  /* 0x00000018ff037819 */ /* 0x000fc80000011602 */
[----:B------:R-:W-:-:S05]  /*9c30*/  LOP3.LUT R3, R0, R3, RZ, 0xfc, !PT ;  /* 0x0000000300037212 */ /* 0x000fca00078efcff */
[----:B------:R-:W-:Y:S01]  /*9c40*/  STG.E.U8 desc[UR36][R4.64], R3 ;  /* 0x0000000304007986 */ /* 0x000fe2000c101124 */
[----:B------:R-:W-:Y:S05]  /*9c50*/  EXIT ;  /* 0x000000000000794d */ /* 0x000fea0003800000 */
.L_x_2492:
        /* <DEDUP_REMOVED lines=8> */
.L_x_2489:
        /* <DEDUP_REMOVED lines=11> */
.L_x_2501:
        /* <DEDUP_REMOVED lines=21> */
.L_x_2504:
[----:B------:R-:W-:-:S04]  /*9ee0*/  LOP3.LUT R2, R7, 0x80000000, RZ, 0xc0, !PT ;  /* 0x8000000007027812 */ /* 0x000fc800078ec0ff */
[----:B------:R-:W-:-:S04]  /*9ef0*/  SHF.R.U32.HI R3, RZ, 0x18, R2 ;  /* 0x00000018ff037819 */ /* 0x000fc80000011602 */
[----:B------:R-:W-:-:S04]  /*9f00*/  LOP3.LUT R0, R0, R3, RZ, 0xfc, !PT ;  /* 0x0000000300007212 */ /* 0x000fc800078efcff */
[----:B------:R-:W-:-:S07]  /*9f10*/  PRMT R2, R0, 0x7610, R2 ;  /* 0x0000761000027816 */ /* 0x000fce0000000002 */
.L_x_2503:
[----:B------:R-:W-:Y:S05]  /*9f20*/  BSYNC B0 ;  /* 0x0000000000007941 */ /* 0x000fea0003800000 */
.L_x_2502:
[----:B------:R-:W-:Y:S01]  /*9f30*/  STG.E.U8 desc[UR36][R4.64], R2 ;  /* 0x0000000204007986 */ /* 0x000fe2000c101124 */
[----:B------:R-:W-:Y:S05]  /*9f40*/  EXIT ;  /* 0x000000000000794d */ /* 0x000fea0003800000 */
.L_x_2500:
        /* <DEDUP_REMOVED lines=21> */
.L_x_2507:
[----:B------:R-:W-:-:S04]  /*a0a0*/  LOP3.LUT R2, R7, 0x80000000, RZ, 0xc0, !PT ;  /* 0x8000000007027812 */ /* 0x000fc800078ec0ff */
[----:B------:R-:W-:-:S04]  /*a0b0*/  SHF.R.U32.HI R3, RZ, 0x18, R2 ;  /* 0x00000018ff037819 */ /* 0x000fc80000011602 */
[----:B------:R-:W-:-:S04]  /*a0c0*/  LOP3.LUT R0, R0, R3, RZ, 0xfc, !PT ;  /* 0x0000000300007212 */ /* 0x000fc800078efcff */
[----:B------:R-:W-:-:S07]  /*a0d0*/  PRMT R2, R0, 0x7610, R2 ;  /* 0x0000761000027816 */ /* 0x000fce0000000002 */
.L_x_2506:
[----:B------:R-:W-:Y:S05]  /*a0e0*/  BSYNC B0 ;  /* 0x0000000000007941 */ /* 0x000fea0003800000 */
.L_x_2505:
[----:B------:R-:W-:Y:S01]  /*a0f0*/  STG.E.U8 desc[UR36][R4.64], R2 ;  /* 0x0000000204007986 */ /* 0x000fe2000c101124 */
[----:B------:R-:W-:Y:S05]  /*a100*/  EXIT ;  /* 0x000000000000794d */ /* 0x000fea0003800000 */
.L_x_2499:
        /* <DEDUP_REMOVED lines=26> */
.L_x_2482:
        /* <DEDUP_REMOVED lines=16> */
.L_x_2510:
[----:B------:R-:W-:Y:S05]  /*a3b0*/  EXIT ;  /* 0x000000000000794d */ /* 0x000fea0003800000 */
.L_x_2509:
[----:B------:R-:W0:Y:S02]  /*a3c0*/  F2I.U64.F64.TRUNC R16, R16 ;  /* 0x0000001000107311 */ /* 0x000e24000030d800 */
[----:B0-----:R-:W-:Y:S01]  /*a3d0*/  STG.E.64 desc[UR36][R4.64], R16 ;  /* 0x0000001004007986 */ /* 0x001fe2000c101b24 */
[----:B------:R-:W-:Y:S05]  /*a3e0*/  EXIT ;  /* 0x000000000000794d */ /* 0x000fea0003800000 */
.L_x_2508:
[----:B------:R-:W0:Y:S02]  /*a3f0*/  F2I.U32.F64.TRUNC R17, R16 ;  /* 0x0000001000117311 */ /* 0x000e24000030d000 */
[----:B0-----:R-:W-:Y:S01]  /*a400*/  STG.E desc[UR36][R4.64], R17 ;  /* 0x0000001104007986 */ /* 0x001fe2000c101924 */
[----:B------:R-:W-:Y:S05]  /*a410*/  EXIT ;  /* 0x000000000000794d */ /* 0x000fea0003800000 */
.L_x_2511:
        /* <DEDUP_REMOVED lines=14> */
.L_x_20846:


//--------------------- .text._ZN2at6native18elementwise_kernelILi128ELi2EZNS0_22gpu_kernel_impl_nocastIZZZNS0_16asin_kernel_cudaERNS_18TensorIteratorBaseEENKUlvE0_clEvENKUlvE_clEvEUldE_EEvS4_RKT_EUliE_EEviT1_ --------------------------
	.section	.text._ZN2at6native18elementwise_kernelILi128ELi2EZNS0_22gpu_kernel_impl_nocastIZZZNS0_16asin_kernel_cudaERNS_18TensorIteratorBaseEENKUlvE0_clEvENKUlvE_clEvEUldE_EEvS4_RKT_EUliE_EEviT1_,"ax",@progbits
	.align	128
        .global         _ZN2at6native18elementwise_kernelILi128ELi2EZNS0_22gpu_kernel_impl_nocastIZZZNS0_16asin_kernel_cudaERNS_18TensorIteratorBaseEENKUlvE0_clEvENKUlvE_clEvEUldE_EEvS4_RKT_EUliE_EEviT1_
        .type           _ZN2at6native18elementwise_kernelILi128ELi2EZNS0_22gpu_kernel_impl_nocastIZZZNS0_16asin_kernel_cudaERNS_18TensorIteratorBaseEENKUlvE0_clEvENKUlvE_clEvEUldE_EEvS4_RKT_EUliE_EEviT1_,@function
        .size           _ZN2at6native18elementwise_kernelILi128ELi2EZNS0_22gpu_kernel_impl_nocastIZZZNS0_16asin_kernel_cudaERNS_18TensorIteratorBaseEENKUlvE0_clEvENKUlvE_clEvEUldE_EEvS4_RKT_EUliE_EEviT1_,(.L_x_20847 - _ZN2at6native18elementwise_kernelILi128ELi2EZNS0_22gpu_kernel_impl_nocastIZZZNS0_16asin_kernel_cudaERNS_18TensorIteratorBaseEENKUlvE0_clEvENKUlvE_clEvEUldE_EEvS4_RKT_EUliE_EEviT1_)
        .other          _ZN2at6native18elementwise_kernelILi128ELi2EZNS0_22gpu_kernel_impl_nocastIZZZNS0_16asin_kernel_cudaERNS_18TensorIteratorBaseEENKUlvE0_clEvENKUlvE_clEvEUldE_EEvS4_RKT_EUliE_EEviT1_,@"STO_CUDA_ENTRY STV_DEFAULT"
_ZN2at6native18elementwise_kernelILi128ELi2EZNS0_22gpu_kernel_impl_nocastIZZZNS0_16asin_kernel_cudaERNS_18TensorIteratorBaseEENKUlvE0_clEvENKUlvE_clEvEUldE_EEvS4_RKT_EUliE_EEviT1_:
.text._ZN2at6native18elementwise_kernelILi128ELi2EZNS0_22gpu_kernel_impl_nocastIZZZNS0_16asin_kernel_cudaERNS_18TensorIteratorBaseEENKUlvE0_clEvENKUlvE_clEvEUldE_EEvS4_RKT_EUliE_EEviT1_:
        /* <DEDUP_REMOVED lines=11> */
[----:B------:R-:W-:Y:S01]  /*00b0*/  HFMA2.MMA R2, -RZ, RZ, 0, 0 ;  /* 0x00000000ff027435 */ /* 0x000fe200000001ff */
[----:B------:R-:W-:Y:S02]  /*00c0*/  MOV R5, RZ ;  /* 0x000000ff00057202 */ /* 0x000fe40000000f00 */
[----:B0-----:R-:W-:-:S13]  /*00d0*/  ISETP.NE.AND P0, PT, R4, RZ, PT ;  /* 0x000000ff0400720c */ /* 0x001fda0003f05270 */
[----:B------:R-:W-:Y:S05]  /*00e0*/  @!P0 BRA `(.L_x_2514) ;  /* 0x0000001000a88947 */ /* 0x000fea0003800000 */
[----:B------:R-:W-:Y:S01]  /*00f0*/  MOV R3, R9 ;  /* 0x0000000900037202 */ /* 0x000fe20000000f00 */
        /* <DEDUP_REMOVED lines=283> */
[----:B------:R-:W-:-:S03]  /*12b0*/  @P0 MOV R10, RZ ;  /* 0x000000ff000a0202 */ /* 0x000fc60000000f00 */
[----:B------:R-:W-:-:S04]  /*12c0*/  IMAD.MOV R6, RZ, RZ, -R11 ;  /* 0x000000ffff067224 */ /* 0x000fc800078e0a0b */
[----:B------:R-:W1:Y:S01]  /*12d0*/  @P0 LDC R3, c[0x0][0x33c] ;  /* 0x0000cf00ff030b82 */ /* 0x000e620000000800 */
[----:B------:R-:W-:Y:S01]  /*12e0*/  IMAD R6, R6, UR8, R7 ;  /* 0x0000000806067c24 */ /* 0x000fe2000f8e0207 */
[----:B------:R-:W-:-:S03]  /*12f0*/  ULDC.64 UR8, c[0x0][0x400] ;  /* 0x0001000000087ab9 */ /* 0x000fc60000000a00 */
        /* <DEDUP_REMOVED lines=9> */
.L_x_2514:
[----:B------:R-:W-:Y:S02]  /*1390*/  ULDC.64 UR8, c[0x0][0x418] ;  /* 0x0001060000087ab9 */ /* 0x000fe40000000a00 */
[----:B------:R-:W-:-:S04]  /*13a0*/  IADD3 R2, P0, R2, UR8, RZ ;  /* 0x0000000802027c10 */ /* 0x000fc8000ff1e0ff */
[----:B------:R-:W-:Y:S01]  /*13b0*/  IADD3.X R3, RZ, UR9, RZ, P0, !PT ;  /* 0x00000009ff037c10 */ /* 0x000fe200087fe4ff */
[----:B------:R-:W-:-:S05]  /*13c0*/  ULDC.64 UR8, c[0x0][0x410] ;  /* 0x0001040000087ab9 */ /* 0x000fca0000000a00 */
[----:B------:R-:W2:Y:S01]  /*13d0*/  LDG.E.64 R2, desc[UR4][R2.64] ;  /* 0x0000000402027981 */ /* 0x000ea2000c1e1b00 */
[----:B------:R-:W-:Y:S01]  /*13e0*/  IADD3 R4, P1, R5, UR8, RZ ;  /* 0x0000000805047c10 */ /* 0x000fe2000ff3e0ff */
[----:B------:R-:W-:Y:S03]  /*13f0*/  BSSY B1, `(.L_x_2515) ;  /* 0x0000074000017945 */ /* 0x000fe60003800000 */
[----:B------:R-:W-:Y:S02]  /*1400*/  IADD3.X R5, RZ, UR9, RZ, P1, !PT ;  /* 0x00000009ff057c10 */ /* 0x000fe40008ffe4ff */
[----:B--2---:R-:W-:-:S13]  /*1410*/  FSETP.GEU.FTZ.AND P0, PT, |R3|, 1.7687499523162841797, PT ;  /* 0x3fe266660300780b */ /* 0x004fda0003f1e200 */
[----:B------:R-:W-:Y:S05]  /*1420*/  @!P0 BRA `(.L_x_2516) ;  /* 0x00000004001c8947 */ /* 0x000fea0003800000 */
[----:B------:R-:W-:Y:S01]  /*1430*/  HFMA2.MMA R6, -RZ, RZ, 0, 0 ;  /* 0x00000000ff067435 */ /* 0x000fe200000001ff */
[----:B------:R-:W-:Y:S01]  /*1440*/  IMAD.MOV.U32 R7, RZ, RZ, 0x3fe00000 ;  /* 0x3fe00000ff077424 */ /* 0x000fe200078e00ff */
[----:B------:R-:W-:Y:S01]  /*1450*/  HFMA2.MMA R9, -RZ, RZ, 1.9248046875, -3.4034252166748046875e-05 ;  /* 0x3fb3823bff097435 */ /* 0x000fe200000001ff */
[----:B------:R-:W-:Y:S01]  /*1460*/  MOV R8, 0x180754af ;  /* 0x180754af00087802 */ /* 0x000fe20000000f00 */
[----:B------:R-:W-:Y:S01]  /*1470*/  UMOV UR8, 0xdc1895e9 ;  /* 0xdc1895e900087882 */ /* 0x000fe20000000000 */
        /* <DEDUP_REMOVED lines=26> */
[----:B------:R-:W-:Y:S01]  /*1620*/  IADD3 R11, R9, -0x100000, RZ ;  /* 0xfff00000090b7810 */ /* 0x000fe20007ffe0ff */
        /* <DEDUP_REMOVED lines=36> */
[----:B------:R-:W-:Y:S02]  /*1870*/  LOP3.LUT R3, R7, 0x80000000, R3, 0xb8, !PT ;  /* 0x8000000007037812 */ /* 0x000fe400078eb803 */
[----:B------:R-:W-:Y:S01]  /*1880*/  MOV R2, R6 ;  /* 0x0000000600027202 */ /* 0x000fe20000000f00 */
[----:B------:R-:W-:Y:S06]  /*1890*/  BRA `(.L_x_2517) ;  /* 0x0000000000a47947 */ /* 0x000fec0003800000 */
.L_x_2516:
[----:B------:R-:W-:Y:S02]  /*18a0*/  DMUL R6, R2, R2 ;  /* 0x0000000202067228 */ /* 0x000fe40000000000 */
[----:B------:R-:W-:Y:S01]  /*18b0*/  HFMA2.MMA R9, -RZ, RZ, 1.9248046875, -3.4034252166748046875e-05 ;  /* 0x3fb3823bff097435 */ /* 0x000fe200000001ff */
[----:B------:R-:W-:Y:S01]  /*18c0*/  MOV R8, 0x180754af ;  /* 0x180754af00087802 */ /* 0x000fe20000000f00 */
[----:B------:R-:W-:Y:S01]  /*18d0*/  UMOV UR8, 0xdc1895e9 ;  /* 0xdc1895e900087882 */ /* 0x000fe20000000000 */
        /* <DEDUP_REMOVED lines=37> */
.L_x_2517:
[----:B------:R-:W-:Y:S05]  /*1b30*/  BSYNC B1 ;  /* 0x0000000000017941 */ /* 0x000fea0003800000 */
.L_x_2515:
[----:B------:R0:W-:Y:S01]  /*1b40*/  STG.E.64 desc[UR4][R4.64], R2 ;  /* 0x0000000204007986 */ /* 0x0001e2000c101b04 */
[----:B------:R-:W-:-:S07]  /*1b50*/  IADD3 R9, R0, 0x80, RZ ;  /* 0x0000008000097810 */ /* 0x000fce0007ffe0ff */
.L_x_2513:
[----:B------:R-:W-:Y:S05]  /*1b60*/  BSYNC B0 ;  /* 0x0000000000007941 */ /* 0x000fea0003800000 */
.L_x_2512:
[----:B------:R-:W-:-:S13]  /*1b70*/  ISETP.GE.AND P0, PT, R9, UR6, PT ;  /* 0x0000000609007c0c */ /* 0x000fda000bf06270 */
[----:B------:R-:W-:Y:S05]  /*1b80*/  @P0 EXIT ;  /* 0x000000000000094d */ /* 0x000fea0003800000 */
[----:B0-----:R-:W0:Y:S01]  /*1b90*/  LDC R4, c[0x0][0x218] ;  /* 0x00008600ff047b82 */ /* 0x001e220000000800 */
[----:B------:R-:W-:Y:S01]  /*1ba0*/  IMAD.MOV.U32 R0, RZ, RZ, RZ ;  /* 0x000000ffff007224 */ /* 0x000fe200078e00ff */
[----:B------:R-:W-:Y:S02]  /*1bb0*/  MOV R5, RZ ;  /* 0x000000ff00057202 */ /* 0x000fe40000000f00 */
[----:B0-----:R-:W-:-:S13]  /*1bc0*/  ISETP.NE.AND P0, PT, R4, RZ, PT ;  /* 0x000000ff0400720c */ /* 0x001fda0003f05270 */
        /* <DEDUP_REMOVED lines=285> */
[----:B------:R-:W-:Y:S01]  /*2da0*/  @P0 IMAD.MOV.U32 R6, RZ, RZ, RZ ;  /* 0x000000ffff060224 */ /* 0x000fe200078e00ff */
[----:B------:R-:W-:Y:S01]  /*2db0*/  ULDC.64 UR6, c[0x0][0x400] ;  /* 0x0001000000067ab9 */ /* 0x000fe20000000a00 */
[----:B------:R-:W-:-:S05]  /*2dc0*/  IADD3 R9, -R7, RZ, RZ ;  /* 0x000000ff07097210 */ /* 0x000fca0007ffe1ff */
[----:B------:R-:W1:Y:S08]  /*2dd0*/  @P0 LDC R13, c[0x0][0x33c] ;  /* 0x0000cf00ff0d0b82 */ /* 0x000e700000000800 */
[----:B------:R-:W2:Y:S01]  /*2de0*/  @P0 LDC.64 R14, c[0x0][0x408] ;  /* 0x00010200ff0e0b82 */ /* 0x000ea20000000a00 */
[----:B0-----:R-:W-:-:S05]  /*2df0*/  @P0 IMAD.HI.U32 R2, R7, R10, R6 ;  /* 0x0000000a07020227 */ /* 0x001fca00078e0006 */
[----:B------:R-:W-:Y:S01]  /*2e00*/  @P0 SHF.R.U32.HI R4, RZ, R11, R2 ;  /* 0x0000000bff040219 */ /* 0x000fe20000011602 */
[----:B------:R-:W-:-:S03]  /*2e10*/  IMAD R2, R9, UR8, R3 ;  /* 0x0000000809027c24 */ /* 0x000fc6000f8e0203 */
[----:B------:R-:W-:Y:S01]  /*2e20*/  @P0 IADD3 R6, -R4, RZ, RZ ;  /* 0x000000ff04060210 */ /* 0x000fe20007ffe1ff */
[C---:B------:R-:W-:Y:S02]  /*2e30*/  IMAD R5, R2.reuse, UR6, R5 ;  /* 0x0000000602057c24 */ /* 0x040fe4000f8e0205 */
[----:B------:R-:W-:Y:S02]  /*2e40*/  IMAD R0, R2, UR7, R0 ;  /* 0x0000000702007c24 */ /* 0x000fe4000f8e0200 */
[----:B-1----:R-:W-:-:S04]  /*2e50*/  @P0 IMAD R6, R13, R6, R7 ;  /* 0x000000060d060224 */ /* 0x002fc800078e0207 */
[C---:B--2---:R-:W-:Y:S02]  /*2e60*/  @P0 IMAD R5, R6.reuse, R14, R5 ;  /* 0x0000000e06050224 */ /* 0x044fe400078e0205 */
[----:B------:R-:W-:-:S07]  /*2e70*/  @P0 IMAD R0, R6, R15, R0 ;  /* 0x0000000f06000224 */ /* 0x000fce00078e0200 */
.L_x_2518:
        /* <DEDUP_REMOVED lines=10> */
[----:B------:R-:W-:Y:S01]  /*2f20*/  IMAD.MOV.U32 R6, RZ, RZ, 0x0 ;  /* 0x00000000ff067424 */ /* 0x000fe200078e00ff */
[----:B------:R-:W-:Y:S01]  /*2f30*/  MOV R7, 0x3fe00000 ;  /* 0x3fe0000000077802 */ /* 0x000fe20000000f00 */
[----:B------:R-:W-:Y:S01]  /*2f40*/  HFMA2.MMA R9, -RZ, RZ, 1.9248046875, -3.4034252166748046875e-05 ;  /* 0x3fb3823bff097435 */ /* 0x000fe200000001ff */
[----:B------:R-:W-:Y:S01]  /*2f50*/  MOV R8, 0x180754af ;  /* 0x180754af00087802 */ /* 0x000fe20000000f00 */
[----:B------:R-:W-:Y:S01]  /*2f60*/  UMOV UR6, 0xdc1895e9 ;  /* 0xdc1895e900067882 */ /* 0x000fe20000000000 */
[----:B------:R-:W-:Y:S01]  /*2f70*/  UMOV UR7, 0x3fb0066b ;  /* 0x3fb0066b00077882 */ /* 0x000fe20000000000 */
[----:B------:R-:W-:Y:S01]  /*2f80*/  UMOV UR8, 0x54442d18 ;  /* 0x54442d1800087882 */ /* 0x000fe20000000000 */
[----:B------:R-:W-:Y:S01]  /*2f90*/  DFMA R6, |R2|, -R6, 0.5 ;  /* 0x3fe000000206742b */ /* 0x000fe20000000a06 */
[----:B------:R-:W-:-:S07]  /*2fa0*/  UMOV UR9, 0x3fe921fb ;  /* 0x3fe921fb00097882 */ /* 0x000fce0000000000 */
        /* <DEDUP_REMOVED lines=25> */
[----:B------:R-:W-:-:S03]  /*3140*/  MOV R10, RZ ;  /* 0x000000ff000a7202 */ /* 0x000fc60000000f00 */
        /* <DEDUP_REMOVED lines=36> */
.L_x_2520:
        /* <DEDUP_REMOVED lines=41> */
.L_x_2521:
[----:B------:R-:W-:Y:S05]  /*3620*/  BSYNC B0 ;  /* 0x0000000000007941 */ /* 0x000fea0003800000 */
.L_x_2519:
[----:B------:R-:W-:Y:S01]  /*3630*/  STG.E.64 desc[UR4][R4.64], R2 ;  /* 0x0000000204007986 */ /* 0x000fe2000c101b04 */
[----:B------:R-:W-:Y:S05]  /*3640*/  EXIT ;  /* 0x000000000000794d */ /* 0x000fea0003800000 */
.L_x_2522:
        /* <DEDUP_REMOVED lines=11> */
.L_x_20847:


//--------------------- .text._ZN2at6native27unrolled_elementwise_kernelIZZZNS0_16asin_kernel_cudaERNS_18TensorIteratorBaseEENKUlvE0_clEvENKUlvE_clEvEUldE_St5arrayIPcLm2EELi4E23TrivialOffsetCalculatorILi1EjESB_NS0_6memory15LoadWithoutCastENSC_16StoreWithoutCastEEEviT_T0_T2_T3_T4_T5_ --------------------------
	.section	.text._ZN2at6native27unrolled_elementwise_kernelIZZZNS0_16asin_kernel_cudaERNS_18TensorIteratorBaseEENKUlvE0_clEvENKUlvE_clEvEUldE_St5arrayIPcLm2EELi4E23TrivialOffsetCalculatorILi1EjESB_NS0_6memory15LoadWithoutCastENSC_16StoreWithoutCastEEEviT_T0_T2_T3_T4_T5_,"ax",@progbits
	.align	128
        .global         _ZN2at6native27unrolled_elementwise_kernelIZZZNS0_16asin_kernel_cudaERNS_18TensorIteratorBaseEENKUlvE0_clEvENKUlvE_clEvEUldE_St5arrayIPcLm2EELi4E23TrivialOffsetCalculatorILi1EjESB_NS0_6memory15LoadWithoutCastENSC_16StoreWithoutCastEEEviT_T0_T2_T3_T4_T5_
        .type           _ZN2at6native27unrolled_elementwise_kernelIZZZNS0_16asin_kernel_cudaERNS_18TensorIteratorBaseEENKUlvE0_clEvENKUlvE_clEvEUldE_St5arrayIPcLm2EELi4E23TrivialOffsetCalculatorILi1EjESB_NS0_6memory15LoadWithoutCastENSC_16StoreWithoutCastEEEviT_T0_T2_T3_T4_T5_,@function
        .size           _ZN2at6native27unrolled_elementwise_kernelIZZZNS0_16asin_kernel_cudaERNS_18TensorIteratorBaseEENKUlvE0_clEvENKUlvE_clEvEUldE_St5arrayIPcLm2EELi4E23TrivialOffsetCalculatorILi1EjESB_NS0_6memory15LoadWithoutCastENSC_16StoreWithoutCastEEEviT_T0_T2_T3_T4_T5_,(.L_x_20848 - _ZN2at6native27unrolled_elementwise_kernelIZZZNS0_16asin_kernel_cudaERNS_18TensorIteratorBaseEENKUlvE0_clEvENKUlvE_clEvEUldE_St5arrayIPcLm2EELi4E23TrivialOffsetCalculatorILi1EjESB_NS0_6memory15LoadWithoutCastENSC_16StoreWithoutCastEEEviT_T0_T2_T3_T4_T5_)
        .other          _ZN2at6native27unrolled_elementwise_kernelIZZZNS0_16asin_kernel_cudaERNS_18TensorIteratorBaseEENKUlvE0_clEvENKUlvE_clEvEUldE_St5arrayIPcLm2EELi4E23TrivialOffsetCalculatorILi1EjESB_NS0_6memory15LoadWithoutCastENSC_16StoreWithoutCastEEEviT_T0_T2_T3_T4_T5_,@"STO_CUDA_ENTRY STV_DEFAULT"
_ZN2at6native27unrolled_elementwise_kernelIZZZNS0_16asin_kernel_cudaERNS_18TensorIteratorBaseEENKUlvE0_clEvENKUlvE_clEvEUldE_St5arrayIPcLm2EELi4E23TrivialOffsetCalculatorILi1EjESB_NS0_6memory15LoadWithoutCastENSC_16StoreWithoutCastEEEviT_T0_T2_T3_T4_T5_:
.text._ZN2at6native27unrolled_elementwise_kernelIZZZNS0_16asin_kernel_cudaERNS_18TensorIteratorBaseEENKUlvE0_clEvENKUlvE_clEvEUldE_St5arrayIPcLm2EELi4E23TrivialOffsetCalculatorILi1EjESB_NS0_6memory15LoadWithoutCastENSC_16StoreWithoutCastEEEviT_T0_T2_T3_T4_T5_:
[----:B------:R-:W-:Y:S01]  /*0000*/  LDC R1, c[0x0][0x28] ;  /* 0x00000a00ff017b82 */ /* 0x000fe20000000800 */
[----:B------:R-:W0:Y:S07]  /*0010*/  S2R R0, SR_CTAID.X ;  /* 0x0000000000007919 */ /* 0x000e2e0000002500 */
[----:B------:R-:W0:Y:S01]  /*0020*/  LDC R5, c[0x0][0x210] ;  /* 0x00008400ff057b82 */ /* 0x000e220000000800 */
[----:B------:R-:W-:Y:S02]  /*0030*/  CS2R R22, SRZ ;  /* 0x0000000000167805 */ /* 0x000fe4000001ff00 */
[----:B------:R-:W-:Y:S01]  /*0040*/  CS2R R24, SRZ ;  /* 0x0000000000187805 */ /* 0x000fe2000001ff00 */
[----:B------:R-:W1:Y:S01]  /*0050*/  S2R R3, SR_TID.X ;  /* 0x0000000000037919 */ /* 0x000e620000002100 */
[----:B------:R-:W-:Y:S01]  /*0060*/  ULDC.64 UR4, c[0x0][0x208] ;  /* 0x0000820000047ab9 */ /* 0x000fe20000000a00 */
[----:B0-----:R-:W-:-:S02]  /*0070*/  IMAD R2, R0, -0x200, R5 ;  /* 0xfffffe0000027824 */ /* 0x001fc400078e0205 */
[----:B-1----:R-:W-:-:S03]  /*0080*/  IMAD.MOV.U32 R13, RZ, RZ, R3 ;  /* 0x000000ffff0d7224 */ /* 0x002fc600078e0003 */
[----:B------:R-:W-:-:S13]  /*0090*/  ISETP.GE.AND P0, PT, R3, R2, PT ;  /* 0x000000020300720c */ /* 0x000fda0003f06270 */
[----:B------:R-:W-:Y:S01]  /*00a0*/  @!P0 IMAD R15, R0, 0x200, R13 ;  /* 0x00000200000f8824 */ /* 0x000fe200078e020d */
[----:B------:R-:W0:Y:S01]  /*00b0*/  @!P0 LDC.64 R10, c[0x0][0x220] ;  /* 0x00008800ff0a8b82 */ /* 0x000e220000000a00 */
[----:B------:R-:W-:-:S05]  /*00c0*/  @!P0 VIADD R13, R13, 0x80 ;  /* 0x000000800d0d8836 */ /* 0x000fca0000000000 */
[----:B------:R-:W-:-:S13]  /*00d0*/  ISETP.GE.AND P1, PT, R13, R2, PT ;  /* 0x000000020d00720c */ /* 0x000fda0003f26270 */
[----:B------:R-:W-:Y:S01]  /*00e0*/  @!P1 IMAD R17, R0, 0x200, R13 ;  /* 0x0000020000119824 */ /* 0x000fe200078e020d */
[----:B------:R-:W-:Y:S01]  /*00f0*/  @!P1 IADD3 R13, R13, 0x80, RZ ;  /* 0x000000800d0d9810 */ /* 0x000fe20007ffe0ff */
[----:B------:R-:W1:Y:S03]  /*0100*/  @!P1 LDC.64 R6, c[0x0][0x220] ;  /* 0x00008800ff069b82 */ /* 0x000e660000000a00 */
[----:B------:R-:W-:Y:S01]  /*0110*/  ISETP.GE.AND P3, PT, R13, R2, PT ;  /* 0x000000020d00720c */ /* 0x000fe20003f66270 */
[----:B0-----:R-:W-:Y:S01]  /*0120*/  @!P0 IMAD.WIDE.U32 R10, R15, 0x8, R10 ;  /* 0x000000080f0a8825 */ /* 0x001fe200078e000a */
[----:B------:R-:W-:-:S11]  /*0130*/  CS2R R14, SRZ ;  /* 0x00000000000e7805 */ /* 0x000fd6000001ff00 */
[----:B------:R-:W-:Y:S01]  /*0140*/  @!P3 IMAD R19, R0, 0x200, R13 ;  /* 0x000002000013b824 */ /* 0x000fe200078e020d */
[----:B------:R-:W0:Y:S01]  /*0150*/  @!P3 LDC.64 R8, c[0x0][0x220] ;  /* 0x00008800ff08bb82 */ /* 0x000e220000000a00 */
[----:B------:R-:W-:-:S05]  /*0160*/  @!P3 VIADD R13, R13, 0x80 ;  /* 0x000000800d0db836 */ /* 0x000fca0000000000 */
[----:B------:R-:W-:Y:S01]  /*0170*/  ISETP.GE.AND P2, PT, R13, R2, PT ;  /* 0x000000020d00720c */ /* 0x000fe20003f46270 */
[----:B-1----:R-:W-:-:S05]  /*0180*/  @!P1 IMAD.WIDE.U32 R6, R17, 0x8, R6 ;  /* 0x0000000811069825 */ /* 0x002fca00078e0006 */
[----:B------:R1:W5:Y:S07]  /*0190*/  @!P1 LDG.E.64 R22, desc[UR4][R6.64] ;  /* 0x0000000406169981 */ /* 0x00036e000c1e1b00 */
[----:B------:R-:W2:Y:S01]  /*01a0*/  @!P2 LDC.64 R4, c[0x0][0x220] ;  /* 0x00008800ff04ab82 */ /* 0x000ea20000000a00 */
[----:B------:R-:W-:Y:S02]  /*01b0*/  @!P2 IMAD R13, R0, 0x200, R13 ;  /* 0x00000200000da824 */ /* 0x000fe400078e020d */
[----:B0-----:R-:W-:Y:S01]  /*01c0*/  @!P3 IMAD.WIDE.U32 R16, R19, 0x8, R8 ;  /* 0x000000081310b825 */ /* 0x001fe200078e0008 */
[----:B------:R-:W-:-:S04]  /*01d0*/  CS2R R8, SRZ ;  /* 0x0000000000087805 */ /* 0x000fc8000001ff00 */
[----:B------:R1:W5:Y:S04]  /*01e0*/  @!P3 LDG.E.64 R24, desc[UR4][R16.64] ;  /* 0x000000041018b981 */ /* 0x000368000c1e1b00 */
[----:B------:R1:W5:Y:S01]  /*01f0*/  @!P0 LDG.E.64 R8, desc[UR4][R10.64] ;  /* 0x000000040a088981 */ /* 0x000362000c1e1b00 */
[----:B--2---:R-:W-:-:S05]  /*0200*/  @!P2 IMAD.WIDE.U32 R12, R13, 0x8, R4 ;  /* 0x000000080d0ca825 */ /* 0x004fca00078e0004 */
[----:B------:R1:W5:Y:S01]  /*0210*/  @!P2 LDG.E.64 R14, desc[UR4][R12.64] ;  /* 0x000000040c0ea981 */ /* 0x000362000c1e1b00 */
[----:B------:R-:W-:Y:S01]  /*0220*/  BSSY B0, `(.L_x_2523) ;  /* 0x0000075000007945 */ /* 0x000fe20003800000 */
[----:B------:R-:W-:-:S03]  /*0230*/  IMAD.MOV.U32 R5, RZ, RZ, R3 ;  /* 0x000000ffff057224 */ /* 0x000fc600078e0003 */
[----:B------:R-:W-:Y:S05]  /*0240*/  @P0 BRA `(.L_x_2524) ;  /* 0x0000000400c80947 */ /* 0x000fea0003800000 */
[----:B-----5:R-:W-:-:S13]  /*0250*/  FSETP.GEU.FTZ.AND P1, PT, |R9|, 1.7687499523162841797, PT ;  /* 0x3fe266660900780b */ /* 0x020fda0003f3e200 */
[----:B------:R-:W-:Y:S05]  /*0260*/  @!P1 BRA `(.L_x_2525) ;  /* 0x00000004001c9947 */ /* 0x000fea0003800000 */
[----:B-1----:R-:W-:Y:S01]  /*0270*/  HFMA2.MMA R6, -RZ, RZ, 0, 0 ;  /* 0x00000000ff067435 */ /* 0x002fe200000001ff */
[----:B------:R-:W-:Y:S01]  /*0280*/  IMAD.MOV.U32 R7, RZ, RZ, 0x3fe00000 ;  /* 0x3fe00000ff077424 */ /* 0x000fe200078e00ff */
[----:B------:R-:W-:Y:S01]  /*0290*/  UMOV UR6, 0xdc1895e9 ;  /* 0xdc1895e900067882 */ /* 0x000fe20000000000 */
[----:B------:R-:W-:Y:S01]  /*02a0*/  IMAD.MOV.U32 R10, RZ, RZ, 0x180754af ;  /* 0x180754afff0a7424 */ /* 0x000fe200078e00ff */
[----:B------:R-:W-:Y:S01]  /*02b0*/  UMOV UR7, 0x3fb0066b ;  /* 0x3fb0066b00077882 */ /* 0x000fe20000000000 */
[----:B------:R-:W-:Y:S01]  /*02c0*/  IMAD.MOV.U32 R11, RZ, RZ, 0x3fb3823b ;  /* 0x3fb3823bff0b7424 */ /* 0x000fe200078e00ff */
[----:B------:R-:W-:Y:S01]  /*02d0*/  UMOV UR8, 0x54442d18 ;  /* 0x54442d1800087882 */ /* 0x000fe20000000000 */
[----:B------:R-:W-:Y:S01]  /*02e0*/  IMAD.MOV.U32 R20, RZ, RZ, RZ ;  /* 0x000000ffff147224 */ /* 0x000fe200078e00ff */
[----:B------:R-:W-:Y:S01]  /*02f0*/  DFMA R6, |R8|, -R6, 0.5 ;  /* 0x3fe000000806742b */ /* 0x000fe20000000a06 */
[----:B------:R-:W-:-:S05]  /*0300*/  UMOV UR9, 0x3fe921fb ;  /* 0x3fe921fb00097882 */ /* 0x000fca0000000000 */
        /* <DEDUP_REMOVED lines=22> */
[----:B------:R-:W-:Y:S01]  /*0470*/  IADD3 R11, R21, -0x100000, RZ ;  /* 0xfff00000150b7810 */ /* 0x000fe20007ffe0ff */
[----:B------:R-:W-:Y:S01]  /*0480*/  IMAD.MOV.U32 R10, RZ, RZ, RZ ;  /* 0x000000ffff0a7224 */ /* 0x000fe200078e00ff */
[----:B------:R-:W-:-:S04]  /*0490*/  UMOV UR7, 0x3f91bf77 ;  /* 0x3f91bf7700077882 */ /* 0x000fc80000000000 */
        /* <DEDUP_REMOVED lines=36> */
.L_x_2525:
[----:B-1----:R-:W-:Y:S01]  /*06e0*/  DMUL R6, R8, R8 ;  /* 0x0000000808067228 */ /* 0x002fe20000000000 */
[----:B------:R-:W-:Y:S01]  /*06f0*/  IMAD.MOV.U32 R10, RZ, RZ, 0x180754af ;  /* 0x180754afff0a7424 */ /* 0x000fe200078e00ff */
[----:B------:R-:W-:Y:S01]  /*0700*/  MOV R11, 0x3fb3823b ;  /* 0x3fb3823b000b7802 */ /* 0x000fe20000000f00 */
[----:B------:R-:W-:Y:S01]  /*0710*/  UMOV UR6, 0xdc1895e9 ;  /* 0xdc1895e900067882 */ /* 0x000fe20000000000 */
[----:B------:R-:W-:-:S04]  /*0720*/  UMOV UR7, 0x3fb0066b ;  /* 0x3fb0066b00077882 */ /* 0x000fc80000000000 */
        /* <DEDUP_REMOVED lines=36> */
.L_x_2524:
[----:B------:R-:W-:Y:S05]  /*0970*/  BSYNC B0 ;  /* 0x0000000000007941 */ /* 0x000fea0003800000 */
.L_x_2523:
[----:B------:R-:W-:Y:S01]  /*0980*/  VIADD R27, R5, 0x80 ;  /* 0x00000080051b7836 */ /* 0x000fe20000000000 */
[----:B------:R-:W-:Y:S04]  /*0990*/  BSSY B0, `(.L_x_2526) ;  /* 0x0000074000007945 */ /* 0x000fe80003800000 */
[----:B------:R-:W-:-:S13]  /*09a0*/  ISETP.GE.AND P1, PT, R27, R2, PT ;  /* 0x000000021b00720c */ /* 0x000fda0003f26270 */
[----:B------:R-:W-:Y:S05]  /*09b0*/  @P1 BRA `(.L_x_2527) ;  /* 0x0000000400c41947 */ /* 0x000fea0003800000 */
[----:B-----5:R-:W-:-:S13]  /*09c0*/  FSETP.GEU.FTZ.AND P1, PT, |R23|, 1.7687499523162841797, PT ;  /* 0x3fe266661700780b */ /* 0x020fda0003f3e200 */
[----:B------:R-:W-:Y:S05]  /*09d0*/  @!P1 BRA `(.L_x_2528) ;  /* 0x0000000400189947 */ /* 0x000fea0003800000 */
[----:B-1----:R-:W-:Y:S01]  /*09e0*/  IMAD.MOV.U32 R6, RZ, RZ, 0x0 ;  /* 0x00000000ff067424 */ /* 0x002fe200078e00ff */
[----:B------:R-:W-:Y:S01]  /*09f0*/  MOV R10, 0x180754af ;  /* 0x180754af000a7802 */ /* 0x000fe20000000f00 */
[----:B------:R-:W-:Y:S01]  /*0a00*/  IMAD.MOV.U32 R7, RZ, RZ, 0x3fe00000 ;  /* 0x3fe00000ff077424 */ /* 0x000fe200078e00ff */
[----:B------:R-:W-:Y:S01]  /*0a10*/  UMOV UR6, 0xdc1895e9 ;  /* 0xdc1895e900067882 */ /* 0x000fe20000000000 */
[----:B------:R-:W-:Y:S01]  /*0a20*/  IMAD.MOV.U32 R11, RZ, RZ, 0x3fb3823b ;  /* 0x3fb3823bff0b7424 */ /* 0x000fe200078e00ff */
[----:B------:R-:W-:Y:S01]  /*0a30*/  UMOV UR7, 0x3fb0066b ;  /* 0x3fb0066b00077882 */ /* 0x000fe20000000000 */
[----:B------:R-:W-:Y:S01]  /*0a40*/  MOV R18, RZ ;  /* 0x000000ff00127202 */ /* 0x000fe20000000f00 */
        /* <DEDUP_REMOVED lines=62> */
[----:B------:R-:W-:Y:S06]  /*0e30*/  BRA `(.L_x_2527) ;  /* 0x0000000000a47947 */ /* 0x000fec0003800000 */
.L_x_2528:
[----:B-1----:R-:W-:Y:S01]  /*0e40*/  DMUL R6, R22, R22 ;  /* 0x0000001616067228 */ /* 0x002fe20000000000 */
        /* <DEDUP_REMOVED lines=40> */
.L_x_2527:
[----:B------:R-:W-:Y:S05]  /*10d0*/  BSYNC B0 ;  /* 0x0000000000007941 */ /* 0x000fea0003800000 */
.L_x_2526:
[----:B-1----:R-:W-:Y:S01]  /*10e0*/  VIADD R7, R5, 0x100 ;  /* 0x0000010005077836 */ /* 0x002fe20000000000 */
[----:B------:R-:W-:Y:S04]  /*10f0*/  BSSY B0, `(.L_x_2529) ;  /* 0x0000074000007945 */ /* 0x000fe80003800000 */
[----:B------:R-:W-:-:S13]  /*1100*/  ISETP.GE.AND P1, PT, R7, R2, PT ;  /* 0x000000020700720c */ /* 0x000fda0003f26270 */
[----:B------:R-:W-:Y:S05]  /*1110*/  @P1 BRA `(.L_x_2530) ;  /* 0x0000000400c41947 */ /* 0x000fea0003800000 */
[----:B-----5:R-:W-:-:S13]  /*1120*/  FSETP.GEU.FTZ.AND P1, PT, |R25|, 1.7687499523162841797, PT ;  /* 0x3fe266661900780b */ /* 0x020fda0003f3e200 */
[----:B------:R-:W-:Y:S05]  /*1130*/  @!P1 BRA `(.L_x_2531) ;  /* 0x0000000400189947 */ /* 0x000fea0003800000 */
[----:B------:R-:W-:Y:S01]  /*1140*/  MOV R6, 0x0 ;  /* 0x0000000000067802 */ /* 0x000fe20000000f00 */
[----:B------:R-:W-:Y:S01]  /*1150*/  IMAD.MOV.U32 R7, RZ, RZ, 0x3fe00000 ;  /* 0x3fe00000ff077424 */ /* 0x000fe200078e00ff */
[----:B------:R-:W-:Y:S01]  /*1160*/  UMOV UR6, 0xdc1895e9 ;  /* 0xdc1895e900067882 */ /* 0x000fe20000000000 */
[----:B------:R-:W-:Y:S01]  /*1170*/  IMAD.MOV.U32 R12, RZ, RZ, 0x180754af ;  /* 0x180754afff0c7424 */ /* 0x000fe200078e00ff */
[----:B------:R-:W-:Y:S01]  /*1180*/  UMOV UR7, 0x3fb0066b ;  /* 0x3fb0066b00077882 */ /* 0x000fe20000000000 */
[----:B------:R-:W-:Y:S01]  /*1190*/  IMAD.MOV.U32 R13, RZ, RZ, 0x3fb3823b ;  /* 0x3fb3823bff0d7424 */ /* 0x000fe200078e00ff */
[----:B------:R-:W-:Y:S01]  /*11a0*/  UMOV UR8, 0x54442d18 ;  /* 0x54442d1800087882 */ /* 0x000fe20000000000 */
[----:B------:R-:W-:Y:S01]  /*11b0*/  DFMA R6, |R24|, -R6, 0.5 ;  /* 0x3fe000001806742b */ /* 0x000fe20000000a06 */
[----:B------:R-:W-:Y:S01]  /*11c0*/  IMAD.MOV.U32 R20, RZ, RZ, RZ ;  /* 0x000000ffff147224 */ /* 0x000fe200078e00ff */
[----:B------:R-:W-:-:S06]  /*11d0*/  UMOV UR9, 0x3fe921fb ;  /* 0x3fe921fb00097882 */ /* 0x000fcc0000000000 */
        /* <DEDUP_REMOVED lines=9> */
[----:B------:R-:W-:-:S04]  /*1270*/  MOV R12, RZ ;  /* 0x000000ff000c7202 */ /* 0x000fc80000000f00 */
        /* <DEDUP_REMOVED lines=50> */
.L_x_2531:
[----:B------:R-:W-:Y:S01]  /*15a0*/  DMUL R6, R24, R24 ;  /* 0x0000001818067228 */ /* 0x000fe20000000000 */
        /* <DEDUP_REMOVED lines=40> */
.L_x_2530:
[----:B------:R-:W-:Y:S05]  /*1830*/  BSYNC B0 ;  /* 0x0000000000007941 */ /* 0x000fea0003800000 */
.L_x_2529:
[----:B------:R-:W-:Y:S01]  /*1840*/  VIADD R7, R5, 0x180 ;  /* 0x0000018005077836 */ /* 0x000fe20000000000 */
[----:B------:R-:W-:Y:S04]  /*1850*/  BSSY B0, `(.L_x_2532) ;  /* 0x0000075000007945 */ /* 0x000fe80003800000 */
[----:B------:R-:W-:-:S13]  /*1860*/  ISETP.GE.AND P1, PT, R7, R2, PT ;  /* 0x000000020700720c */ /* 0x000fda0003f26270 */
[----:B------:R-:W-:Y:S05]  /*1870*/  @P1 BRA `(.L_x_2533) ;  /* 0x0000000400c81947 */ /* 0x000fea0003800000 */
[----:B-----5:R-:W-:-:S13]  /*1880*/  FSETP.GEU.FTZ.AND P1, PT, |R15|, 1.7687499523162841797, PT ;  /* 0x3fe266660f00780b */ /* 0x020fda0003f3e200 */
[----:B------:R-:W-:Y:S05]  /*1890*/  @!P1 BRA `(.L_x_2534) ;  /* 0x00000004001c9947 */ /* 0x000fea0003800000 */
[----:B------:R-:W-:Y:S01]  /*18a0*/  IMAD.MOV.U32 R16, RZ, RZ, 0x0 ;  /* 0x00000000ff107424 */ /* 0x000fe200078e00ff */
[----:B------:R-:W-:Y:S01]  /*18b0*/  MOV R6, 0x180754af ;  /* 0x180754af00067802 */ /* 0x000fe20000000f00 */
[----:B------:R-:W-:Y:S01]  /*18c0*/  IMAD.MOV.U32 R17, RZ, RZ, 0x3fe00000 ;  /* 0x3fe00000ff117424 */ /* 0x000fe200078e00ff */
[----:B------:R-:W-:Y:S01]  /*18d0*/  UMOV UR6, 0xdc1895e9 ;  /* 0xdc1895e900067882 */ /* 0x000fe20000000000 */
[----:B------:R-:W-:Y:S01]  /*18e0*/  IMAD.MOV.U32 R7, RZ, RZ, 0x3fb3823b ;  /* 0x3fb3823bff077424 */ /* 0x000fe200078e00ff */
[----:B------:R-:W-:Y:S01]  /*18f0*/  UMOV UR7, 0x3fb0066b ;  /* 0x3fb0066b00077882 */ /* 0x000fe20000000000 */
[----:B------:R-:W-:Y:S01]  /*1900*/  IMAD.MOV.U32 R18, RZ, RZ, RZ ;  /* 0x000000ffff127224 */ /* 0x000fe200078e00ff */
[----:B------:R-:W-:Y:S01]  /*1910*/  UMOV UR8, 0x54442d18 ;  /* 0x54442d1800087882 */ /* 0x000fe20000000000 */
        /* <DEDUP_REMOVED lines=21> */
[----:B------:R-:W-:Y:S01]  /*1a70*/  UMOV UR7, 0x3f8d0af9 ;  /* 0x3f8d0af900077882 */ /* 0x000fe20000000000 */
[----:B------:R-:W-:Y:S01]  /*1a80*/  VIADD R7, R19, 0xfff00000 ;  /* 0xfff0000013077836 */ /* 0x000fe20000000000 */
[----:B------:R-:W-:-:S04]  /*1a90*/  MOV R6, RZ ;  /* 0x000000ff00067202 */ /* 0x000fc80000000f00 */
        /* <DEDUP_REMOVED lines=23> */
[----:B------:R-:W-:Y:S01]  /*1c10*/  UMOV UR6, 0x55555f4d ;  /* 0x55555f4d00067882 */ /* 0x000fe20000000000 */
[----:B------:R-:W-:Y:S01]  /*1c20*/  UMOV UR7, 0x3fc55555 ;  /* 0x3fc5555500077882 */ /* 0x000fe20000000000 */
[----:B------:R-:W-:Y:S02]  /*1c30*/  FSEL R18, R21, R16, P1 ;  /* 0x0000001015127208 */ /* 0x000fe40000800000 */
[----:B------:R-:W-:-:S03]  /*1c40*/  FSEL R19, R19, R17, P1 ;  /* 0x0000001113137208 */ /* 0x000fc60000800000 */
[----:B------:R-:W-:Y:S01]  /*1c50*/  DFMA R6, R16, R6, UR6 ;  /* 0x0000000610067e2b */ /* 0x000fe20008000006 */
[----:B------:R-:W-:Y:S01]  /*1c60*/  UMOV UR6, 0x33145c07 ;  /* 0x33145c0700067882 */ /* 0x000fe20000000000 */
[----:B------:R-:W-:Y:S01]  /*1c70*/  UMOV UR7, 0x3c91a626 ;  /* 0x3c91a62600077882 */ /* 0x000fe20000000000 */
[----:B------:R-:W-:-:S05]  /*1c80*/  DMUL R18, R18, -2 ;  /* 0xc000000012127828 */ /* 0x000fca0000000000 */
[----:B------:R-:W-:-:S03]  /*1c90*/  DMUL R6, R16, R6 ;  /* 0x0000000610067228 */ /* 0x000fc60000000000 */
[----:B------:R-:W-:-:S05]  /*1ca0*/  DADD R16, R18, UR8 ;  /* 0x0000000812107e29 */ /* 0x000fca0008000000 */
[----:B------:R-:W-:-:S08]  /*1cb0*/  DFMA R6, R6, R18, UR6 ;  /* 0x0000000606067e2b */ /* 0x000fd00008000012 */
[----:B------:R-:W-:-:S08]  /*1cc0*/  DADD R6, R6, R16 ;  /* 0x0000000006067229 */ /* 0x000fd00000000010 */
[----:B------:R-:W-:-:S10]  /*1cd0*/  DADD R6, R6, UR8 ;  /* 0x0000000806067e29 */ /* 0x000fd40008000000 */
[----:B------:R-:W-:Y:S01]  /*1ce0*/  LOP3.LUT R15, R7, 0x80000000, R15, 0xb8, !PT ;  /* 0x80000000070f7812 */ /* 0x000fe200078eb80f */
[----:B------:R-:W-:Y:S01]  /*1cf0*/  IMAD.MOV.U32 R14, RZ, RZ, R6 ;  /* 0x000000ffff0e7224 */ /* 0x000fe200078e0006 */
[----:B------:R-:W-:Y:S06]  /*1d00*/  BRA `(.L_x_2533) ;  /* 0x0000000000a47947 */ /* 0x000fec0003800000 */
.L_x_2534:
        /* <DEDUP_REMOVED lines=41> */
.L_x_2533:
[----:B------:R-:W-:Y:S05]  /*1fa0*/  BSYNC B0 ;  /* 0x0000000000007941 */ /* 0x000fea0003800000 */
.L_x_2532:
[----:B------:R-:W0:Y:S01]  /*1fb0*/  @!P0 LDC.64 R6, c[0x0][0x218] ;  /* 0x00008600ff068b82 */ /* 0x000e220000000a00 */
[----:B------:R-:W-:Y:S01]  /*1fc0*/  @!P0 IMAD R3, R0, 0x200, R3 ;  /* 0x0000020000038824 */ /* 0x000fe200078e0203 */
[----:B------:R-:W-:Y:S01]  /*1fd0*/  @!P0 MOV R5, R27 ;  /* 0x0000001b00058202 */ /* 0x000fe20000000f00 */
[----:B------:R-:W-:Y:S03]  /*1fe0*/  BSSY B0, `(.L_x_2535) ;  /* 0x000000f000007945 */ /* 0x000fe60003800000 */
[----:B------:R-:W-:Y:S01]  /*1ff0*/  ISETP.GE.AND P1, PT, R5, R2, PT ;  /* 0x000000020500720c */ /* 0x000fe20003f26270 */
[----:B0-----:R-:W-:-:S05]  /*2000*/  @!P0 IMAD.WIDE.U32 R6, R3, 0x8, R6 ;  /* 0x0000000803068825 */ /* 0x001fca00078e0006 */
[----:B-----5:R0:W-:Y:S07]  /*2010*/  @!P0 STG.E.64 desc[UR4][R6.64], R8 ;  /* 0x0000000806008986 */ /* 0x0201ee000c101b04 */
[----:B------:R-:W-:Y:S05]  /*2020*/  @P1 BRA `(.L_x_2536) ;  /* 0x0000000000281947 */ /* 0x000fea0003800000 */
[----:B0-----:R-:W0:Y:S01]  /*2030*/  LDC.64 R8, c[0x0][0x218] ;  /* 0x00008600ff087b82 */ /* 0x001e220000000a00 */
[----:B------:R-:W-:Y:S02]  /*2040*/  IMAD R7, R0, 0x200, R5 ;  /* 0x0000020000077824 */ /* 0x000fe400078e0205 */
[----:B------:R-:W-:-:S05]  /*2050*/  VIADD R5, R5, 0x80 ;  /* 0x0000008005057836 */ /* 0x000fca0000000000 */
[----:B------:R-:W-:-:S13]  /*2060*/  ISETP.GE.AND P0, PT, R5, R2, PT ;  /* 0x000000020500720c */ /* 0x000fda0003f06270 */
[----:B------:R-:W-:Y:S01]  /*2070*/  @!P0 LEA R3, R0, R5, 0x9 ;  /* 0x0000000500038211 */ /* 0x000fe200078e48ff */
[----:B------:R-:W-:Y:S02]  /*2080*/  @!P0 VIADD R5, R5, 0x80 ;  /* 0x0000008005058836 */ /* 0x000fe40000000000 */
[----:B0-----:R-:W-:-:S04]  /*2090*/  IMAD.WIDE.U32 R6, R7, 0x8, R8 ;  /* 0x0000000807067825 */ /* 0x001fc800078e0008 */
[----:B------:R-:W-:Y:S01]  /*20a0*/  @!P0 IMAD.WIDE.U32 R8, R3, 0x8, R8 ;  /* 0x0000000803088825 */ /* 0x000fe200078e0008 */
[----:B------:R1:W-:Y:S04]  /*20b0*/  STG.E.64 desc[UR4][R6.64], R10 ;  /* 0x0000000a06007986 */ /* 0x0003e8000c101b04 */
[----:B------:R1:W-:Y:S02]  /*20c0*/  @!P0 STG.E.64 desc[UR4][R8.64], R12 ;  /* 0x0000000c08008986 */ /* 0x0003e4000c101b04 */
.L_x_2536:
[----:B------:R-:W-:Y:S05]  /*20d0*/  BSYNC B0 ;  /* 0x0000000000007941 */ /* 0x000fea0003800000 */
.L_x_2535:
[----:B------:R-:W-:-:S13]  /*20e0*/  ISETP.GE.AND P0, PT, R5, R2, PT ;  /* 0x000000020500720c */ /* 0x000fda0003f06270 */
[----:B------:R-:W-:Y:S05]  /*20f0*/  @P0 EXIT ;  /* 0x000000000000094d */ /* 0x000fea0003800000 */
[----:B------:R-:W2:Y:S01]  /*2100*/  LDC.64 R2, c[0x0][0x218] ;  /* 0x00008600ff027b82 */ /* 0x000ea20000000a00 */
[----:B------:R-:W-:-:S04]  /*2110*/  IMAD R5, R0, 0x200, R5 ;  /* 0x0000020000057824 */ /* 0x000fc800078e0205 */
[----:B--2---:R-:W-:-:S05]  /*2120*/  IMAD.WIDE.U32 R2, R5, 0x8, R2 ;  /* 0x0000000805027825 */ /* 0x004fca00078e0002 */
[----:B------:R-:W-:Y:S01]  /*2130*/  STG.E.64 desc[UR4][R2.64], R14 ;  /* 0x0000000e02007986 */ /* 0x000fe2000c101b04 */
[----:B------:R-:W-:Y:S05]  /*2140*/  EXIT ;  /* 0x000000000000794d */ /* 0x000fea0003800000 */
.L_x_2537:
        /* <DEDUP_REMOVED lines=11> */
.L_x_20848:


//--------------------- .text._ZN2at6native29vectorized_elementwise_kernelILi2EZZZNS0_16asin_kernel_cudaERNS_18TensorIteratorBaseEENKUlvE0_clEvENKUlvE_clEvEUldE_St5arrayIPcLm2EEEEviT0_T1_ --------------------------
	.section	.text._ZN2at6native29vectorized_elementwise_kernelILi2EZZZNS0_16asin_kernel_cudaERNS_18TensorIteratorBaseEENKUlvE0_clEvENKUlvE_clEvEUldE_St5arrayIPcLm2EEEEviT0_T1_,"ax",@progbits
	.align	128
        .global         _ZN2at6native29vectorized_elementwise_kernelILi2EZZZNS0_16asin_kernel_cudaERNS_18TensorIteratorBaseEENKUlvE0_clEvENKUlvE_clEvEUldE_St5arrayIPcLm2EEEEviT0_T1_
        .type           _ZN2at6native29vectorized_elementwise_kernelILi2EZZZNS0_16asin_kernel_cudaERNS_18TensorIteratorBaseEENKUlvE0_clEvENKUlvE_clEvEUldE_St5arrayIPcLm2EEEEviT0_T1_,@function
        .size           _ZN2at6native29vectorized_elementwise_kernelILi2EZZZNS0_16asin_kernel_cudaERNS_18TensorIteratorBaseEENKUlvE0_clEvENKUlvE_clEvEUldE_St5arrayIPcLm2EEEEviT0_T1_,(.L_x_20849 - _ZN2at6native29vectorized_elementwise_kernelILi2EZZZNS0_16asin_kernel_cudaERNS_18TensorIteratorBaseEENKUlvE0_clEvENKUlvE_clEvEUldE_St5arrayIPcLm2EEEEviT0_T1_)
        .other          _ZN2at6native29vectorized_elementwise_kernelILi2EZZZNS0_16asin_kernel_cudaERNS_18TensorIteratorBaseEENKUlvE0_clEvENKUlvE_clEvEUldE_St5arrayIPcLm2EEEEviT0_T1_,@"STO_CUDA_ENTRY STV_DEFAULT"
_ZN2at6native29vectorized_elementwise_kernelILi2EZZZNS0_16asin_kernel_cudaERNS_18TensorIteratorBaseEENKUlvE0_clEvENKUlvE_clEvEUldE_St5arrayIPcLm2EEEEviT0_T1_:
.text._ZN2at6native29vectorized_elementwise_kernelILi2EZZZNS0_16asin_kernel_cudaERNS_18TensorIteratorBaseEENKUlvE0_clEvENKUlvE_clEvEUldE_St5arrayIPcLm2EEEEviT0_T1_:
[----:B------:R-:W-:Y:S01]  /*0000*/  LDC R1, c[0x0][0x28] ;  /* 0x00000a00ff017b82 */ /* 0x000fe20000000800 */
[----:B------:R-:W0:Y:S01]  /*0010*/  S2R R0, SR_CTAID.X ;  /* 0x0000000000007919 */ /* 0x000e220000002500 */
[----:B------:R-:W-:Y:S01]  /*0020*/  ULDC UR4, c[0x0][0x210] ;  /* 0x0000840000047ab9 */ /* 0x000fe20000000800 */
[----:B0-----:R-:W-:-:S05]  /*0030*/  IMAD.SHL.U32 R0, R0, 0x400, RZ ;  /* 0x0000040000007824 */ /* 0x001fca00078e00ff */
        /* <DEDUP_REMOVED lines=8> */
[----:B------:R-:W2:Y:S01]  /*00c0*/  LDG.E.128 R8, desc[UR4][R2.64] ;  /* 0x0000000402087981 */ /* 0x000ea2000c1e1d00 */
[----:B------:R-:W-:Y:S01]  /*00d0*/  UMOV UR6, 0xdc1895e9 ;  /* 0xdc1895e900067882 */ /* 0x000fe20000000000 */
        /* <DEDUP_REMOVED lines=23> */
[----:B------:R-:W-:Y:S01]  /*0250*/  BSSY B0, `(.L_x_2539) ;  /* 0x0000044000007945 */ /* 0x000fe20003800000 */
[----:B------:R-:W5:Y:S04]  /*0260*/  LDG.E.128 R16, desc[UR4][R2.64+0x800] ;  /* 0x0008000402107981 */ /* 0x000f68000c1e1d00 */
[----:B------:R-:W5:Y:S04]  /*0270*/  LDG.E.128 R12, desc[UR4][R2.64+0x1000] ;  /* 0x00100004020c7981 */ /* 0x000f68000c1e1d00 */
[----:B------:R0:W5:Y:S02]  /*0280*/  LDG.E.128 R4, desc[UR4][R2.64+0x1800] ;  /* 0x0018000402047981 */ /* 0x000164000c1e1d00 */
[----:B0-----:R-:W-:-:S02]  /*0290*/  IMAD.MOV.U32 R2, RZ, RZ, 0x180754af ;  /* 0x180754afff027424 */ /* 0x001fc400078e00ff */
[----:B------:R-:W-:Y:S01]  /*02a0*/  IMAD.MOV.U32 R3, RZ, RZ, 0x3fb3823b ;  /* 0x3fb3823bff037424 */ /* 0x000fe200078e00ff */
[----:B--2---:R-:W-:-:S13]  /*02b0*/  FSETP.GEU.FTZ.AND P0, PT, |R9|, 1.7687499523162841797, PT ;  /* 0x3fe266660900780b */ /* 0x004fda0003f1e200 */
[----:B------:R-:W-:Y:S05]  /*02c0*/  @!P0 BRA `(.L_x_2540) ;  /* 0x0000000000b48947 */ /* 0x000fea0003800000 */
[----:B------:R-:W-:Y:S01]  /*02d0*/  IMAD.MOV.U32 R20, RZ, RZ, 0x0 ;  /* 0x00000000ff147424 */ /* 0x000fe200078e00ff */
[----:B------:R-:W-:Y:S01]  /*02e0*/  UMOV UR32, 0x54442d18 ;  /* 0x54442d1800207882 */ /* 0x000fe20000000000 */
[----:B------:R-:W-:Y:S01]  /*02f0*/  IMAD.MOV.U32 R21, RZ, RZ, 0x3fe00000 ;  /* 0x3fe00000ff157424 */ /* 0x000fe200078e00ff */
[----:B------:R-:W-:Y:S01]  /*0300*/  UMOV UR33, 0x3fe921fb ;  /* 0x3fe921fb00217882 */ /* 0x000fe20000000000 */
[----:B------:R-:W-:Y:S01]  /*0310*/  UMOV UR30, 0x33145c07 ;  /* 0x33145c07001e7882 */ /* 0x000fe20000000000 */
[----:B------:R-:W-:-:S03]  /*0320*/  UMOV UR31, 0x3c91a626 ;  /* 0x3c91a626001f7882 */ /* 0x000fc60000000000 */
[----:B------:R-:W-:-:S08]  /*0330*/  DFMA R20, |R8|, -R20, 0.5 ;  /* 0x3fe000000814742b */ /* 0x000fd00000000a14 */
[C---:B------:R-:W-:Y:S02]  /*0340*/  DFMA R22, R20.reuse, UR6, -R2 ;  /* 0x0000000614167c2b */ /* 0x040fe40008000802 */
[----:B------:R-:W-:Y:S01]  /*0350*/  ISETP.GE.AND P1, PT, R21, RZ, PT ;  /* 0x000000ff1500720c */ /* 0x000fe20003f26270 */
[----:B------:R-:W-:-:S05]  /*0360*/  DSETP.NE.AND P0, PT, R20, RZ, PT ;  /* 0x000000ff1400722a */ /* 0x000fca0003f05000 */
[----:B------:R-:W-:-:S08]  /*0370*/  DFMA R22, R20, R22, UR8 ;  /* 0x0000000814167e2b */ /* 0x000fd00008000016 */
[----:B------:R-:W-:Y:S02]  /*0380*/  DFMA R24, R20, R22, -UR10 ;  /* 0x8000000a14187e2b */ /* 0x000fe40008000016 */
[----:B------:R-:W0:Y:S01]  /*0390*/  MUFU.RSQ64H R23, R21 ;  /* 0x0000001500177308 */ /* 0x000e220000001c00 */
[----:B------:R-:W-:-:S05]  /*03a0*/  IMAD.MOV.U32 R22, RZ, RZ, RZ ;  /* 0x000000ffff167224 */ /* 0x000fca00078e00ff */
[----:B------:R-:W-:-:S08]  /*03b0*/  DFMA R24, R20, R24, UR12 ;  /* 0x0000000c14187e2b */ /* 0x000fd00008000018 */
[C---:B------:R-:W-:Y:S02]  /*03c0*/  DFMA R24, R20.reuse, R24, UR14 ;  /* 0x0000000e14187e2b */ /* 0x040fe40008000018 */
[----:B0-----:R-:W-:-:S06]  /*03d0*/  DMUL R26, R20, R22 ;  /* 0x00000016141a7228 */ /* 0x001fcc0000000000 */
[----:B------:R-:W-:Y:S01]  /*03e0*/  DFMA R30, R20, R24, UR16 ;  /* 0x00000010141e7e2b */ /* 0x000fe20008000018 */
[----:B------:R-:W-:Y:S01]  /*03f0*/  VIADD R25, R23, 0xfff00000 ;  /* 0xfff0000017197836 */ /* 0x000fe20000000000 */
[----:B------:R-:W-:Y:S01]  /*0400*/  DFMA R28, R26, -R26, R20 ;  /* 0x8000001a1a1c722b */ /* 0x000fe20000000014 */
[----:B------:R-:W-:-:S05]  /*0410*/  MOV R24, RZ ;  /* 0x000000ff00187202 */ /* 0x000fca0000000f00 */
[----:B------:R-:W-:Y:S02]  /*0420*/  DFMA R30, R20, R30, UR18 ;  /* 0x00000012141e7e2b */ /* 0x000fe4000800001e */
[----:B------:R-:W-:-:S06]  /*0430*/  DFMA R26, R24, R28, R26 ;  /* 0x0000001c181a722b */ /* 0x000fcc000000001a */
[----:B------:R-:W-:Y:S02]  /*0440*/  DFMA R30, R20, R30, UR20 ;  /* 0x00000014141e7e2b */ /* 0x000fe4000800001e */
[-C--:B------:R-:W-:Y:S02]  /*0450*/  DFMA R28, R22, -R26.reuse, 1 ;  /* 0x3ff00000161c742b */ /* 0x080fe4000000081a */
[----:B------:R-:W-:-:S04]  /*0460*/  DFMA R22, R26, -R26, R20 ;  /* 0x8000001a1a16722b */ /* 0x000fc80000000014 */
[----:B------:R-:W-:Y:S02]  /*0470*/  DFMA R30, R20, R30, UR22 ;  /* 0x00000016141e7e2b */ /* 0x000fe4000800001e */
[----:B------:R-:W-:-:S06]  /*0480*/  DFMA R28, R24, R28, R24 ;  /* 0x0000001c181c722b */ /* 0x000fcc0000000018 */
[----:B------:R-:W-:Y:S02]  /*0490*/  DFMA R30, R20, R30, UR24 ;  /* 0x00000018141e7e2b */ /* 0x000fe4000800001e */
[----:B------:R-:W-:-:S06]  /*04a0*/  DFMA R22, R28, R22, R26 ;  /* 0x000000161c16722b */ /* 0x000fcc000000001a */
[----:B------:R-:W-:-:S04]  /*04b0*/  DFMA R30, R20, R30, UR26 ;  /* 0x0000001a141e7e2b */ /* 0x000fc8000800001e */
[----:B------:R-:W-:Y:S02]  /*04c0*/  FSEL R25, R22, RZ, P1 ;  /* 0x000000ff16197208 */ /* 0x000fe40000800000 */
[----:B------:R-:W-:Y:S02]  /*04d0*/  FSEL R23, R23, -QNAN , P1 ;  /* 0xfff8000017177808 */ /* 0x000fe40000800000 */
[----:B------:R-:W-:Y:S01]  /*04e0*/  DFMA R30, R20, R30, UR28 ;  /* 0x0000001c141e7e2b */ /* 0x000fe2000800001e */
[----:B------:R-:W-:Y:S02]  /*04f0*/  FSEL R22, R25, R20, P0 ;  /* 0x0000001419167208 */ /* 0x000fe40000000000 */
[----:B------:R-:W-:-:S05]  /*0500*/  FSEL R23, R23, R21, P0 ;  /* 0x0000001517177208 */ /* 0x000fca0000000000 */
        /* <DEDUP_REMOVED lines=9> */
.L_x_2540:
[----:B------:R-:W-:-:S08]  /*05a0*/  DMUL R20, R8, R8 ;  /* 0x0000000808147228 */ /* 0x000fd00000000000 */
[----:B------:R-:W-:-:S08]  /*05b0*/  DFMA R22, R20, UR6, -R2 ;  /* 0x0000000614167c2b */ /* 0x000fd00008000802 */
[----:B------:R-:W-:-:S08]  /*05c0*/  DFMA R22, R20, R22, UR8 ;  /* 0x0000000814167e2b */ /* 0x000fd00008000016 */
[----:B------:R-:W-:-:S08]  /*05d0*/  DFMA R22, R20, R22, -UR10 ;  /* 0x8000000a14167e2b */ /* 0x000fd00008000016 */
[----:B------:R-:W-:-:S08]  /*05e0*/  DFMA R22, R20, R22, UR12 ;  /* 0x0000000c14167e2b */ /* 0x000fd00008000016 */
        /* <DEDUP_REMOVED lines=8> */
[----:B------:R-:W-:-:S08]  /*0670*/  DMUL R22, R20, R22 ;  /* 0x0000001614167228 */ /* 0x000fd00000000000 */
[----:B------:R-:W-:-:S11]  /*0680*/  DFMA R8, R8, R22, R8 ;  /* 0x000000160808722b */ /* 0x000fd60000000008 */
.L_x_2541:
[----:B------:R-:W-:Y:S05]  /*0690*/  BSYNC B0 ;  /* 0x0000000000007941 */ /* 0x000fea0003800000 */
.L_x_2539:
[----:B------:R-:W-:Y:S01]  /*06a0*/  FSETP.GEU.FTZ.AND P0, PT, |R11|, 1.7687499523162841797, PT ;  /* 0x3fe266660b00780b */ /* 0x000fe20003f1e200 */
[----:B------:R-:W-:-:S12]  /*06b0*/  BSSY B0, `(.L_x_2542) ;  /* 0x000003e000007945 */ /* 0x000fd80003800000 */
        /* <DEDUP_REMOVED lines=21> */
[----:B------:R-:W-:-:S05]  /*0810*/  IMAD.MOV.U32 R24, RZ, RZ, RZ ;  /* 0x000000ffff187224 */ /* 0x000fca00078e00ff */
        /* <DEDUP_REMOVED lines=24> */
.L_x_2543:
        /* <DEDUP_REMOVED lines=15> */
.L_x_2544:
[----:B------:R-:W-:Y:S05]  /*0a90*/  BSYNC B0 ;  /* 0x0000000000007941 */ /* 0x000fea0003800000 */
.L_x_2542:
[----:B-----5:R-:W-:Y:S01]  /*0aa0*/  FSETP.GEU.FTZ.AND P0, PT, |R17|, 1.7687499523162841797, PT ;  /* 0x3fe266661100780b */ /* 0x020fe20003f1e200 */
[----:B------:R-:W-:-:S12]  /*0ab0*/  BSSY B0, `(.L_x_2545) ;  /* 0x000003e000007945 */ /* 0x000fd80003800000 */
[----:B------:R-:W-:Y:S05]  /*0ac0*/  @!P0 BRA `(.L_x_2546) ;  /* 0x0000000000b48947 */ /* 0x000fea0003800000 */
[----:B------:R-:W-:Y:S01]  /*0ad0*/  MOV R20, 0x0 ;  /* 0x0000000000147802 */ /* 0x000fe20000000f00 */
[----:B------:R-:W-:Y:S01]  /*0ae0*/  IMAD.MOV.U32 R21, RZ, RZ, 0x3fe00000 ;  /* 0x3fe00000ff157424 */ /* 0x000fe200078e00ff */
[----:B------:R-:W-:Y:S01]  /*0af0*/  UMOV UR32, 0x54442d18 ;  /* 0x54442d1800207882 */ /* 0x000fe20000000000 */
[----:B------:R-:W-:Y:S01]  /*0b00*/  UMOV UR33, 0x3fe921fb ;  /* 0x3fe921fb00217882 */ /* 0x000fe20000000000 */
[----:B------:R-:W-:Y:S01]  /*0b10*/  UMOV UR30, 0x33145c07 ;  /* 0x33145c07001e7882 */ /* 0x000fe20000000000 */
[----:B------:R-:W-:Y:S02]  /*0b20*/  UMOV UR31, 0x3c91a626 ;  /* 0x3c91a626001f7882 */ /* 0x000fe40000000000 */
        /* <DEDUP_REMOVED lines=39> */
.L_x_2546:
        /* <DEDUP_REMOVED lines=15> */
.L_x_2547:
[----:B------:R-:W-:Y:S05]  /*0e90*/  BSYNC B0 ;  /* 0x0000000000007941 */ /* 0x000fea0003800000 */
.L_x_2545:
        /* <DEDUP_REMOVED lines=16> */
[----:B------:R-:W-:-:S05]  /*0fa0*/  MOV R22, RZ ;  /* 0x000000ff00167202 */ /* 0x000fca0000000f00 */
        /* <DEDUP_REMOVED lines=31> */
.L_x_2549:
        /* <DEDUP_REMOVED lines=15> */
.L_x_2550:
[----:B------:R-:W-:Y:S05]  /*1290*/  BSYNC B0 ;  /* 0x0000000000007941 */ /* 0x000fea0003800000 */
.L_x_2548:
        /* <DEDUP_REMOVED lines=48> */
.L_x_2552:
        /* <DEDUP_REMOVED lines=15> */
.L_x_2553:
[----:B------:R-:W-:Y:S05]  /*1690*/  BSYNC B0 ;  /* 0x0000000000007941 */ /* 0x000fea0003800000 */
.L_x_2551:
        /* <DEDUP_REMOVED lines=48> */
.L_x_2555:
        /* <DEDUP_REMOVED lines=15> */
.L_x_2556:
[----:B------:R-:W-:Y:S05]  /*1a90*/  BSYNC B0 ;  /* 0x0000000000007941 */ /* 0x000fea0003800000 */
.L_x_2554:
[----:B------:R-:W-:Y:S01]  /*1aa0*/  FSETP.GEU.FTZ.AND P0, PT, |R5|, 1.7687499523162841797, PT ;  /* 0x3fe266660500780b */ /* 0x000fe20003f1e200 */
        /* <DEDUP_REMOVED lines=47> */
.L_x_2558:
        /* <DEDUP_REMOVED lines=15> */
.L_x_2559:
[----:B------:R-:W-:Y:S05]  /*1e90*/  BSYNC B0 ;  /* 0x0000000000007941 */ /* 0x000fea0003800000 */
.L_x_2557:
        /* <DEDUP_REMOVED lines=48> */
.L_x_2561:
        /* <DEDUP_REMOVED lines=15> */
.L_x_2562:
[----:B------:R-:W-:Y:S05]  /*2290*/  BSYNC B0 ;  /* 0x0000000000007941 */ /* 0x000fea0003800000 */
.L_x_2560:
[----:B------:R-:W0:Y:S01]  /*22a0*/  S2R R21, SR_TID.X ;  /* 0x0000000000157919 */ /* 0x000e220000002100 */
[----:B------:R-:W1:Y:S02]  /*22b0*/  LDC.64 R2, c[0x0][0x218] ;  /* 0x00008600ff027b82 */ /* 0x000e640000000a00 */
[----:B-1----:R-:W-:-:S04]  /*22c0*/  IMAD.WIDE.U32 R2, R0, 0x8, R2 ;  /* 0x0000000800027825 */ /* 0x002fc800078e0002 */
[----:B0-----:R-:W-:-:S05]  /*22d0*/  IMAD.WIDE R2, R21, 0x10, R2 ;  /* 0x0000001015027825 */ /* 0x001fca00078e0202 */
[----:B------:R-:W-:Y:S04]  /*22e0*/  STG.E.128 desc[UR4][R2.64], R8 ;  /* 0x0000000802007986 */ /* 0x000fe8000c101d04 */
[----:B------:R-:W-:Y:S04]  /*22f0*/  STG.E.128 desc[UR4][R2.64+0x800], R16 ;  /* 0x0008001002007986 */ /* 0x000fe8000c101d04 */
[----:B------:R-:W-:Y:S04]  /*2300*/  STG.E.128 desc[UR4][R2.64+0x1000], R12 ;  /* 0x0010000c02007986 */ /* 0x000fe8000c101d04 */
[----:B------:R-:W-:Y:S01]  /*2310*/  STG.E.128 desc[UR4][R2.64+0x1800], R4 ;  /* 0x0018000402007986 */ /* 0x000fe2000c101d04 */
[----:B------:R-:W-:Y:S05]  /*2320*/  EXIT ;  /* 0x000000000000794d */ /* 0x000fea0003800000 */
.L_x_2538:
[----:B------:R-:W0:Y:S01]  /*2330*/  S2R R3, SR_TID.X ;  /* 0x0000000000037919 */ /* 0x000e220000002100 */
[----:B------:R-:W-:Y:S02]  /*2340*/  CS2R R20, SRZ ;  /* 0x0000000000147805 */ /* 0x000fe4000001ff00 */
[----:B0-----:R-:W-:Y:S01]  /*2350*/  ISETP.GE.AND P0, PT, R3, R2, PT ;  /* 0x000000020300720c */ /* 0x001fe20003f06270 */
[----:B------:R-:W-:-:S12]  /*2360*/  IMAD.MOV.U32 R31, RZ, RZ, R3 ;  /* 0x000000ffff1f7224 */ /* 0x000fd800078e0003 */
[----:B------:R-:W-:Y:S01]  /*2370*/  @!P0 IMAD.IADD R17, R0, 0x1, R31 ;  /* 0x0000000100118824 */ /* 0x000fe200078e021f */
[----:B------:R-:W0:Y:S01]  /*2380*/  @!P0 LDC.64 R8, c[0x0][0x220] ;  /* 0x00008800ff088b82 */ /* 0x000e220000000a00 */
[----:B------:R-:W-:-:S05]  /*2390*/  @!P0 VIADD R31, R31, 0x80 ;  /* 0x000000801f1f8836 */ /* 0x000fca0000000000 */
[----:B------:R-:W-:-:S13]  /*23a0*/  ISETP.GE.AND P6, PT, R31, R2, PT ;  /* 0x000000021f00720c */ /* 0x000fda0003fc6270 */
[----:B------:R-:W-:Y:S01]  /*23b0*/  @!P6 IMAD.IADD R27, R0, 0x1, R31 ;  /* 0x00000001001be824 */ /* 0x000fe200078e021f */
[----:B------:R-:W-:Y:S01]  /*23c0*/  @!P6 IADD3 R31, R31, 0x80, RZ ;  /* 0x000000801f1fe810 */ /* 0x000fe20007ffe0ff */
[----:B------:R-:W1:Y:S03]  /*23d0*/  @!P6 LDC.64 R4, c[0x0][0x220] ;  /* 0x00008800ff04eb82 */ /* 0x000e660000000a00 */
[----:B------:R-:W-:-:S13]  /*23e0*/  ISETP.GE.AND P5, PT, R31, R2, PT ;  /* 0x000000021f00720c */ /* 0x000fda0003fa6270 */
[----:B------:R-:W-:Y:S01]  /*23f0*/  @!P5 IMAD.IADD R25, R0, 0x1, R31 ;  /* 0x000000010019d824 */ /* 0x000fe200078e021f */
[----:B------:R-:W2:Y:S01]  /*2400*/  @!P5 LDC.64 R14, c[0x0][0x220] ;  /* 0x00008800ff0edb82 */ /* 0x000ea20000000a00 */
[----:B------:R-:W-:-:S05]  /*2410*/  @!P5 VIADD R31, R31, 0x80 ;  /* 0x000000801f1fd836 */ /* 0x000fca0000000000 */
[----:B------:R-:W-:Y:S01]  /*2420*/  ISETP.GE.AND P4, PT, R31, R2, PT ;  /* 0x000000021f00720c */ /* 0x000fe20003f86270 */
[----:B-1----:R-:W-:-:S05]  /*2430*/  @!P6 IMAD.WIDE.U32 R26, R27, 0x8, R4 ;  /* 0x000000081b1ae825 */ /* 0x002fca00078e0004 */
[----:B------:R1:W5:Y:S07]  /*2440*/  @!P6 LDG.E.64 R20, desc[UR4][R26.64] ;  /* 0x000000041a14e981 */ /* 0x00036e000c1e1b00 */
[----:B------:R-:W-:Y:S01]  /*2450*/  @!P4 IMAD.IADD R33, R0, 0x1, R31 ;  /* 0x000000010021c824 */ /* 0x000fe200078e021f */
[----:B------:R-:W3:Y:S01]  /*2460*/  @!P4 LDC.64 R34, c[0x0][0x220] ;  /* 0x00008800ff22cb82 */ /* 0x000ee20000000a00 */
[----:B------:R-:W-:-:S05]  /*2470*/  @!P4 VIADD R31, R31, 0x80 ;  /* 0x000000801f1fc836 */ /* 0x000fca0000000000 */
[----:B------:R-:W-:-:S13]  /*2480*/  ISETP.GE.AND P3, PT, R31, R2, PT ;  /* 0x000000021f00720c */ /* 0x000fda0003f66270 */
[----:B------:R-:W-:Y:S01]  /*2490*/  @!P3 IMAD.IADD R29, R0, 0x1, R31 ;  /* 0x00000001001db824 */ /* 0x000fe200078e021f */
[----:B------:R-:W4:Y:S01]  /*24a0*/  @!P3 LDC.64 R4, c[0x0][0x220] ;  /* 0x00008800ff04bb82 */ /* 0x000f220000000a00 */
[----:B------:R-:W-:-:S05]  /*24b0*/  @!P3 VIADD R31, R31, 0x80 ;  /* 0x000000801f1fb836 */ /* 0x000fca0000000000 */
[----:B------:R-:W-:-:S13]  /*24c0*/  ISETP.GE.AND P2, PT, R31, R2, PT ;  /* 0x000000021f00720c */ /* 0x000fda0003f46270 */
[----:B------:R-:W-:Y:S01]  /*24d0*/  @!P2 IMAD.IADD R23, R0, 0x1, R31 ;  /* 0x000000010017a824 */ /* 0x000fe200078e021f */
[----:B------:R-:W-:Y:S01]  /*24e0*/  @!P2 IADD3 R31, R31, 0x80, RZ ;  /* 0x000000801f1fa810 */ /* 0x000fe20007ffe0ff */
[----:B------:R-:W0:Y:S03]  /*24f0*/  @!P2 LDC.64 R6, c[0x0][0x220] ;  /* 0x00008800ff06ab82 */ /* 0x000e260000000a00 */
[----:B------:R-:W-:-:S13]  /*2500*/  ISETP.GE.AND P1, PT, R31, R2, PT ;  /* 0x000000021f00720c */ /* 0x000fda0003f26270 */
[----:B------:R-:W-:Y:S01]  /*2510*/  @!P1 IMAD.IADD R19, R0, 0x1, R31 ;  /* 0x0000000100139824 */ /* 0x000fe200078e021f */
[----:B------:R-:W3:Y:S01]  /*2520*/  @!P1 LDC.64 R12, c[0x0][0x220] ;  /* 0x00008800ff0c9b82 */ /* 0x000ee20000000a00 */
[----:B------:R-:W-:-:S05]  /*2530*/  @!P1 VIADD R31, R31, 0x80 ;  /* 0x000000801f1f9836 */ /* 0x000fca0000000000 */
[----:B------:R-:W-:-:S13]  /*2540*/  ISETP.GE.AND P6, PT, R31, R2, PT ;  /* 0x000000021f00720c */ /* 0x000fda0003fc6270 */
[----:B------:R-:W0:Y:S01]  /*2550*/  @!P6 LDC.64 R10, c[0x0][0x220] ;  /* 0x00008800ff0aeb82 */ /* 0x000e220000000a00 */
[----:B------:R-:W-:Y:S01]  /*2560*/  @!P6 IMAD.IADD R31, R0, 0x1, R31 ;  /* 0x00000001001fe824 */ /* 0x000fe200078e021f */
[----:B-1----:R-:W-:Y:S01]  /*2570*/  CS2R R26, SRZ ;  /* 0x00000000001a7805 */ /* 0x002fe2000001ff00 */
[----:B--2---:R-:W-:Y:S01]  /*2580*/  @!P5 IMAD.WIDE.U32 R14, R25, 0x8, R14 ;  /* 0x00000008190ed825 */ /* 0x004fe200078e000e */
[----:B------:R-:W-:-:S03]  /*2590*/  CS2R R24, SRZ ;  /* 0x0000000000187805 */ /* 0x000fc6000001ff00 */
[----:B---3--:R-:W-:-:S03]  /*25a0*/  @!P1 IMAD.WIDE.U32 R12, R19, 0x8, R12 ;  /* 0x00000008130c9825 */ /* 0x008fc600078e000c */
[----:B------:R1:W5:Y:S01]  /*25b0*/  @!P5 LDG.E.64 R24, desc[UR4][R14.64] ;  /* 0x000000040e18d981 */ /* 0x000362000c1e1b00 */
[----:B------:R-:W-:Y:S01]  /*25c0*/  @!P4 IMAD.WIDE.U32 R34, R33, 0x8, R34 ;  /* 0x000000082122c825 */ /* 0x000fe200078e0022 */
[----:B------:R-:W-:-:S03]  /*25d0*/  CS2R R32, SRZ ;  /* 0x0000000000207805 */ /* 0x000fc6000001ff00 */
[----:B----4-:R-:W-:Y:S01]  /*25e0*/  @!P3 IMAD.WIDE.U32 R4, R29, 0x8, R4 ;  /* 0x000000081d04b825 */ /* 0x010fe200078e0004 */
[----:B------:R-:W-:Y:S01]  /*25f0*/  CS2R R28, SRZ ;  /* 0x00000000001c7805 */ /* 0x000fe2000001ff00 */
[----:B------:R1:W5:Y:S02]  /*2600*/  @!P4 LDG.E.64 R26, desc[UR4][R34.64] ;  /* 0x00000004221ac981 */ /* 0x000364000c1e1b00 */
[----:B0-----:R-:W-:Y:S01]  /*2610*/  @!P2 IMAD.WIDE.U32 R6, R23, 0x8, R6 ;  /* 0x000000081706a825 */ /* 0x001fe200078e0006 */
[----:B------:R-:W-:Y:S01]  /*2620*/  CS2R R22, SRZ ;  /* 0x0000000000167805 */ /* 0x000fe2000001ff00 */
[----:B------:R1:W5:Y:S02]  /*2630*/  @!P1 LDG.E.64 R32, desc[UR4][R12.64] ;  /* 0x000000040c209981 */ /* 0x000364000c1e1b00 */
[----:B------:R-:W-:Y:S01]  /*2640*/  @!P6 IMAD.WIDE.U32 R18, R31, 0x8, R10 ;  /* 0x000000081f12e825 */ /* 0x000fe200078e000a */
[----:B------:R-:W-:Y:S01]  /*2650*/  CS2R R30, SRZ ;  /* 0x00000000001e7805 */ /* 0x000fe2000001ff00 */
[----:B------:R1:W5:Y:S02]  /*2660*/  @!P3 LDG.E.64 R28, desc[UR4][R4.64] ;  /* 0x00000004041cb981 */ /* 0x000364000c1e1b00 */
[----:B------:R-:W-:Y:S01]  /*2670*/  @!P0 IMAD.WIDE.U32 R10, R17, 0x8, R8 ;  /* 0x00000008110a8825 */ /* 0x000fe200078e0008 */
[----:B------:R-:W-:Y:S01]  /*2680*/  CS2R R8, SRZ ;  /* 0x0000000000087805 */ /* 0x000fe2000001ff00 */
[----:B------:R1:W5:Y:S04]  /*2690*/  @!P6 LDG.E.64 R22, desc[UR4][R18.64] ;  /* 0x000000041216e981 */ /* 0x000368000c1e1b00 */
[----:B------:R1:W5:Y:S04]  /*26a0*/  @!P2 LDG.E.64 R30, desc[UR4][R6.64] ;  /* 0x00000004061ea981 */ /* 0x000368000c1e1b00 */
[----:B------:R1:W5:Y:S01]  /*26b0*/  @!P0 LDG.E.64 R8, desc[UR4][R10.64] ;  /* 0x000000040a088981 */ /* 0x000362000c1e1b00 */
[----:B------:R-:W-:Y:S04]  /*26c0*/  BSSY B0, `(.L_x_2563) ;  /* 0x0000074000007945 */ /* 0x000fe80003800000 */
[----:B------:R-:W-:Y:S05]  /*26d0*/  @P0 BRA `(.L_x_2564) ;  /* 0x0000000400c80947 */ /* 0x000fea0003800000 */
[----:B-----5:R-:W-:-:S13]  /*26e0*/  FSETP.GEU.FTZ.AND P1, PT, |R9|, 1.7687499523162841797, PT ;  /* 0x3fe266660900780b */ /* 0x020fda0003f3e200 */
[----:B------:R-:W-:Y:S05]  /*26f0*/  @!P1 BRA `(.L_x_2565) ;  /* 0x00000004001c9947 */ /* 0x000fea0003800000 */
[----:B-1----:R-:W-:Y:S01]  /*2700*/  IMAD.MOV.U32 R4, RZ, RZ, 0x0 ;  /* 0x00000000ff047424 */ /* 0x002fe200078e00ff */
        /* <DEDUP_REMOVED lines=27> */
[----:B------:R-:W-:Y:S01]  /*28c0*/  UMOV UR7, 0x3f8d0af9 ;  /* 0x3f8d0af900077882 */ /* 0x000fe20000000000 */
[----:B------:R-:W-:Y:S01]  /*28d0*/  VIADD R11, R7, 0xfff00000 ;  /* 0xfff00000070b7836 */ /* 0x000fe20000000000 */
[----:B------:R-:W-:Y:S01]  /*28e0*/  DFMA R16, R14, -R14, R4 ;  /* 0x8000000e0e10722b */ /* 0x000fe20000000004 */
[----:B------:R-:W-:-:S03]  /*28f0*/  IMAD.MOV.U32 R10, RZ, RZ, RZ ;  /* 0x000000ffff0a7224 */ /* 0x000fc600078e00ff */
[----:B------:R-:W-:Y:S01]  /*2900*/  DFMA R12, R4, R12, UR6 ;  /* 0x00000006040c7e2b */ /* 0x000fe2000800000c */
[----:B------:R-:W-:Y:S01]  /*2910*/  UMOV UR6, 0x34cf1c48 ;  /* 0x34cf1c4800067882 */ /* 0x000fe20000000000 */
[----:B------:R-:W-:Y:S02]  /*2920*/  UMOV UR7, 0x3f91bf77 ;  /* 0x3f91bf7700077882 */ /* 0x000fe40000000000 */
[----:B------:R-:W-:-:S04]  /*2930*/  DFMA R14, R10, R16, R14 ;  /* 0x000000100a0e722b */ /* 0x000fc8000000000e */
[----:B------:R-:W-:Y:S01]  /*2940*/  DFMA R12, R4, R12, UR6 ;  /* 0x00000006040c7e2b */ /* 0x000fe2000800000c */
[----:B------:R-:W-:Y:S01]  /*2950*/  UMOV UR6, 0x83144ef7 ;  /* 0x83144ef700067882 */ /* 0x000fe20000000000 */
[----:B------:R-:W-:Y:S02]  /*2960*/  UMOV UR7, 0x3f96e914 ;  /* 0x3f96e91400077882 */ /* 0x000fe40000000000 */
[----:B------:R-:W-:-:S04]  /*2970*/  DFMA R6, R6, -R14, 1 ;  /* 0x3ff000000606742b */ /* 0x000fc8000000080e */
[----:B------:R-:W-:Y:S01]  /*2980*/  DFMA R12, R4, R12, UR6 ;  /* 0x00000006040c7e2b */ /* 0x000fe2000800000c */
[----:B------:R-:W-:Y:S01]  /*2990*/  UMOV UR6, 0xa4f9f81 ;  /* 0x0a4f9f8100067882 */ /* 0x000fe20000000000 */
[----:B------:R-:W-:Y:S02]  /*29a0*/  UMOV UR7, 0x3f9f1c6e ;  /* 0x3f9f1c6e00077882 */ /* 0x000fe40000000000 */
[----:B------:R-:W-:Y:S02]  /*29b0*/  DFMA R10, R10, R6, R10 ;  /* 0x000000060a0a722b */ /* 0x000fe4000000000a */
[----:B------:R-:W-:Y:S02]  /*29c0*/  DFMA R6, R14, -R14, R4 ;  /* 0x8000000e0e06722b */ /* 0x000fe40000000004 */
[----:B------:R-:W-:Y:S01]  /*29d0*/  DFMA R12, R4, R12, UR6 ;  /* 0x00000006040c7e2b */ /* 0x000fe2000800000c */
[----:B------:R-:W-:Y:S01]  /*29e0*/  UMOV UR6, 0xc27fa92b ;  /* 0xc27fa92b00067882 */ /* 0x000fe20000000000 */
[----:B------:R-:W-:-:S04]  /*29f0*/  UMOV UR7, 0x3fa6db6d ;  /* 0x3fa6db6d00077882 */ /* 0x000fc80000000000 */
[----:B------:R-:W-:Y:S02]  /*2a00*/  DFMA R6, R10, R6, R14 ;  /* 0x000000060a06722b */ /* 0x000fe4000000000e */
        /* <DEDUP_REMOVED lines=22> */
.L_x_2565:
        /* <DEDUP_REMOVED lines=41> */
.L_x_2564:
[----:B------:R-:W-:Y:S05]  /*2e00*/  BSYNC B0 ;  /* 0x0000000000007941 */ /* 0x000fea0003800000 */
.L_x_2563:
[----:B-1----:R-:W-:Y:S01]  /*2e10*/  VIADD R5, R3, 0x80 ;  /* 0x0000008003057836 */ /* 0x002fe20000000000 */
        /* <DEDUP_REMOVED lines=12> */
[----:B------:R-:W-:Y:S01]  /*2ee0*/  DFMA R6, |R20|, -R6, 0.5 ;  /* 0x3fe000001406742b */ /* 0x000fe20000000a06 */
[----:B------:R-:W-:Y:S01]  /*2ef0*/  UMOV UR8, 0x54442d18 ;  /* 0x54442d1800087882 */ /* 0x000fe20000000000 */
        /* <DEDUP_REMOVED lines=61> */
.L_x_2568:
        /* <DEDUP_REMOVED lines=41> */
.L_x_2567:
[----:B------:R-:W-:Y:S05]  /*3560*/  BSYNC B0 ;  /* 0x0000000000007941 */ /* 0x000fea0003800000 */
.L_x_2566:
[----:B------:R-:W-:Y:S01]  /*3570*/  IADD3 R7, R3, 0x100, RZ ;  /* 0x0000010003077810 */ /* 0x000fe20007ffe0ff */
[----:B------:R-:W-:Y:S03]  /*3580*/  BSSY B0, `(.L_x_2569) ;  /* 0x0000074000007945 */ /* 0x000fe60003800000 */
[----:B------:R-:W-:-:S13]  /*3590*/  ISETP.GE.AND P1, PT, R7, R2, PT ;  /* 0x000000020700720c */ /* 0x000fda0003f26270 */
[----:B------:R-:W-:Y:S05]  /*35a0*/  @P1 BRA `(.L_x_2570) ;  /* 0x0000000400c41947 */ /* 0x000fea0003800000 */
[----:B-----5:R-:W-:-:S13]  /*35b0*/  FSETP.GEU.FTZ.AND P1, PT, |R25|, 1.7687499523162841797, PT ;  /* 0x3fe266661900780b */ /* 0x020fda0003f3e200 */
[----:B------:R-:W-:Y:S05]  /*35c0*/  @!P1 BRA `(.L_x_2571) ;  /* 0x0000000400189947 */ /* 0x000fea0003800000 */
[----:B------:R-:W-:Y:S01]  /*35d0*/  IMAD.MOV.U32 R6, RZ, RZ, 0x0 ;  /* 0x00000000ff067424 */ /* 0x000fe200078e00ff */
[----:B------:R-:W-:Y:S01]  /*35e0*/  UMOV UR6, 0xdc1895e9 ;  /* 0xdc1895e900067882 */ /* 0x000fe20000000000 */
[----:B------:R-:W-:Y:S01]  /*35f0*/  IMAD.MOV.U32 R7, RZ, RZ, 0x3fe00000 ;  /* 0x3fe00000ff077424 */ /* 0x000fe200078e00ff */
[----:B------:R-:W-:Y:S01]  /*3600*/  UMOV UR7, 0x3fb0066b ;  /* 0x3fb0066b00077882 */ /* 0x000fe20000000000 */
[----:B------:R-:W-:Y:S01]  /*3610*/  IMAD.MOV.U32 R12, RZ, RZ, 0x180754af ;  /* 0x180754afff0c7424 */ /* 0x000fe200078e00ff */
[----:B------:R-:W-:Y:S01]  /*3620*/  MOV R18, RZ ;  /* 0x000000ff00127202 */ /* 0x000fe20000000f00 */
[----:B------:R-:W-:Y:S01]  /*3630*/  IMAD.MOV.U32 R13, RZ, RZ, 0x3fb3823b ;  /* 0x3fb3823bff0d7424 */ /* 0x000fe200078e00ff */
        /* <DEDUP_REMOVED lines=63> */
.L_x_2571:
        /* <DEDUP_REMOVED lines=41> */
.L_x_2570:
[----:B------:R-:W-:Y:S05]  /*3cc0*/  BSYNC B0 ;  /* 0x0000000000007941 */ /* 0x000fea0003800000 */
.L_x_2569:
        /* <DEDUP_REMOVED lines=76> */
.L_x_2574:
        /* <DEDUP_REMOVED lines=41> */
.L_x_2573:
[----:B------:R-:W-:Y:S05]  /*4420*/  BSYNC B0 ;  /* 0x0000000000007941 */ /* 0x000fea0003800000 */
.L_x_2572:
[----:B------:R-:W-:Y:S01]  /*4430*/  VIADD R7, R3, 0x200 ;  /* 0x0000020003077836 */ /* 0x000fe20000000000 */
        /* <DEDUP_REMOVED lines=75> */
.L_x_2577:
[----:B------:R-:W-:Y:S01]  /*48f0*/  DMUL R6, R28, R28 ;  /* 0x0000001c1c067228 */ /* 0x000fe20000000000 */
[----:B------:R-:W-:Y:S01]  /*4900*/  MOV R16, 0x180754af ;  /* 0x180754af00107802 */ /* 0x000fe20000000f00 */
[----:B------:R-:W-:Y:S01]  /*4910*/  IMAD.MOV.U32 R17, RZ, RZ, 0x3fb3823b ;  /* 0x3fb3823bff117424 */ /* 0x000fe200078e00ff */
        /* <DEDUP_REMOVED lines=38> */
.L_x_2576:
[----:B------:R-:W-:Y:S05]  /*4b80*/  BSYNC B0 ;  /* 0x0000000000007941 */ /* 0x000fea0003800000 */
.L_x_2575:
[----:B------:R-:W-:Y:S01]  /*4b90*/  VIADD R7, R3, 0x280 ;  /* 0x0000028003077836 */ /* 0x000fe20000000000 */
[----:B------:R-:W-:Y:S04]  /*4ba0*/  BSSY B0, `(.L_x_2578) ;  /* 0x0000074000007945 */ /* 0x000fe80003800000 */
        /* <DEDUP_REMOVED lines=74> */
.L_x_2580:
        /* <DEDUP_REMOVED lines=41> */
.L_x_2579:
[----:B------:R-:W-:Y:S05]  /*52e0*/  BSYNC B0 ;  /* 0x0000000000007941 */ /* 0x000fea0003800000 */
.L_x_2578:
        /* <DEDUP_REMOVED lines=76> */
.L_x_2583:
        /* <DEDUP_REMOVED lines=41> */
.L_x_2582:
[----:B------:R-:W-:Y:S05]  /*5a40*/  BSYNC B0 ;  /* 0x0000000000007941 */ /* 0x000fea0003800000 */
.L_x_2581:
        /* <DEDUP_REMOVED lines=36> */
[----:B------:R-:W-:Y:S01]  /*5c90*/  IADD3 R7, R27, -0x100000, RZ ;  /* 0xfff000001b077810 */ /* 0x000fe20007ffe0ff */
[----:B------:R-:W-:-:S04]  /*5ca0*/  IMAD.MOV.U32 R6, RZ, RZ, RZ ;  /* 0x000000ffff067224 */ /* 0x000fc800078e00ff */
        /* <DEDUP_REMOVED lines=39> */
.L_x_2586:
        /* <DEDUP_REMOVED lines=41> */
.L_x_2585:
[----:B------:R-:W-:Y:S05]  /*61b0*/  BSYNC B0 ;  /* 0x0000000000007941 */ /* 0x000fea0003800000 */
.L_x_2584:
[----:B------:R-:W0:Y:S01]  /*61c0*/  @!P0 LDC.64 R6, c[0x0][0x218] ;  /* 0x00008600ff068b82 */ /* 0x000e220000000a00 */
[----:B-----5:R-:W-:Y:S01]  /*61d0*/  @!P0 IMAD.IADD R25, R0, 0x1, R3 ;  /* 0x0000000100198824 */ /* 0x020fe200078e0203 */
[----:B------:R-:W-:Y:S01]  /*61e0*/  BSSY B0, `(.L_x_2587) ;  /* 0x0000030000007945 */ /* 0x000fe20003800000 */
[----:B------:R-:W-:-:S03]  /*61f0*/  @!P0 IMAD.MOV.U32 R3, RZ, RZ, R5 ;  /* 0x000000ffff038224 */ /* 0x000fc600078e0005 */
[----:B------:R-:W-:Y:S01]  /*6200*/  BSSY B1, `(.L_x_2588) ;  /* 0x0000027000017945 */ /* 0x000fe20003800000 */
[----:B0-----:R-:W-:-:S05]  /*6210*/  @!P0 IMAD.WIDE.U32 R6, R25, 0x8, R6 ;  /* 0x0000000819068825 */ /* 0x001fca00078e0006 */
[----:B------:R0:W-:Y:S01]  /*6220*/  @!P0 STG.E.64 desc[UR4][R6.64], R8 ;  /* 0x0000000806008986 */ /* 0x0001e2000c101b04 */
[----:B------:R-:W-:-:S13]  /*6230*/  ISETP.GE.AND P0, PT, R3, R2, PT ;  /* 0x000000020300720c */ /* 0x000fda0003f06270 */
[----:B0-----:R-:W-:Y:S05]  /*6240*/  @P0 BRA `(.L_x_2589) ;  /* 0x0000000000300947 */ /* 0x001fea0003800000 */
[----:B------:R-:W0:Y:S01]  /*6250*/  LDC.64 R4, c[0x0][0x218] ;  /* 0x00008600ff047b82 */ /* 0x000e220000000a00 */
[----:B------:R-:W-:Y:S01]  /*6260*/  IADD3 R7, R0, R3, RZ ;  /* 0x0000000300077210 */ /* 0x000fe20007ffe0ff */
[----:B------:R-:W-:-:S05]  /*6270*/  VIADD R3, R3, 0x80 ;  /* 0x0000008003037836 */ /* 0x000fca0000000000 */
[----:B------:R-:W-:Y:S01]  /*6280*/  ISETP.GE.AND P0, PT, R3, R2, PT ;  /* 0x000000020300720c */ /* 0x000fe20003f06270 */
[----:B0-----:R-:W-:-:S05]  /*6290*/  IMAD.WIDE.U32 R4, R7, 0x8, R4 ;  /* 0x0000000807047825 */ /* 0x001fca00078e0004 */
[----:B------:R0:W-:Y:S07]  /*62a0*/  STG.E.64 desc[UR4][R4.64], R10 ;  /* 0x0000000a04007986 */ /* 0x0001ee000c101b04 */
[----:B------:R-:W-:Y:S05]  /*62b0*/  @P0 BRA `(.L_x_2590) ;  /* 0x0000000000300947 */ /* 0x000fea0003800000 */
[----:B0-----:R-:W0:Y:S01]  /*62c0*/  LDC.64 R4, c[0x0][0x218] ;  /* 0x00008600ff047b82 */ /* 0x001e220000000a00 */
[----:B------:R-:W-:Y:S02]  /*62d0*/  IMAD.IADD R7, R0, 0x1, R3 ;  /* 0x0000000100077824 */ /* 0x000fe400078e0203 */
[----:B------:R-:W-:Y:S02]  /*62e0*/  VIADD R3, R3, 0x80 ;  /* 0x0000008003037836 */ /* 0x000fe40000000000 */
[----:B0-----:R-:W-:-:S05]  /*62f0*/  IMAD.WIDE.U32 R4, R7, 0x8, R4 ;  /* 0x0000000807047825 */ /* 0x001fca00078e0004 */
[----:B------:R0:W-:Y:S02]  /*6300*/  STG.E.64 desc[UR4][R4.64], R12 ;  /* 0x0000000c04007986 */ /* 0x0001e4000c101b04 */
.L_x_2589:
[----:B------:R-:W-:-:S13]  /*6310*/  ISETP.GE.AND P0, PT, R3, R2, PT ;  /* 0x000000020300720c */ /* 0x000fda0003f06270 */
[----:B------:R-:W-:Y:S05]  /*6320*/  @P0 BRA `(.L_x_2591) ;  /* 0x0000000000300947 */ /* 0x000fea0003800000 */
[----:B0-----:R-:W0:Y:S01]  /*6330*/  LDC.64 R4, c[0x0][0x218] ;  /* 0x00008600ff047b82 */ /* 0x001e220000000a00 */
[----:B------:R-:W-:Y:S02]  /*6340*/  IMAD.IADD R7, R0, 0x1, R3 ;  /* 0x0000000100077824 */ /* 0x000fe400078e0203 */
[----:B------:R-:W-:Y:S02]  /*6350*/  VIADD R3, R3, 0x80 ;  /* 0x0000008003037836 */ /* 0x000fe40000000000 */
[----:B0-----:R-:W-:-:S05]  /*6360*/  IMAD.WIDE.U32 R4, R7, 0x8, R4 ;  /* 0x0000000807047825 */ /* 0x001fca00078e0004 */
[----:B------:R1:W-:Y:S02]  /*6370*/  STG.E.64 desc[UR4][R4.64], R14 ;  /* 0x0000000e04007986 */ /* 0x0003e4000c101b04 */
.L_x_2590:
[----:B------:R-:W-:-:S13]  /*6380*/  ISETP.GE.AND P0, PT, R3, R2, PT ;  /* 0x000000020300720c */ /* 0x000fda0003f06270 */
[----:B------:R-:W-:Y:S05]  /*6390*/  @P0 BRA `(.L_x_2592) ;  /* 0x0000000000340947 */ /* 0x000fea0003800000 */
[----:B01----:R-:W0:Y:S01]  /*63a0*/  LDC.64 R4, c[0x0][0x218] ;  /* 0x00008600ff047b82 */ /* 0x003e220000000a00 */
[----:B------:R-:W-:Y:S01]  /*63b0*/  IMAD.IADD R7, R0, 0x1, R3 ;  /* 0x0000000100077824 */ /* 0x000fe200078e0203 */
[----:B------:R-:W-:-:S03]  /*63c0*/  IADD3 R3, R3, 0x80, RZ ;  /* 0x0000008003037810 */ /* 0x000fc60007ffe0ff */
[----:B0-----:R-:W-:-:S05]  /*63d0*/  IMAD.WIDE.U32 R4, R7, 0x8, R4 ;  /* 0x0000000807047825 */ /* 0x001fca00078e0004 */
[----:B------:R1:W-:Y:S02]  /*63e0*/  STG.E.64 desc[UR4][R4.64], R16 ;  /* 0x0000001004007986 */ /* 0x0003e4000c101b04 */
.L_x_2591:
[----:B------:R-:W-:-:S13]  /*63f0*/  ISETP.GE.AND P0, PT, R3, R2, PT ;  /* 0x000000020300720c */ /* 0x000fda0003f06270 */
[----:B------:R-:W-:Y:S05]  /*6400*/  @P0 BREAK B1 ;  /* 0x0000000000010942 */ /* 0x000fea0003800000 */
[----:B------:R-:W-:Y:S05]  /*6410*/  @P0 BRA `(.L_x_2593) ;  /* 0x0000000000300947 */ /* 0x000fea0003800000 */
[----:B01----:R-:W0:Y:S01]  /*6420*/  LDC.64 R4, c[0x0][0x218] ;  /* 0x00008600ff047b82 */ /* 0x003e220000000a00 */
[----:B------:R-:W-:Y:S02]  /*6430*/  IMAD.IADD R7, R0, 0x1, R3 ;  /* 0x0000000100077824 */ /* 0x000fe400078e0203 */
[----:B------:R-:W-:Y:S02]  /*6440*/  VIADD R3, R3, 0x80 ;  /* 0x0000008003037836 */ /* 0x000fe40000000000 */
[----:B0-----:R-:W-:-:S05]  /*6450*/  IMAD.WIDE.U32 R4, R7, 0x8, R4 ;  /* 0x0000000807047825 */ /* 0x001fca00078e0004 */
[----:B------:R2:W-:Y:S02]  /*6460*/  STG.E.64 desc[UR4][R4.64], R18 ;  /* 0x0000001204007986 */ /* 0x0005e4000c101b04 */
.L_x_2592:
[----:B------:R-:W-:Y:S05]  /*6470*/  BSYNC B1 ;  /* 0x0000000000017941 */ /* 0x000fea0003800000 */
.L_x_2588:
[----:B------:R-:W-:-:S13]  /*6480*/  ISETP.GE.AND P0, PT, R3, R2, PT ;  /* 0x000000020300720c */ /* 0x000fda0003f06270 */
[----:B012---:R-:W0:Y:S01]  /*6490*/  @!P0 LDC.64 R4, c[0x0][0x218] ;  /* 0x00008600ff048b82 */ /* 0x007e220000000a00 */
[----:B------:R-:W-:Y:S02]  /*64a0*/  @!P0 IMAD.IADD R7, R0, 0x1, R3 ;  /* 0x0000000100078824 */ /* 0x000fe400078e0203 */
[----:B------:R-:W-:Y:S02]  /*64b0*/  @!P0 VIADD R3, R3, 0x80 ;  /* 0x0000008003038836 */ /* 0x000fe40000000000 */
[----:B0-----:R-:W-:-:S05]  /*64c0*/  @!P0 IMAD.WIDE.U32 R4, R7, 0x8, R4 ;  /* 0x0000000807048825 */ /* 0x001fca00078e0004 */
[----:B------:R2:W-:Y:S02]  /*64d0*/  @!P0 STG.E.64 desc[UR4][R4.64], R20 ;  /* 0x0000001404008986 */ /* 0x0005e4000c101b04 */
.L_x_2593:
[----:B------:R-:W-:Y:S05]  /*64e0*/  BSYNC B0 ;  /* 0x0000000000007941 */ /* 0x000fea0003800000 */
.L_x_2587:
[----:B------:R-:W-:Y:S05]  /*64f0*/  WARPSYNC.ALL ;  /* 0x0000000000007948 */ /* 0x000fea0003800000 */
[----:B------:R-:W-:-:S13]  /*6500*/  ISETP.GE.AND P0, PT, R3, R2, PT ;  /* 0x000000020300720c */ /* 0x000fda0003f06270 */
[----:B------:R-:W-:Y:S05]  /*6510*/  @P0 EXIT ;  /* 0x000000000000094d */ /* 0x000fea0003800000 */
[----:B012---:R-:W0:Y:S01]  /*6520*/  LDC.64 R4, c[0x0][0x218] ;  /* 0x00008600ff047b82 */ /* 0x007e220000000a00 */
[----:B------:R-:W-:-:S04]  /*6530*/  IMAD.IADD R3, R0, 0x1, R3 ;  /* 0x0000000100037824 */ /* 0x000fc800078e0203 */
[----:B0-----:R-:W-:-:S05]  /*6540*/  IMAD.WIDE.U32 R2, R3, 0x8, R4 ;  /* 0x0000000803027825 */ /* 0x001fca00078e0004 */
[----:B------:R-:W-:Y:S01]  /*6550*/  STG.E.64 desc[UR4][R2.64], R22 ;  /* 0x0000001602007986 */ /* 0x000fe2000c101b04 */
[----:B------:R-:W-:Y:S05]  /*6560*/  EXIT ;  /* 0x000000000000794d */ /* 0x000fea0003800000 */
.L_x_2594:
        /* <DEDUP_REMOVED lines=9> */
.L_x_20849:


//--------------------- .text._ZN2at6native29vectorized_elementwise_kernelILi4EZZZNS0_16asin_kernel_cudaERNS_18TensorIteratorBaseEENKUlvE0_clEvENKUlvE_clEvEUldE_St5arrayIPcLm2EEEEviT0_T1_ --------------------------
	.section	.text._ZN2at6native29vectorized_elementwise_kernelILi4EZZZNS0_16asin_kernel_cudaERNS_18TensorIteratorBaseEENKUlvE0_clEvENKUlvE_clEvEUldE_St5arrayIPcLm2EEEEviT0_T1_,"ax",@progbits
	.align	128
        .global         _ZN2at6native29vectorized_elementwise_kernelILi4EZZZNS0_16asin_kernel_cudaERNS_18TensorIteratorBaseEENKUlvE0_clEvENKUlvE_clEvEUldE_St5arrayIPcLm2EEEEviT0_T1_
        .type           _ZN2at6native29vectorized_elementwise_kernelILi4EZZZNS0_16asin_kernel_cudaERNS_18TensorIteratorBaseEENKUlvE0_clEvENKUlvE_clEvEUldE_St5arrayIPcLm2EEEEviT0_T1_,@function
        .size           _ZN2at6native29vectorized_elementwise_kernelILi4EZZZNS0_16asin_kernel_cudaERNS_18TensorIteratorBaseEENKUlvE0_clEvENKUlvE_clEvEUldE_St5arrayIPcLm2EEEEviT0_T1_,(.L_x_20850 - _ZN2at6native29vectorized_elementwise_kernelILi4EZZZNS0_16asin_kernel_cudaERNS_18TensorIteratorBaseEENKUlvE0_clEvENKUlvE_clEvEUldE_St5arrayIPcLm2EEEEviT0_T1_)
        .other          _ZN2at6native29vectorized_elementwise_kernelILi4EZZZNS0_16asin_kernel_cudaERNS_18TensorIteratorBaseEENKUlvE0_clEvENKUlvE_clEvEUldE_St5arrayIPcLm2EEEEviT0_T1_,@"STO_CUDA_ENTRY STV_DEFAULT"
_ZN2at6native29vectorized_elementwise_kernelILi4EZZZNS0_16asin_kernel_cudaERNS_18TensorIteratorBaseEENKUlvE0_clEvENKUlvE_clEvEUldE_St5arrayIPcLm2EEEEviT0_T1_:
.text._ZN2at6native29vectorized_elementwise_kernelILi4EZZZNS0_16asin_kernel_cudaERNS_18TensorIteratorBaseEENKUlvE0_clEvENKUlvE_clEvEUldE_St5arrayIPcLm2EEEEviT0_T1_:
        /* <DEDUP_REMOVED lines=90> */
.L_x_2597:
        /* <DEDUP_REMOVED lines=15> */
.L_x_2598:
[----:B------:R-:W-:Y:S05]  /*0690*/  BSYNC B0 ;  /* 0x0000000000007941 */ /* 0x000fea0003800000 */
.L_x_2596:
        /* <DEDUP_REMOVED lines=48> */
.L_x_2600:
        /* <DEDUP_REMOVED lines=15> */
.L_x_2601:
[----:B------:R-:W-:Y:S05]  /*0a90*/  BSYNC B0 ;  /* 0x0000000000007941 */ /* 0x000fea0003800000 */
.L_x_2599:
        /* <DEDUP_REMOVED lines=48> */
.L_x_2603:
        /* <DEDUP_REMOVED lines=15> */
.L_x_2604:
[----:B------:R-:W-:Y:S05]  /*0e90*/  BSYNC B0 ;  /* 0x0000000000007941 */ /* 0x000fea0003800000 */
.L_x_2602:
        /* <DEDUP_REMOVED lines=48> */
.L_x_2606:
        /* <DEDUP_REMOVED lines=15> */
.L_x_2607:
[----:B------:R-:W-:Y:S05]  /*1290*/  BSYNC B0 ;  /* 0x0000000000007941 */ /* 0x000fea0003800000 */
.L_x_2605:
        /* <DEDUP_REMOVED lines=48> */
.L_x_2609:
        /* <DEDUP_REMOVED lines=15> */
.L_x_2610:
[----:B------:R-:W-:Y:S05]  /*1690*/  BSYNC B0 ;  /* 0x0000000000007941 */ /* 0x000fea0003800000 */
.L_x_2608:
        /* <DEDUP_REMOVED lines=48> */
.L_x_2612:
        /* <DEDUP_REMOVED lines=15> */
.L_x_2613:
[----:B------:R-:W-:Y:S05]  /*1a90*/  BSYNC B0 ;  /* 0x0000000000007941 */ /* 0x000fea0003800000 */
.L_x_2611:
        /* <DEDUP_REMOVED lines=48> */
.L_x_2615:
        /* <DEDUP_REMOVED lines=15> */
.L_x_2616:
[----:B------:R-:W-:Y:S05]  /*1e90*/  BSYNC B0 ;  /* 0x0000000000007941 */ /* 0x000fea0003800000 */
.L_x_2614:
        /* <DEDUP_REMOVED lines=48> */
.L_x_2618:
        /* <DEDUP_REMOVED lines=15> */
.L_x_2619:
[----:B------:R-:W-:Y:S05]  /*2290*/  BSYNC B0 ;  /* 0x0000000000007941 */ /* 0x000fea0003800000 */
.L_x_2617:
        /* <DEDUP_REMOVED lines=9> */
.L_x_2595:
        /* <DEDUP_REMOVED lines=132> */
.L_x_2622:
        /* <DEDUP_REMOVED lines=41> */
.L_x_2621:
[----:B------:R-:W-:Y:S05]  /*2e00*/  BSYNC B0 ;  /* 0x0000000000007941 */ /* 0x000fea0003800000 */
.L_x_2620:
        /* <DEDUP_REMOVED lines=76> */
.L_x_2625:
        /* <DEDUP_REMOVED lines=41> */
.L_x_2624:
[----:B------:R-:W-:Y:S05]  /*3560*/  BSYNC B0 ;  /* 0x0000000000007941 */ /* 0x000fea0003800000 */
.L_x_2623:
        /* <DEDUP_REMOVED lines=76> */
.L_x_2628:
        /* <DEDUP_REMOVED lines=41> */
.L_x_2627:
[----:B------:R-:W-:Y:S05]  /*3cc0*/  BSYNC B0 ;  /* 0x0000000000007941 */ /* 0x000fea0003800000 */
.L_x_2626:
        /* <DEDUP_REMOVED lines=76> */
.L_x_2631:
        /* <DEDUP_REMOVED lines=41> */
.L_x_2630:
[----:B------:R-:W-:Y:S05]  /*4420*/  BSYNC B0 ;  /* 0x0000000000007941 */ /* 0x000fea0003800000 */
.L_x_2629:
        /* <DEDUP_REMOVED lines=76> */
.L_x_2634:
        /* <DEDUP_REMOVED lines=41> */
.L_x_2633:
[----:B------:R-:W-:Y:S05]  /*4b80*/  BSYNC B0 ;  /* 0x0000000000007941 */ /* 0x000fea0003800000 */
.L_x_2632:
        /* <DEDUP_REMOVED lines=76> */
.L_x_2637:
        /* <DEDUP_REMOVED lines=41> */
.L_x_2636:
[----:B------:R-:W-:Y:S05]  /*52e0*/  BSYNC B0 ;  /* 0x0000000000007941 */ /* 0x000fea0003800000 */
.L_x_2635:
        /* <DEDUP_REMOVED lines=76> */
.L_x_2640:
        /* <DEDUP_REMOVED lines=41> */
.L_x_2639:
[----:B------:R-:W-:Y:S05]  /*5a40*/  BSYNC B0 ;  /* 0x0000000000007941 */ /* 0x000fea0003800000 */
.L_x_2638:
        /* <DEDUP_REMOVED lines=77> */
.L_x_2643:
        /* <DEDUP_REMOVED lines=41> */
.L_x_2642:
[----:B------:R-:W-:Y:S05]  /*61b0*/  BSYNC B0 ;  /* 0x0000000000007941 */ /* 0x000fea0003800000 */
.L_x_2641:
        /* <DEDUP_REMOVED lines=21> */
.L_x_2646:
[----:B------:R-:W-:-:S13]  /*6310*/  ISETP.GE.AND P0, PT, R3, R2, PT ;  /* 0x000000020300720c */ /* 0x000fda0003f06270 */
[----:B------:R-:W-:Y:S05]  /*6320*/  @P0 BRA `(.L_x_2648) ;  /* 0x0000000000300947 */ /* 0x000fea0003800000 */
[----:B0-----:R-:W0:Y:S01]  /*6330*/  LDC.64 R4, c[0x0][0x218] ;  /* 0x00008600ff047b82 */ /* 0x001e220000000a00 */
[----:B------:R-:W-:Y:S02]  /*6340*/  IMAD.IADD R7, R0, 0x1, R3 ;  /* 0x0000000100077824 */ /* 0x000fe400078e0203 */
[----:B------:R-:W-:Y:S02]  /*6350*/  VIADD R3, R3, 0x80 ;  /* 0x0000008003037836 */ /* 0x000fe40000000000 */
[----:B0-----:R-:W-:-:S05]  /*6360*/  IMAD.WIDE.U32 R4, R7, 0x8, R4 ;  /* 0x0000000807047825 */ /* 0x001fca00078e0004 */
[----:B------:R1:W-:Y:S02]  /*6370*/  STG.E.64 desc[UR4][R4.64], R14 ;  /* 0x0000000e04007986 */ /* 0x0003e4000c101b04 */
.L_x_2647:
[----:B------:R-:W-:-:S13]  /*6380*/  ISETP.GE.AND P0, PT, R3, R2, PT ;  /* 0x000000020300720c */ /* 0x000fda0003f06270 */
[----:B------:R-:W-:Y:S05]  /*6390*/  @P0 BRA `(.L_x_2649) ;  /* 0x0000000000340947 */ /* 0x000fea0003800000 */
[----:B01----:R-:W0:Y:S01]  /*63a0*/  LDC.64 R4, c[0x0][0x218] ;  /* 0x00008600ff047b82 */ /* 0x003e220000000a00 */
[----:B------:R-:W-:Y:S01]  /*63b0*/  IMAD.IADD R7, R0, 0x1, R3 ;  /* 0x0000000100077824 */ /* 0x000fe200078e0203 */
[----:B------:R-:W-:-:S03]  /*63c0*/  IADD3 R3, R3, 0x80, RZ ;  /* 0x0000008003037810 */ /* 0x000fc60007ffe0ff */
[----:B0-----:R-:W-:-:S05]  /*63d0*/  IMAD.WIDE.U32 R4, R7, 0x8, R4 ;  /* 0x0000000807047825 */ /* 0x001fca00078e0004 */
[----:B------:R1:W-:Y:S02]  /*63e0*/  STG.E.64 desc[UR4][R4.64], R16 ;  /* 0x0000001004007986 */ /* 0x0003e4000c101b04 */
.L_x_2648:
        /* <DEDUP_REMOVED lines=8> */
.L_x_2649:
[----:B------:R-:W-:Y:S05]  /*6470*/  BSYNC B1 ;  /* 0x0000000000017941 */ /* 0x000fea0003800000 */
.L_x_2645:
[----:B------:R-:W-:-:S13]  /*6480*/  ISETP.GE.AND P0, PT, R3, R2, PT ;  /* 0x000000020300720c */ /* 0x000fda0003f06270 */
[----:B012---:R-:W0:Y:S01]  /*6490*/  @!P0 LDC.64 R4, c[0x0][0x218] ;  /* 0x00008600ff048b82 */ /* 0x007e220000000a00 */
[----:B------:R-:W-:Y:S02]  /*64a0*/  @!P0 IMAD.IADD R7, R0, 0x1, R3 ;  /* 0x0000000100078824 */ /* 0x000fe400078e0203 */
[----:B------:R-:W-:Y:S02]  /*64b0*/  @!P0 VIADD R3, R3, 0x80 ;  /* 0x0000008003038836 */ /* 0x000fe40000000000 */
[----:B0-----:R-:W-:-:S05]  /*64c0*/  @!P0 IMAD.WIDE.U32 R4, R7, 0x8, R4 ;  /* 0x0000000807048825 */ /* 0x001fca00078e0004 */
[----:B------:R2:W-:Y:S02]  /*64d0*/  @!P0 STG.E.64 desc[UR4][R4.64], R20 ;  /* 0x0000001404008986 */ /* 0x0005e4000c101b04 */
.L_x_2650:
[----:B------:R-:W-:Y:S05]  /*64e0*/  BSYNC B0 ;  /* 0x0000000000007941 */ /* 0x000fea0003800000 */
.L_x_2644:
        /* <DEDUP_REMOVED lines=8> */
.L_x_2651:
        /* <DEDUP_REMOVED lines=9> */
.L_x_20850:


//--------------------- .text._ZN2at6native29vectorized_elementwise_kernelILi8EZZZNS0_16asin_kernel_cudaERNS_18TensorIteratorBaseEENKUlvE0_clEvENKUlvE_clEvEUldE_St5arrayIPcLm2EEEEviT0_T1_ --------------------------
	.section	.text._ZN2at6native29vectorized_elementwise_kernelILi8EZZZNS0_16asin_kernel_cudaERNS_18TensorIteratorBaseEENKUlvE0_clEvENKUlvE_clEvEUldE_St5arrayIPcLm2EEEEviT0_T1_,"ax",@progbits
	.align	128
        .global         _ZN2at6native29vectorized_elementwise_kernelILi8EZZZNS0_16asin_kernel_cudaERNS_18TensorIteratorBaseEENKUlvE0_clEvENKUlvE_clEvEUldE_St5arrayIPcLm2EEEEviT0_T1_
        .type           _ZN2at6native29vectorized_elementwise_kernelILi8EZZZNS0_16asin_kernel_cudaERNS_18TensorIteratorBaseEENKUlvE0_clEvENKUlvE_clEvEUldE_St5arrayIPcLm2EEEEviT0_T1_,@function
        .size           _ZN2at6native29vectorized_elementwise_kernelILi8EZZZNS0_16asin_kernel_cudaERNS_18TensorIteratorBaseEENKUlvE0_clEvENKUlvE_clEvEUldE_St5arrayIPcLm2EEEEviT0_T1_,(.L_x_20851 - _ZN2at6native29vectorized_elementwise_kernelILi8EZZZNS0_16asin_kernel_cudaERNS_18TensorIteratorBaseEENKUlvE0_clEvENKUlvE_clEvEUldE_St5arrayIPcLm2EEEEviT0_T1_)
        .other          _ZN2at6native29vectorized_elementwise_kernelILi8EZZZNS0_16asin_kernel_cudaERNS_18TensorIteratorBaseEENKUlvE0_clEvENKUlvE_clEvEUldE_St5arrayIPcLm2EEEEviT0_T1_,@"STO_CUDA_ENTRY STV_DEFAULT"
_ZN2at6native29vectorized_elementwise_kernelILi8EZZZNS0_16asin_kernel_cudaERNS_18TensorIteratorBaseEENKUlvE0_clEvENKUlvE_clEvEUldE_St5arrayIPcLm2EEEEviT0_T1_:
.text._ZN2at6native29vectorized_elementwise_kernelILi8EZZZNS0_16asin_kernel_cudaERNS_18TensorIteratorBaseEENKUlvE0_clEvENKUlvE_clEvEUldE_St5arrayIPcLm2EEEEviT0_T1_:
        /* <DEDUP_REMOVED lines=90> */
.L_x_2654:
        /* <DEDUP_REMOVED lines=15> */
.L_x_2655:
[----:B------:R-:W-:Y:S05]  /*0690*/  BSYNC B0 ;  /* 0x0000000000007941 */ /* 0x000fea0003800000 */
.L_x_2653:
        /* <DEDUP_REMOVED lines=48> */
.L_x_2657:
        /* <DEDUP_REMOVED lines=15> */
.L_x_2658:
[----:B------:R-:W-:Y:S05]  /*0a90*/  BSYNC B0 ;  /* 0x0000000000007941 */ /* 0x000fea0003800000 */
.L_x_2656:
        /* <DEDUP_REMOVED lines=48> */
.L_x_2660:
        /* <DEDUP_REMOVED lines=15> */
.L_x_2661:
[----:B------:R-:W-:Y:S05]  /*0e90*/  BSYNC B0 ;  /* 0x0000000000007941 */ /* 0x000fea0003800000 */
.L_x_2659:
        /* <DEDUP_REMOVED lines=48> */
.L_x_2663:
        /* <DEDUP_REMOVED lines=15> */
.L_x_2664:
[----:B------:R-:W-:Y:S05]  /*1290*/  BSYNC B0 ;  /* 0x0000000000007941 */ /* 0x000fea0003800000 */
.L_x_2662:
        /* <DEDUP_REMOVED lines=48> */
.L_x_2666:
        /* <DEDUP_REMOVED lines=15> */
.L_x_2667:
[----:B------:R-:W-:Y:S05]  /*1690*/  BSYNC B0 ;  /* 0x0000000000007941 */ /* 0x000fea0003800000 */
.L_x_2665:
        /* <DEDUP_REMOVED lines=48> */
.L_x_2669:
        /* <DEDUP_REMOVED lines=15> */
.L_x_2670:
[----:B------:R-:W-:Y:S05]  /*1a90*/  BSYNC B0 ;  /* 0x0000000000007941 */ /* 0x000fea0003800000 */
.L_x_2668:
        /* <DEDUP_REMOVED lines=48> */
.L_x_2672:
        /* <DEDUP_REMOVED lines=15> */
.L_x_2673:
[----:B------:R-:W-:Y:S05]  /*1e90*/  BSYNC B0 ;  /* 0x0000000000007941 */ /* 0x000fea0003800000 */
.L_x_2671:
        /* <DEDUP_REMOVED lines=48> */
.L_x_2675:
        /* <DEDUP_REMOVED lines=15> */
.L_x_2676:
[----:B------:R-:W-:Y:S05]  /*2290*/  BSYNC B0 ;  /* 0x0000000000007941 */ /* 0x000fea0003800000 */
.L_x_2674:
        /* <DEDUP_REMOVED lines=9> */
.L_x_2652:
        /* <DEDUP_REMOVED lines=132> */
.L_x_2679:
        /* <DEDUP_REMOVED lines=41> */
.L_x_2678:
[----:B------:R-:W-:Y:S05]  /*2e00*/  BSYNC B0 ;  /* 0x0000000000007941 */ /* 0x000fea0003800000 */
.L_x_2677:
        /* <DEDUP_REMOVED lines=76> */
.L_x_2682:
        /* <DEDUP_REMOVED lines=41> */
.L_x_2681:
[----:B------:R-:W-:Y:S05]  /*3560*/  BSYNC B0 ;  /* 0x0000000000007941 */ /* 0x000fea0003800000 */
.L_x_2680:
        /* <DEDUP_REMOVED lines=76> */
.L_x_2685:
        /* <DEDUP_REMOVED lines=41> */
.L_x_2684:
[----:B------:R-:W-:Y:S05]  /*3cc0*/  BSYNC B0 ;  /* 0x0000000000007941 */ /* 0x000fea0003800000 */
.L_x_2683:
        /* <DEDUP_REMOVED lines=76> */
.L_x_2688:
        /* <DEDUP_REMOVED lines=41> */
.L_x_2687:
[----:B------:R-:W-:Y:S05]  /*4420*/  BSYNC B0 ;  /* 0x0000000000007941 */ /* 0x000fea0003800000 */
.L_x_2686:
        /* <DEDUP_REMOVED lines=76> */
.L_x_2691:
        /* <DEDUP_REMOVED lines=41> */
.L_x_2690:
[----:B------:R-:W-:Y:S05]  /*4b80*/  BSYNC B0 ;  /* 0x0000000000007941 */ /* 0x000fea0003800000 */
.L_x_2689:
        /* <DEDUP_REMOVED lines=76> */
.L_x_2694:
        /* <DEDUP_REMOVED lines=41> */
.L_x_2693:
[----:B------:R-:W-:Y:S05]  /*52e0*/  BSYNC B0 ;  /* 0x0000000000007941 */ /* 0x000fea0003800000 */
.L_x_2692:
        /* <DEDUP_REMOVED lines=76> */
.L_x_2697:
        /* <DEDUP_REMOVED lines=41> */
.L_x_2696:
[----:B------:R-:W-:Y:S05]  /*5a40*/  BSYNC B0 ;  /* 0x0000000000007941 */ /* 0x000fea0003800000 */
.L_x_2695:
        /* <DEDUP_REMOVED lines=77> */
.L_x_2700:
        /* <DEDUP_REMOVED lines=41> */
.L_x_2699:
[----:B------:R-:W-:Y:S05]  /*61b0*/  BSYNC B0 ;  /* 0x0000000000007941 */ /* 0x000fea0003800000 */
.L_x_2698:
        /* <DEDUP_REMOVED lines=21> */
.L_x_2703:
[----:B------:R-:W-:-:S13]  /*6310*/  ISETP.GE.AND P0, PT, R3, R2, PT ;  /* 0x000000020300720c */ /* 0x000fda0003f06270 */
[----:B------:R-:W-:Y:S05]  /*6320*/  @P0 BRA `(.L_x_2705) ;  /* 0x0000000000300947 */ /* 0x000fea0003800000 */
[----:B0-----:R-:W0:Y:S01]  /*6330*/  LDC.64 R4, c[0x0][0x218] ;  /* 0x00008600ff047b82 */ /* 0x001e220000000a00 */
[----:B------:R-:W-:Y:S02]  /*6340*/  IMAD.IADD R7, R0, 0x1, R3 ;  /* 0x0000000100077824 */ /* 0x000fe400078e0203 */
[----:B------:R-:W-:Y:S02]  /*6350*/  VIADD R3, R3, 0x80 ;  /* 0x0000008003037836 */ /* 0x000fe40000000000 */
[----:B0-----:R-:W-:-:S05]  /*6360*/  IMAD.WIDE.U32 R4, R7, 0x8, R4 ;  /* 0x0000000807047825 */ /* 0x001fca00078e0004 */
[----:B------:R1:W-:Y:S02]  /*6370*/  STG.E.64 desc[UR4][R4.64], R14 ;  /* 0x0000000e04007986 */ /* 0x0003e4000c101b04 */
.L_x_2704:
[----:B------:R-:W-:-:S13]  /*6380*/  ISETP.GE.AND P0, PT, R3, R2, PT ;  /* 0x000000020300720c */ /* 0x000fda0003f06270 */
[----:B------:R-:W-:Y:S05]  /*6390*/  @P0 BRA `(.L_x_2706) ;  /* 0x0000000000340947 */ /* 0x000fea0003800000 */
[----:B01----:R-:W0:Y:S01]  /*63a0*/  LDC.64 R4, c[0x0][0x218] ;  /* 0x00008600ff047b82 */ /* 0x003e220000000a00 */
[----:B------:R-:W-:Y:S01]  /*63b0*/  IMAD.IADD R7, R0, 0x1, R3 ;  /* 0x0000000100077824 */ /* 0x000fe200078e0203 */
[----:B------:R-:W-:-:S03]  /*63c0*/  IADD3 R3, R3, 0x80, RZ ;  /* 0x0000008003037810 */ /* 0x000fc60007ffe0ff */
[----:B0-----:R-:W-:-:S05]  /*63d0*/  IMAD.WIDE.U32 R4, R7, 0x8, R4 ;  /* 0x0000000807047825 */ /* 0x001fca00078e0004 */
[----:B------:R1:W-:Y:S02]  /*63e0*/  STG.E.64 desc[UR4][R4.64], R16 ;  /* 0x0000001004007986 */ /* 0x0003e4000c101b04 */
.L_x_2705:
        /* <DEDUP_REMOVED lines=8> */
.L_x_2706:
[----:B------:R-:W-:Y:S05]  /*6470*/  BSYNC B1 ;  /* 0x0000000000017941 */ /* 0x000fea0003800000 */
.L_x_2702:
[----:B------:R-:W-:-:S13]  /*6480*/  ISETP.GE.AND P0, PT, R3, R2, PT ;  /* 0x000000020300720c */ /* 0x000fda0003f06270 */
[----:B012---:R-:W0:Y:S01]  /*6490*/  @!P0 LDC.64 R4, c[0x0][0x218] ;  /* 0x00008600ff048b82 */ /* 0x007e220000000a00 */
[----:B------:R-:W-:Y:S02]  /*64a0*/  @!P0 IMAD.IADD R7, R0, 0x1, R3 ;  /* 0x0000000100078824 */ /* 0x000fe400078e0203 */
[----:B------:R-:W-:Y:S02]  /*64b0*/  @!P0 VIADD R3, R3, 0x80 ;  /* 0x0000008003038836 */ /* 0x000fe40000000000 */
[----:B0-----:R-:W-:-:S05]  /*64c0*/  @!P0 IMAD.WIDE.U32 R4, R7, 0x8, R4 ;  /* 0x0000000807048825 */ /* 0x001fca00078e0004 */
[----:B------:R2:W-:Y:S02]  /*64d0*/  @!P0 STG.E.64 desc[UR4][R4.64], R20 ;  /* 0x0000001404008986 */ /* 0x0005e4000c101b04 */
.L_x_2707:
[----:B------:R-:W-:Y:S05]  /*64e0*/  BSYNC B0 ;  /* 0x0000000000007941 */ /* 0x000fea0003800000 */
.L_x_2701:
        /* <DEDUP_REMOVED lines=8> */
.L_x_2708:
        /* <DEDUP_REMOVED lines=9> */
.L_x_20851:


//--------------------- .text._ZN2at6native18elementwise_kernelILi128ELi4EZNS0_15gpu_kernel_implIZZZNS0_16asin_kernel_cudaERNS_18TensorIteratorBaseEENKUlvE_clEvENKUlvE1_clEvEUlN3c107complexINS7_4HalfEEEE_EEvS4_RKT_EUliE_EEviT1_ --------------------------
	.section	.text._ZN2at6native18elementwise_kernelILi128ELi4EZNS0_15gpu_kernel_implIZZZNS0_16asin_kernel_cudaERNS_18TensorIteratorBaseEENKUlvE_clEvENKUlvE1_clEvEUlN3c107complexINS7_4HalfEEEE_EEvS4_RKT_EUliE_EEviT1_,"ax",@progbits
	.align	128
        .global         _ZN2at6native18elementwise_kernelILi128ELi4EZNS0_15gpu_kernel_implIZZZNS0_16asin_kernel_cudaERNS_18TensorIteratorBaseEENKUlvE_clEvENKUlvE1_clEvEUlN3c107complexINS7_4HalfEEEE_EEvS4_RKT_EUliE_EEviT1_
        .type           _ZN2at6native18elementwise_kernelILi128ELi4EZNS0_15gpu_kernel_implIZZZNS0_16asin_kernel_cudaERNS_18TensorIteratorBaseEENKUlvE_clEvENKUlvE1_clEvEUlN3c107complexINS7_4HalfEEEE_EEvS4_RKT_EUliE_EEviT1_,@function
        .size           _ZN2at6native18elementwise_kernelILi128ELi4EZNS0_15gpu_kernel_implIZZZNS0_16asin_kernel_cudaERNS_18TensorIteratorBaseEENKUlvE_clEvENKUlvE1_clEvEUlN3c107complexINS7_4HalfEEEE_EEvS4_RKT_EUliE_EEviT1_,(.L_x_20796 - _ZN2at6native18elementwise_kernelILi128ELi4EZNS0_15gpu_kernel_implIZZZNS0_16asin_kernel_cudaERNS_18TensorIteratorBaseEENKUlvE_clEvENKUlvE1_clEvEUlN3c107complexINS7_4HalfEEEE_EEvS4_RKT_EUliE_EEviT1_)
        .other          _ZN2at6native18elementwise_kernelILi128ELi4EZNS0_15gpu_kernel_implIZZZNS0_16asin_kernel_cudaERNS_18TensorIteratorBaseEENKUlvE_clEvENKUlvE1_clEvEUlN3c107complexINS7_4HalfEEEE_EEvS4_RKT_EUliE_EEviT1_,@"STO_CUDA_ENTRY STV_DEFAULT"
_ZN2at6native18elementwise_kernelILi128ELi4EZNS0_15gpu_kernel_implIZZZNS0_16asin_kernel_cudaERNS_18TensorIteratorBaseEENKUlvE_clEvENKUlvE1_clEvEUlN3c107complexINS7_4HalfEEEE_EEvS4_RKT_EUliE_EEviT1_:
.text._ZN2at6native18elementwise_kernelILi128ELi4EZNS0_15gpu_kernel_implIZZZNS0_16asin_kernel_cudaERNS_18TensorIteratorBaseEENKUlvE_clEvENKUlvE1_clEvEUlN3c107complexINS7_4HalfEEEE_EEvS4_RKT_EUliE_EEviT1_:
        /* <DEDUP_REMOVED lines=10> */
[----:B------:R-:W-:Y:S01]  /*00a0*/  HFMA2.MMA R18, -RZ, RZ, 0, 0 ;  /* 0x00000000ff127435 */ /* 0x000fe200000001ff */
[----:B------:R-:W-:Y:S01]  /*00b0*/  IMAD.MOV.U32 R0, RZ, RZ, RZ ;  /* 0x000000ffff007224 */ /* 0x000fe200078e00ff */
        /* <DEDUP_REMOVED lines=300> */
.L_x_2711:
[----:B------:R-:W0:Y:S01]  /*1380*/  LDC.U8 R5, c[0x0][0x422] ;  /* 0x00010880ff057b82 */ /* 0x000e220000000000 */
[----:B------:R-:W-:Y:S02]  /*1390*/  ULDC.64 UR4, c[0x0][0x418] ;  /* 0x0001060000047ab9 */ /* 0x000fe40000000a00 */
[----:B------:R-:W-:-:S04]  /*13a0*/  IADD3 R2, P1, R0, UR4, RZ ;  /* 0x0000000400027c10 */ /* 0x000fc8000ff3e0ff */
[----:B------:R-:W-:Y:S02]  /*13b0*/  IADD3.X R3, RZ, UR5, RZ, P1, !PT ;  /* 0x00000005ff037c10 */ /* 0x000fe40008ffe4ff */
        /* <DEDUP_REMOVED lines=11> */
[----:B------:R-:W2:Y:S01]  /*1470*/  LDG.E.S8 R2, desc[UR36][R2.64] ;  /* 0x0000002402027981 */ /* 0x000ea2000c1e1300 */
[----:B------:R-:W-:Y:S01]  /*1480*/  PRMT R5, RZ, 0x7610, R5 ;  /* 0x00007610ff057816 */ /* 0x000fe20000000005 */
[----:B--2---:R-:W0:Y:S02]  /*1490*/  I2F.S16 R0, R2 ;  /* 0x0000000200007306 */ /* 0x004e240000101400 */
[----:B0-----:R-:W-:Y:S01]  /*14a0*/  F2FP.F16.F32.PACK_AB R0, RZ, R0 ;  /* 0x00000000ff00723e */ /* 0x001fe200000000ff */
[----:B------:R-:W-:Y:S06]  /*14b0*/  BRA `(.L_x_2717) ;  /* 0x0000000c00fc7947 */ /* 0x000fec0003800000 */
.L_x_2715:
[----:B------:R-:W2:Y:S01]  /*14c0*/  LDG.E.U8 R2, desc[UR36][R2.64] ;  /* 0x0000002402027981 */ /* 0x000ea2000c1e1100 */
[----:B------:R-:W-:Y:S02]  /*14d0*/  PRMT R5, RZ, 0x7610, R5 ;  /* 0x00007610ff057816 */ /* 0x000fe40000000005 */
[----:B--2---:R-:W-:-:S04]  /*14e0*/  I2FP.F32.U32 R0, R2 ;  /* 0x0000000200007245 */ /* 0x004fc80000201000 */
[----:B------:R-:W-:Y:S01]  /*14f0*/  F2FP.F16.F32.PACK_AB R0, RZ, R0 ;  /* 0x00000000ff00723e */ /* 0x000fe200000000ff */
[----:B------:R-:W-:Y:S06]  /*1500*/  BRA `(.L_x_2717) ;  /* 0x0000000c00e87947 */ /* 0x000fec0003800000 */
.L_x_2714:
[----:B------:R-:W-:-:S13]  /*1510*/  ISETP.NE.AND P0, PT, R4, 0x2, PT ;  /* 0x000000020400780c */ /* 0x000fda0003f05270 */
[----:B------:R-:W-:Y:S05]  /*1520*/  @!P0 BRA `(.L_x_2718) ;  /* 0x0000000000388947 */ /* 0x000fea0003800000 */
[----:B------:R-:W-:-:S13]  /*1530*/  ISETP.NE.AND P0, PT, R4, 0x3, PT ;  /* 0x000000030400780c */ /* 0x000fda0003f05270 */
[----:B------:R-:W-:Y:S05]  /*1540*/  @!P0 BRA `(.L_x_2719) ;  /* 0x00000000001c8947 */ /* 0x000fea0003800000 */
[----:B------:R-:W-:-:S13]  /*1550*/  ISETP.NE.AND P0, PT, R4, 0x4, PT ;  /* 0x000000040400780c */ /* 0x000fda0003f05270 */
[----:B------:R-:W-:Y:S05]  /*1560*/  @P0 BRA `(.L_x_2716) ;  /* 0x0000000c00600947 */ /* 0x000fea0003800000 */
[----:B------:R-:W2:Y:S01]  /*1570*/  LDG.E.64 R2, desc[UR36][R2.64] ;  /* 0x0000002402027981 */ /* 0x000ea2000c1e1b00 */
[----:B------:R-:W-:Y:S01]  /*1580*/  PRMT R5, RZ, 0x7610, R5 ;  /* 0x00007610ff057816 */ /* 0x000fe20000000005 */
[----:B--2---:R-:W0:Y:S02]  /*1590*/  I2F.S64 R0, R2 ;  /* 0x0000000200007312 */ /* 0x004e240000301400 */
[----:B0-----:R-:W-:Y:S01]  /*15a0*/  F2FP.F16.F32.PACK_AB R0, RZ, R0 ;  /* 0x00000000ff00723e */ /* 0x001fe200000000ff */
[----:B------:R-:W-:Y:S06]  /*15b0*/  BRA `(.L_x_2717) ;  /* 0x0000000c00bc7947 */ /* 0x000fec0003800000 */
.L_x_2719:
[----:B------:R-:W2:Y:S01]  /*15c0*/  LDG.E R2, desc[UR36][R2.64] ;  /* 0x0000002402027981 */ /* 0x000ea2000c1e1900 */
[----:B------:R-:W-:Y:S02]  /*15d0*/  PRMT R5, RZ, 0x7610, R5 ;  /* 0x00007610ff057816 */ /* 0x000fe40000000005 */
[----:B--2---:R-:W-:-:S04]  /*15e0*/  I2FP.F32.S32 R0, R2 ;  /* 0x0000000200007245 */ /* 0x004fc80000201400 */
[----:B------:R-:W-:Y:S01]  /*15f0*/  F2FP.F16.F32.PACK_AB R0, RZ, R0 ;  /* 0x00000000ff00723e */ /* 0x000fe200000000ff */
[----:B------:R-:W-:Y:S06]  /*1600*/  BRA `(.L_x_2717) ;  /* 0x0000000c00a87947 */ /* 0x000fec0003800000 */
.L_x_2718:
[----:B------:R-:W2:Y:S01]  /*1610*/  LDG.E.U16 R2, desc[UR36][R2.64] ;  /* 0x0000002402027981 */ /* 0x000ea2000c1e1500 */
[----:B------:R-:W-:Y:S01]  /*1620*/  PRMT R5, RZ, 0x7610, R5 ;  /* 0x00007610ff057816 */ /* 0x000fe20000000005 */
[----:B--2---:R-:W0:Y:S02]  /*1630*/  I2F.S16 R0, R2 ;  /* 0x0000000200007306 */ /* 0x004e240000101400 */
[----:B0-----:R-:W-:Y:S01]  /*1640*/  F2FP.F16.F32.PACK_AB R0, RZ, R0 ;  /* 0x00000000ff00723e */ /* 0x001fe200000000ff */
[----:B------:R-:W-:Y:S06]  /*1650*/  BRA `(.L_x_2717) ;  /* 0x0000000c00947947 */ /* 0x000fec0003800000 */
.L_x_2713:
[----:B------:R-:W-:-:S13]  /*1660*/  ISETP.GT.AND P0, PT, R4, 0x6, PT ;  /* 0x000000060400780c */ /* 0x000fda0003f04270 */
[----:B------:R-:W-:Y:S05]  /*1670*/  @P0 BRA `(.L_x_2720) ;  /* 0x0000000000340947 */ /* 0x000fea0003800000 */
[----:B------:R-:W-:-:S13]  /*1680*/  ISETP.NE.AND P0, PT, R4, 0x5, PT ;  /* 0x000000050400780c */ /* 0x000fda0003f05270 */
[----:B------:R-:W-:Y:S05]  /*1690*/  @!P0 BRA `(.L_x_2721) ;  /* 0x0000000000188947 */ /* 0x000fea0003800000 */
[----:B------:R-:W-:-:S13]  /*16a0*/  ISETP.NE.AND P0, PT, R4, 0x6, PT ;  /* 0x000000060400780c */ /* 0x000fda0003f05270 */
[----:B------:R-:W-:Y:S05]  /*16b0*/  @P0 BRA `(.L_x_2716) ;  /* 0x0000000c000c0947 */ /* 0x000fea0003800000 */
[----:B------:R-:W2:Y:S01]  /*16c0*/  LDG.E R0, desc[UR36][R2.64] ;  /* 0x0000002402007981 */ /* 0x000ea2000c1e1900 */
[----:B------:R-:W-:Y:S02]  /*16d0*/  PRMT R5, RZ, 0x7610, R5 ;  /* 0x00007610ff057816 */ /* 0x000fe40000000005 */
[----:B--2---:R-:W-:Y:S01]  /*16e0*/  F2FP.F16.F32.PACK_AB R0, RZ, R0 ;  /* 0x00000000ff00723e */ /* 0x004fe200000000ff */
[----:B------:R-:W-:Y:S06]  /*16f0*/  BRA `(.L_x_2717) ;  /* 0x0000000c006c7947 */ /* 0x000fec0003800000 */
.L_x_2721:
[----:B------:R-:W2:Y:S01]  /*1700*/  LDG.E.U16 R0, desc[UR36][R2.64] ;  /* 0x0000002402007981 */ /* 0x000ea2000c1e1500 */
[----:B------:R-:W-:Y:S01]  /*1710*/  PRMT R5, RZ, 0x7610, R5 ;  /* 0x00007610ff057816 */ /* 0x000fe20000000005 */
[----:B--2---:R-:W-:-:S05]  /*1720*/  HADD2.F32 R0, -RZ, R0.H0_H0 ;  /* 0x20000000ff007230 */ /* 0x004fca0000004100 */
[----:B------:R-:W-:Y:S01]  /*1730*/  F2FP.F16.F32.PACK_AB R0, RZ, R0 ;  /* 0x00000000ff00723e */ /* 0x000fe200000000ff */
[----:B------:R-:W-:Y:S06]  /*1740*/  BRA `(.L_x_2717) ;  /* 0x0000000c00587947 */ /* 0x000fec0003800000 */
.L_x_2720:
[----:B------:R-:W-:-:S13]  /*1750*/  ISETP.NE.AND P0, PT, R4, 0x7, PT ;  /* 0x000000070400780c */ /* 0x000fda0003f05270 */
[----:B------:R-:W-:Y:S05]  /*1760*/  @!P0 BRA `(.L_x_2722) ;  /* 0x0000000000308947 */ /* 0x000fea0003800000 */
[----:B------:R-:W-:-:S13]  /*1770*/  ISETP.NE.AND P0, PT, R4, 0x8, PT ;  /* 0x000000080400780c */ /* 0x000fda0003f05270 */
[----:B------:R-:W-:Y:S05]  /*1780*/  @!P0 BRA `(.L_x_2723) ;  /* 0x0000000000188947 */ /* 0x000fea0003800000 */
[----:B------:R-:W-:-:S13]  /*1790*/  ISETP.NE.AND P0, PT, R4, 0x9, PT ;  /* 0x000000090400780c */ /* 0x000fda0003f05270 */
[----:B------:R-:W-:Y:S05]  /*17a0*/  @P0 BRA `(.L_x_2716) ;  /* 0x0000000800d00947 */ /* 0x000fea0003800000 */
[----:B------:R-:W2:Y:S02]  /*17b0*/  LDG.E.64 R4, desc[UR36][R2.64] ;  /* 0x0000002402047981 */ /* 0x000ea4000c1e1b00 */
[----:B--2---:R-:W-:-:S04]  /*17c0*/  F2FP.F16.F32.PACK_AB R5, R4, R5 ;  /* 0x000000050405723e */ /* 0x004fc800000000ff */
[----:B------:R-:W-:Y:S01]  /*17d0*/  PRMT R0, R5, 0x7632, R0 ;  /* 0x0000763205007816 */ /* 0x000fe20000000000 */
[----:B------:R-:W-:Y:S06]  /*17e0*/  BRA `(.L_x_2717) ;  /* 0x0000000c00307947 */ /* 0x000fec0003800000 */
.L_x_2723:
[----:B------:R-:W2:Y:S02]  /*17f0*/  LDG.E R2, desc[UR36][R2.64] ;  /* 0x0000002402027981 */ /* 0x000ea4000c1e1900 */
[C---:B--2---:R-:W-:Y:S02]  /*1800*/  PRMT R0, R2.reuse, 0x7610, R0 ;  /* 0x0000761002007816 */ /* 0x044fe40000000000 */
[----:B------:R-:W-:Y:S01]  /*1810*/  PRMT R5, R2, 0x7632, R5 ;  /* 0x0000763202057816 */ /* 0x000fe20000000005 */
[----:B------:R-:W-:Y:S06]  /*1820*/  BRA `(.L_x_2717) ;  /* 0x0000000c00207947 */ /* 0x000fec0003800000 */
.L_x_2722:
[----:B------:R-:W2:Y:S01]  /*1830*/  LDG.E.64 R2, desc[UR36][R2.64] ;  /* 0x0000002402027981 */ /* 0x000ea2000c1e1b00 */
[----:B------:R-:W-:Y:S01]  /*1840*/  UMOV UR4, 0xf0000000 ;  /* 0xf000000000047882 */ /* 0x000fe20000000000 */
[----:B------:R-:W-:Y:S01]  /*1850*/  UMOV UR5, 0x380fffff ;  /* 0x380fffff00057882 */ /* 0x000fe20000000000 */
[----:B------:R-:W-:Y:S01]  /*1860*/  PRMT R5, RZ, 0x7610, R5 ;  /* 0x00007610ff057816 */ /* 0x000fe20000000005 */
[----:B--2---:R-:W0:Y:S01]  /*1870*/  F2F.F32.F64 R0, R2 ;  /* 0x0000000200007310 */ /* 0x004e220000301000 */
[----:B------:R-:W-:-:S14]  /*1880*/  DSETP.GEU.AND P0, PT, |R2|, UR4, PT ;  /* 0x0000000402007e2a */ /* 0x000fdc000bf0e200 */
[----:B0-----:R-:W-:-:S05]  /*1890*/  @!P0 FMUL R0, R0, 1.175494350822287508e-38 ;  /* 0x0080000000008820 */ /* 0x001fca0000400000 */
[----:B------:R-:W-:Y:S01]  /*18a0*/  F2FP.F16.F32.PACK_AB R0, RZ, R0 ;  /* 0x00000000ff00723e */ /* 0x000fe200000000ff */
[----:B------:R-:W-:Y:S06]  /*18b0*/  BRA `(.L_x_2717) ;  /* 0x0000000800fc7947 */ /* 0x000fec0003800000 */
.L_x_2712:
        /* <DEDUP_REMOVED lines=9> */
[----:B------:R-:W-:Y:S02]  /*1950*/  PRMT R5, RZ, 0x7610, R5 ;  /* 0x00007610ff057816 */ /* 0x000fe40000000005 */
[----:B--2---:R-:W-:-:S04]  /*1960*/  ISETP.NE.AND P0, PT, R2, RZ, PT ;  /* 0x000000ff0200720c */ /* 0x004fc80003f05270 */
[----:B------:R-:W-:-:S04]  /*1970*/  FSEL R0, RZ, 1, !P0 ;  /* 0x3f800000ff007808 */ /* 0x000fc80004000000 */
[----:B------:R-:W-:Y:S01]  /*1980*/  F2FP.F16.F32.PACK_AB R0, RZ, R0 ;  /* 0x00000000ff00723e */ /* 0x000fe200000000ff */
[----:B------:R-:W-:Y:S06]  /*1990*/  BRA `(.L_x_2717) ;  /* 0x0000000800c47947 */ /* 0x000fec0003800000 */
.L_x_2726:
[----:B------:R-:W2:Y:S01]  /*19a0*/  LDG.E.128 R4, desc[UR36][R2.64] ;  /* 0x0000002402047981 */ /* 0x000ea2000c1e1d00 */
[----:B------:R-:W-:Y:S01]  /*19b0*/  UMOV UR4, 0xf0000000 ;  /* 0xf000000000047882 */ /* 0x000fe20000000000 */
[----:B------:R-:W-:Y:S01]  /*19c0*/  UMOV UR5, 0x380fffff ;  /* 0x380fffff00057882 */ /* 0x000fe20000000000 */
[----:B--2---:R-:W0:Y:S01]  /*19d0*/  F2F.F32.F64 R8, R6 ;  /* 0x0000000600087310 */ /* 0x004e220000301000 */
[----:B------:R-:W-:Y:S02]  /*19e0*/  DSETP.GEU.AND P1, PT, |R6|, UR4, PT ;  /* 0x0000000406007e2a */ /* 0x000fe4000bf2e200 */
[----:B------:R-:W-:-:S05]  /*19f0*/  DSETP.GEU.AND P0, PT, |R4|, UR4, PT ;  /* 0x0000000404007e2a */ /* 0x000fca000bf0e200 */
[----:B------:R1:W2:Y:S07]  /*1a00*/  F2F.F32.F64 R0, R4 ;  /* 0x0000000400007310 */ /* 0x0002ae0000301000 */
[----:B0-----:R-:W-:-:S05]  /*1a10*/  @!P1 FMUL R8, R8, 1.175494350822287508e-38 ;  /* 0x0080000008089820 */ /* 0x001fca0000400000 */
[----:B-1----:R-:W-:Y:S01]  /*1a20*/  F2FP.F16.F32.PACK_AB R5, RZ, R8 ;  /* 0x00000008ff05723e */ /* 0x002fe200000000ff */
[----:B--2---:R-:W-:-:S05]  /*1a30*/  @!P0 FMUL R0, R0, 1.175494350822287508e-38 ;  /* 0x0080000000008820 */ /* 0x004fca0000400000 */
[----:B------:R-:W-:Y:S01]  /*1a40*/  F2FP.F16.F32.PACK_AB R0, RZ, R0 ;  /* 0x00000000ff00723e */ /* 0x000fe200000000ff */
[----:B------:R-:W-:Y:S06]  /*1a50*/  BRA `(.L_x_2717) ;  /* 0x0000000800947947 */ /* 0x000fec0003800000 */
.L_x_2725:
[----:B------:R-:W-:-:S13]  /*1a60*/  ISETP.NE.AND P0, PT, R4, 0xf, PT ;  /* 0x0000000f0400780c */ /* 0x000fda0003f05270 */
[----:B------:R-:W-:Y:S05]  /*1a70*/  @!P0 BRA `(.L_x_2727) ;  /* 0x0000000000a48947 */ /* 0x000fea0003800000 */
[----:B------:R-:W-:-:S13]  /*1a80*/  ISETP.NE.AND P0, PT, R4, 0x17, PT ;  /* 0x000000170400780c */ /* 0x000fda0003f05270 */
[----:B------:R-:W-:Y:S05]  /*1a90*/  @!P0 BRA `(.L_x_2728) ;  /* 0x0000000000608947 */ /* 0x000fea0003800000 */
[----:B------:R-:W-:-:S13]  /*1aa0*/  ISETP.NE.AND P0, PT, R4, 0x18, PT ;  /* 0x000000180400780c */ /* 0x000fda0003f05270 */
[----:B------:R-:W-:Y:S05]  /*1ab0*/  @P0 BRA `(.L_x_2716) ;  /* 0x00000008000c0947 */ /* 0x000fea0003800000 */
[----:B------:R-:W2:Y:S01]  /*1ac0*/  LDG.E.U8 R0, desc[UR36][R2.64] ;  /* 0x0000002402007981 */ /* 0x000ea2000c1e1100 */
[----:B------:R-:W-:Y:S01]  /*1ad0*/  MOV R8, 0xff800000 ;  /* 0xff80000000087802 */ /* 0x000fe20000000f00 */
        /* <DEDUP_REMOVED lines=16> */
[----:B------:R-:W-:Y:S02]  /*1be0*/  LOP3.LUT R0, R5, 0x80000000, R0, 0xf8, !PT ;  /* 0x8000000005007812 */ /* 0x000fe400078ef800 */
[----:B------:R-:W-:Y:S02]  /*1bf0*/  PRMT R5, RZ, 0x7610, R5 ;  /* 0x00007610ff057816 */ /* 0x000fe40000000005 */
[----:B------:R-:W-:Y:S01]  /*1c00*/  F2FP.F16.F32.PACK_AB R0, RZ, R0 ;  /* 0x00000000ff00723e */ /* 0x000fe200000000ff */
[----:B------:R-:W-:Y:S06]  /*1c10*/  BRA `(.L_x_2717) ;  /* 0x0000000800247947 */ /* 0x000fec0003800000 */
.L_x_2728:
[----:B------:R-:W2:Y:S02]  /*1c20*/  LDG.E.U8 R2, desc[UR36][R2.64] ;  /* 0x0000002402027981 */ /* 0x000ea4000c1e1100 */
[C---:B--2---:R-:W-:Y:S02]  /*1c30*/  SHF.L.U32 R0, R2.reuse, 0x19, RZ ;  /* 0x0000001902007819 */ /* 0x044fe400000006ff */
[----:B------:R-:W-:Y:S02]  /*1c40*/  SHF.L.U32 R5, R2, 0x18, RZ ;  /* 0x0000001802057819 */ /* 0x000fe400000006ff */
        /* <DEDUP_REMOVED lines=8> */
[--C-:B------:R-:W-:Y:S02]  /*1cd0*/  LOP3.LUT R0, R4, 0x80000000, R5.reuse, 0xf8, !PT ;  /* 0x8000000004007812 */ /* 0x100fe400078ef805 */
[----:B------:R-:W-:Y:S02]  /*1ce0*/  PRMT R5, RZ, 0x7610, R5 ;  /* 0x00007610ff057816 */ /* 0x000fe40000000005 */
[----:B------:R-:W-:Y:S01]  /*1cf0*/  F2FP.F16.F32.PACK_AB R0, RZ, R0 ;  /* 0x00000000ff00723e */ /* 0x000fe200000000ff */
[----:B------:R-:W-:Y:S06]  /*1d00*/  BRA `(.L_x_2717) ;  /* 0x0000000400e87947 */ /* 0x000fec0003800000 */
.L_x_2727:
[----:B------:R-:W2:Y:S01]  /*1d10*/  LDG.E.U16 R0, desc[UR36][R2.64] ;  /* 0x0000002402007981 */ /* 0x000ea2000c1e1500 */
[----:B------:R-:W-:Y:S01]  /*1d20*/  PRMT R5, RZ, 0x7610, R5 ;  /* 0x00007610ff057816 */ /* 0x000fe20000000005 */
[----:B--2---:R-:W-:-:S05]  /*1d30*/  IMAD.U32 R0, R0, 0x10000, RZ ;  /* 0x0001000000007824 */ /* 0x004fca00078e00ff */
[----:B------:R-:W-:Y:S01]  /*1d40*/  F2FP.F16.F32.PACK_AB R0, RZ, R0 ;  /* 0x00000000ff00723e */ /* 0x000fe200000000ff */
[----:B------:R-:W-:Y:S06]  /*1d50*/  BRA `(.L_x_2717) ;  /* 0x0000000400d47947 */ /* 0x000fec0003800000 */
.L_x_2724:
        /* <DEDUP_REMOVED lines=8> */
[----:B------:R-:W2:Y:S01]  /*1de0*/  LDG.E.U16 R0, desc[UR36][R2.64] ;  /* 0x0000002402007981 */ /* 0x000ea2000c1e1500 */
[----:B------:R-:W-:Y:S02]  /*1df0*/  PRMT R5, RZ, 0x7610, R5 ;  /* 0x00007610ff057816 */ /* 0x000fe40000000005 */
[----:B--2---:R-:W-:-:S04]  /*1e00*/  I2FP.F32.U32 R0, R0 ;  /* 0x0000000000007245 */ /* 0x004fc80000201000 */
[----:B------:R-:W-:Y:S01]  /*1e10*/  F2FP.F16.F32.PACK_AB R0, RZ, R0 ;  /* 0x00000000ff00723e */ /* 0x000fe200000000ff */
[----:B------:R-:W-:Y:S06]  /*1e20*/  BRA `(.L_x_2717) ;  /* 0x0000000400a07947 */ /* 0x000fec0003800000 */
.L_x_2731:
[----:B------:R-:W2:Y:S01]  /*1e30*/  LDG.E.U8 R2, desc[UR36][R2.64] ;  /* 0x0000002402027981 */ /* 0x000ea2000c1e1100 */
[----:B------:R-:W-:Y:S01]  /*1e40*/  BSSY B0, `(.L_x_2732) ;  /* 0x0000018000007945 */ /* 0x000fe20003800000 */
        /* <DEDUP_REMOVED lines=19> */
.L_x_2735:
[----:B------:R-:W-:Y:S05]  /*1f80*/  BSYNC B1 ;  /* 0x0000000000017941 */ /* 0x000fea0003800000 */
.L_x_2734:
[----:B------:R-:W-:Y:S02]  /*1f90*/  LEA R3, R0, 0x3b800000, 0x17 ;  /* 0x3b80000000037811 */ /* 0x000fe400078eb8ff */
[----:B------:R-:W-:-:S04]  /*1fa0*/  SHF.L.U32 R0, R2, 0x14, RZ ;  /* 0x0000001402007819 */ /* 0x000fc800000006ff */
[----:B------:R-:W-:-:S07]  /*1fb0*/  LOP3.LUT R0, R3, R0, R4, 0xfe, !PT ;  /* 0x0000000003007212 */ /* 0x000fce00078efe04 */
.L_x_2733:
[----:B------:R-:W-:Y:S05]  /*1fc0*/  BSYNC B0 ;  /* 0x0000000000007941 */ /* 0x000fea0003800000 */
.L_x_2732:
[----:B------:R-:W-:Y:S02]  /*1fd0*/  F2FP.F16.F32.PACK_AB R0, RZ, R0 ;  /* 0x00000000ff00723e */ /* 0x000fe400000000ff */
[----:B------:R-:W-:Y:S01]  /*1fe0*/  PRMT R5, RZ, 0x7610, R5 ;  /* 0x00007610ff057816 */ /* 0x000fe20000000005 */
[----:B------:R-:W-:Y:S06]  /*1ff0*/  BRA `(.L_x_2717) ;  /* 0x00000004002c7947 */ /* 0x000fec0003800000 */
.L_x_2730:
        /* <DEDUP_REMOVED lines=12> */
[----:B------:R-:W-:Y:S02]  /*20c0*/  SHF.L.U32 R4, R3, 0x1f, RZ ;  /* 0x0000001f03047819 */ /* 0x000fe400000006ff */
[----:B------:R-:W-:-:S05]  /*20d0*/  SHF.R.U32.HI R0, RZ, 0x2, R0 ;  /* 0x00000002ff007819 */ /* 0x000fca0000011600 */
[----:B------:R-:W-:Y:S05]  /*20e0*/  @P0 BRA `(.L_x_2739) ;  /* 0x0000000000180947 */ /* 0x000fea0003800000 */
[----:B------:R-:W0:Y:S02]  /*20f0*/  FLO.U32 R3, R2 ;  /* 0x0000000200037300 */ /* 0x000e2400000e0000 */
[----:B0-----:R-:W-:-:S04]  /*2100*/  IADD3 R3, -R3, 0x1f, RZ ;  /* 0x0000001f03037810 */ /* 0x001fc80007ffe1ff */
[----:B------:R-:W-:Y:S01]  /*2110*/  IADD3 R0, R0, 0x1e, -R3 ;  /* 0x0000001e00007810 */ /* 0x000fe20007ffe803 */
[----:B------:R-:W-:-:S05]  /*2120*/  VIADD R5, R3, 0xffffffe3 ;  /* 0xffffffe303057836 */ /* 0x000fca0000000000 */
[----:B------:R-:W-:-:S04]  /*2130*/  SHF.L.U32 R5, R2, R5, RZ ;  /* 0x0000000502057219 */ /* 0x000fc800000006ff */
[----:B------:R-:W-:-:S07]  /*2140*/  LOP3.LUT R2, R5, 0x3, RZ, 0xc0, !PT ;  /* 0x0000000305027812 */ /* 0x000fce00078ec0ff */
.L_x_2739:
[----:B------:R-:W-:Y:S05]  /*2150*/  BSYNC B1 ;  /* 0x0000000000017941 */ /* 0x000fea0003800000 */
.L_x_2738:
[----:B------:R-:W-:Y:S01]  /*2160*/  LEA R3, R0, 0x37800000, 0x17 ;  /* 0x3780000000037811 */ /* 0x000fe200078eb8ff */
[----:B------:R-:W-:-:S05]  /*2170*/  IMAD.SHL.U32 R0, R2, 0x200000, RZ ;  /* 0x0020000002007824 */ /* 0x000fca00078e00ff */
[----:B------:R-:W-:-:S07]  /*2180*/  LOP3.LUT R0, R3, R0, R4, 0xfe, !PT ;  /* 0x0000000003007212 */ /* 0x000fce00078efe04 */
.L_x_2737:
[----:B------:R-:W-:Y:S05]  /*2190*/  BSYNC B0 ;  /* 0x0000000000007941 */ /* 0x000fea0003800000 */
.L_x_2736:
[----:B------:R-:W-:Y:S02]  /*21a0*/  F2FP.F16.F32.PACK_AB R0, RZ, R0 ;  /* 0x00000000ff00723e */ /* 0x000fe400000000ff */
[----:B------:R-:W-:Y:S01]  /*21b0*/  PRMT R5, RZ, 0x7610, R5 ;  /* 0x00007610ff057816 */ /* 0x000fe20000000005 */
[----:B------:R-:W-:Y:S06]  /*21c0*/  BRA `(.L_x_2717) ;  /* 0x0000000000b87947 */ /* 0x000fec0003800000 */
.L_x_2729:
        /* <DEDUP_REMOVED lines=14> */
.L_x_2743:
[----:B------:R-:W-:Y:S05]  /*22b0*/  BSYNC B0 ;  /* 0x0000000000007941 */ /* 0x000fea0003800000 */
.L_x_2742:
[----:B------:R-:W-:Y:S02]  /*22c0*/  PRMT R5, RZ, 0x7610, R5 ;  /* 0x00007610ff057816 */ /* 0x000fe40000000005 */
[----:B------:R-:W-:Y:S01]  /*22d0*/  F2FP.F16.F32.PACK_AB R0, RZ, R0 ;  /* 0x00000000ff00723e */ /* 0x000fe200000000ff */
[----:B------:R-:W-:Y:S06]  /*22e0*/  BRA `(.L_x_2717) ;  /* 0x0000000000707947 */ /* 0x000fec0003800000 */
.L_x_2716:
[----:B------:R-:W-:Y:S01]  /*22f0*/  MOV R0, 0x0 ;  /* 0x0000000000007802 */ /* 0x000fe20000000f00 */
[----:B------:R-:W-:Y:S01]  /*2300*/  ULDC.64 UR4, c[0x4][0x158] ;  /* 0x0100560000047ab9 */ /* 0x000fe20000000a00 */
[----:B------:R-:W-:Y:S01]  /*2310*/  ULDC.64 UR6, c[0x4][0x28] ;  /* 0x01000a0000067ab9 */ /* 0x000fe20000000a00 */
[----:B------:R-:W-:Y:S01]  /*2320*/  MOV R4, UR4 ;  /* 0x0000000400047c02 */ /* 0x000fe20008000f00 */
[----:B------:R0:W1:Y:S01]  /*2330*/  LDC.64 R2, c[0x4][R0] ;  /* 0x0100000000027b82 */ /* 0x0000620000000a00 */
[----:B------:R-:W-:Y:S01]  /*2340*/  IMAD.U32 R5, RZ, RZ, UR5 ;  /* 0x00000005ff057e24 */ /* 0x000fe2000f8e00ff */
[----:B------:R-:W-:Y:S01]  /*2350*/  ULDC.64 UR4, c[0x4][0x160] ;  /* 0x0100580000047ab9 */ /* 0x000fe20000000a00 */
[----:B------:R-:W-:Y:S01]  /*2360*/  HFMA2.MMA R8, -RZ, RZ, 0, 4.64916229248046875e-06 ;  /* 0x0000004eff087435 */ /* 0x000fe200000001ff */
[----:B------:R-:W-:Y:S01]  /*2370*/  IMAD.U32 R6, RZ, RZ, UR4 ;  /* 0x00000004ff067e24 */ /* 0x000fe2000f8e00ff */
[----:B------:R-:W-:Y:S01]  /*2380*/  MOV R7, UR5 ;  /* 0x0000000500077c02 */ /* 0x000fe20008000f00 */
[----:B------:R-:W-:-:S02]  /*2390*/  IMAD.U32 R10, RZ, RZ, UR6 ;  /* 0x00000006ff0a7e24 */ /* 0x000fc4000f8e00ff */
[----:B------:R-:W-:Y:S02]  /*23a0*/  IMAD.U32 R11, RZ, RZ, UR7 ;  /* 0x00000007ff0b7e24 */ /* 0x000fe4000f8e00ff */
[----:B------:R-:W-:Y:S02]  /*23b0*/  IMAD.MOV.U32 R12, RZ, RZ, 0x1 ;  /* 0x00000001ff0c7424 */ /* 0x000fe400078e00ff */
[----:B0-----:R-:W-:-:S07]  /*23c0*/  IMAD.MOV.U32 R13, RZ, RZ, RZ ;  /* 0x000000ffff0d7224 */ /* 0x001fce00078e00ff */
[----:B------:R-:W-:-:S07]  /*23d0*/  LEPC R20, `(.L_x_2744) ;  /* 0x000000001014794e */ /* 0x000fce0000000000 */
[----:B-1----:R-:W-:Y:S05]  /*23e0*/  CALL.ABS.NOINC R2 ;  /* 0x0000000002007343 */ /* 0x002fea0003c00000 */
.L_x_2744:
[----:B------:R-:W-:Y:S02]  /*23f0*/  PRMT R5, RZ, 0x7610, R5 ;  /* 0x00007610ff057816 */ /* 0x000fe40000000005 */
[----:B------:R-:W-:Y:S01]  /*2400*/  PRMT R0, RZ, 0x7610, R0 ;  /* 0x00007610ff007816 */ /* 0x000fe20000000000 */
[----:B------:R-:W-:Y:S06]  /*2410*/  BRA `(.L_x_2717) ;  /* 0x0000000000247947 */ /* 0x000fec0003800000 */
.L_x_2741:
[----:B------:R-:W2:Y:S01]  /*2420*/  LDG.E.64 R2, desc[UR36][R2.64] ;  /* 0x0000002402027981 */ /* 0x000ea2000c1e1b00 */
[----:B------:R-:W-:Y:S01]  /*2430*/  PRMT R5, RZ, 0x7610, R5 ;  /* 0x00007610ff057816 */ /* 0x000fe20000000005 */
[----:B--2---:R-:W0:Y:S02]  /*2440*/  I2F.U64 R0, R2 ;  /* 0x0000000200007312 */ /* 0x004e240000301000 */
[----:B0-----:R-:W-:Y:S01]  /*2450*/  F2FP.F16.F32.PACK_AB R0, RZ, R0 ;  /* 0x00000000ff00723e */ /* 0x001fe200000000ff */
[----:B------:R-:W-:Y:S06]  /*2460*/  BRA `(.L_x_2717) ;  /* 0x0000000000107947 */ /* 0x000fec0003800000 */
.L_x_2740:
[----:B------:R-:W2:Y:S01]  /*2470*/  LDG.E R2, desc[UR36][R2.64] ;  /* 0x0000002402027981 */ /* 0x000ea2000c1e1900 */
[----:B------:R-:W-:Y:S02]  /*2480*/  PRMT R5, RZ, 0x7610, R5 ;  /* 0x00007610ff057816 */ /* 0x000fe40000000005 */
[----:B--2---:R-:W-:-:S04]  /*2490*/  I2FP.F32.U32 R0, R2 ;  /* 0x0000000200007245 */ /* 0x004fc80000201000 */
[----:B------:R-:W-:-:S07]  /*24a0*/  F2FP.F16.F32.PACK_AB R0, RZ, R0 ;  /* 0x00000000ff00723e */ /* 0x000fce00000000ff */
.L_x_2717:
[----:B------:R-:W-:Y:S01]  /*24b0*/  HADD2.F32 R4, -RZ, R0.H0_H0 ;  /* 0x20000000ff047230 */ /* 0x000fe20000004100 */
[----:B------:R-:W-:Y:S01]  /*24c0*/  ULDC.64 UR4, c[0x0][0x410] ;  /* 0x0001040000047ab9 */ /* 0x000fe20000000a00 */
[----:B------:R-:W-:Y:S01]  /*24d0*/  HADD2.F32 R5, -RZ, R5.H0_H0 ;  /* 0x20000005ff057230 */ /* 0x000fe20000004100 */
[----:B------:R-:W-:Y:S01]  /*24e0*/  IADD3 R18, P2, R18, UR4, RZ ;  /* 0x0000000412127c10 */ /* 0x000fe2000ff5e0ff */
[----:B------:R-:W-:Y:S01]  /*24f0*/  BSSY B2, `(.L_x_2745) ;  /* 0x00002be000027945 */ /* 0x000fe20003800000 */
[C---:B------:R-:W-:Y:S01]  /*2500*/  FSETP.GTU.FTZ.AND P1, PT, |R4|.reuse, +INF , PT ;  /* 0x7f8000000400780b */ /* 0x040fe20003f3c200 */
[----:B------:R-:W-:Y:S01]  /*2510*/  FADD.FTZ R6, |R4|, -RZ ;  /* 0x800000ff04067221 */ /* 0x000fe20000010200 */
[----:B------:R-:W-:Y:S02]  /*2520*/  FSETP.GTU.FTZ.AND P0, PT, |R5|, +INF , PT ;  /* 0x7f8000000500780b */ /* 0x000fe40003f1c200 */
[----:B------:R-:W-:Y:S02]  /*2530*/  IADD3.X R19, RZ, UR5, RZ, P2, !PT ;  /* 0x00000005ff137c10 */ /* 0x000fe400097fe4ff */
[----:B------:R-:W-:-:S13]  /*2540*/  PLOP3.LUT P0, PT, P0, P1, PT, 0xa8, 0x0 ;  /* 0x000000000000781c */ /* 0x000fda0000703570 */
[----:B------:R-:W-:Y:S05]  /*2550*/  @P0 BRA `(.L_x_2746) ;  /* 0x0000002800a40947 */ /* 0x000fea0003800000 */
[C---:B------:R-:W-:Y:S01]  /*2560*/  FSETP.GT.FTZ.AND P0, PT, |R5|.reuse, 8388608, PT ;  /* 0x4b0000000500780b */ /* 0x040fe20003f14200 */
[----:B------:R-:W-:Y:S01]  /*2570*/  FADD.FTZ R7, |R5|, -RZ ;  /* 0x800000ff05077221 */ /* 0x000fe20000010200 */
[----:B------:R-:W-:-:S04]  /*2580*/  FSETP.GT.FTZ.AND P1, PT, R6, 8388608, PT ;  /* 0x4b0000000600780b */ /* 0x000fc80003f34000 */
[----:B------:R-:W-:-:S13]  /*2590*/  PLOP3.LUT P0, PT, P0, P1, PT, 0xa8, 0x0 ;  /* 0x000000000000781c */ /* 0x000fda0000703570 */
[----:B------:R-:W-:Y:S05]  /*25a0*/  @P0 BRA `(.L_x_2747) ;  /* 0x0000001000e40947 */ /* 0x000fea0003800000 */
[C---:B------:R-:W-:Y:S02]  /*25b0*/  FSETP.NEU.FTZ.AND P0, PT, R5.reuse, RZ, PT ;  /* 0x000000ff0500720b */ /* 0x040fe40003f1d000 */
[----:B------:R-:W-:Y:S02]  /*25c0*/  FSETP.NEU.FTZ.AND P1, PT, R4, RZ, PT ;  /* 0x000000ff0400720b */ /* 0x000fe40003f3d000 */
[----:B------:R-:W-:Y:S02]  /*25d0*/  FSETP.GEU.FTZ.AND P2, PT, R6, 0.00021143197955098003149, PT ;  /* 0x395db3d70600780b */ /* 0x000fe40003f5e000 */
[----:B------:R-:W-:Y:S02]  /*25e0*/  FSETP.GEU.FTZ.AND P3, PT, |R5|, 0.00021143197955098003149, PT ;  /* 0x395db3d70500780b */ /* 0x000fe40003f7e200 */
[----:B------:R-:W-:-:S04]  /*25f0*/  PLOP3.LUT P0, PT, P1, P0, PT, 0x2, 0x0 ;  /* 0x000000000000781c */ /* 0x000fc80000f00072 */
[----:B------:R-:W-:-:S13]  /*2600*/  PLOP3.LUT P0, PT, P0, P3, P2, 0xf1, 0x0 ;  /* 0x000000000000781c */ /* 0x000fda0000707e21 */
[----:B------:R-:W-:Y:S05]  /*2610*/  @P0 BRA `(.L_x_2748) ;  /* 0x0000002800ac0947 */ /* 0x000fea0003800000 */
[C---:B------:R-:W-:Y:S01]  /*2620*/  FADD.FTZ R3, R6.reuse, 1 ;  /* 0x3f80000006037421 */ /* 0x040fe20000010000 */
[----:B------:R-:W-:Y:S01]  /*2630*/  FADD.FTZ R9, |R7|, -RZ ;  /* 0x800000ff07097221 */ /* 0x000fe20000010200 */
[----:B------:R-:W-:Y:S01]  /*2640*/  FADD.FTZ R0, R6, -1 ;  /* 0xbf80000006007421 */ /* 0x000fe20000010000 */
[----:B------:R-:W-:Y:S01]  /*2650*/  BSSY B0, `(.L_x_2749) ;  /* 0x0000096000007945 */ /* 0x000fe20003800000 */
[----:B------:R-:W-:Y:S02]  /*2660*/  FADD.FTZ R2, |R3|, -RZ ;  /* 0x800000ff03027221 */ /* 0x000fe40000010200 */
[----:B------:R-:W-:-:S03]  /*2670*/  FADD.FTZ R12, |R0|, -RZ ;  /* 0x800000ff000c7221 */ /* 0x000fc60000010200 */
[-C--:B------:R-:W-:Y:S02]  /*2680*/  VIMNMX R8, R2, R9.reuse, !PT ;  /* 0x0000000902087248 */ /* 0x080fe40007fe0100 */
[----:B------:R-:W-:Y:S02]  /*2690*/  VIMNMX R14, R9, R12, !PT ;  /* 0x0000000c090e7248 */ /* 0x000fe40007fe0100 */
[----:B------:R-:W-:Y:S02]  /*26a0*/  LOP3.LUT R10, R8, 0xfe000000, RZ, 0xc0, !PT ;  /* 0xfe000000080a7812 */ /* 0x000fe400078ec0ff */
[----:B------:R-:W-:Y:S02]  /*26b0*/  VIMNMX R2, R2, R9, PT ;  /* 0x0000000902027248 */ /* 0x000fe40003fe0100 */
[----:B------:R-:W-:Y:S02]  /*26c0*/  IADD3 R11, -R10, 0x7e800000, RZ ;  /* 0x7e8000000a0b7810 */ /* 0x000fe40007ffe1ff */
[----:B------:R-:W-:-:S02]  /*26d0*/  LOP3.LUT R15, R14, 0xfe000000, RZ, 0xc0, !PT ;  /* 0xfe0000000e0f7812 */ /* 0x000fc400078ec0ff */
[----:B------:R-:W-:Y:S01]  /*26e0*/  VIMNMX R13, R9, R12, PT ;  /* 0x0000000c090d7248 */ /* 0x000fe20003fe0100 */
[-C--:B------:R-:W-:Y:S01]  /*26f0*/  FMUL.FTZ R9, R2, R11.reuse ;  /* 0x0000000b02097220 */ /* 0x080fe20000410000 */
[----:B------:R-:W-:Y:S01]  /*2700*/  IADD3 R20, -R15, 0x7e800000, RZ ;  /* 0x7e8000000f147810 */ /* 0x000fe20007ffe1ff */
[----:B------:R-:W-:Y:S01]  /*2710*/  FMUL.FTZ R11, R8, R11 ;  /* 0x0000000b080b7220 */ /* 0x000fe20000410000 */
[----:B------:R-:W-:Y:S01]  /*2720*/  FSETP.NEU.FTZ.AND P0, PT, R2, RZ, PT ;  /* 0x000000ff0200720b */ /* 0x000fe20003f1d000 */
[----:B------:R-:W-:Y:S01]  /*2730*/  FMUL.FTZ R12, R9, R9 ;  /* 0x00000009090c7220 */ /* 0x000fe20000410000 */
[C---:B------:R-:W-:Y:S01]  /*2740*/  FSETP.NEU.FTZ.AND P2, PT, R13.reuse, RZ, PT ;  /* 0x000000ff0d00720b */ /* 0x040fe20003f5d000 */
[-C--:B------:R-:W-:Y:S01]  /*2750*/  FMUL.FTZ R9, R13, R20.reuse ;  /* 0x000000140d097220 */ /* 0x080fe20000410000 */
[----:B------:R-:W-:Y:S01]  /*2760*/  FMUL.FTZ R20, R14, R20 ;  /* 0x000000140e147220 */ /* 0x000fe20000410000 */
[----:B------:R-:W-:Y:S01]  /*2770*/  FFMA.FTZ R12, R11, R11, R12 ;  /* 0x0000000b0b0c7223 */ /* 0x000fe2000001000c */
[----:B------:R-:W-:Y:S01]  /*2780*/  LOP3.LUT R15, R15, 0x800000, RZ, 0xfc, !PT ;  /* 0x008000000f0f7812 */ /* 0x000fe200078efcff */
[----:B------:R-:W-:Y:S01]  /*2790*/  FMUL.FTZ R9, R9, R9 ;  /* 0x0000000909097220 */ /* 0x000fe20000410000 */
[----:B------:R-:W-:-:S03]  /*27a0*/  FSETP.NEU.FTZ.AND P1, PT, R2, +INF , PT ;  /* 0x7f8000000200780b */ /* 0x000fc60003f3d000 */
[----:B------:R-:W-:Y:S01]  /*27b0*/  FFMA.FTZ R20, R20, R20, R9 ;  /* 0x0000001414147223 */ /* 0x000fe20000010009 */
[----:B------:R-:W0:Y:S01]  /*27c0*/  MUFU.SQRT R12, R12 ;  /* 0x0000000c000c7308 */ /* 0x000e220000002000 */
[----:B------:R-:W-:-:S07]  /*27d0*/  LOP3.LUT R9, R10, 0x800000, RZ, 0xfc, !PT ;  /* 0x008000000a097812 */ /* 0x000fce00078efcff */
[----:B------:R-:W1:Y:S01]  /*27e0*/  MUFU.SQRT R20, R20 ;  /* 0x0000001400147308 */ /* 0x000e620000002000 */
[----:B0-----:R-:W-:Y:S01]  /*27f0*/  @P0 FMUL.FTZ R8, R12, R9 ;  /* 0x000000090c080220 */ /* 0x001fe20000410000 */
[----:B------:R-:W-:-:S04]  /*2800*/  FSETP.NEU.FTZ.AND P0, PT, R13, +INF , PT ;  /* 0x7f8000000d00780b */ /* 0x000fc80003f1d000 */
[----:B------:R-:W-:Y:S01]  /*2810*/  FSEL R22, R8, +INF , P1 ;  /* 0x7f80000008167808 */ /* 0x000fe20000800000 */
[----:B-1----:R-:W-:-:S05]  /*2820*/  @P2 FMUL.FTZ R14, R20, R15 ;  /* 0x0000000f140e2220 */ /* 0x002fca0000410000 */
[----:B------:R-:W-:-:S05]  /*2830*/  FSEL R11, R14, +INF , P0 ;  /* 0x7f8000000e0b7808 */ /* 0x000fca0000000000 */
[----:B------:R-:W-:-:S04]  /*2840*/  FADD.FTZ R2, R22, R11 ;  /* 0x0000000b16027221 */ /* 0x000fc80000010000 */
[----:B------:R-:W-:-:S05]  /*2850*/  FMUL.FTZ R2, R2, 0.5 ;  /* 0x3f00000002027820 */ /* 0x000fca0000410000 */
[----:B------:R-:W-:-:S04]  /*2860*/  FMNMX.NAN R9, R2, 1, !PT ;  /* 0x3f80000002097809 */ /* 0x000fc80007820000 */
[----:B------:R-:W-:-:S13]  /*2870*/  FSETP.GEU.FTZ.AND P0, PT, R9, 10, PT ;  /* 0x412000000900780b */ /* 0x000fda0003f1e000 */
[----:B------:R-:W-:-:S06]  /*2880*/  @P0 FFMA.FTZ R2, R9, R9, -1 ;  /* 0xbf80000009020423 */ /* 0x000fcc0000010009 */
[----:B------:R-:W0:Y:S02]  /*2890*/  @P0 MUFU.SQRT R2, R2 ;  /* 0x0000000200020308 */ /* 0x000e240000002000 */
[----:B0-----:R-:W-:-:S06]  /*28a0*/  @P0 FADD.FTZ R10, R9, R2 ;  /* 0x00000002090a0221 */ /* 0x001fcc0000010000 */
[----:B------:R-:W0:Y:S02]  /*28b0*/  @P0 MUFU.LG2 R10, R10 ;  /* 0x0000000a000a0308 */ /* 0x000e240000000c00 */
[----:B0-----:R-:W-:Y:S01]  /*28c0*/  @P0 FMUL.FTZ R8, R10, 0.69314718246459960938 ;  /* 0x3f3172180a080820 */ /* 0x001fe20000410000 */
[----:B------:R-:W-:Y:S06]  /*28d0*/  @P0 BRA `(.L_x_2750) ;  /* 0x0000000400b40947 */ /* 0x000fec0003800000 */
[----:B------:R-:W-:Y:S02]  /*28e0*/  FSETP.NEU.FTZ.AND P0, PT, R6, 1, PT ;  /* 0x3f8000000600780b */ /* 0x000fe40003f1d000 */
[----:B------:R-:W-:-:S13]  /*28f0*/  FSETP.GEU.FTZ.AND P1, PT, |R5|, 1.1102230246251565404e-16, PT ;  /* 0x250000000500780b */ /* 0x000fda0003f3e200 */
[----:B------:R-:W-:Y:S05]  /*2900*/  @!P0 BRA !P1, `(.L_x_2751) ;  /* 0x0000000400a48947 */ /* 0x000fea0004800000 */
[----:B------:R-:W-:-:S05]  /*2910*/  FMUL.FTZ R2, |R0|, 1.1920928955078125e-07 ;  /* 0x3400000000027820 */ /* 0x000fca0000410200 */
[----:B------:R-:W-:-:S13]  /*2920*/  FSETP.GTU.FTZ.AND P0, PT, R2, |R5|, PT ;  /* 0x400000050200720b */ /* 0x000fda0003f1c000 */
[----:B------:R-:W-:Y:S05]  /*2930*/  @!P0 BRA `(.L_x_2752) ;  /* 0x0000000000a08947 */ /* 0x000fea0003800000 */
[----:B------:R-:W-:-:S13]  /*2940*/  FSETP.GEU.FTZ.AND P0, PT, R6, 1, PT ;  /* 0x3f8000000600780b */ /* 0x000fda0003f1e000 */
[----:B------:R-:W-:-:S04]  /*2950*/  @!P0 FADD.FTZ R2, -R6, 1 ;  /* 0x3f80000006028421 */ /* 0x000fc80000010100 */
[----:B------:R-:W-:-:S06]  /*2960*/  @!P0 FMUL.FTZ R2, R3, R2 ;  /* 0x0000000203028220 */ /* 0x000fcc0000410000 */
[----:B------:R-:W0:Y:S08]  /*2970*/  @!P0 MUFU.SQRT R2, R2 ;  /* 0x0000000200028308 */ /* 0x000e300000002000 */
[----:B0-----:R-:W0:Y:S02]  /*2980*/  @!P0 MUFU.RCP R8, R2 ;  /* 0x0000000200088308 */ /* 0x001e240000001000 */
[----:B0-----:R-:W-:Y:S01]  /*2990*/  @!P0 FMUL.FTZ R8, |R5|, R8 ;  /* 0x0000000805088220 */ /* 0x001fe20000410200 */
[----:B------:R-:W-:Y:S06]  /*29a0*/  @!P0 BRA `(.L_x_2750) ;  /* 0x0000000400808947 */ /* 0x000fec0003800000 */
[----:B------:R-:W-:Y:S01]  /*29b0*/  FMUL.FTZ R2, R3, R0 ;  /* 0x0000000003027220 */ /* 0x000fe20000410000 */
[----:B------:R-:W-:-:S03]  /*29c0*/  IMAD.MOV.U32 R15, RZ, RZ, 0x3d39bf78 ;  /* 0x3d39bf78ff0f7424 */ /* 0x000fc600078e00ff */
[----:B------:R-:W0:Y:S02]  /*29d0*/  MUFU.SQRT R13, R2 ;  /* 0x00000002000d7308 */ /* 0x000e240000002000 */
[----:B0-----:R-:W-:Y:S01]  /*29e0*/  FADD.FTZ R21, R0, R13 ;  /* 0x0000000d00157221 */ /* 0x001fe20000010000 */
[----:B------:R-:W-:-:S03]  /*29f0*/  IMAD.MOV.U32 R13, RZ, RZ, 0x3e800000 ;  /* 0x3e800000ff0d7424 */ /* 0x000fc600078e00ff */
[C---:B------:R-:W-:Y:S01]  /*2a00*/  FADD.FTZ.RZ R8, R21.reuse, 1 ;  /* 0x3f80000015087421 */ /* 0x040fe2000001c000 */
[----:B------:R-:W-:-:S03]  /*2a10*/  ISETP.GE.U32.AND P0, PT, R21, 0x7f800000, PT ;  /* 0x7f8000001500780c */ /* 0x000fc60003f06070 */
[----:B------:R-:W-:-:S05]  /*2a20*/  VIADD R8, R8, 0xc0c00000 ;  /* 0xc0c0000008087836 */ /* 0x000fca0000000000 */
[----:B------:R-:W-:-:S04]  /*2a30*/  LOP3.LUT R8, R8, 0xff800000, RZ, 0xc0, !PT ;  /* 0xff80000008087812 */ /* 0x000fc800078ec0ff */
[----:B------:R-:W-:Y:S02]  /*2a40*/  IADD3 R12, -R8, 0x40800000, RZ ;  /* 0x40800000080c7810 */ /* 0x000fe40007ffe1ff */
[-C--:B------:R-:W-:Y:S02]  /*2a50*/  IADD3 R10, R21, -R8.reuse, RZ ;  /* 0x80000008150a7210 */ /* 0x080fe40007ffe0ff */
[----:B------:R-:W-:Y:S01]  /*2a60*/  I2FP.F32.S32 R8, R8 ;  /* 0x0000000800087245 */ /* 0x000fe20000201400 */
[----:B------:R-:W-:-:S04]  /*2a70*/  FFMA.FTZ R13, R12, R13, -1 ;  /* 0xbf8000000c0d7423 */ /* 0x000fc8000001000d */
[----:B------:R-:W-:Y:S01]  /*2a80*/  FADD.FTZ R10, R10, R13 ;  /* 0x0000000d0a0a7221 */ /* 0x000fe20000010000 */
[----:B------:R-:W-:-:S03]  /*2a90*/  FMUL.FTZ R8, R8, 1.1920928955078125e-07 ;  /* 0x3400000008087820 */ /* 0x000fc60000410000 */
[----:B------:R-:W-:-:S04]  /*2aa0*/  FFMA.FTZ R13, R10, -R15, 0.10546888411045074463 ;  /* 0x3dd800120a0d7423 */ /* 0x000fc8000001080f */
[----:B------:R-:W-:-:S04]  /*2ab0*/  FFMA.FTZ R13, R10, R13, -0.13229703903198242188 ;  /* 0xbe0778e00a0d7423 */ /* 0x000fc8000001000d */
[----:B------:R-:W-:-:S04]  /*2ac0*/  FFMA.FTZ R13, R10, R13, 0.14491446316242218018 ;  /* 0x3e1464750a0d7423 */ /* 0x000fc8000001000d */
[----:B------:R-:W-:-:S04]  /*2ad0*/  FFMA.FTZ R13, R10, R13, -0.16641564667224884033 ;  /* 0xbe2a68dd0a0d7423 */ /* 0x000fc8000001000d */
[----:B------:R-:W-:-:S04]  /*2ae0*/  FFMA.FTZ R13, R10, R13, 0.19988867640495300293 ;  /* 0x3e4caf9e0a0d7423 */ /* 0x000fc8000001000d */
[----:B------:R-:W-:-:S04]  /*2af0*/  FFMA.FTZ R13, R10, R13, -0.25000196695327758789 ;  /* 0xbe8000420a0d7423 */ /* 0x000fc8000001000d */
[----:B------:R-:W-:-:S04]  /*2b00*/  FFMA.FTZ R13, R10, R13, 0.33333510160446166992 ;  /* 0x3eaaaae60a0d7423 */ /* 0x000fc8000001000d */
[----:B------:R-:W-:-:S04]  /*2b10*/  FFMA.FTZ R13, R10, R13, -0.5 ;  /* 0xbf0000000a0d7423 */ /* 0x000fc8000001000d */
[----:B------:R-:W-:-:S04]  /*2b20*/  FMUL.FTZ R13, R10, R13 ;  /* 0x0000000d0a0d7220 */ /* 0x000fc80000410000 */
[----:B------:R-:W-:-:S04]  /*2b30*/  FFMA.FTZ R13, R10, R13, R10 ;  /* 0x0000000d0a0d7223 */ /* 0x000fc8000001000a */
[----:B------:R-:W-:Y:S01]  /*2b40*/  FFMA.FTZ R8, R8, 0.69314718246459960938, R13 ;  /* 0x3f31721808087823 */ /* 0x000fe2000001000d */
[----:B------:R-:W-:Y:S06]  /*2b50*/  @!P0 BRA `(.L_x_2750) ;  /* 0x0000000400148947 */ /* 0x000fec0003800000 */
[C---:B------:R-:W-:Y:S02]  /*2b60*/  ISETP.GE.AND P0, PT, R21.reuse, -0x407fffff, PT ;  /* 0xbf8000011500780c */ /* 0x040fe40003f06270 */
[----:B------:R-:W-:-:S11]  /*2b70*/  FSETP.NEU.FTZ.AND P1, PT, R21, RZ, PT ;  /* 0x000000ff1500720b */ /* 0x000fd60003f3d000 */
[----:B------:R-:W-:-:S04]  /*2b80*/  @P0 IMAD.MOV.U32 R2, RZ, RZ, 0x7f800000 ;  /* 0x7f800000ff020424 */ /* 0x000fc800078e00ff */
[----:B------:R-:W-:-:S05]  /*2b90*/  @P0 FFMA.FTZ R8, R21, R2, +INF ;  /* 0x7f80000015080423 */ /* 0x000fca0000010002 */
[----:B------:R-:W-:Y:S01]  /*2ba0*/  FSEL R8, R8, -RZ, P1 ;  /* 0x800000ff08087208 */ /* 0x000fe20000800000 */
[----:B------:R-:W-:Y:S06]  /*2bb0*/  BRA `(.L_x_2750) ;  /* 0x0000000000fc7947 */ /* 0x000fec0003800000 */
.L_x_2752:
[----:B------:R-:W-:Y:S01]  /*2bc0*/  FSETP.GEU.FTZ.AND P0, PT, R3, RZ, PT ;  /* 0x000000ff0300720b */ /* 0x000fe20003f1e000 */
[----:B------:R-:W-:-:S12]  /*2bd0*/  BSSY B1, `(.L_x_2753) ;  /* 0x000000b000017945 */ /* 0x000fd80003800000 */
[----:B------:R-:W-:Y:S05]  /*2be0*/  @!P0 BRA `(.L_x_2754) ;  /* 0x00000000001c8947 */ /* 0x000fea0003800000 */
[----:B------:R-:W-:-:S13]  /*2bf0*/  FSETP.NEU.FTZ.AND P0, PT, R3, RZ, PT ;  /* 0x000000ff0300720b */ /* 0x000fda0003f1d000 */
[----:B------:R-:W-:Y:S01]  /*2c00*/  @P0 FADD.FTZ R8, R3, R22 ;  /* 0x0000001603080221 */ /* 0x000fe20000010000 */
[----:B------:R-:W-:-:S03]  /*2c10*/  @P0 FMUL.FTZ R2, R5, R5 ;  /* 0x0000000505020220 */ /* 0x000fc60000410000 */
[----:B------:R-:W0:Y:S02]  /*2c20*/  @P0 MUFU.RCP R13, R8 ;  /* 0x00000008000d0308 */ /* 0x000e240000001000 */
[----:B0-----:R-:W-:Y:S01]  /*2c30*/  @P0 FMUL.FTZ.D2 R2, R2, R13 ;  /* 0x0000000d02020220 */ /* 0x001fe20000310000 */
[----:B------:R-:W-:Y:S01]  /*2c40*/  @!P0 FMUL.FTZ R2, |R5|, 0.5 ;  /* 0x3f00000005028820 */ /* 0x000fe20000410200 */
[----:B------:R-:W-:Y:S06]  /*2c50*/  BRA `(.L_x_2755) ;  /* 0x0000000000087947 */ /* 0x000fec0003800000 */
.L_x_2754:
[----:B------:R-:W-:-:S04]  /*2c60*/  FADD.FTZ R2, -R3, R22 ;  /* 0x0000001603027221 */ /* 0x000fc80000010100 */
[----:B------:R-:W-:-:S07]  /*2c70*/  FMUL.FTZ R2, R2, 0.5 ;  /* 0x3f00000002027820 */ /* 0x000fce0000410000 */
.L_x_2755:
[----:B------:R-:W-:Y:S05]  /*2c80*/  BSYNC B1 ;  /* 0x0000000000017941 */ /* 0x000fea0003800000 */
.L_x_2753:
[----:B------:R-:W-:Y:S01]  /*2c90*/  FADD.FTZ R8, -R6, 1 ;  /* 0x3f80000006087421 */ /* 0x000fe20000010100 */
[----:B------:R-:W-:Y:S04]  /*2ca0*/  BSSY B1, `(.L_x_2756) ;  /* 0x000000c000017945 */ /* 0x000fe80003800000 */
[----:B------:R-:W-:-:S13]  /*2cb0*/  FSETP.GEU.FTZ.AND P0, PT, R8, RZ, PT ;  /* 0x000000ff0800720b */ /* 0x000fda0003f1e000 */
[----:B------:R-:W-:Y:S05]  /*2cc0*/  @!P0 BRA `(.L_x_2757) ;  /* 0x00000000001c8947 */ /* 0x000fea0003800000 */
[----:B------:R-:W-:-:S13]  /*2cd0*/  FSETP.NEU.FTZ.AND P0, PT, R8, RZ, PT ;  /* 0x000000ff0800720b */ /* 0x000fda0003f1d000 */
[----:B------:R-:W-:Y:S01]  /*2ce0*/  @P0 FADD.FTZ R8, R11, R8 ;  /* 0x000000080b080221 */ /* 0x000fe20000010000 */
[----:B------:R-:W-:-:S05]  /*2cf0*/  @P0 FMUL.FTZ R13, R5, R5 ;  /* 0x00000005050d0220 */ /* 0x000fca0000410000 */
[----:B------:R-:W0:Y:S02]  /*2d00*/  @P0 MUFU.RCP R8, R8 ;  /* 0x0000000800080308 */ /* 0x000e240000001000 */
[----:B0-----:R-:W-:Y:S01]  /*2d10*/  @P0 FMUL.FTZ.D2 R13, R13, R8 ;  /* 0x000000080d0d0220 */ /* 0x001fe20000310000 */
[----:B------:R-:W-:Y:S01]  /*2d20*/  @!P0 FMUL.FTZ R13, |R5|, 0.5 ;  /* 0x3f000000050d8820 */ /* 0x000fe20000410200 */
[----:B------:R-:W-:Y:S06]  /*2d30*/  BRA `(.L_x_2758) ;  /* 0x0000000000087947 */ /* 0x000fec0003800000 */
.L_x_2757:
[----:B------:R-:W-:-:S04]  /*2d40*/  FADD.FTZ R8, R11, -R8 ;  /* 0x800000080b087221 */ /* 0x000fc80000010000 */
[----:B------:R-:W-:-:S07]  /*2d50*/  FMUL.FTZ R13, R8, 0.5 ;  /* 0x3f000000080d7820 */ /* 0x000fce0000410000 */
.L_x_2758:
[----:B------:R-:W-:Y:S05]  /*2d60*/  BSYNC B1 ;  /* 0x0000000000017941 */ /* 0x000fea0003800000 */
.L_x_2756:
[----:B------:R-:W-:Y:S01]  /*2d70*/  FADD.FTZ R13, R13, R2 ;  /* 0x000000020d0d7221 */ /* 0x000fe20000010000 */
[----:B------:R-:W-:Y:S01]  /*2d80*/  FADD.FTZ R2, R9, 1 ;  /* 0x3f80000009027421 */ /* 0x000fe20000010000 */
[----:B------:R-:W-:-:S03]  /*2d90*/  MOV R21, 0x3d39bf78 ;  /* 0x3d39bf7800157802 */ /* 0x000fc60000000f00 */
[----:B------:R-:W-:-:S06]  /*2da0*/  FMUL.FTZ R2, R2, R13 ;  /* 0x0000000d02027220 */ /* 0x000fcc0000410000 */
[----:B------:R-:W0:Y:S02]  /*2db0*/  MUFU.SQRT R2, R2 ;  /* 0x0000000200027308 */ /* 0x000e240000002000 */
[----:B0-----:R-:W-:Y:S01]  /*2dc0*/  FADD.FTZ R15, R13, R2 ;  /* 0x000000020d0f7221 */ /* 0x001fe20000010000 */
[----:B------:R-:W-:-:S03]  /*2dd0*/  IMAD.MOV.U32 R13, RZ, RZ, 0x3e800000 ;  /* 0x3e800000ff0d7424 */ /* 0x000fc600078e00ff */
[C---:B------:R-:W-:Y:S01]  /*2de0*/  FADD.FTZ.RZ R8, R15.reuse, 1 ;  /* 0x3f8000000f087421 */ /* 0x040fe2000001c000 */
[----:B------:R-:W-:-:S04]  /*2df0*/  ISETP.GE.U32.AND P0, PT, R15, 0x7f800000, PT ;  /* 0x7f8000000f00780c */ /* 0x000fc80003f06070 */
[----:B------:R-:W-:-:S04]  /*2e00*/  IADD3 R8, R8, -0x3f400000, RZ ;  /* 0xc0c0000008087810 */ /* 0x000fc80007ffe0ff */
[----:B------:R-:W-:-:S04]  /*2e10*/  LOP3.LUT R8, R8, 0xff800000, RZ, 0xc0, !PT ;  /* 0xff80000008087812 */ /* 0x000fc800078ec0ff */
[----:B------:R-:W-:Y:S01]  /*2e20*/  IADD3 R12, -R8, 0x40800000, RZ ;  /* 0x40800000080c7810 */ /* 0x000fe20007ffe1ff */
[----:B------:R-:W-:Y:S01]  /*2e30*/  IMAD.IADD R10, R15, 0x1, -R8 ;  /* 0x000000010f0a7824 */ /* 0x000fe200078e0a08 */
[----:B------:R-:W-:-:S03]  /*2e40*/  I2FP.F32.S32 R8, R8 ;  /* 0x0000000800087245 */ /* 0x000fc60000201400 */
[----:B------:R-:W-:Y:S02]  /*2e50*/  FFMA.FTZ R13, R12, R13, -1 ;  /* 0xbf8000000c0d7423 */ /* 0x000fe4000001000d */
[----:B------:R-:W-:Y:S02]  /*2e60*/  FMUL.FTZ R8, R8, 1.1920928955078125e-07 ;  /* 0x3400000008087820 */ /* 0x000fe40000410000 */
[----:B------:R-:W-:-:S04]  /*2e70*/  FADD.FTZ R10, R10, R13 ;  /* 0x0000000d0a0a7221 */ /* 0x000fc80000010000 */
        /* <DEDUP_REMOVED lines=18> */
.L_x_2751:
[----:B------:R0:W1:Y:S02]  /*2fa0*/  MUFU.SQRT R8, R7 ;  /* 0x0000000700087308 */ /* 0x0000640000002000 */
.L_x_2750:
[----:B------:R-:W-:Y:S05]  /*2fb0*/  BSYNC B0 ;  /* 0x0000000000007941 */ /* 0x000fea0003800000 */
.L_x_2749:
[----:B------:R-:W-:Y:S01]  /*2fc0*/  FSETP.GEU.FTZ.AND P0, PT, R6, 4.336808689942017736e-19, PT ;  /* 0x210000000600780b */ /* 0x000fe20003f1e000 */
[----:B------:R-:W-:Y:S04]  /*2fd0*/  BSSY B3, `(.L_x_2759) ;  /* 0x0000093000037945 */ /* 0x000fe80003800000 */
[----:B------:R-:W-:Y:S08]  /*2fe0*/  BSSY B0, `(.L_x_2760) ;  /* 0x000005d000007945 */ /* 0x000ff00003800000 */
[----:B------:R-:W-:Y:S05]  /*2ff0*/  @!P0 BRA `(.L_x_2761) ;  /* 0x0000000400648947 */ /* 0x000fea0003800000 */
[----:B------:R-:W2:Y:S02]  /*3000*/  MUFU.RCP R13, R9 ;  /* 0x00000009000d7308 */ /* 0x000ea40000001000 */
[----:B--2---:R-:W-:-:S05]  /*3010*/  FMUL.FTZ R13, R6, R13 ;  /* 0x0000000d060d7220 */ /* 0x004fca0000410000 */
[----:B------:R-:W-:-:S13]  /*3020*/  FSETP.GT.FTZ.AND P0, PT, R13, 0.64170002937316894531, PT ;  /* 0x3f2446740d00780b */ /* 0x000fda0003f14000 */
[----:B------:R-:W-:Y:S05]  /*3030*/  @!P0 BREAK B0 ;  /* 0x0000000000008942 */ /* 0x000fea0003800000 */
[----:B------:R-:W-:Y:S05]  /*3040*/  @P0 BRA `(.L_x_2762) ;  /* 0x0000000000680947 */ /* 0x000fea0003800000 */
[----:B------:R-:W-:Y:S02]  /*3050*/  IMAD.MOV.U32 R3, RZ, RZ, 0x3f000000 ;  /* 0x3f000000ff037424 */ /* 0x000fe400078e00ff */
[C---:B------:R-:W-:Y:S01]  /*3060*/  FADD.FTZ R0, |R13|.reuse, -RZ ;  /* 0x800000ff0d007221 */ /* 0x040fe20000010200 */
[C---:B------:R-:W-:Y:S02]  /*3070*/  FSETP.GT.FTZ.AND P0, PT, |R13|.reuse, 0.56000000238418579102, PT ;  /* 0x3f0f5c290d00780b */ /* 0x040fe40003f14200 */
[----:B------:R-:W-:Y:S01]  /*3080*/  FSETP.NEU.FTZ.AND P1, PT, |R13|, 1, PT ;  /* 0x3f8000000d00780b */ /* 0x000fe20003f3d200 */
[----:B------:R-:W-:-:S04]  /*3090*/  FFMA.FTZ R2, -R0, R3, 0.5 ;  /* 0x3f00000000027423 */ /* 0x000fc80000010103 */
[----:B------:R-:W2:Y:S02]  /*30a0*/  MUFU.RSQ R3, R2 ;  /* 0x0000000200037308 */ /* 0x000ea40000001400 */
[----:B--2---:R-:W-:Y:S01]  /*30b0*/  FMUL.FTZ R6, R2, R3 ;  /* 0x0000000302067220 */ /* 0x004fe20000410000 */
        /* <DEDUP_REMOVED lines=17> */
[----:B------:R-:W-:Y:S01]  /*31d0*/  FSEL R3, R3, R0, !P0 ;  /* 0x0000000003037208 */ /* 0x000fe20004000000 */
[----:B------:R-:W-:Y:S06]  /*31e0*/  BRA `(.L_x_2763) ;  /* 0x0000000400c47947 */ /* 0x000fec0003800000 */
.L_x_2762:
[----:B------:R-:W-:Y:S01]  /*31f0*/  FSETP.NEU.FTZ.AND P0, PT, R6, 1, PT ;  /* 0x3f8000000600780b */ /* 0x000fe20003f1d000 */
[----:B------:R-:W-:Y:S01]  /*3200*/  BSSY B1, `(.L_x_2764) ;  /* 0x0000037000017945 */ /* 0x000fe20003800000 */
[----:B------:R-:W-:-:S13]  /*3210*/  FSETP.GEU.FTZ.AND P1, PT, |R5|, 9.3132257461547851562e-10, PT ;  /* 0x308000000500780b */ /* 0x000fda0003f3e200 */
[----:B------:R-:W-:Y:S05]  /*3220*/  @!P0 BRA !P1, `(.L_x_2765) ;  /* 0x0000000000b88947 */ /* 0x000fea0004800000 */
[----:B------:R-:W-:-:S05]  /*3230*/  FMUL.FTZ R2, |R0|, 1.1920928955078125e-07 ;  /* 0x3400000000027820 */ /* 0x000fca0000410200 */
[----:B------:R-:W-:-:S13]  /*3240*/  FSETP.GTU.FTZ.AND P0, PT, R2, |R5|, PT ;  /* 0x400000050200720b */ /* 0x000fda0003f1c000 */
[----:B------:R-:W-:Y:S05]  /*3250*/  @P0 BRA `(.L_x_2766) ;  /* 0x00000000007c0947 */ /* 0x000fea0003800000 */
[----:B------:R-:W-:Y:S01]  /*3260*/  FSETP.GEU.FTZ.AND P0, PT, R3, RZ, PT ;  /* 0x000000ff0300720b */ /* 0x000fe20003f1e000 */
[----:B------:R-:W-:-:S12]  /*3270*/  BSSY B4, `(.L_x_2767) ;  /* 0x000000b000047945 */ /* 0x000fd80003800000 */
[----:B------:R-:W-:Y:S05]  /*3280*/  @!P0 BRA `(.L_x_2768) ;  /* 0x00000000001c8947 */ /* 0x000fea0003800000 */
[----:B------:R-:W-:-:S13]  /*3290*/  FSETP.NEU.FTZ.AND P0, PT, R3, RZ, PT ;  /* 0x000000ff0300720b */ /* 0x000fda0003f1d000 */
[----:B------:R-:W-:Y:S01]  /*32a0*/  @P0 FADD.FTZ R3, R3, R22 ;  /* 0x0000001603030221 */ /* 0x000fe20000010000 */
[----:B------:R-:W-:-:S05]  /*32b0*/  @P0 FMUL.FTZ R2, R5, R5 ;  /* 0x0000000505020220 */ /* 0x000fca0000410000 */
[----:B------:R-:W2:Y:S02]  /*32c0*/  @P0 MUFU.RCP R3, R3 ;  /* 0x0000000300030308 */ /* 0x000ea40000001000 */
[----:B--2---:R-:W-:Y:S01]  /*32d0*/  @P0 FMUL.FTZ.D2 R2, R2, R3 ;  /* 0x0000000302020220 */ /* 0x004fe20000310000 */
[----:B------:R-:W-:Y:S01]  /*32e0*/  @!P0 FMUL.FTZ R2, |R5|, 0.5 ;  /* 0x3f00000005028820 */ /* 0x000fe20000410200 */
[----:B------:R-:W-:Y:S06]  /*32f0*/  BRA `(.L_x_2769) ;  /* 0x0000000000087947 */ /* 0x000fec0003800000 */
.L_x_2768:
[----:B------:R-:W-:-:S04]  /*3300*/  FADD.FTZ R2, -R3, R22 ;  /* 0x0000001603027221 */ /* 0x000fc80000010100 */
[----:B------:R-:W-:-:S07]  /*3310*/  FMUL.FTZ R2, R2, 0.5 ;  /* 0x3f00000002027820 */ /* 0x000fce0000410000 */
.L_x_2769:
[----:B------:R-:W-:Y:S05]  /*3320*/  BSYNC B4 ;  /* 0x0000000000047941 */ /* 0x000fea0003800000 */
.L_x_2767:
        /* <DEDUP_REMOVED lines=10> */
.L_x_2771:
[----:B------:R-:W-:-:S04]  /*33d0*/  FADD.FTZ R0, -R0, R11 ;  /* 0x0000000b00007221 */ /* 0x000fc80000010100 */
[----:B------:R-:W-:-:S07]  /*33e0*/  FMUL.FTZ R3, R0, 0.5 ;  /* 0x3f00000000037820 */ /* 0x000fce0000410000 */
.L_x_2772:
[----:B------:R-:W-:Y:S05]  /*33f0*/  BSYNC B4 ;  /* 0x0000000000047941 */ /* 0x000fea0003800000 */
.L_x_2770:
[----:B------:R-:W-:Y:S01]  /*3400*/  FADD.FTZ R2, R3, R2 ;  /* 0x0000000203027221 */ /* 0x000fe20000010000 */
[----:B------:R-:W-:-:S04]  /*3410*/  FADD.FTZ R9, R6, R9 ;  /* 0x0000000906097221 */ /* 0x000fc80000010000 */
[----:B------:R-:W-:-:S06]  /*3420*/  FMUL.FTZ R9, R9, R2 ;  /* 0x0000000209097220 */ /* 0x000fcc0000410000 */
[----:B------:R-:W2:Y:S01]  /*3430*/  MUFU.SQRT R9, R9 ;  /* 0x0000000900097308 */ /* 0x000ea20000002000 */
[----:B------:R-:W-:Y:S05]  /*3440*/  BRA `(.L_x_2773) ;  /* 0x0000000000487947 */ /* 0x000fea0003800000 */
.L_x_2766:
[----:B------:R-:W-:-:S13]  /*3450*/  FSETP.GT.FTZ.AND P0, PT, R6, 1, PT ;  /* 0x3f8000000600780b */ /* 0x000fda0003f14000 */
[----:B0-----:R-:W-:Y:S01]  /*3460*/  @P0 FMUL.FTZ R7, R3, R0 ;  /* 0x0000000003070220 */ /* 0x001fe20000410000 */
[----:B------:R-:W-:-:S04]  /*3470*/  @!P0 FADD.FTZ R0, -R6, 1 ;  /* 0x3f80000006008421 */ /* 0x000fc80000010100 */
[----:B------:R-:W-:Y:S01]  /*3480*/  @!P0 FMUL.FTZ R2, R3, R0 ;  /* 0x0000000003028220 */ /* 0x000fe20000410000 */
[----:B------:R-:W0:Y:S01]  /*3490*/  @P0 MUFU.SQRT R7, R7 ;  /* 0x0000000700070308 */ /* 0x000e220000002000 */
[----:B------:R-:W-:-:S04]  /*34a0*/  @P0 FMUL.FTZ R3, |R5|, 2.81474976710656000000e+14 ;  /* 0x5780000005030820 */ /* 0x000fc80000410200 */
[C---:B------:R-:W-:Y:S01]  /*34b0*/  @P0 FMUL.FTZ R3, R6.reuse, R3 ;  /* 0x0000000306030220 */ /* 0x040fe20000410000 */
[----:B------:R-:W-:Y:S02]  /*34c0*/  @P0 FMUL.FTZ R6, R6, 2.81474976710656000000e+14 ;  /* 0x5780000006060820 */ /* 0x000fe40000410000 */
[----:B------:R-:W-:Y:S08]  /*34d0*/  @!P0 MUFU.SQRT R9, R2 ;  /* 0x0000000200098308 */ /* 0x000ff00000002000 */
[----:B0-----:R-:W0:Y:S02]  /*34e0*/  @P0 MUFU.RCP R0, R7 ;  /* 0x0000000700000308 */ /* 0x001e240000001000 */
[----:B0-----:R-:W-:Y:S01]  /*34f0*/  @P0 FMUL.FTZ R9, R3, R0 ;  /* 0x0000000003090220 */ /* 0x001fe20000410000 */
[----:B------:R-:W-:Y:S06]  /*3500*/  BRA `(.L_x_2773) ;  /* 0x0000000000187947 */ /* 0x000fec0003800000 */
.L_x_2765:
[----:B------:R-:W-:Y:S01]  /*3510*/  FADD.FTZ R0, R9, 1 ;  /* 0x3f80000009007421 */ /* 0x000fe20000010000 */
[----:B0-----:R-:W-:Y:S01]  /*3520*/  MUFU.SQRT R7, R7 ;  /* 0x0000000700077308 */ /* 0x001fe20000002000 */
[----:B------:R-:W-:Y:S02]  /*3530*/  IMAD.MOV.U32 R6, RZ, RZ, 0x3f800000 ;  /* 0x3f800000ff067424 */ /* 0x000fe400078e00ff */
[----:B------:R-:W-:-:S06]  /*3540*/  FMUL.FTZ R0, R0, 0.5 ;  /* 0x3f00000000007820 */ /* 0x000fcc0000410000 */
[----:B------:R-:W0:Y:S02]  /*3550*/  MUFU.SQRT R0, R0 ;  /* 0x0000000000007308 */ /* 0x000e240000002000 */
[----:B0-----:R-:W-:-:S07]  /*3560*/  FMUL.FTZ R9, R7, R0 ;  /* 0x0000000007097220 */ /* 0x001fce0000410000 */
.L_x_2773:
[----:B------:R-:W-:Y:S05]  /*3570*/  BSYNC B1 ;  /* 0x0000000000017941 */ /* 0x000fea0003800000 */
.L_x_2764:
[----:B------:R-:W-:Y:S05]  /*3580*/  BRA `(.L_x_2774) ;  /* 0x0000000000087947 */ /* 0x000fea0003800000 */
.L_x_2761:
[----:B------:R-:W-:Y:S01]  /*3590*/  FMUL.FTZ R9, R9, 16777216 ;  /* 0x4b80000009097820 */ /* 0x000fe20000410000 */
[----:B------:R-:W-:-:S07]  /*35a0*/  FMUL.FTZ R6, R6, 16777216 ;  /* 0x4b80000006067820 */ /* 0x000fce0000410000 */
.L_x_2774:
[----:B------:R-:W-:Y:S05]  /*35b0*/  BSYNC B0 ;  /* 0x0000000000007941 */ /* 0x000fea0003800000 */
.L_x_2760:
[C---:B------:R-:W-:Y:S01]  /*35c0*/  FADD.FTZ R0, |R6|.reuse, -RZ ;  /* 0x800000ff06007221 */ /* 0x040fe20000010200 */
[----:B--2---:R-:W-:Y:S01]  /*35d0*/  FADD.FTZ R3, |R9|, -RZ ;  /* 0x800000ff09037221 */ /* 0x004fe20000010200 */
[----:B------:R-:W-:Y:S01]  /*35e0*/  FSETP.GT.FTZ.AND P6, PT, |R6|, |R9|, PT ;  /* 0x400000090600720b */ /* 0x000fe20003fd4200 */
[----:B------:R-:W-:Y:S03]  /*35f0*/  BSSY B4, `(.L_x_2775) ;  /* 0x000000f000047945 */ /* 0x000fe60003800000 */
[----:B------:R-:W-:Y:S02]  /*3600*/  FSEL R23, R0, R3, P6 ;  /* 0x0000000300177208 */ /* 0x000fe40003000000 */
[----:B------:R-:W-:Y:S02]  /*3610*/  FSEL R0, R3, R0, P6 ;  /* 0x0000000003007208 */ /* 0x000fe40003000000 */
[----:B------:R-:W0:Y:S08]  /*3620*/  MUFU.RCP R2, R23 ;  /* 0x0000001700027308 */ /* 0x000e300000001000 */
[----:B------:R-:W2:Y:S01]  /*3630*/  FCHK P0, R0, R23 ;  /* 0x0000001700007302 */ /* 0x000ea20000000000 */
[----:B0-----:R-:W-:-:S04]  /*3640*/  FFMA R7, -R23, R2, 1 ;  /* 0x3f80000017077423 */ /* 0x001fc80000000102 */
[----:B------:R-:W-:-:S04]  /*3650*/  FFMA R7, R2, R7, R2 ;  /* 0x0000000702077223 */ /* 0x000fc80000000002 */
[----:B------:R-:W-:-:S04]  /*3660*/  FFMA R2, R0, R7, RZ ;  /* 0x0000000700027223 */ /* 0x000fc800000000ff */
[----:B------:R-:W-:-:S04]  /*3670*/  FFMA R3, -R23, R2, R0 ;  /* 0x0000000217037223 */ /* 0x000fc80000000100 */
[----:B------:R-:W-:Y:S01]  /*3680*/  FFMA R2, R7, R3, R2 ;  /* 0x0000000307027223 */ /* 0x000fe20000000002 */
[----:B--2---:R-:W-:Y:S06]  /*3690*/  @!P0 BRA `(.L_x_2776) ;  /* 0x0000000000108947 */ /* 0x004fec0003800000 */
[----:B------:R-:W-:Y:S02]  /*36a0*/  MOV R11, R23 ;  /* 0x00000017000b7202 */ /* 0x000fe40000000f00 */
[----:B------:R-:W-:-:S07]  /*36b0*/  MOV R2, 0x36d0 ;  /* 0x000036d000027802 */ /* 0x000fce0000000f00 */
[----:B-1----:R-:W-:Y:S05]  /*36c0*/  CALL.REL.NOINC `($__internal_0_$__cuda_sm3x_div_rn_ftz_f32_slowpath) ;  /* 0x00000148009c7944 */ /* 0x002fea0003c00000 */
[----:B------:R-:W-:-:S07]  /*36d0*/  IMAD.MOV.U32 R2, RZ, RZ, R0 ;  /* 0x000000ffff027224 */ /* 0x000fce00078e0000 */
.L_x_2776:
[----:B------:R-:W-:Y:S05]  /*36e0*/  BSYNC B4 ;  /* 0x0000000000047941 */ /* 0x000fea0003800000 */
.L_x_2775:
[----:B------:R-:W-:Y:S02]  /*36f0*/  IMAD.MOV.U32 R3, RZ, RZ, 0x3b33710b ;  /* 0x3b33710bff037424 */ /* 0x000fe400078e00ff */
[----:B------:R-:W-:Y:S01]  /*3700*/  FMUL.FTZ R0, R2, R2 ;  /* 0x0000000202007220 */ /* 0x000fe20000410000 */
[----:B------:R-:W-:Y:S03]  /*3710*/  BSSY B0, `(.L_x_2777) ;  /* 0x0000014000007945 */ /* 0x000fe60003800000 */
[----:B------:R-:W-:-:S04]  /*3720*/  FFMA.FTZ R3, R0, R3, -0.015681877732276916504 ;  /* 0xbc80774800037423 */ /* 0x000fc80000010003 */
[----:B------:R-:W-:-:S04]  /*3730*/  FFMA.FTZ R3, R0, R3, 0.042200751602649688721 ;  /* 0x3d2cdab200037423 */ /* 0x000fc80000010003 */
[----:B------:R-:W-:-:S04]  /*3740*/  FFMA.FTZ R3, R0, R3, -0.074792981147766113281 ;  /* 0xbd992d1000037423 */ /* 0x000fc80000010003 */
[----:B------:R-:W-:-:S04]  /*3750*/  FFMA.FTZ R3, R0, R3, 0.10640415549278259277 ;  /* 0x3dd9ea6c00037423 */ /* 0x000fc80000010003 */
[----:B------:R-:W-:-:S04]  /*3760*/  FFMA.FTZ R3, R0, R3, -0.14207722246646881104 ;  /* 0xbe117cb100037423 */ /* 0x000fc80000010003 */
[----:B------:R-:W-:-:S04]  /*3770*/  FFMA.FTZ R3, R0, R3, 0.19993925094604492188 ;  /* 0x3e4cbce000037423 */ /* 0x000fc80000010003 */
[----:B------:R-:W-:-:S04]  /*3780*/  FFMA.FTZ R3, R0, R3, -0.33333197236061096191 ;  /* 0xbeaaaa7d00037423 */ /* 0x000fc80000010003 */
[----:B------:R-:W-:-:S04]  /*3790*/  FMUL.FTZ R3, R0, R3 ;  /* 0x0000000300037220 */ /* 0x000fc80000410000 */
[----:B------:R-:W-:Y:S01]  /*37a0*/  FFMA.FTZ R2, R3, R2, R2 ;  /* 0x0000000203027223 */ /* 0x000fe20000010002 */
[----:B------:R-:W-:Y:S06]  /*37b0*/  @P6 BRA `(.L_x_2778) ;  /* 0x0000000000146947 */ /* 0x000fec0003800000 */
[----:B------:R-:W-:-:S13]  /*37c0*/  ISETP.GT.AND P0, PT, R9, -0x1, PT ;  /* 0xffffffff0900780c */ /* 0x000fda0003f04270 */
[----:B------:R-:W-:Y:S05]  /*37d0*/  @P0 BRA `(.L_x_2779) ;  /* 0x00000000001c0947 */ /* 0x000fea0003800000 */
[----:B------:R-:W-:-:S10]  /*37e0*/  HFMA2.MMA R3, -RZ, RZ, 1.9599609375, 20144 ;  /* 0x3fd774ebff037435 */ /* 0x000fd400000001ff */
[----:B------:R-:W-:Y:S01]  /*37f0*/  FFMA.FTZ R2, R3, 1.8663789033889770508, -R2 ;  /* 0x3feee58103027823 */ /* 0x000fe20000010802 */
[----:B------:R-:W-:Y:S06]  /*3800*/  BRA `(.L_x_2779) ;  /* 0x0000000000107947 */ /* 0x000fec0003800000 */
.L_x_2778:
[----:B------:R-:W-:Y:S01]  /*3810*/  ISETP.GE.AND P0, PT, R9, RZ, PT ;  /* 0x000000ff0900720c */ /* 0x000fe20003f06270 */
[----:B------:R-:W-:-:S12]  /*3820*/  IMAD.MOV.U32 R3, RZ, RZ, 0x3fd774eb ;  /* 0x3fd774ebff037424 */ /* 0x000fd800078e00ff */
[----:B------:R-:W-:-:S04]  /*3830*/  @P0 FFMA.FTZ R2, R3, 0.93318945169448852539, -R2 ;  /* 0x3f6ee58103020823 */ /* 0x000fc80000010802 */
[----:B------:R-:W-:-:S07]  /*3840*/  @!P0 FFMA.FTZ R2, R3, 0.93318945169448852539, R2 ;  /* 0x3f6ee58103028823 */ /* 0x000fce0000010002 */
.L_x_2779:
[----:B------:R-:W-:Y:S05]  /*3850*/  BSYNC B0 ;  /* 0x0000000000007941 */ /* 0x000fea0003800000 */
.L_x_2777:
[----:B------:R-:W-:Y:S01]  /*3860*/  FSETP.NEU.FTZ.AND P0, PT, |R9|, |R6|, PT ;  /* 0x400000060900720b */ /* 0x000fe20003f1d200 */
[----:B------:R-:W-:Y:S01]  /*3870*/  IMAD.MOV.U32 R0, RZ, RZ, 0x4016cbe4 ;  /* 0x4016cbe4ff007424 */ /* 0x000fe200078e00ff */
[----:B------:R-:W-:Y:S01]  /*3880*/  FSETP.NEU.FTZ.AND P1, PT, R23, RZ, PT ;  /* 0x000000ff1700720b */ /* 0x000fe20003f3d000 */
[C---:B------:R-:W-:Y:S01]  /*3890*/  FADD.FTZ R3, |R9|.reuse, |R6| ;  /* 0x4000000609037221 */ /* 0x040fe20000010200 */
[----:B------:R-:W-:-:S09]  /*38a0*/  ISETP.GE.AND P2, PT, R9, RZ, PT ;  /* 0x000000ff0900720c */ /* 0x000fd20003f46270 */
[----:B------:R-:W-:Y:S02]  /*38b0*/  @!P0 FSEL R2, R0, 0.78539818525314331055, !P2 ;  /* 0x3f490fdb00028808 */ /* 0x000fe40005000000 */
[----:B------:R-:W-:Y:S02]  /*38c0*/  @!P1 FSEL R2, RZ, 3.1415927410125732422, P2 ;  /* 0x40490fdbff029808 */ /* 0x000fe40001000000 */
[----:B------:R-:W-:Y:S02]  /*38d0*/  FSETP.GTU.FTZ.AND P0, PT, |R3|, +INF , PT ;  /* 0x7f8000000300780b */ /* 0x000fe40003f1c200 */
[----:B------:R-:W-:-:S04]  /*38e0*/  LOP3.LUT R2, R2, 0x80000000, R6, 0xb8, !PT ;  /* 0x8000000002027812 */ /* 0x000fc800078eb806 */
[----:B------:R-:W-:-:S07]  /*38f0*/  FSEL R3, R3, R2, P0 ;  /* 0x0000000203037208 */ /* 0x000fce0000000000 */
.L_x_2763:
[----:B------:R-:W-:Y:S05]  /*3900*/  BSYNC B3 ;  /* 0x0000000000037941 */ /* 0x000fea0003800000 */
.L_x_2759:
[----:B------:R-:W-:Y:S02]  /*3910*/  LOP3.LUT R4, R3, 0x80000000, R4, 0xb8, !PT ;  /* 0x8000000003047812 */ /* 0x000fe400078eb804 */
[----:B-1----:R-:W-:Y:S01]  /*3920*/  LOP3.LUT R5, R8, 0x80000000, R5, 0xb8, !PT ;  /* 0x8000000008057812 */ /* 0x002fe200078eb805 */
[----:B------:R-:W-:Y:S06]  /*3930*/  BRA `(.L_x_2748) ;  /* 0x0000001400e47947 */ /* 0x000fec0003800000 */
.L_x_2747:
[----:B------:R-:W-:Y:S01]  /*3940*/  ISETP.GT.AND P0, PT, R5, -0x1, PT ;  /* 0xffffffff0500780c */ /* 0x000fe20003f04270 */
[----:B------:R-:W-:-:S12]  /*3950*/  BSSY B3, `(.L_x_2780) ;  /* 0x0000165000037945 */ /* 0x000fd80003800000 */
[----:B------:R-:W-:Y:S05]  /*3960*/  @P0 BRA `(.L_x_2781) ;  /* 0x0000000c00180947 */ /* 0x000fea0003800000 */
[----:B------:R-:W-:Y:S01]  /*3970*/  FADD.FTZ R7, -R5, -RZ ;  /* 0x800000ff05077221 */ /* 0x000fe20000010100 */
[----:B------:R-:W-:-:S03]  /*3980*/  FADD.FTZ R6, -R4, -RZ ;  /* 0x800000ff04067221 */ /* 0x000fc60000010100 */
[C---:B------:R-:W-:Y:S01]  /*3990*/  FADD.FTZ R20, |R7|.reuse, -RZ ;  /* 0x800000ff07147221 */ /* 0x040fe20000010200 */
[----:B------:R-:W-:Y:S01]  /*39a0*/  FADD.FTZ R23, |R6|, -RZ ;  /* 0x800000ff06177221 */ /* 0x000fe20000010200 */
[----:B------:R-:W-:-:S04]  /*39b0*/  FSETP.GEU.FTZ.AND P6, PT, |R7|, |R6|, PT ;  /* 0x400000060700720b */ /* 0x000fc80003fde200 */
[----:B------:R-:W-:Y:S02]  /*39c0*/  FSEL R9, R23, R20, !P6 ;  /* 0x0000001417097208 */ /* 0x000fe40007000000 */
[----:B------:R-:W-:Y:S02]  /*39d0*/  FSEL R0, R20, R23, !P6 ;  /* 0x0000001714007208 */ /* 0x000fe40007000000 */
[----:B------:R-:W-:-:S13]  /*39e0*/  FSETP.GT.FTZ.AND P0, PT, R9, 1.70141173319264429906e+38, PT ;  /* 0x7effffff0900780b */ /* 0x000fda0003f14000 */
[----:B------:R-:W-:Y:S05]  /*39f0*/  @P0 BRA `(.L_x_2782) ;  /* 0x0000000400e00947 */ /* 0x000fea0003800000 */
[----:B------:R-:W-:Y:S02]  /*3a00*/  FSETP.GT.FTZ.AND P0, PT, R9, 2.30584300921369395200e+18, PT ;  /* 0x5e0000000900780b */ /* 0x000fe40003f14000 */
[----:B------:R-:W-:-:S04]  /*3a10*/  FSETP.GEU.FTZ.AND P1, PT, R0, 1.084202172485504434e-19, PT ;  /* 0x200000000000780b */ /* 0x000fc80003f3e000 */
[----:B------:R-:W-:-:S13]  /*3a20*/  PLOP3.LUT P0, PT, P0, P1, PT, 0xa2, 0x0 ;  /* 0x000000000000781c */ /* 0x000fda0000703472 */
[----:B------:R-:W-:Y:S05]  /*3a30*/  @P0 BRA `(.L_x_2783) ;  /* 0x0000000000d00947 */ /* 0x000fea0003800000 */
[----:B------:R-:W0:Y:S01]  /*3a40*/  MUFU.RCP R2, R9 ;  /* 0x0000000900027308 */ /* 0x000e220000001000 */
[----:B------:R-:W-:Y:S07]  /*3a50*/  BSSY B4, `(.L_x_2784) ;  /* 0x000000e000047945 */ /* 0x000fee0003800000 */
[----:B------:R-:W1:Y:S01]  /*3a60*/  FCHK P0, R0, R9 ;  /* 0x0000000900007302 */ /* 0x000e620000000000 */
[----:B0-----:R-:W-:-:S04]  /*3a70*/  FFMA R3, -R9, R2, 1 ;  /* 0x3f80000009037423 */ /* 0x001fc80000000102 */
[----:B------:R-:W-:Y:S01]  /*3a80*/  FFMA R3, R2, R3, R2 ;  /* 0x0000000302037223 */ /* 0x000fe20000000002 */
[----:B------:R-:W-:-:S03]  /*3a90*/  FMUL.FTZ R2, R0, R0 ;  /* 0x0000000000027220 */ /* 0x000fc60000410000 */
[----:B------:R-:W-:Y:S01]  /*3aa0*/  FFMA R8, R0, R3, RZ ;  /* 0x0000000300087223 */ /* 0x000fe200000000ff */
[----:B------:R-:W-:-:S03]  /*3ab0*/  FFMA.FTZ R20, R9, R9, R2 ;  /* 0x0000000909147223 */ /* 0x000fc60000010002 */
[----:B------:R-:W-:-:S04]  /*3ac0*/  FFMA R10, -R9, R8, R0 ;  /* 0x00000008090a7223 */ /* 0x000fc80000000100 */
[----:B------:R-:W-:Y:S01]  /*3ad0*/  FFMA R3, R3, R10, R8 ;  /* 0x0000000a03037223 */ /* 0x000fe20000000008 */
[----:B-1----:R-:W-:Y:S06]  /*3ae0*/  @!P0 BRA `(.L_x_2785) ;  /* 0x0000000000108947 */ /* 0x002fec0003800000 */
[----:B------:R-:W-:Y:S02]  /*3af0*/  MOV R11, R9 ;  /* 0x00000009000b7202 */ /* 0x000fe40000000f00 */
[----:B------:R-:W-:-:S07]  /*3b00*/  MOV R2, 0x3b20 ;  /* 0x00003b2000027802 */ /* 0x000fce0000000f00 */
[----:B------:R-:W-:Y:S05]  /*3b10*/  CALL.REL.NOINC `($__internal_0_$__cuda_sm3x_div_rn_ftz_f32_slowpath) ;  /* 0x0000014400887944 */ /* 0x000fea0003c00000 */
[----:B------:R-:W-:-:S07]  /*3b20*/  IMAD.MOV.U32 R3, RZ, RZ, R0 ;  /* 0x000000ffff037224 */ /* 0x000fce00078e0000 */
.L_x_2785:
[----:B------:R-:W-:Y:S05]  /*3b30*/  BSYNC B4 ;  /* 0x0000000000047941 */ /* 0x000fea0003800000 */
.L_x_2784:
        /* <DEDUP_REMOVED lines=12> */
[----:B------:R-:W-:Y:S06]  /*3c00*/  @!P6 BRA `(.L_x_2787) ;  /* 0x000000000014e947 */ /* 0x000fec0003800000 */
[----:B------:R-:W-:-:S13]  /*3c10*/  ISETP.GT.AND P0, PT, R7, -0x1, PT ;  /* 0xffffffff0700780c */ /* 0x000fda0003f04270 */
[----:B------:R-:W-:Y:S05]  /*3c20*/  @P0 BRA `(.L_x_2788) ;  /* 0x00000000001c0947 */ /* 0x000fea0003800000 */
[----:B------:R-:W-:-:S10]  /*3c30*/  HFMA2.MMA R3, -RZ, RZ, 1.9599609375, 20144 ;  /* 0x3fd774ebff037435 */ /* 0x000fd400000001ff */
[----:B------:R-:W-:Y:S01]  /*3c40*/  FFMA.FTZ R0, R3, 1.8663789033889770508, -R0 ;  /* 0x3feee58103007823 */ /* 0x000fe20000010800 */
[----:B------:R-:W-:Y:S06]  /*3c50*/  BRA `(.L_x_2788) ;  /* 0x0000000000107947 */ /* 0x000fec0003800000 */
.L_x_2787:
[----:B------:R-:W-:Y:S01]  /*3c60*/  ISETP.GE.AND P0, PT, R7, RZ, PT ;  /* 0x000000ff0700720c */ /* 0x000fe20003f06270 */
[----:B------:R-:W-:-:S12]  /*3c70*/  IMAD.MOV.U32 R3, RZ, RZ, 0x3fd774eb ;  /* 0x3fd774ebff037424 */ /* 0x000fd800078e00ff */
[----:B------:R-:W-:-:S04]  /*3c80*/  @P0 FFMA.FTZ R0, R3, 0.93318945169448852539, -R0 ;  /* 0x3f6ee58103000823 */ /* 0x000fc80000010800 */
[----:B------:R-:W-:-:S07]  /*3c90*/  @!P0 FFMA.FTZ R0, R3, 0.93318945169448852539, R0 ;  /* 0x3f6ee58103008823 */ /* 0x000fce0000010000 */
.L_x_2788:
[----:B------:R-:W-:Y:S05]  /*3ca0*/  BSYNC B0 ;  /* 0x0000000000007941 */ /* 0x000fea0003800000 */
.L_x_2786:
[----:B------:R-:W-:Y:S01]  /*3cb0*/  FSETP.NEU.FTZ.AND P0, PT, |R7|, |R6|, PT ;  /* 0x400000060700720b */ /* 0x000fe20003f1d200 */
[----:B------:R-:W0:Y:S01]  /*3cc0*/  MUFU.LG2 R8, R20 ;  /* 0x0000001400087308 */ /* 0x000e220000000c00 */
[----:B------:R-:W-:Y:S01]  /*3cd0*/  FSETP.NEU.FTZ.AND P1, PT, R9, RZ, PT ;  /* 0x000000ff0900720b */ /* 0x000fe20003f3d000 */
[----:B------:R-:W-:Y:S01]  /*3ce0*/  IMAD.MOV.U32 R2, RZ, RZ, 0x4016cbe4 ;  /* 0x4016cbe4ff027424 */ /* 0x000fe200078e00ff */
[C---:B------:R-:W-:Y:S01]  /*3cf0*/  ISETP.GE.AND P2, PT, R7.reuse, RZ, PT ;  /* 0x000000ff0700720c */ /* 0x040fe20003f46270 */
[----:B------:R-:W-:-:S08]  /*3d00*/  FADD.FTZ R3, |R7|, |R6| ;  /* 0x4000000607037221 */ /* 0x000fd00000010200 */
[----:B------:R-:W-:Y:S02]  /*3d10*/  @!P0 FSEL R0, R2, 0.78539818525314331055, !P2 ;  /* 0x3f490fdb02008808 */ /* 0x000fe40005000000 */
[----:B------:R-:W-:Y:S02]  /*3d20*/  @!P1 FSEL R0, RZ, 3.1415927410125732422, P2 ;  /* 0x40490fdbff009808 */ /* 0x000fe40001000000 */
[----:B------:R-:W-:Y:S01]  /*3d30*/  FSETP.GTU.FTZ.AND P0, PT, |R3|, +INF , PT ;  /* 0x7f8000000300780b */ /* 0x000fe20003f1c200 */
[----:B0-----:R-:W-:Y:S01]  /*3d40*/  FMUL.FTZ.D2 R8, R8, 0.69314718246459960938 ;  /* 0x3f31721808087820 */ /* 0x001fe20000310000 */
[----:B------:R-:W-:-:S04]  /*3d50*/  LOP3.LUT R0, R0, 0x80000000, R6, 0xb8, !PT ;  /* 0x8000000000007812 */ /* 0x000fc800078eb806 */
[----:B------:R-:W-:Y:S01]  /*3d60*/  FSEL R3, R3, R0, P0 ;  /* 0x0000000003037208 */ /* 0x000fe20000000000 */
[----:B------:R-:W-:Y:S06]  /*3d70*/  BRA `(.L_x_2789) ;  /* 0x0000001000887947 */ /* 0x000fec0003800000 */
.L_x_2783:
[----:B------:R-:W0:Y:S01]  /*3d80*/  MUFU.RCP R2, R9 ;  /* 0x0000000900027308 */ /* 0x000e220000001000 */
[----:B------:R-:W-:Y:S07]  /*3d90*/  BSSY B4, `(.L_x_2790) ;  /* 0x000000c000047945 */ /* 0x000fee0003800000 */
[----:B------:R-:W1:Y:S01]  /*3da0*/  FCHK P0, R0, R9 ;  /* 0x0000000900007302 */ /* 0x000e620000000000 */
[----:B0-----:R-:W-:-:S04]  /*3db0*/  FFMA R3, -R9, R2, 1 ;  /* 0x3f80000009037423 */ /* 0x001fc80000000102 */
[----:B------:R-:W-:-:S04]  /*3dc0*/  FFMA R3, R2, R3, R2 ;  /* 0x0000000302037223 */ /* 0x000fc80000000002 */
[----:B------:R-:W-:-:S04]  /*3dd0*/  FFMA R2, R0, R3, RZ ;  /* 0x0000000300027223 */ /* 0x000fc800000000ff */
[----:B------:R-:W-:-:S04]  /*3de0*/  FFMA R8, -R9, R2, R0 ;  /* 0x0000000209087223 */ /* 0x000fc80000000100 */
[----:B------:R-:W-:Y:S01]  /*3df0*/  FFMA R2, R3, R8, R2 ;  /* 0x0000000803027223 */ /* 0x000fe20000000002 */
[----:B-1----:R-:W-:Y:S06]  /*3e00*/  @!P0 BRA `(.L_x_2791) ;  /* 0x0000000000108947 */ /* 0x002fec0003800000 */
[----:B------:R-:W-:Y:S02]  /*3e10*/  MOV R11, R9 ;  /* 0x00000009000b7202 */ /* 0x000fe40000000f00 */
[----:B------:R-:W-:-:S07]  /*3e20*/  MOV R2, 0x3e40 ;  /* 0x00003e4000027802 */ /* 0x000fce0000000f00 */
[----:B------:R-:W-:Y:S05]  /*3e30*/  CALL.REL.NOINC `($__internal_0_$__cuda_sm3x_div_rn_ftz_f32_slowpath) ;  /* 0x0000014000c07944 */ /* 0x000fea0003c00000 */
[----:B------:R-:W-:-:S07]  /*3e40*/  IMAD.MOV.U32 R2, RZ, RZ, R0 ;  /* 0x000000ffff027224 */ /* 0x000fce00078e0000 */
.L_x_2791:
[----:B------:R-:W-:Y:S05]  /*3e50*/  BSYNC B4 ;  /* 0x0000000000047941 */ /* 0x000fea0003800000 */
.L_x_2790:
        /* <DEDUP_REMOVED lines=18> */
.L_x_2793:
[----:B------:R-:W-:Y:S01]  /*3f80*/  ISETP.GE.AND P0, PT, R7, RZ, PT ;  /* 0x000000ff0700720c */ /* 0x000fe20003f06270 */
[----:B------:R-:W-:-:S12]  /*3f90*/  IMAD.MOV.U32 R3, RZ, RZ, 0x3fd774eb ;  /* 0x3fd774ebff037424 */ /* 0x000fd800078e00ff */
[----:B------:R-:W-:-:S04]  /*3fa0*/  @P0 FFMA.FTZ R2, R3, 0.93318945169448852539, -R2 ;  /* 0x3f6ee58103020823 */ /* 0x000fc80000010802 */
[----:B------:R-:W-:-:S07]  /*3fb0*/  @!P0 FFMA.FTZ R2, R3, 0.93318945169448852539, R2 ;  /* 0x3f6ee58103028823 */ /* 0x000fce0000010002 */
.L_x_2794:
[----:B------:R-:W-:Y:S05]  /*3fc0*/  BSYNC B0 ;  /* 0x0000000000007941 */ /* 0x000fea0003800000 */
.L_x_2792:
[CC--:B------:R-:W-:Y:S02]  /*3fd0*/  VIMNMX R3, R20.reuse, R23.reuse, !PT ;  /* 0x0000001714037248 */ /* 0x0c0fe40007fe0100 */
[----:B------:R-:W-:Y:S02]  /*3fe0*/  VIMNMX R0, R20, R23, PT ;  /* 0x0000001714007248 */ /* 0x000fe40003fe0100 */
[----:B------:R-:W-:Y:S02]  /*3ff0*/  LOP3.LUT R8, R3, 0xfe000000, RZ, 0xc0, !PT ;  /* 0xfe00000003087812 */ /* 0x000fe400078ec0ff */
[----:B------:R-:W-:Y:S02]  /*4000*/  FSETP.NEU.FTZ.AND P0, PT, R0, RZ, PT ;  /* 0x000000ff0000720b */ /* 0x000fe40003f1d000 */
[C---:B------:R-:W-:Y:S02]  /*4010*/  IADD3 R10, -R8.reuse, 0x7e800000, RZ ;  /* 0x7e800000080a7810 */ /* 0x040fe40007ffe1ff */
[----:B------:R-:W-:-:S02]  /*4020*/  LOP3.LUT R8, R8, 0x800000, RZ, 0xfc, !PT ;  /* 0x0080000008087812 */ /* 0x000fc400078efcff */
[----:B------:R-:W-:Y:S01]  /*4030*/  FSETP.NEU.FTZ.AND P1, PT, |R7|, |R6|, PT ;  /* 0x400000060700720b */ /* 0x000fe20003f3d200 */
[-C--:B------:R-:W-:Y:S01]  /*4040*/  FMUL.FTZ R11, R0, R10.reuse ;  /* 0x0000000a000b7220 */ /* 0x080fe20000410000 */
[----:B------:R-:W-:Y:S01]  /*4050*/  FMUL.FTZ R10, R3, R10 ;  /* 0x0000000a030a7220 */ /* 0x000fe20000410000 */
[----:B------:R-:W-:Y:S02]  /*4060*/  FSETP.NEU.FTZ.AND P2, PT, R9, RZ, PT ;  /* 0x000000ff0900720b */ /* 0x000fe40003f5d000 */
[----:B------:R-:W-:-:S04]  /*4070*/  FMUL.FTZ R11, R11, R11 ;  /* 0x0000000b0b0b7220 */ /* 0x000fc80000410000 */
[----:B------:R-:W-:-:S06]  /*4080*/  FFMA.FTZ R11, R10, R10, R11 ;  /* 0x0000000a0a0b7223 */ /* 0x000fcc000001000b */
[----:B------:R-:W0:Y:S02]  /*4090*/  MUFU.SQRT R11, R11 ;  /* 0x0000000b000b7308 */ /* 0x000e240000002000 */
[----:B0-----:R-:W-:Y:S01]  /*40a0*/  @P0 FMUL.FTZ R3, R8, R11 ;  /* 0x0000000b08030220 */ /* 0x001fe20000410000 */
[----:B------:R-:W-:-:S04]  /*40b0*/  FSETP.NEU.FTZ.AND P0, PT, R0, +INF , PT ;  /* 0x7f8000000000780b */ /* 0x000fc80003f1d000 */
[----:B------:R-:W-:Y:S01]  /*40c0*/  FSEL R0, R3, +INF , P0 ;  /* 0x7f80000003007808 */ /* 0x000fe20000000000 */
[----:B------:R-:W-:Y:S01]  /*40d0*/  IMAD.MOV.U32 R3, RZ, RZ, 0x4016cbe4 ;  /* 0x4016cbe4ff037424 */ /* 0x000fe200078e00ff */
[----:B------:R-:W-:-:S04]  /*40e0*/  ISETP.GE.AND P0, PT, R7, RZ, PT ;  /* 0x000000ff0700720c */ /* 0x000fc80003f06270 */
[----:B------:R-:W0:Y:S01]  /*40f0*/  MUFU.LG2 R0, R0 ;  /* 0x0000000000007308 */ /* 0x000e220000000c00 */
[----:B------:R-:W-:Y:S01]  /*4100*/  @!P1 FSEL R2, R3, 0.78539818525314331055, !P0 ;  /* 0x3f490fdb03029808 */ /* 0x000fe20004000000 */
[----:B------:R-:W-:Y:S01]  /*4110*/  FADD.FTZ R3, |R7|, |R6| ;  /* 0x4000000607037221 */ /* 0x000fe20000010200 */
[----:B------:R-:W-:-:S04]  /*4120*/  @!P2 FSEL R2, RZ, 3.1415927410125732422, P0 ;  /* 0x40490fdbff02a808 */ /* 0x000fc80000000000 */
[----:B------:R-:W-:Y:S02]  /*4130*/  FSETP.GTU.FTZ.AND P0, PT, |R3|, +INF , PT ;  /* 0x7f8000000300780b */ /* 0x000fe40003f1c200 */
[----:B------:R-:W-:-:S04]  /*4140*/  LOP3.LUT R2, R2, 0x80000000, R6, 0xb8, !PT ;  /* 0x8000000002027812 */ /* 0x000fc800078eb806 */
[----:B------:R-:W-:Y:S01]  /*4150*/  FSEL R3, R3, R2, P0 ;  /* 0x0000000203037208 */ /* 0x000fe20000000000 */
[----:B0-----:R-:W-:Y:S01]  /*4160*/  FMUL.FTZ R8, R0, 0.69314718246459960938 ;  /* 0x3f31721800087820 */ /* 0x001fe20000410000 */
[----:B------:R-:W-:Y:S06]  /*4170*/  BRA `(.L_x_2789) ;  /* 0x0000000c00887947 */ /* 0x000fec0003800000 */
.L_x_2782:
[----:B------:R-:W-:Y:S01]  /*4180*/  FMUL.FTZ R2, R7, 0.36787945032119750977 ;  /* 0x3ebc5ab207027820 */ /* 0x000fe20000410000 */
[----:B------:R-:W-:Y:S01]  /*4190*/  FMUL.FTZ R3, R6, 0.36787945032119750977 ;  /* 0x3ebc5ab206037820 */ /* 0x000fe20000410000 */
[----:B------:R-:W-:Y:S01]  /*41a0*/  MUFU.RCP R14, R9 ;  /* 0x00000009000e7308 */ /* 0x000fe20000001000 */
[----:B------:R-:W-:Y:S01]  /*41b0*/  BSSY B4, `(.L_x_2795) ;  /* 0x000001f000047945 */ /* 0x000fe20003800000 */
[----:B------:R-:W-:Y:S01]  /*41c0*/  FADD.FTZ R2, |R2|, -RZ ;  /* 0x800000ff02027221 */ /* 0x000fe20000010200 */
[----:B------:R-:W-:-:S05]  /*41d0*/  FADD.FTZ R3, |R3|, -RZ ;  /* 0x800000ff03037221 */ /* 0x000fca0000010200 */
[CC--:B------:R-:W-:Y:S02]  /*41e0*/  VIMNMX R8, R2.reuse, R3.reuse, !PT ;  /* 0x0000000302087248 */ /* 0x0c0fe40007fe0100 */
[----:B------:R-:W-:Y:S02]  /*41f0*/  VIMNMX R2, R2, R3, PT ;  /* 0x0000000302027248 */ /* 0x000fe40003fe0100 */
[----:B------:R-:W-:Y:S02]  /*4200*/  LOP3.LUT R10, R8, 0xfe000000, RZ, 0xc0, !PT ;  /* 0xfe000000080a7812 */ /* 0x000fe400078ec0ff */
[----:B------:R-:W-:Y:S02]  /*4210*/  FSETP.NEU.FTZ.AND P0, PT, R2, RZ, PT ;  /* 0x000000ff0200720b */ /* 0x000fe40003f1d000 */
[----:B------:R-:W-:-:S05]  /*4220*/  IADD3 R3, -R10, 0x7e800000, RZ ;  /* 0x7e8000000a037810 */ /* 0x000fca0007ffe1ff */
[-C--:B------:R-:W-:Y:S01]  /*4230*/  FMUL.FTZ R11, R2, R3.reuse ;  /* 0x00000003020b7220 */ /* 0x080fe20000410000 */
[----:B------:R-:W-:-:S03]  /*4240*/  FMUL.FTZ R3, R8, R3 ;  /* 0x0000000308037220 */ /* 0x000fc60000410000 */
[----:B------:R-:W-:Y:S01]  /*4250*/  FMUL.FTZ R12, R11, R11 ;  /* 0x0000000b0b0c7220 */ /* 0x000fe20000410000 */
[----:B------:R-:W-:-:S03]  /*4260*/  MOV R11, 0x3f800000 ;  /* 0x3f800000000b7802 */ /* 0x000fc60000000f00 */
[----:B------:R-:W-:Y:S01]  /*4270*/  FFMA.FTZ R12, R3, R3, R12 ;  /* 0x00000003030c7223 */ /* 0x000fe2000001000c */
[----:B------:R-:W-:-:S05]  /*4280*/  LOP3.LUT R3, R10, 0x800000, RZ, 0xfc, !PT ;  /* 0x008000000a037812 */ /* 0x000fca00078efcff */
[----:B------:R-:W0:Y:S02]  /*4290*/  MUFU.SQRT R12, R12 ;  /* 0x0000000c000c7308 */ /* 0x000e240000002000 */
[----:B0-----:R-:W-:Y:S01]  /*42a0*/  @P0 FMUL.FTZ R8, R12, R3 ;  /* 0x000000030c080220 */ /* 0x001fe20000410000 */
[----:B------:R-:W-:Y:S01]  /*42b0*/  FSETP.NEU.FTZ.AND P0, PT, R2, +INF , PT ;  /* 0x7f8000000200780b */ /* 0x000fe20003f1d000 */
[----:B------:R-:W-:-:S03]  /*42c0*/  FFMA R3, -R9, R14, 1 ;  /* 0x3f80000009037423 */ /* 0x000fc6000000010e */
[----:B------:R-:W-:Y:S01]  /*42d0*/  FSEL R2, R8, +INF , P0 ;  /* 0x7f80000008027808 */ /* 0x000fe20000000000 */
[----:B------:R-:W-:-:S04]  /*42e0*/  FFMA R3, R14, R3, R14 ;  /* 0x000000030e037223 */ /* 0x000fc8000000000e */
[----:B------:R-:W-:Y:S01]  /*42f0*/  FFMA R8, R0, R3, RZ ;  /* 0x0000000300087223 */ /* 0x000fe200000000ff */
[----:B------:R-:W0:Y:S03]  /*4300*/  MUFU.LG2 R2, R2 ;  /* 0x0000000200027308 */ /* 0x000e260000000c00 */
[----:B------:R-:W-:-:S04]  /*4310*/  FFMA R10, -R9, R8, R0 ;  /* 0x00000008090a7223 */ /* 0x000fc80000000100 */
[----:B------:R-:W-:Y:S01]  /*4320*/  FFMA R3, R3, R10, R8 ;  /* 0x0000000a03037223 */ /* 0x000fe20000000008 */
[----:B------:R-:W1:Y:S01]  /*4330*/  FCHK P0, R0, R9 ;  /* 0x0000000900007302 */ /* 0x000e620000000000 */
[----:B0-----:R-:W-:Y:S01]  /*4340*/  FFMA.FTZ R8, R2, 0.69314718246459960938, R11 ;  /* 0x3f31721802087823 */ /* 0x001fe2000001000b */
[----:B-1----:R-:W-:Y:S06]  /*4350*/  @!P0 BRA `(.L_x_2796) ;  /* 0x0000000000108947 */ /* 0x002fec0003800000 */
[----:B------:R-:W-:Y:S01]  /*4360*/  IMAD.MOV.U32 R11, RZ, RZ, R9 ;  /* 0x000000ffff0b7224 */ /* 0x000fe200078e0009 */
[----:B------:R-:W-:-:S07]  /*4370*/  MOV R2, 0x4390 ;  /* 0x0000439000027802 */ /* 0x000fce0000000f00 */
[----:B------:R-:W-:Y:S05]  /*4380*/  CALL.REL.NOINC `($__internal_0_$__cuda_sm3x_div_rn_ftz_f32_slowpath) ;  /* 0x0000013c006c7944 */ /* 0x000fea0003c00000 */
[----:B------:R-:W-:-:S07]  /*4390*/  IMAD.MOV.U32 R3, RZ, RZ, R0 ;  /* 0x000000ffff037224 */ /* 0x000fce00078e0000 */
.L_x_2796:
[----:B------:R-:W-:Y:S05]  /*43a0*/  BSYNC B4 ;  /* 0x0000000000047941 */ /* 0x000fea0003800000 */
.L_x_2795:
[----:B------:R-:W-:Y:S01]  /*43b0*/  HFMA2.MMA R11, -RZ, RZ, 0.89990234375, 10328 ;  /* 0x3b33710bff0b7435 */ /* 0x000fe200000001ff */
[----:B------:R-:W-:Y:S01]  /*43c0*/  FMUL.FTZ R0, R3, R3 ;  /* 0x0000000303007220 */ /* 0x000fe20000410000 */
[----:B------:R-:W-:Y:S08]  /*43d0*/  BSSY B0, `(.L_x_2797) ;  /* 0x0000014000007945 */ /* 0x000ff00003800000 */
        /* <DEDUP_REMOVED lines=12> */
[----:B------:R-:W-:-:S04]  /*44a0*/  IMAD.MOV.U32 R3, RZ, RZ, 0x3fd774eb ;  /* 0x3fd774ebff037424 */ /* 0x000fc800078e00ff */
[----:B------:R-:W-:Y:S01]  /*44b0*/  FFMA.FTZ R0, R3, 1.8663789033889770508, -R0 ;  /* 0x3feee58103007823 */ /* 0x000fe20000010800 */
[----:B------:R-:W-:Y:S06]  /*44c0*/  BRA `(.L_x_2799) ;  /* 0x0000000000107947 */ /* 0x000fec0003800000 */
.L_x_2798:
[----:B------:R-:W-:Y:S01]  /*44d0*/  ISETP.GE.AND P0, PT, R7, RZ, PT ;  /* 0x000000ff0700720c */ /* 0x000fe20003f06270 */
[----:B------:R-:W-:-:S12]  /*44e0*/  IMAD.MOV.U32 R3, RZ, RZ, 0x3fd774eb ;  /* 0x3fd774ebff037424 */ /* 0x000fd800078e00ff */
[----:B------:R-:W-:-:S04]  /*44f0*/  @P0 FFMA.FTZ R0, R3, 0.93318945169448852539, -R0 ;  /* 0x3f6ee58103000823 */ /* 0x000fc80000010800 */
[----:B------:R-:W-:-:S07]  /*4500*/  @!P0 FFMA.FTZ R0, R3, 0.93318945169448852539, R0 ;  /* 0x3f6ee58103008823 */ /* 0x000fce0000010000 */
.L_x_2799:
[----:B------:R-:W-:Y:S05]  /*4510*/  BSYNC B0 ;  /* 0x0000000000007941 */ /* 0x000fea0003800000 */
.L_x_2797:
[C---:B------:R-:W-:Y:S01]  /*4520*/  FSETP.NEU.FTZ.AND P1, PT, |R7|.reuse, |R6|, PT ;  /* 0x400000060700720b */ /* 0x040fe20003f3d200 */
[----:B------:R-:W-:Y:S01]  /*4530*/  FADD.FTZ R3, |R7|, |R6| ;  /* 0x4000000607037221 */ /* 0x000fe20000010200 */
[----:B------:R-:W-:Y:S02]  /*4540*/  FSETP.NEU.FTZ.AND P2, PT, R9, RZ, PT ;  /* 0x000000ff0900720b */ /* 0x000fe40003f5d000 */
[----:B------:R-:W-:Y:S02]  /*4550*/  ISETP.GE.AND P0, PT, R7, RZ, PT ;  /* 0x000000ff0700720c */ /* 0x000fe40003f06270 */
[----:B------:R-:W-:-:S07]  /*4560*/  MOV R2, 0x4016cbe4 ;  /* 0x4016cbe400027802 */ /* 0x000fce0000000f00 */
[----:B------:R-:W-:Y:S02]  /*4570*/  @!P1 FSEL R0, R2, 0.78539818525314331055, !P0 ;  /* 0x3f490fdb02009808 */ /* 0x000fe40004000000 */
[----:B------:R-:W-:Y:S02]  /*4580*/  @!P2 FSEL R0, RZ, 3.1415927410125732422, P0 ;  /* 0x40490fdbff00a808 */ /* 0x000fe40000000000 */
[----:B------:R-:W-:Y:S02]  /*4590*/  FSETP.GTU.FTZ.AND P0, PT, |R3|, +INF , PT ;  /* 0x7f8000000300780b */ /* 0x000fe40003f1c200 */
[----:B------:R-:W-:-:S04]  /*45a0*/  LOP3.LUT R0, R0, 0x80000000, R6, 0xb8, !PT ;  /* 0x8000000000007812 */ /* 0x000fc800078eb806 */
[----:B------:R-:W-:Y:S01]  /*45b0*/  FSEL R3, R3, R0, P0 ;  /* 0x0000000003037208 */ /* 0x000fe20000000000 */
[----:B------:R-:W-:Y:S06]  /*45c0*/  BRA `(.L_x_2789) ;  /* 0x0000000800747947 */ /* 0x000fec0003800000 */
.L_x_2781:
[----:B------:R-:W-:-:S04]  /*45d0*/  FSETP.GEU.FTZ.AND P6, PT, |R5|, R6, PT ;  /* 0x000000060500720b */ /* 0x000fc80003fde200 */
        /* <DEDUP_REMOVED lines=19> */
[----:B------:R-:W-:Y:S01]  /*4710*/  IMAD.MOV.U32 R11, RZ, RZ, R9 ;  /* 0x000000ffff0b7224 */ /* 0x000fe200078e0009 */
[----:B------:R-:W-:-:S07]  /*4720*/  MOV R2, 0x4740 ;  /* 0x0000474000027802 */ /* 0x000fce0000000f00 */
[----:B------:R-:W-:Y:S05]  /*4730*/  CALL.REL.NOINC `($__internal_0_$__cuda_sm3x_div_rn_ftz_f32_slowpath) ;  /* 0x0000013800807944 */ /* 0x000fea0003c00000 */
[----:B------:R-:W-:-:S07]  /*4740*/  IMAD.MOV.U32 R3, RZ, RZ, R0 ;  /* 0x000000ffff037224 */ /* 0x000fce00078e0000 */
.L_x_2803:
[----:B------:R-:W-:Y:S05]  /*4750*/  BSYNC B4 ;  /* 0x0000000000047941 */ /* 0x000fea0003800000 */
.L_x_2802:
[----:B------:R-:W-:Y:S01]  /*4760*/  HFMA2.MMA R7, -RZ, RZ, 0.89990234375, 10328 ;  /* 0x3b33710bff077435 */ /* 0x000fe200000001ff */
[----:B------:R-:W-:Y:S01]  /*4770*/  FMUL.FTZ R0, R3, R3 ;  /* 0x0000000303007220 */ /* 0x000fe20000410000 */
[----:B------:R-:W0:Y:S01]  /*4780*/  MUFU.LG2 R8, R20 ;  /* 0x0000001400087308 */ /* 0x000e220000000c00 */
[C---:B------:R-:W-:Y:S01]  /*4790*/  FSETP.NEU.FTZ.AND P0, PT, |R5|.reuse, R6, PT ;  /* 0x000000060500720b */ /* 0x040fe20003f1d200 */
[----:B------:R-:W-:Y:S01]  /*47a0*/  FADD.FTZ R6, |R5|, R6 ;  /* 0x0000000605067221 */ /* 0x000fe20000010200 */
[----:B------:R-:W-:-:S05]  /*47b0*/  FSETP.NEU.FTZ.AND P1, PT, R9, RZ, PT ;  /* 0x000000ff0900720b */ /* 0x000fca0003f3d000 */
[----:B------:R-:W-:-:S04]  /*47c0*/  FFMA.FTZ R7, R0, R7, -0.015681877732276916504 ;  /* 0xbc80774800077423 */ /* 0x000fc80000010007 */
[----:B------:R-:W-:-:S04]  /*47d0*/  FFMA.FTZ R7, R0, R7, 0.042200751602649688721 ;  /* 0x3d2cdab200077423 */ /* 0x000fc80000010007 */
[----:B------:R-:W-:Y:S01]  /*47e0*/  FFMA.FTZ R7, R0, R7, -0.074792981147766113281 ;  /* 0xbd992d1000077423 */ /* 0x000fe20000010007 */
[----:B0-----:R-:W-:-:S03]  /*47f0*/  FMUL.FTZ.D2 R8, R8, 0.69314718246459960938 ;  /* 0x3f31721808087820 */ /* 0x001fc60000310000 */
[----:B------:R-:W-:-:S04]  /*4800*/  FFMA.FTZ R7, R0, R7, 0.10640415549278259277 ;  /* 0x3dd9ea6c00077423 */ /* 0x000fc80000010007 */
[----:B------:R-:W-:-:S04]  /*4810*/  FFMA.FTZ R7, R0, R7, -0.14207722246646881104 ;  /* 0xbe117cb100077423 */ /* 0x000fc80000010007 */
[----:B------:R-:W-:-:S04]  /*4820*/  FFMA.FTZ R7, R0, R7, 0.19993925094604492188 ;  /* 0x3e4cbce000077423 */ /* 0x000fc80000010007 */
[----:B------:R-:W-:-:S04]  /*4830*/  FFMA.FTZ R7, R0, R7, -0.33333197236061096191 ;  /* 0xbeaaaa7d00077423 */ /* 0x000fc80000010007 */
[----:B------:R-:W-:Y:S01]  /*4840*/  FMUL.FTZ R0, R0, R7 ;  /* 0x0000000700007220 */ /* 0x000fe20000410000 */
[----:B------:R-:W-:-:S03]  /*4850*/  @!P6 IMAD.MOV.U32 R7, RZ, RZ, 0x3fd774eb ;  /* 0x3fd774ebff07e424 */ /* 0x000fc600078e00ff */
[----:B------:R-:W-:-:S04]  /*4860*/  FFMA.FTZ R0, R0, R3, R3 ;  /* 0x0000000300007223 */ /* 0x000fc80000010003 */
[----:B------:R-:W-:-:S05]  /*4870*/  @!P6 FFMA.FTZ R0, R7, 0.93318945169448852539, -R0 ;  /* 0x3f6ee5810700e823 */ /* 0x000fca0000010800 */
[----:B------:R-:W-:Y:S02]  /*4880*/  FSEL R0, R0, 0.78539818525314331055, P0 ;  /* 0x3f490fdb00007808 */ /* 0x000fe40000000000 */
[----:B------:R-:W-:Y:S02]  /*4890*/  FSETP.GTU.FTZ.AND P0, PT, |R6|, +INF , PT ;  /* 0x7f8000000600780b */ /* 0x000fe40003f1c200 */
[----:B------:R-:W-:-:S04]  /*48a0*/  FSEL R3, R0, RZ, P1 ;  /* 0x000000ff00037208 */ /* 0x000fc80000800000 */
[----:B------:R-:W-:-:S04]  /*48b0*/  LOP3.LUT R3, R3, 0x80000000, R4, 0xb8, !PT ;  /* 0x8000000003037812 */ /* 0x000fc800078eb804 */
[----:B------:R-:W-:Y:S01]  /*48c0*/  FSEL R3, R6, R3, P0 ;  /* 0x0000000306037208 */ /* 0x000fe20000000000 */
[----:B------:R-:W-:Y:S06]  /*48d0*/  BRA `(.L_x_2789) ;  /* 0x0000000400b07947 */ /* 0x000fec0003800000 */
.L_x_2801:
        /* <DEDUP_REMOVED lines=9> */
[----:B------:R-:W-:Y:S01]  /*4970*/  IMAD.MOV.U32 R11, RZ, RZ, R9 ;  /* 0x000000ffff0b7224 */ /* 0x000fe200078e0009 */
[----:B------:R-:W-:-:S07]  /*4980*/  MOV R2, 0x49a0 ;  /* 0x000049a000027802 */ /* 0x000fce0000000f00 */
[----:B------:R-:W-:Y:S05]  /*4990*/  CALL.REL.NOINC `($__internal_0_$__cuda_sm3x_div_rn_ftz_f32_slowpath) ;  /* 0x0000013400e87944 */ /* 0x000fea0003c00000 */
[----:B------:R-:W-:-:S07]  /*49a0*/  MOV R2, R0 ;  /* 0x0000000000027202 */ /* 0x000fce0000000f00 */
.L_x_2805:
[----:B------:R-:W-:Y:S05]  /*49b0*/  BSYNC B4 ;  /* 0x0000000000047941 */ /* 0x000fea0003800000 */
.L_x_2804:
[CC--:B------:R-:W-:Y:S01]  /*49c0*/  VIMNMX R8, R7.reuse, R6.reuse, !PT ;  /* 0x0000000607087248 */ /* 0x0c0fe20007fe0100 */
[----:B------:R-:W-:Y:S01]  /*49d0*/  IMAD.MOV.U32 R3, RZ, RZ, 0x3b33710b ;  /* 0x3b33710bff037424 */ /* 0x000fe200078e00ff */
[----:B------:R-:W-:Y:S01]  /*49e0*/  VIMNMX R7, R7, R6, PT ;  /* 0x0000000607077248 */ /* 0x000fe20003fe0100 */
[----:B------:R-:W-:Y:S01]  /*49f0*/  FMUL.FTZ R0, R2, R2 ;  /* 0x0000000202007220 */ /* 0x000fe20000410000 */
[----:B------:R-:W-:Y:S02]  /*4a00*/  LOP3.LUT R10, R8, 0xfe000000, RZ, 0xc0, !PT ;  /* 0xfe000000080a7812 */ /* 0x000fe400078ec0ff */
[----:B------:R-:W-:Y:S01]  /*4a10*/  FSETP.NEU.FTZ.AND P0, PT, R7, RZ, PT ;  /* 0x000000ff0700720b */ /* 0x000fe20003f1d000 */
[----:B------:R-:W-:Y:S01]  /*4a20*/  FFMA.FTZ R3, R0, R3, -0.015681877732276916504 ;  /* 0xbc80774800037423 */ /* 0x000fe20000010003 */
[C---:B------:R-:W-:Y:S02]  /*4a30*/  IADD3 R11, -R10.reuse, 0x7e800000, RZ ;  /* 0x7e8000000a0b7810 */ /* 0x040fe40007ffe1ff */
[----:B------:R-:W-:Y:S01]  /*4a40*/  LOP3.LUT R10, R10, 0x800000, RZ, 0xfc, !PT ;  /* 0x008000000a0a7812 */ /* 0x000fe200078efcff */
[----:B------:R-:W-:Y:S01]  /*4a50*/  FFMA.FTZ R3, R0, R3, 0.042200751602649688721 ;  /* 0x3d2cdab200037423 */ /* 0x000fe20000010003 */
[----:B------:R-:W-:Y:S01]  /*4a60*/  FSETP.NEU.FTZ.AND P1, PT, R9, RZ, PT ;  /* 0x000000ff0900720b */ /* 0x000fe20003f3d000 */
[-C--:B------:R-:W-:Y:S01]  /*4a70*/  FMUL.FTZ R12, R7, R11.reuse ;  /* 0x0000000b070c7220 */ /* 0x080fe20000410000 */
[----:B------:R-:W-:Y:S01]  /*4a80*/  FMUL.FTZ R11, R8, R11 ;  /* 0x0000000b080b7220 */ /* 0x000fe20000410000 */
[----:B------:R-:W-:-:S02]  /*4a90*/  FFMA.FTZ R3, R0, R3, -0.074792981147766113281 ;  /* 0xbd992d1000037423 */ /* 0x000fc40000010003 */
[----:B------:R-:W-:Y:S02]  /*4aa0*/  FMUL.FTZ R12, R12, R12 ;  /* 0x0000000c0c0c7220 */ /* 0x000fe40000410000 */
[C---:B------:R-:W-:Y:S02]  /*4ab0*/  FFMA.FTZ R3, R0.reuse, R3, 0.10640415549278259277 ;  /* 0x3dd9ea6c00037423 */ /* 0x040fe40000010003 */
[----:B------:R-:W-:Y:S02]  /*4ac0*/  FFMA.FTZ R12, R11, R11, R12 ;  /* 0x0000000b0b0c7223 */ /* 0x000fe4000001000c */
[C---:B------:R-:W-:Y:S02]  /*4ad0*/  FFMA.FTZ R3, R0.reuse, R3, -0.14207722246646881104 ;  /* 0xbe117cb100037423 */ /* 0x040fe40000010003 */
[----:B------:R-:W0:Y:S02]  /*4ae0*/  MUFU.SQRT R11, R12 ;  /* 0x0000000c000b7308 */ /* 0x000e240000002000 */
[----:B------:R-:W-:-:S04]  /*4af0*/  FFMA.FTZ R3, R0, R3, 0.19993925094604492188 ;  /* 0x3e4cbce000037423 */ /* 0x000fc80000010003 */
[----:B------:R-:W-:-:S04]  /*4b00*/  FFMA.FTZ R3, R0, R3, -0.33333197236061096191 ;  /* 0xbeaaaa7d00037423 */ /* 0x000fc80000010003 */
[----:B------:R-:W-:-:S04]  /*4b10*/  FMUL.FTZ R3, R0, R3 ;  /* 0x0000000300037220 */ /* 0x000fc80000410000 */
[----:B------:R-:W-:Y:S01]  /*4b20*/  FFMA.FTZ R2, R3, R2, R2 ;  /* 0x0000000203027223 */ /* 0x000fe20000010002 */
[----:B0-----:R-:W-:Y:S01]  /*4b30*/  @P0 FMUL.FTZ R8, R10, R11 ;  /* 0x0000000b0a080220 */ /* 0x001fe20000410000 */
[----:B------:R-:W-:Y:S01]  /*4b40*/  FSETP.NEU.FTZ.AND P0, PT, R7, +INF , PT ;  /* 0x7f8000000700780b */ /* 0x000fe20003f1d000 */
[----:B------:R-:W-:-:S03]  /*4b50*/  @!P6 IMAD.MOV.U32 R7, RZ, RZ, 0x3fd774eb ;  /* 0x3fd774ebff07e424 */ /* 0x000fc600078e00ff */
[----:B------:R-:W-:Y:S01]  /*4b60*/  FSEL R0, R8, +INF , P0 ;  /* 0x7f80000008007808 */ /* 0x000fe20000000000 */
[----:B------:R-:W-:Y:S01]  /*4b70*/  @!P6 FFMA.FTZ R2, R7, 0.93318945169448852539, -R2 ;  /* 0x3f6ee5810702e823 */ /* 0x000fe20000010802 */
[C---:B------:R-:W-:Y:S01]  /*4b80*/  FSETP.NEU.FTZ.AND P0, PT, |R5|.reuse, R6, PT ;  /* 0x000000060500720b */ /* 0x040fe20003f1d200 */
[----:B------:R-:W-:-:S03]  /*4b90*/  FADD.FTZ R6, |R5|, R6 ;  /* 0x0000000605067221 */ /* 0x000fc60000010200 */
[----:B------:R-:W0:Y:S01]  /*4ba0*/  MUFU.LG2 R0, R0 ;  /* 0x0000000000007308 */ /* 0x000e220000000c00 */
[----:B------:R-:W-:Y:S02]  /*4bb0*/  FSEL R2, R2, 0.78539818525314331055, P0 ;  /* 0x3f490fdb02027808 */ /* 0x000fe40000000000 */
[----:B------:R-:W-:Y:S02]  /*4bc0*/  FSETP.GTU.FTZ.AND P0, PT, |R6|, +INF , PT ;  /* 0x7f8000000600780b */ /* 0x000fe40003f1c200 */
[----:B------:R-:W-:-:S04]  /*4bd0*/  FSEL R3, R2, RZ, P1 ;  /* 0x000000ff02037208 */ /* 0x000fc80000800000 */
[----:B------:R-:W-:-:S04]  /*4be0*/  LOP3.LUT R3, R3, 0x80000000, R4, 0xb8, !PT ;  /* 0x8000000003037812 */ /* 0x000fc800078eb804 */
[----:B------:R-:W-:Y:S01]  /*4bf0*/  FSEL R3, R6, R3, P0 ;  /* 0x0000000306037208 */ /* 0x000fe20000000000 */
[----:B0-----:R-:W-:Y:S01]  /*4c00*/  FMUL.FTZ R8, R0, 0.69314718246459960938 ;  /* 0x3f31721800087820 */ /* 0x001fe20000410000 */
[----:B------:R-:W-:Y:S06]  /*4c10*/  BRA `(.L_x_2789) ;  /* 0x0000000000e07947 */ /* 0x000fec0003800000 */
.L_x_2800:
        /* <DEDUP_REMOVED lines=13> */
[----:B------:R-:W-:-:S04]  /*4cf0*/  FMUL.FTZ R10, R10, R10 ;  /* 0x0000000a0a0a7220 */ /* 0x000fc80000410000 */
[----:B------:R-:W-:Y:S01]  /*4d00*/  FFMA.FTZ R10, R3, R3, R10 ;  /* 0x00000003030a7223 */ /* 0x000fe2000001000a */
[----:B------:R-:W-:Y:S01]  /*4d10*/  LOP3.LUT R3, R8, 0x800000, RZ, 0xfc, !PT ;  /* 0x0080000008037812 */ /* 0x000fe200078efcff */
[----:B------:R-:W-:-:S04]  /*4d20*/  HFMA2.MMA R8, -RZ, RZ, 1.875, 0 ;  /* 0x3f800000ff087435 */ /* 0x000fc800000001ff */
        /* <DEDUP_REMOVED lines=17> */
.L_x_2807:
[----:B------:R-:W-:Y:S05]  /*4e40*/  BSYNC B4 ;  /* 0x0000000000047941 */ /* 0x000fea0003800000 */
.L_x_2806:
[----:B------:R-:W-:Y:S01]  /*4e50*/  MOV R3, 0x3b33710b ;  /* 0x3b33710b00037802 */ /* 0x000fe20000000f00 */
[----:B------:R-:W-:Y:S01]  /*4e60*/  FMUL.FTZ R0, R2, R2 ;  /* 0x0000000202007220 */ /* 0x000fe20000410000 */
[----:B------:R-:W-:Y:S01]  /*4e70*/  @!P6 IMAD.MOV.U32 R7, RZ, RZ, 0x3fd774eb ;  /* 0x3fd774ebff07e424 */ /* 0x000fe200078e00ff */
[C---:B------:R-:W-:Y:S01]  /*4e80*/  FSETP.NEU.FTZ.AND P0, PT, |R5|.reuse, R6, PT ;  /* 0x000000060500720b */ /* 0x040fe20003f1d200 */
[----:B------:R-:W-:Y:S01]  /*4e90*/  FADD.FTZ R6, |R5|, R6 ;  /* 0x0000000605067221 */ /* 0x000fe20000010200 */
[----:B------:R-:W-:Y:S01]  /*4ea0*/  FFMA.FTZ R3, R0, R3, -0.015681877732276916504 ;  /* 0xbc80774800037423 */ /* 0x000fe20000010003 */
[----:B------:R-:W-:-:S03]  /*4eb0*/  FSETP.NEU.FTZ.AND P1, PT, R9, RZ, PT ;  /* 0x000000ff0900720b */ /* 0x000fc60003f3d000 */
[----:B------:R-:W-:-:S04]  /*4ec0*/  FFMA.FTZ R3, R0, R3, 0.042200751602649688721 ;  /* 0x3d2cdab200037423 */ /* 0x000fc80000010003 */
[----:B------:R-:W-:-:S04]  /*4ed0*/  FFMA.FTZ R3, R0, R3, -0.074792981147766113281 ;  /* 0xbd992d1000037423 */ /* 0x000fc80000010003 */
[----:B------:R-:W-:-:S04]  /*4ee0*/  FFMA.FTZ R3, R0, R3, 0.10640415549278259277 ;  /* 0x3dd9ea6c00037423 */ /* 0x000fc80000010003 */
[----:B------:R-:W-:-:S04]  /*4ef0*/  FFMA.FTZ R3, R0, R3, -0.14207722246646881104 ;  /* 0xbe117cb100037423 */ /* 0x000fc80000010003 */
[----:B------:R-:W-:-:S04]  /*4f00*/  FFMA.FTZ R3, R0, R3, 0.19993925094604492188 ;  /* 0x3e4cbce000037423 */ /* 0x000fc80000010003 */
[----:B------:R-:W-:-:S04]  /*4f10*/  FFMA.FTZ R3, R0, R3, -0.33333197236061096191 ;  /* 0xbeaaaa7d00037423 */ /* 0x000fc80000010003 */
[----:B------:R-:W-:-:S04]  /*4f20*/  FMUL.FTZ R3, R0, R3 ;  /* 0x0000000300037220 */ /* 0x000fc80000410000 */
[----:B------:R-:W-:-:S04]  /*4f30*/  FFMA.FTZ R2, R3, R2, R2 ;  /* 0x0000000203027223 */ /* 0x000fc80000010002 */
[----:B------:R-:W-:-:S05]  /*4f40*/  @!P6 FFMA.FTZ R2, R7, 0.93318945169448852539, -R2 ;  /* 0x3f6ee5810702e823 */ /* 0x000fca0000010802 */
[----:B------:R-:W-:Y:S02]  /*4f50*/  FSEL R2, R2, 0.78539818525314331055, P0 ;  /* 0x3f490fdb02027808 */ /* 0x000fe40000000000 */
[----:B------:R-:W-:Y:S02]  /*4f60*/  FSETP.GTU.FTZ.AND P0, PT, |R6|, +INF , PT ;  /* 0x7f8000000600780b */ /* 0x000fe40003f1c200 */
[----:B------:R-:W-:-:S04]  /*4f70*/  FSEL R3, R2, RZ, P1 ;  /* 0x000000ff02037208 */ /* 0x000fc80000800000 */
[----:B------:R-:W-:-:S04]  /*4f80*/  LOP3.LUT R3, R3, 0x80000000, R4, 0xb8, !PT ;  /* 0x8000000003037812 */ /* 0x000fc800078eb804 */
[----:B------:R-:W-:-:S07]  /*4f90*/  FSEL R3, R6, R3, P0 ;  /* 0x0000000306037208 */ /* 0x000fce0000000000 */
.L_x_2789:
[----:B------:R-:W-:Y:S05]  /*4fa0*/  BSYNC B3 ;  /* 0x0000000000037941 */ /* 0x000fea0003800000 */
.L_x_2780:
[----:B------:R-:W-:Y:S01]  /*4fb0*/  FADD.FTZ R8, R8, 0.69314718246459960938 ;  /* 0x3f31721808087421 */ /* 0x000fe20000010000 */
[----:B------:R-:W-:-:S04]  /*4fc0*/  LOP3.LUT R4, R3, 0x80000000, R4, 0xb8, !PT ;  /* 0x8000000003047812 */ /* 0x000fc800078eb804 */
[----:B------:R-:W-:Y:S01]  /*4fd0*/  LOP3.LUT R5, R8, 0x80000000, R5, 0xb8, !PT ;  /* 0x8000000008057812 */ /* 0x000fe200078eb805 */
[----:B------:R-:W-:Y:S06]  /*4fe0*/  BRA `(.L_x_2748) ;  /* 0x0000000000387947 */ /* 0x000fec0003800000 */
.L_x_2746:
[----:B------:R-:W-:-:S13]  /*4ff0*/  FSETP.NEU.FTZ.AND P0, PT, |R5|, +INF , PT ;  /* 0x7f8000000500780b */ /* 0x000fda0003f1d200 */
[----:B------:R-:W-:Y:S01]  /*5000*/  @!P0 FADD.FTZ R4, R4, R4 ;  /* 0x0000000404048221 */ /* 0x000fe20000010000 */
[----:B------:R-:W-:Y:S06]  /*5010*/  @!P0 BRA `(.L_x_2748) ;  /* 0x00000000002c8947 */ /* 0x000fec0003800000 */
[----:B------:R-:W-:-:S13]  /*5020*/  FSETP.NEU.FTZ.AND P0, PT, R6, +INF , PT ;  /* 0x7f8000000600780b */ /* 0x000fda0003f1d000 */
[----:B------:R-:W-:Y:S01]  /*5030*/  @!P0 FADD.FTZ R0, R5, R5 ;  /* 0x0000000505008221 */ /* 0x000fe20000010000 */
[----:B------:R-:W-:-:S04]  /*5040*/  @!P0 IMAD.MOV.U32 R5, RZ, RZ, R4 ;  /* 0x000000ffff058224 */ /* 0x000fc800078e0004 */
[----:B------:R-:W-:Y:S01]  /*5050*/  @!P0 MOV R4, R0 ;  /* 0x0000000000048202 */ /* 0x000fe20000000f00 */
[----:B------:R-:W-:Y:S06]  /*5060*/  @!P0 BRA `(.L_x_2748) ;  /* 0x0000000000188947 */ /* 0x000fec0003800000 */
[----:B------:R-:W-:-:S13]  /*5070*/  FSETP.NEU.FTZ.AND P0, PT, R4, RZ, PT ;  /* 0x000000ff0400720b */ /* 0x000fda0003f1d000 */
[----:B------:R-:W-:Y:S01]  /*5080*/  @P0 FADD.FTZ R0, RZ, R5 ;  /* 0x00000005ff000221 */ /* 0x000fe20000010000 */
[----:B------:R-:W-:-:S04]  /*5090*/  @P0 FADD.FTZ R3, RZ, R4 ;  /* 0x00000004ff030221 */ /* 0x000fc80000010000 */
[----:B------:R-:W-:-:S04]  /*50a0*/  @P0 FADD.FTZ R4, R0, R3 ;  /* 0x0000000300040221 */ /* 0x000fc80000010000 */
[----:B------:R-:W-:-:S04]  /*50b0*/  @P0 IMAD.MOV.U32 R5, RZ, RZ, R4 ;  /* 0x000000ffff050224 */ /* 0x000fc800078e0004 */
[----:B------:R-:W-:-:S07]  /*50c0*/  @!P0 FADD.FTZ R5, R5, R5 ;  /* 0x0000000505058221 */ /* 0x000fce0000010000 */
.L_x_2748:
[----:B------:R-:W-:Y:S05]  /*50d0*/  BSYNC B2 ;  /* 0x0000000000027941 */ /* 0x000fea0003800000 */
.L_x_2745:
[----:B------:R-:W1:Y:S01]  /*50e0*/  LDC.U8 R2, c[0x0][0x421] ;  /* 0x00010840ff027b82 */ /* 0x000e620000000000 */
[----:B------:R-:W-:Y:S02]  /*50f0*/  F2FP.F16.F32.PACK_AB R3, R5, R4 ;  /* 0x000000040503723e */ /* 0x000fe400000000ff */
[----:B-1----:R-:W-:-:S04]  /*5100*/  PRMT R0, R2, 0x9910, RZ ;  /* 0x0000991002007816 */ /* 0x002fc800000000ff */
        /* <DEDUP_REMOVED lines=11> */
[----:B------:R-:W1:Y:S02]  /*51c0*/  F2I.FTZ.TRUNC.NTZ R3, R0 ;  /* 0x0000000000037305 */ /* 0x000e64000021f100 */
[----:B-1----:R1:W-:Y:S01]  /*51d0*/  STG.E.U8 desc[UR36][R18.64], R3 ;  /* 0x0000000312007986 */ /* 0x0023e2000c101124 */
[----:B------:R-:W-:Y:S05]  /*51e0*/  BRA `(.L_x_2813) ;  /* 0x0000000c00a07947 */ /* 0x000fea0003800000 */
.L_x_2811:
[----:B------:R-:W-:-:S06]  /*51f0*/  HADD2.F32 R3, -RZ, R3.H0_H0 ;  /* 0x20000003ff037230 */ /* 0x000fcc0000004100 */
[----:B------:R-:W1:Y:S02]  /*5200*/  F2I.S64.TRUNC R2, R3 ;  /* 0x0000000300027311 */ /* 0x000e64000020d900 */
[----:B-1----:R1:W-:Y:S01]  /*5210*/  STG.E.U8 desc[UR36][R18.64], R2 ;  /* 0x0000000212007986 */ /* 0x0023e2000c101124 */
[----:B------:R-:W-:Y:S05]  /*5220*/  BRA `(.L_x_2813) ;  /* 0x0000000c00907947 */ /* 0x000fea0003800000 */
.L_x_2810:
[----:B------:R-:W-:-:S13]  /*5230*/  ISETP.NE.AND P0, PT, R0, 0x2, PT ;  /* 0x000000020000780c */ /* 0x000fda0003f05270 */
[----:B------:R-:W-:Y:S05]  /*5240*/  @!P0 BRA `(.L_x_2814) ;  /* 0x0000000000308947 */ /* 0x000fea0003800000 */
[----:B------:R-:W-:-:S13]  /*5250*/  ISETP.NE.AND P0, PT, R0, 0x3, PT ;  /* 0x000000030000780c */ /* 0x000fda0003f05270 */
[----:B------:R-:W-:Y:S05]  /*5260*/  @!P0 BRA `(.L_x_2815) ;  /* 0x0000000000188947 */ /* 0x000fea0003800000 */
[----:B------:R-:W-:-:S13]  /*5270*/  ISETP.NE.AND P0, PT, R0, 0x4, PT ;  /* 0x000000040000780c */ /* 0x000fda0003f05270 */
[----:B------:R-:W-:Y:S05]  /*5280*/  @P0 BRA `(.L_x_2812) ;  /* 0x0000000c00180947 */ /* 0x000fea0003800000 */
[----:B------:R-:W-:-:S06]  /*5290*/  HADD2.F32 R3, -RZ, R3.H0_H0 ;  /* 0x20000003ff037230 */ /* 0x000fcc0000004100 */
[----:B------:R-:W1:Y:S02]  /*52a0*/  F2I.S64.TRUNC R2, R3 ;  /* 0x0000000300027311 */ /* 0x000e64000020d900 */
[----:B-1----:R1:W-:Y:S01]  /*52b0*/  STG.E.64 desc[UR36][R18.64], R2 ;  /* 0x0000000212007986 */ /* 0x0023e2000c101b24 */
[----:B------:R-:W-:Y:S05]  /*52c0*/  BRA `(.L_x_2813) ;  /* 0x0000000c00687947 */ /* 0x000fea0003800000 */
.L_x_2815:
[----:B------:R-:W-:-:S06]  /*52d0*/  HADD2.F32 R3, -RZ, R3.H0_H0 ;  /* 0x20000003ff037230 */ /* 0x000fcc0000004100 */
[----:B------:R-:W1:Y:S02]  /*52e0*/  F2I.FTZ.TRUNC.NTZ R3, R3 ;  /* 0x0000000300037305 */ /* 0x000e64000021f100 */
[----:B-1----:R1:W-:Y:S01]  /*52f0*/  STG.E desc[UR36][R18.64], R3 ;  /* 0x0000000312007986 */ /* 0x0023e2000c101924 */
[----:B------:R-:W-:Y:S05]  /*5300*/  BRA `(.L_x_2813) ;  /* 0x0000000c00587947 */ /* 0x000fea0003800000 */
.L_x_2814:
[----:B------:R-:W-:-:S06]  /*5310*/  HADD2.F32 R3, -RZ, R3.H0_H0 ;  /* 0x20000003ff037230 */ /* 0x000fcc0000004100 */
[----:B------:R-:W1:Y:S02]  /*5320*/  F2I.FTZ.TRUNC.NTZ R3, R3 ;  /* 0x0000000300037305 */ /* 0x000e64000021f100 */
[----:B-1----:R1:W-:Y:S01]  /*5330*/  STG.E.U16 desc[UR36][R18.64], R3 ;  /* 0x0000000312007986 */ /* 0x0023e2000c101524 */
[----:B------:R-:W-:Y:S05]  /*5340*/  BRA `(.L_x_2813) ;  /* 0x0000000c00487947 */ /* 0x000fea0003800000 */
.L_x_2809:
        /* <DEDUP_REMOVED lines=9> */
.L_x_2817:
[----:B------:R1:W-:Y:S01]  /*53e0*/  STG.E.U16 desc[UR36][R18.64], R3 ;  /* 0x0000000312007986 */ /* 0x0003e2000c101524 */
[----:B------:R-:W-:Y:S05]  /*53f0*/  BRA `(.L_x_2813) ;  /* 0x0000000c001c7947 */ /* 0x000fea0003800000 */
.L_x_2816:
[----:B------:R-:W-:-:S13]  /*5400*/  ISETP.NE.AND P0, PT, R0, 0x7, PT ;  /* 0x000000070000780c */ /* 0x000fda0003f05270 */
[----:B------:R-:W-:Y:S05]  /*5410*/  @!P0 BRA `(.L_x_2818) ;  /* 0x0000000000288947 */ /* 0x000fea0003800000 */
[----:B------:R-:W-:-:S13]  /*5420*/  ISETP.NE.AND P0, PT, R0, 0x8, PT ;  /* 0x000000080000780c */ /* 0x000fda0003f05270 */
[----:B------:R-:W-:Y:S05]  /*5430*/  @!P0 BRA `(.L_x_2819) ;  /* 0x0000000000188947 */ /* 0x000fea0003800000 */
[----:B------:R-:W-:-:S13]  /*5440*/  ISETP.NE.AND P0, PT, R0, 0x9, PT ;  /* 0x000000090000780c */ /* 0x000fda0003f05270 */
[----:B------:R-:W-:Y:S05]  /*5450*/  @P0 BRA `(.L_x_2812) ;  /* 0x0000000800a40947 */ /* 0x000fea0003800000 */
[--C-:B------:R-:W-:Y:S02]  /*5460*/  HADD2.F32 R5, -RZ, R3.reuse.H1_H1 ;  /* 0x30000003ff057230 */ /* 0x100fe40000004100 */
[----:B------:R-:W-:-:S05]  /*5470*/  HADD2.F32 R4, -RZ, R3.H0_H0 ;  /* 0x20000003ff047230 */ /* 0x000fca0000004100 */
[----:B------:R4:W-:Y:S01]  /*5480*/  STG.E.64 desc[UR36][R18.64], R4 ;  /* 0x0000000412007986 */ /* 0x0009e2000c101b24 */
[----:B------:R-:W-:Y:S05]  /*5490*/  BRA `(.L_x_2813) ;  /* 0x0000000800f47947 */ /* 0x000fea0003800000 */
.L_x_2819:
[----:B------:R3:W-:Y:S01]  /*54a0*/  STG.E desc[UR36][R18.64], R3 ;  /* 0x0000000312007986 */ /* 0x0007e2000c101924 */
[----:B------:R-:W-:Y:S05]  /*54b0*/  BRA `(.L_x_2813) ;  /* 0x0000000800ec7947 */ /* 0x000fea0003800000 */
.L_x_2818:
[----:B------:R-:W-:-:S05]  /*54c0*/  HADD2.F32 R2, -RZ, R3.H0_H0 ;  /* 0x20000003ff027230 */ /* 0x000fca0000004100 */
[----:B------:R-:W-:-:S06]  /*54d0*/  FMUL.FTZ R2, R2, 1 ;  /* 0x3f80000002027820 */ /* 0x000fcc0000410000 */
[----:B------:R-:W1:Y:S02]  /*54e0*/  F2F.F64.F32 R2, R2 ;  /* 0x0000000200027310 */ /* 0x000e640000201800 */
[----:B-1----:R1:W-:Y:S01]  /*54f0*/  STG.E.64 desc[UR36][R18.64], R2 ;  /* 0x0000000212007986 */ /* 0x0023e2000c101b24 */
[----:B------:R-:W-:Y:S05]  /*5500*/  BRA `(.L_x_2813) ;  /* 0x0000000800d87947 */ /* 0x000fea0003800000 */
.L_x_2808:
        /* <DEDUP_REMOVED lines=9> */
[----:B------:R-:W-:-:S03]  /*55a0*/  IMAD.MOV.U32 R2, RZ, RZ, 0x1 ;  /* 0x00000001ff027424 */ /* 0x000fc600078e00ff */
[----:B------:R-:W-:-:S13]  /*55b0*/  FSETP.NEU.FTZ.AND P0, PT, R0, RZ, PT ;  /* 0x000000ff0000720b */ /* 0x000fda0003f1d000 */
[----:B------:R-:W-:Y:S01]  /*55c0*/  @!P0 HADD2.F32 R0, -RZ, R3.H1_H1 ;  /* 0x30000003ff008230 */ /* 0x000fe20000004100 */
[----:B------:R-:W-:-:S04]  /*55d0*/  PRMT R3, R2, 0x7610, R3 ;  /* 0x0000761002037816 */ /* 0x000fc80000000003 */
[----:B------:R-:W-:-:S04]  /*55e0*/  @!P0 FSETP.NEU.FTZ.AND P1, PT, R0, RZ, PT ;  /* 0x000000ff0000820b */ /* 0x000fc80003f3d000 */
[----:B------:R-:W-:-:S05]  /*55f0*/  @!P0 SEL R3, RZ, 0x1, !P1 ;  /* 0x00000001ff038807 */ /* 0x000fca0004800000 */
[----:B------:R1:W-:Y:S01]  /*5600*/  STG.E.U8 desc[UR36][R18.64], R3 ;  /* 0x0000000312007986 */ /* 0x0003e2000c101124 */
[----:B------:R-:W-:Y:S05]  /*5610*/  BRA `(.L_x_2813) ;  /* 0x0000000800947947 */ /* 0x000fea0003800000 */
.L_x_2822:
[--C-:B------:R-:W-:Y:S02]  /*5620*/  HADD2.F32 R6, -RZ, R3.reuse.H1_H1 ;  /* 0x30000003ff067230 */ /* 0x100fe40000004100 */
[----:B------:R-:W-:-:S03]  /*5630*/  HADD2.F32 R3, -RZ, R3.H0_H0 ;  /* 0x20000003ff037230 */ /* 0x000fc60000004100 */
[----:B------:R-:W-:Y:S02]  /*5640*/  FMUL.FTZ R6, R6, 1 ;  /* 0x3f80000006067820 */ /* 0x000fe40000410000 */
[----:B------:R-:W-:-:S04]  /*5650*/  FMUL.FTZ R3, R3, 1 ;  /* 0x3f80000003037820 */ /* 0x000fc80000410000 */
[----:B0-----:R-:W-:Y:S08]  /*5660*/  F2F.F64.F32 R6, R6 ;  /* 0x0000000600067310 */ /* 0x001ff00000201800 */
[----:B------:R-:W0:Y:S02]  /*5670*/  F2F.F64.F32 R4, R3 ;  /* 0x0000000300047310 */ /* 0x000e240000201800 */
[----:B0-----:R0:W-:Y:S01]  /*5680*/  STG.E.128 desc[UR36][R18.64], R4 ;  /* 0x0000000412007986 */ /* 0x0011e2000c101d24 */
[----:B------:R-:W-:Y:S05]  /*5690*/  BRA `(.L_x_2813) ;  /* 0x0000000800747947 */ /* 0x000fea0003800000 */
.L_x_2821:
        /* <DEDUP_REMOVED lines=12> */
[----:B------:R-:W-:-:S10]  /*5760*/  HFMA2.MMA R0, -RZ, RZ, 0, 7.569789886474609375e-06 ;  /* 0x0000007fff007435 */ /* 0x000fd400000001ff */
        /* <DEDUP_REMOVED lines=8> */
.L_x_2826:
[----:B------:R-:W-:Y:S05]  /*57f0*/  BSYNC B0 ;  /* 0x0000000000007941 */ /* 0x000fea0003800000 */
.L_x_2825:
[----:B------:R-:W-:-:S05]  /*5800*/  LOP3.LUT R3, R0, R3, RZ, 0xfc, !PT ;  /* 0x0000000300037212 */ /* 0x000fca00078efcff */
[----:B------:R1:W-:Y:S01]  /*5810*/  STG.E.U8 desc[UR36][R18.64], R3 ;  /* 0x0000000312007986 */ /* 0x0003e2000c101124 */
[----:B------:R-:W-:Y:S05]  /*5820*/  BRA `(.L_x_2813) ;  /* 0x0000000800107947 */ /* 0x000fea0003800000 */
.L_x_2824:
        /* <DEDUP_REMOVED lines=13> */
.L_x_2828:
[----:B------:R-:W-:Y:S02]  /*5900*/  ISETP.GT.U32.AND P0, PT, R2, 0x7f800000, PT ;  /* 0x7f8000000200780c */ /* 0x000fe40003f04070 */
[----:B------:R-:W-:-:S04]  /*5910*/  MOV R0, 0x7f ;  /* 0x0000007f00007802 */ /* 0x000fc80000000f00 */
[----:B------:R-:W-:-:S07]  /*5920*/  SEL R0, R0, 0x7c, P0 ;  /* 0x0000007c00007807 */ /* 0x000fce0000000000 */
.L_x_2829:
[----:B------:R-:W-:Y:S05]  /*5930*/  BSYNC B0 ;  /* 0x0000000000007941 */ /* 0x000fea0003800000 */
.L_x_2827:
[----:B------:R-:W-:-:S04]  /*5940*/  LOP3.LUT R2, R3, 0x80000000, RZ, 0xc0, !PT ;  /* 0x8000000003027812 */ /* 0x000fc800078ec0ff */
[----:B------:R-:W-:-:S04]  /*5950*/  SHF.R.U32.HI R3, RZ, 0x18, R2 ;  /* 0x00000018ff037819 */ /* 0x000fc80000011602 */
[----:B------:R-:W-:-:S05]  /*5960*/  LOP3.LUT R3, R0, R3, RZ, 0xfc, !PT ;  /* 0x0000000300037212 */ /* 0x000fca00078efcff */
[----:B------:R1:W-:Y:S01]  /*5970*/  STG.E.U8 desc[UR36][R18.64], R3 ;  /* 0x0000000312007986 */ /* 0x0003e2000c101124 */
[----:B------:R-:W-:Y:S05]  /*5980*/  BRA `(.L_x_2813) ;  /* 0x0000000400b87947 */ /* 0x000fea0003800000 */
.L_x_2823:
[----:B------:R-:W-:-:S05]  /*5990*/  HADD2.F32 R0, -RZ, R3.H0_H0 ;  /* 0x20000003ff007230 */ /* 0x000fca0000004100 */
[----:B------:R-:W-:-:S05]  /*59a0*/  F2FP.BF16.F32.PACK_AB R0, RZ, R0 ;  /* 0x00000000ff00723e */ /* 0x000fca00000010ff */
[----:B------:R1:W-:Y:S01]  /*59b0*/  STG.E.U16 desc[UR36][R18.64], R0 ;  /* 0x0000000012007986 */ /* 0x0003e2000c101524 */
[----:B------:R-:W-:Y:S05]  /*59c0*/  BRA `(.L_x_2813) ;  /* 0x0000000400a87947 */ /* 0x000fea0003800000 */
.L_x_2820:
        /* <DEDUP_REMOVED lines=9> */
[----:B------:R-:W1:Y:S02]  /*5a60*/  F2I.FTZ.U32.TRUNC.NTZ R3, R3 ;  /* 0x0000000300037305 */ /* 0x000e64000021f000 */
[----:B-1----:R1:W-:Y:S01]  /*5a70*/  STG.E.U16 desc[UR36][R18.64], R3 ;  /* 0x0000000312007986 */ /* 0x0023e2000c101524 */
[----:B------:R-:W-:Y:S05]  /*5a80*/  BRA `(.L_x_2813) ;  /* 0x0000000400787947 */ /* 0x000fea0003800000 */
.L_x_2832:
        /* <DEDUP_REMOVED lines=17> */
.L_x_2835:
[----:B------:R-:W-:-:S04]  /*5ba0*/  LOP3.LUT R2, R3, 0x80000000, RZ, 0xc0, !PT ;  /* 0x8000000003027812 */ /* 0x000fc800078ec0ff */
[----:B------:R-:W-:-:S04]  /*5bb0*/  SHF.R.U32.HI R3, RZ, 0x18, R2 ;  /* 0x00000018ff037819 */ /* 0x000fc80000011602 */
[----:B------:R-:W-:-:S04]  /*5bc0*/  LOP3.LUT R0, R0, R3, RZ, 0xfc, !PT ;  /* 0x0000000300007212 */ /* 0x000fc800078efcff */
[----:B------:R-:W-:-:S07]  /*5bd0*/  PRMT R9, R0, 0x7610, R9 ;  /* 0x0000761000097816 */ /* 0x000fce0000000009 */
.L_x_2834:
[----:B------:R-:W-:Y:S05]  /*5be0*/  BSYNC B0 ;  /* 0x0000000000007941 */ /* 0x000fea0003800000 */
.L_x_2833:
[----:B------:R1:W-:Y:S01]  /*5bf0*/  STG.E.U8 desc[UR36][R18.64], R9 ;  /* 0x0000000912007986 */ /* 0x0003e2000c101124 */
[----:B------:R-:W-:Y:S05]  /*5c00*/  BRA `(.L_x_2813) ;  /* 0x0000000400187947 */ /* 0x000fea0003800000 */
.L_x_2831:
        /* <DEDUP_REMOVED lines=17> */
.L_x_2838:
[----:B------:R-:W-:-:S04]  /*5d20*/  LOP3.LUT R2, R3, 0x80000000, RZ, 0xc0, !PT ;  /* 0x8000000003027812 */ /* 0x000fc800078ec0ff */
[----:B------:R-:W-:-:S04]  /*5d30*/  SHF.R.U32.HI R3, RZ, 0x18, R2 ;  /* 0x00000018ff037819 */ /* 0x000fc80000011602 */
[----:B------:R-:W-:-:S04]  /*5d40*/  LOP3.LUT R0, R0, R3, RZ, 0xfc, !PT ;  /* 0x0000000300007212 */ /* 0x000fc800078efcff */
[----:B------:R-:W-:-:S07]  /*5d50*/  PRMT R9, R0, 0x7610, R9 ;  /* 0x0000761000097816 */ /* 0x000fce0000000009 */
.L_x_2837:
[----:B------:R-:W-:Y:S05]  /*5d60*/  BSYNC B0 ;  /* 0x0000000000007941 */ /* 0x000fea0003800000 */
.L_x_2836:
[----:B------:R1:W-:Y:S01]  /*5d70*/  STG.E.U8 desc[UR36][R18.64], R9 ;  /* 0x0000000912007986 */ /* 0x0003e2000c101124 */
[----:B------:R-:W-:Y:S05]  /*5d80*/  BRA `(.L_x_2813) ;  /* 0x0000000000b87947 */ /* 0x000fea0003800000 */
.L_x_2830:
        /* <DEDUP_REMOVED lines=12> */
[----:B------:R-:W-:Y:S01]  /*5e50*/  HFMA2.MMA R3, -RZ, RZ, 0, 1.5199184417724609375e-05 ;  /* 0x000000ffff037435 */ /* 0x000fe200000001ff */
[----:B------:R-:W-:-:S04]  /*5e60*/  @P2 LOP3.LUT R0, R0, 0x1, RZ, 0xc0, !PT ;  /* 0x0000000100002812 */ /* 0x000fc800078ec0ff */
[----:B------:R-:W-:Y:S01]  /*5e70*/  @P2 ISETP.EQ.U32.AND P1, PT, R0, 0x1, P0 ;  /* 0x000000010000280c */ /* 0x000fe20000722070 */
[----:B------:R-:W-:Y:S01]  /*5e80*/  @P2 VIADD R0, R4, 0x1 ;  /* 0x0000000104002836 */ /* 0x000fe20000000000 */
[----:B------:R-:W-:Y:S02]  /*5e90*/  PLOP3.LUT P0, PT, PT, PT, PT, 0x80, 0x0 ;  /* 0x000000000000781c */ /* 0x000fe40003f0f070 */
[----:B------:R-:W-:-:S13]  /*5ea0*/  @P2 PLOP3.LUT P0, PT, P1, PT, PT, 0x80, 0x0 ;  /* 0x000000000000281c */ /* 0x000fda0000f0f070 */
[----:B------:R-:W-:-:S05]  /*5eb0*/  @!P0 IMAD.MOV R0, RZ, RZ, R4 ;  /* 0x000000ffff008224 */ /* 0x000fca00078e0204 */
[----:B------:R-:W-:-:S05]  /*5ec0*/  @P2 MOV R3, R0 ;  /* 0x0000000000032202 */ /* 0x000fca0000000f00 */
[----:B------:R1:W-:Y:S01]  /*5ed0*/  STG.E.U8 desc[UR36][R18.64], R3 ;  /* 0x0000000312007986 */ /* 0x0003e2000c101124 */
[----:B------:R-:W-:Y:S05]  /*5ee0*/  BRA `(.L_x_2813) ;  /* 0x0000000000607947 */ /* 0x000fea0003800000 */
.L_x_2812:
[----:B------:R-:W-:Y:S01]  /*5ef0*/  MOV R0, 0x0 ;  /* 0x0000000000007802 */ /* 0x000fe20000000f00 */
[----:B------:R-:W-:Y:S01]  /*5f00*/  ULDC.64 UR4, c[0x4][0x158] ;  /* 0x0100560000047ab9 */ /* 0x000fe20000000a00 */
[----:B------:R-:W-:Y:S01]  /*5f10*/  ULDC.64 UR6, c[0x4][0x160] ;  /* 0x0100580000067ab9 */ /* 0x000fe20000000a00 */
[----:B------:R-:W-:Y:S01]  /*5f20*/  IMAD.U32 R4, RZ, RZ, UR4 ;  /* 0x00000004ff047e24 */ /* 0x000fe2000f8e00ff */
[----:B------:R1:W2:Y:S01]  /*5f30*/  LDC.64 R2, c[0x4][R0] ;  /* 0x0100000000027b82 */ /* 0x0002a20000000a00 */
[----:B------:R-:W-:Y:S01]  /*5f40*/  IMAD.U32 R5, RZ, RZ, UR5 ;  /* 0x00000005ff057e24 */ /* 0x000fe2000f8e00ff */
[----:B------:R-:W-:Y:S01]  /*5f50*/  ULDC.64 UR4, c[0x4][0x30] ;  /* 0x01000c0000047ab9 */ /* 0x000fe20000000a00 */
[----:B------:R-:W-:Y:S01]  /*5f60*/  HFMA2.MMA R13, -RZ, RZ, 0, 0 ;  /* 0x00000000ff0d7435 */ /* 0x000fe200000001ff */
[----:B------:R-:W-:Y:S01]  /*5f70*/  MOV R6, UR6 ;  /* 0x0000000600067c02 */ /* 0x000fe20008000f00 */
[----:B0-----:R-:W-:Y:S01]  /*5f80*/  IMAD.U32 R7, RZ, RZ, UR7 ;  /* 0x00000007ff077e24 */ /* 0x001fe2000f8e00ff */
[----:B------:R-:W-:Y:S01]  /*5f90*/  MOV R11, UR5 ;  /* 0x00000005000b7c02 */ /* 0x000fe20008000f00 */
[----:B------:R-:W-:-:S02]  /*5fa0*/  IMAD.U32 R10, RZ, RZ, UR4 ;  /* 0x00000004ff0a7e24 */ /* 0x000fc4000f8e00ff */
[----:B------:R-:W-:Y:S02]  /*5fb0*/  IMAD.MOV.U32 R8, RZ, RZ, 0x65 ;  /* 0x00000065ff087424 */ /* 0x000fe400078e00ff */
[----:B-1----:R-:W-:-:S07]  /*5fc0*/  IMAD.MOV.U32 R12, RZ, RZ, 0x1 ;  /* 0x00000001ff0c7424 */ /* 0x002fce00078e00ff */
[----:B------:R-:W-:-:S07]  /*5fd0*/  LEPC R20, `(.L_x_2841) ;  /* 0x000000001014794e */ /* 0x000fce0000000000 */
[----:B--2---:R-:W-:Y:S05]  /*5fe0*/  CALL.ABS.NOINC R2 ;  /* 0x0000000002007343 */ /* 0x004fea0003c00000 */
.L_x_2841:
[----:B------:R-:W-:Y:S05]  /*5ff0*/  BRA `(.L_x_2813) ;  /* 0x00000000001c7947 */ /* 0x000fea0003800000 */
.L_x_2840:
[----:B------:R-:W-:-:S06]  /*6000*/  HADD2.F32 R3, -RZ, R3.H0_H0 ;  /* 0x20000003ff037230 */ /* 0x000fcc0000004100 */
[----:B------:R-:W1:Y:S02]  /*6010*/  F2I.U64.TRUNC R2, R3 ;  /* 0x0000000300027311 */ /* 0x000e64000020d800 */
[----:B-1----:R1:W-:Y:S01]  /*6020*/  STG.E.64 desc[UR36][R18.64], R2 ;  /* 0x0000000212007986 */ /* 0x0023e2000c101b24 */
[----:B------:R-:W-:Y:S05]  /*6030*/  BRA `(.L_x_2813) ;  /* 0x00000000000c7947 */ /* 0x000fea0003800000 */
.L_x_2839:
[----:B------:R-:W-:-:S06]  /*6040*/  HADD2.F32 R3, -RZ, R3.H0_H0 ;  /* 0x20000003ff037230 */ /* 0x000fcc0000004100 */
[----:B------:R-:W1:Y:S02]  /*6050*/  F2I.FTZ.U32.TRUNC.NTZ R3, R3 ;  /* 0x0000000300037305 */ /* 0x000e64000021f000 */
[----:B-1----:R1:W-:Y:S02]  /*6060*/  STG.E desc[UR36][R18.64], R3 ;  /* 0x0000000312007986 */ /* 0x0023e4000c101924 */
.L_x_2813:
[----:B------:R-:W-:-:S04]  /*6070*/  IMAD R16, R17, 0x200, R16 ;  /* 0x0000020011107824 */ /* 0x000fc800078e0210 */
[----:B01234-:R-:W-:-:S07]  /*6080*/  VIADD R19, R16, 0x80 ;  /* 0x0000008010137836 */ /* 0x01ffce0000000000 */
.L_x_2710:
[----:B------:R-:W-:Y:S05]  /*6090*/  BSYNC B6 ;  /* 0x0000000000067941 */ /* 0x000fea0003800000 */
.L_x_2709:
[----:B------:R-:W-:Y:S01]  /*60a0*/  ULDC UR4, c[0x0][0x210] ;  /* 0x0000840000047ab9 */ /* 0x000fe20000000800 */
[----:B------:R-:W-:Y:S01]  /*60b0*/  BSSY B6, `(.L_x_2842) ;  /* 0x0000602000067945 */ /* 0x000fe20003800000 */
[----:B------:R-:W-:-:S13]  /*60c0*/  ISETP.GE.AND P0, PT, R19, UR4, PT ;  /* 0x0000000413007c0c */ /* 0x000fda000bf06270 */
[----:B------:R-:W-:Y:S05]  /*60d0*/  @P0 BRA `(.L_x_2843) ;  /* 0x0000005c00fc0947 */ /* 0x000fea0003800000 */
[----:B------:R-:W0:Y:S01]  /*60e0*/  LDC R6, c[0x0][0x218] ;  /* 0x00008600ff067b82 */ /* 0x000e220000000800 */
[----:B------:R-:W-:Y:S01]  /*60f0*/  MOV R0, RZ ;  /* 0x000000ff00007202 */ /* 0x000fe20000000f00 */
        /* <DEDUP_REMOVED lines=295> */
[----:B------:R-:W-:-:S04]  /*7370*/  SHF.R.U32.HI R2, RZ, UR5, R2 ;  /* 0x00000005ff027c19 */ /* 0x000fc80008011602 */
[----:B------:R-:W-:-:S05]  /*7380*/  IADD3 R3, -R2, RZ, RZ ;  /* 0x000000ff02037210 */ /* 0x000fca0007ffe1ff */
[----:B------:R-:W-:Y:S01]  /*7390*/  IMAD R5, R3, UR4, R5 ;  /* 0x0000000403057c24 */ /* 0x000fe2000f8e0205 */
[----:B------:R-:W-:-:S03]  /*73a0*/  ULDC.64 UR4, c[0x0][0x408] ;  /* 0x0001020000047ab9 */ /* 0x000fc60000000a00 */
[C---:B------:R-:W-:Y:S02]  /*73b0*/  IMAD R16, R5.reuse, UR4, R16 ;  /* 0x0000000405107c24 */ /* 0x040fe4000f8e0210 */
[----:B------:R-:W-:-:S07]  /*73c0*/  IMAD R0, R5, UR5, R0 ;  /* 0x0000000505007c24 */ /* 0x000fce000f8e0200 */
.L_x_2844:
        /* <DEDUP_REMOVED lines=23> */
.L_x_2848:
[----:B------:R-:W2:Y:S01]  /*7540*/  LDG.E.U8 R2, desc[UR36][R2.64] ;  /* 0x0000002402027981 */ /* 0x000ea2000c1e1100 */
[----:B------:R-:W-:Y:S02]  /*7550*/  PRMT R5, RZ, 0x7610, R5 ;  /* 0x00007610ff057816 */ /* 0x000fe40000000005 */
[----:B--2---:R-:W-:-:S04]  /*7560*/  I2FP.F32.U32 R0, R2 ;  /* 0x0000000200007245 */ /* 0x004fc80000201000 */
[----:B------:R-:W-:Y:S01]  /*7570*/  F2FP.F16.F32.PACK_AB R0, RZ, R0 ;  /* 0x00000000ff00723e */ /* 0x000fe200000000ff */
[----:B------:R-:W-:Y:S06]  /*7580*/  BRA `(.L_x_2850) ;  /* 0x0000000c00e87947 */ /* 0x000fec0003800000 */
.L_x_2847:
        /* <DEDUP_REMOVED lines=11> */
.L_x_2852:
[----:B------:R-:W2:Y:S01]  /*7640*/  LDG.E R2, desc[UR36][R2.64] ;  /* 0x0000002402027981 */ /* 0x000ea2000c1e1900 */
[----:B------:R-:W-:Y:S02]  /*7650*/  PRMT R5, RZ, 0x7610, R5 ;  /* 0x00007610ff057816 */ /* 0x000fe40000000005 */
[----:B--2---:R-:W-:-:S04]  /*7660*/  I2FP.F32.S32 R0, R2 ;  /* 0x0000000200007245 */ /* 0x004fc80000201400 */
[----:B------:R-:W-:Y:S01]  /*7670*/  F2FP.F16.F32.PACK_AB R0, RZ, R0 ;  /* 0x00000000ff00723e */ /* 0x000fe200000000ff */
[----:B------:R-:W-:Y:S06]  /*7680*/  BRA `(.L_x_2850) ;  /* 0x0000000c00a87947 */ /* 0x000fec0003800000 */
.L_x_2851:
[----:B------:R-:W2:Y:S01]  /*7690*/  LDG.E.U16 R2, desc[UR36][R2.64] ;  /* 0x0000002402027981 */ /* 0x000ea2000c1e1500 */
[----:B------:R-:W-:Y:S01]  /*76a0*/  PRMT R5, RZ, 0x7610, R5 ;  /* 0x00007610ff057816 */ /* 0x000fe20000000005 */
[----:B--2---:R-:W0:Y:S02]  /*76b0*/  I2F.S16 R0, R2 ;  /* 0x0000000200007306 */ /* 0x004e240000101400 */
[----:B0-----:R-:W-:Y:S01]  /*76c0*/  F2FP.F16.F32.PACK_AB R0, RZ, R0 ;  /* 0x00000000ff00723e */ /* 0x001fe200000000ff */
[----:B------:R-:W-:Y:S06]  /*76d0*/  BRA `(.L_x_2850) ;  /* 0x0000000c00947947 */ /* 0x000fec0003800000 */
.L_x_2846:
        /* <DEDUP_REMOVED lines=10> */
.L_x_2854:
[----:B------:R-:W2:Y:S01]  /*7780*/  LDG.E.U16 R0, desc[UR36][R2.64] ;  /* 0x0000002402007981 */ /* 0x000ea2000c1e1500 */
[----:B------:R-:W-:Y:S01]  /*7790*/  PRMT R5, RZ, 0x7610, R5 ;  /* 0x00007610ff057816 */ /* 0x000fe20000000005 */
[----:B--2---:R-:W-:-:S05]  /*77a0*/  HADD2.F32 R0, -RZ, R0.H0_H0 ;  /* 0x20000000ff007230 */ /* 0x004fca0000004100 */
[----:B------:R-:W-:Y:S01]  /*77b0*/  F2FP.F16.F32.PACK_AB R0, RZ, R0 ;  /* 0x00000000ff00723e */ /* 0x000fe200000000ff */
[----:B------:R-:W-:Y:S06]  /*77c0*/  BRA `(.L_x_2850) ;  /* 0x0000000c00587947 */ /* 0x000fec0003800000 */
.L_x_2853:
        /* <DEDUP_REMOVED lines=10> */
.L_x_2856:
[----:B------:R-:W2:Y:S02]  /*7870*/  LDG.E R2, desc[UR36][R2.64] ;  /* 0x0000002402027981 */ /* 0x000ea4000c1e1900 */
[C---:B--2---:R-:W-:Y:S02]  /*7880*/  PRMT R0, R2.reuse, 0x7610, R0 ;  /* 0x0000761002007816 */ /* 0x044fe40000000000 */
[----:B------:R-:W-:Y:S01]  /*7890*/  PRMT R5, R2, 0x7632, R5 ;  /* 0x0000763202057816 */ /* 0x000fe20000000005 */
[----:B------:R-:W-:Y:S06]  /*78a0*/  BRA `(.L_x_2850) ;  /* 0x0000000c00207947 */ /* 0x000fec0003800000 */
.L_x_2855:
        /* <DEDUP_REMOVED lines=9> */
.L_x_2845:
        /* <DEDUP_REMOVED lines=14> */
.L_x_2859:
        /* <DEDUP_REMOVED lines=12> */
.L_x_2858:
        /* <DEDUP_REMOVED lines=11> */
[C---:B------:R-:W-:Y:S01]  /*7b90*/  IADD3 R6, R4.reuse, 0x1000000, RZ ;  /* 0x0100000004067810 */ /* 0x040fe20007ffe0ff */
        /* <DEDUP_REMOVED lines=16> */
.L_x_2861:
[----:B------:R-:W2:Y:S02]  /*7ca0*/  LDG.E.U8 R2, desc[UR36][R2.64] ;  /* 0x0000002402027981 */ /* 0x000ea4000c1e1100 */
[C---:B--2---:R-:W-:Y:S02]  /*7cb0*/  IMAD.SHL.U32 R0, R2.reuse, 0x2000000, RZ ;  /* 0x0200000002007824 */ /* 0x044fe400078e00ff */
[----:B------:R-:W-:-:S03]  /*7cc0*/  IMAD.SHL.U32 R5, R2, 0x1000000, RZ ;  /* 0x0100000002057824 */ /* 0x000fc600078e00ff */
[----:B------:R-:W-:-:S13]  /*7cd0*/  ISETP.GE.U32.AND P0, PT, R0, 0x8000000, PT ;  /* 0x080000000000780c */ /* 0x000fda0003f06070 */
[C---:B------:R-:W-:Y:S01]  /*7ce0*/  @!P0 IMAD.SHL.U32 R0, R2.reuse, 0x100, RZ ;  /* 0x0000010002008824 */ /* 0x040fe200078e00ff */
[----:B------:R-:W-:-:S04]  /*7cf0*/  @P0 SHF.L.U32 R4, R2, 0x15, RZ ;  /* 0x0000001502040819 */ /* 0x000fc800000006ff */
        /* <DEDUP_REMOVED lines=9> */
.L_x_2860:
[----:B------:R-:W2:Y:S01]  /*7d90*/  LDG.E.U16 R0, desc[UR36][R2.64] ;  /* 0x0000002402007981 */ /* 0x000ea2000c1e1500 */
[----:B------:R-:W-:Y:S02]  /*7da0*/  PRMT R5, RZ, 0x7610, R5 ;  /* 0x00007610ff057816 */ /* 0x000fe40000000005 */
[----:B--2---:R-:W-:-:S04]  /*7db0*/  SHF.L.U32 R0, R0, 0x10, RZ ;  /* 0x0000001000007819 */ /* 0x004fc800000006ff */
[----:B------:R-:W-:Y:S01]  /*7dc0*/  F2FP.F16.F32.PACK_AB R0, RZ, R0 ;  /* 0x00000000ff00723e */ /* 0x000fe200000000ff */
[----:B------:R-:W-:Y:S06]  /*7dd0*/  BRA `(.L_x_2850) ;  /* 0x0000000400d47947 */ /* 0x000fec0003800000 */
.L_x_2857:
        /* <DEDUP_REMOVED lines=13> */
.L_x_2864:
        /* <DEDUP_REMOVED lines=21> */
.L_x_2868:
[----:B------:R-:W-:Y:S05]  /*8000*/  BSYNC B1 ;  /* 0x0000000000017941 */ /* 0x000fea0003800000 */
.L_x_2867:
[----:B------:R-:W-:Y:S01]  /*8010*/  LEA R3, R0, 0x3b800000, 0x17 ;  /* 0x3b80000000037811 */ /* 0x000fe200078eb8ff */
[----:B------:R-:W-:-:S05]  /*8020*/  IMAD.SHL.U32 R0, R2, 0x100000, RZ ;  /* 0x0010000002007824 */ /* 0x000fca00078e00ff */
[----:B------:R-:W-:-:S07]  /*8030*/  LOP3.LUT R0, R3, R0, R4, 0xfe, !PT ;  /* 0x0000000003007212 */ /* 0x000fce00078efe04 */
.L_x_2866:
[----:B------:R-:W-:Y:S05]  /*8040*/  BSYNC B0 ;  /* 0x0000000000007941 */ /* 0x000fea0003800000 */
.L_x_2865:
[----:B------:R-:W-:Y:S02]  /*8050*/  F2FP.F16.F32.PACK_AB R0, RZ, R0 ;  /* 0x00000000ff00723e */ /* 0x000fe400000000ff */
[----:B------:R-:W-:Y:S01]  /*8060*/  PRMT R5, RZ, 0x7610, R5 ;  /* 0x00007610ff057816 */ /* 0x000fe20000000005 */
[----:B------:R-:W-:Y:S06]  /*8070*/  BRA `(.L_x_2850) ;  /* 0x00000004002c7947 */ /* 0x000fec0003800000 */
.L_x_2863:
[----:B------:R-:W2:Y:S01]  /*8080*/  LDG.E.U8 R2, desc[UR36][R2.64] ;  /* 0x0000002402027981 */ /* 0x000ea2000c1e1100 */
[----:B------:R-:W-:Y:S01]  /*8090*/  BSSY B0, `(.L_x_2869) ;  /* 0x0000018000007945 */ /* 0x000fe20003800000 */
        /* <DEDUP_REMOVED lines=19> */
.L_x_2872:
[----:B------:R-:W-:Y:S05]  /*81d0*/  BSYNC B1 ;  /* 0x0000000000017941 */ /* 0x000fea0003800000 */
.L_x_2871:
[----:B------:R-:W-:Y:S01]  /*81e0*/  LEA R3, R0, 0x37800000, 0x17 ;  /* 0x3780000000037811 */ /* 0x000fe200078eb8ff */
[----:B------:R-:W-:-:S05]  /*81f0*/  IMAD.SHL.U32 R0, R2, 0x200000, RZ ;  /* 0x0020000002007824 */ /* 0x000fca00078e00ff */
[----:B------:R-:W-:-:S07]  /*8200*/  LOP3.LUT R0, R3, R0, R4, 0xfe, !PT ;  /* 0x0000000003007212 */ /* 0x000fce00078efe04 */
.L_x_2870:
[----:B------:R-:W-:Y:S05]  /*8210*/  BSYNC B0 ;  /* 0x0000000000007941 */ /* 0x000fea0003800000 */
.L_x_2869:
[----:B------:R-:W-:Y:S02]  /*8220*/  F2FP.F16.F32.PACK_AB R0, RZ, R0 ;  /* 0x00000000ff00723e */ /* 0x000fe400000000ff */
[----:B------:R-:W-:Y:S01]  /*8230*/  PRMT R5, RZ, 0x7610, R5 ;  /* 0x00007610ff057816 */ /* 0x000fe20000000005 */
[----:B------:R-:W-:Y:S06]  /*8240*/  BRA `(.L_x_2850) ;  /* 0x0000000000b87947 */ /* 0x000fec0003800000 */
.L_x_2862:
        /* <DEDUP_REMOVED lines=12> */
[----:B------:R-:W-:Y:S01]  /*8310*/  @!P0 MOV R0, 0x7f800001 ;  /* 0x7f80000100008802 */ /* 0x000fe20000000f00 */
[----:B------:R-:W-:-:S07]  /*8320*/  @P0 IMAD.SHL.U32 R0, R2, 0x800000, RZ ;  /* 0x0080000002000824 */ /* 0x000fce00078e00ff */
.L_x_2876:
[----:B------:R-:W-:Y:S05]  /*8330*/  BSYNC B0 ;  /* 0x0000000000007941 */ /* 0x000fea0003800000 */
.L_x_2875:
[----:B------:R-:W-:Y:S02]  /*8340*/  PRMT R5, RZ, 0x7610, R5 ;  /* 0x00007610ff057816 */ /* 0x000fe40000000005 */
[----:B------:R-:W-:Y:S01]  /*8350*/  F2FP.F16.F32.PACK_AB R0, RZ, R0 ;  /* 0x00000000ff00723e */ /* 0x000fe200000000ff */
[----:B------:R-:W-:Y:S06]  /*8360*/  BRA `(.L_x_2850) ;  /* 0x0000000000707947 */ /* 0x000fec0003800000 */
.L_x_2849:
[----:B------:R-:W-:Y:S01]  /*8370*/  MOV R0, 0x0 ;  /* 0x0000000000007802 */ /* 0x000fe20000000f00 */
[----:B------:R-:W-:Y:S01]  /*8380*/  ULDC.64 UR4, c[0x4][0x158] ;  /* 0x0100560000047ab9 */ /* 0x000fe20000000a00 */
[----:B------:R-:W-:Y:S01]  /*8390*/  ULDC.64 UR6, c[0x4][0x28] ;  /* 0x01000a0000067ab9 */ /* 0x000fe20000000a00 */
[----:B------:R-:W-:Y:S01]  /*83a0*/  IMAD.U32 R4, RZ, RZ, UR4 ;  /* 0x00000004ff047e24 */ /* 0x000fe2000f8e00ff */
[----:B------:R0:W1:Y:S01]  /*83b0*/  LDC.64 R2, c[0x4][R0] ;  /* 0x0100000000027b82 */ /* 0x0000620000000a00 */
[----:B------:R-:W-:Y:S01]  /*83c0*/  MOV R5, UR5 ;  /* 0x0000000500057c02 */ /* 0x000fe20008000f00 */
[----:B------:R-:W-:Y:S01]  /*83d0*/  ULDC.64 UR4, c[0x4][0x160] ;  /* 0x0100580000047ab9 */ /* 0x000fe20000000a00 */
[----:B------:R-:W-:Y:S01]  /*83e0*/  HFMA2.MMA R12, -RZ, RZ, 0, 5.9604644775390625e-08 ;  /* 0x00000001ff0c7435 */ /* 0x000fe200000001ff */
        /* <DEDUP_REMOVED lines=8> */
.L_x_2877:
[----:B------:R-:W-:Y:S02]  /*8470*/  PRMT R5, RZ, 0x7610, R5 ;  /* 0x00007610ff057816 */ /* 0x000fe40000000005 */
[----:B------:R-:W-:Y:S01]  /*8480*/  PRMT R0, RZ, 0x7610, R0 ;  /* 0x00007610ff007816 */ /* 0x000fe20000000000 */
[----:B------:R-:W-:Y:S06]  /*8490*/  BRA `(.L_x_2850) ;  /* 0x0000000000247947 */ /* 0x000fec0003800000 */
.L_x_2874:
[----:B------:R-:W2:Y:S01]  /*84a0*/  LDG.E.64 R2, desc[UR36][R2.64] ;  /* 0x0000002402027981 */ /* 0x000ea2000c1e1b00 */
[----:B------:R-:W-:Y:S01]  /*84b0*/  PRMT R5, RZ, 0x7610, R5 ;  /* 0x00007610ff057816 */ /* 0x000fe20000000005 */
[----:B--2---:R-:W0:Y:S02]  /*84c0*/  I2F.U64 R0, R2 ;  /* 0x0000000200007312 */ /* 0x004e240000301000 */
[----:B0-----:R-:W-:Y:S01]  /*84d0*/  F2FP.F16.F32.PACK_AB R0, RZ, R0 ;  /* 0x00000000ff00723e */ /* 0x001fe200000000ff */
[----:B------:R-:W-:Y:S06]  /*84e0*/  BRA `(.L_x_2850) ;  /* 0x0000000000107947 */ /* 0x000fec0003800000 */
.L_x_2873:
[----:B------:R-:W2:Y:S01]  /*84f0*/  LDG.E R2, desc[UR36][R2.64] ;  /* 0x0000002402027981 */ /* 0x000ea2000c1e1900 */
[----:B------:R-:W-:Y:S02]  /*8500*/  PRMT R5, RZ, 0x7610, R5 ;  /* 0x00007610ff057816 */ /* 0x000fe40000000005 */
[----:B--2---:R-:W-:-:S04]  /*8510*/  I2FP.F32.U32 R0, R2 ;  /* 0x0000000200007245 */ /* 0x004fc80000201000 */
[----:B------:R-:W-:-:S07]  /*8520*/  F2FP.F16.F32.PACK_AB R0, RZ, R0 ;  /* 0x00000000ff00723e */ /* 0x000fce00000000ff */
.L_x_2850:
[----:B------:R-:W-:Y:S01]  /*8530*/  HADD2.F32 R4, -RZ, R0.H0_H0 ;  /* 0x20000000ff047230 */ /* 0x000fe20000004100 */
[----:B------:R-:W-:Y:S01]  /*8540*/  BSSY B2, `(.L_x_2878) ;  /* 0x00002be000027945 */ /* 0x000fe20003800000 */
[----:B------:R-:W-:-:S03]  /*8550*/  HADD2.F32 R5, -RZ, R5.H0_H0 ;  /* 0x20000005ff057230 */ /* 0x000fc60000004100 */
[C---:B------:R-:W-:Y:S01]  /*8560*/  FSETP.GTU.FTZ.AND P1, PT, |R4|.reuse, +INF , PT ;  /* 0x7f8000000400780b */ /* 0x040fe20003f3c200 */
[----:B------:R-:W-:Y:S01]  /*8570*/  FADD.FTZ R6, |R4|, -RZ ;  /* 0x800000ff04067221 */ /* 0x000fe20000010200 */
[----:B------:R-:W-:-:S04]  /*8580*/  FSETP.GTU.FTZ.AND P0, PT, |R5|, +INF , PT ;  /* 0x7f8000000500780b */ /* 0x000fc80003f1c200 */
        /* <DEDUP_REMOVED lines=75> */
[----:B------:R-:W-:-:S03]  /*8a40*/  MOV R13, 0x3e800000 ;  /* 0x3e800000000d7802 */ /* 0x000fc60000000f00 */
[C---:B------:R-:W-:Y:S01]  /*8a50*/  FADD.FTZ.RZ R8, R15.reuse, 1 ;  /* 0x3f8000000f087421 */ /* 0x040fe2000001c000 */
[----:B------:R-:W-:-:S03]  /*8a60*/  ISETP.GE.U32.AND P0, PT, R15, 0x7f800000, PT ;  /* 0x7f8000000f00780c */ /* 0x000fc60003f06070 */
[----:B------:R-:W-:-:S05]  /*8a70*/  VIADD R8, R8, 0xc0c00000 ;  /* 0xc0c0000008087836 */ /* 0x000fca0000000000 */
        /* <DEDUP_REMOVED lines=21> */
[----:B------:R-:W-:-:S05]  /*8bd0*/  @P0 MOV R2, 0x7f800000 ;  /* 0x7f80000000020802 */ /* 0x000fca0000000f00 */
[----:B------:R-:W-:-:S05]  /*8be0*/  @P0 FFMA.FTZ R8, R15, R2, +INF ;  /* 0x7f8000000f080423 */ /* 0x000fca0000010002 */
[----:B------:R-:W-:Y:S01]  /*8bf0*/  FSEL R8, R8, -RZ, P1 ;  /* 0x800000ff08087208 */ /* 0x000fe20000800000 */
[----:B------:R-:W-:Y:S06]  /*8c00*/  BRA `(.L_x_2883) ;  /* 0x0000000000fc7947 */ /* 0x000fec0003800000 */
.L_x_2885:
        /* <DEDUP_REMOVED lines=10> */
.L_x_2887:
[----:B------:R-:W-:-:S04]  /*8cb0*/  FADD.FTZ R2, -R3, R20 ;  /* 0x0000001403027221 */ /* 0x000fc80000010100 */
[----:B------:R-:W-:-:S07]  /*8cc0*/  FMUL.FTZ R2, R2, 0.5 ;  /* 0x3f00000002027820 */ /* 0x000fce0000410000 */
.L_x_2888:
[----:B------:R-:W-:Y:S05]  /*8cd0*/  BSYNC B1 ;  /* 0x0000000000017941 */ /* 0x000fea0003800000 */
.L_x_2886:
        /* <DEDUP_REMOVED lines=11> */
.L_x_2890:
[----:B------:R-:W-:-:S04]  /*8d90*/  FADD.FTZ R8, R11, -R8 ;  /* 0x800000080b087221 */ /* 0x000fc80000010000 */
[----:B------:R-:W-:-:S07]  /*8da0*/  FMUL.FTZ R13, R8, 0.5 ;  /* 0x3f000000080d7820 */ /* 0x000fce0000410000 */
.L_x_2891:
[----:B------:R-:W-:Y:S05]  /*8db0*/  BSYNC B1 ;  /* 0x0000000000017941 */ /* 0x000fea0003800000 */
.L_x_2889:
[----:B------:R-:W-:Y:S01]  /*8dc0*/  FADD.FTZ R13, R13, R2 ;  /* 0x000000020d0d7221 */ /* 0x000fe20000010000 */
[----:B------:R-:W-:Y:S01]  /*8dd0*/  FADD.FTZ R2, R9, 1 ;  /* 0x3f80000009027421 */ /* 0x000fe20000010000 */
[----:B------:R-:W-:-:S03]  /*8de0*/  IMAD.MOV.U32 R21, RZ, RZ, 0x3d39bf78 ;  /* 0x3d39bf78ff157424 */ /* 0x000fc600078e00ff */
[----:B------:R-:W-:-:S06]  /*8df0*/  FMUL.FTZ R2, R2, R13 ;  /* 0x0000000d02027220 */ /* 0x000fcc0000410000 */
        /* <DEDUP_REMOVED lines=31> */
.L_x_2884:
[----:B------:R0:W1:Y:S02]  /*8ff0*/  MUFU.SQRT R8, R7 ;  /* 0x0000000700087308 */ /* 0x0000640000002000 */
.L_x_2883:
[----:B------:R-:W-:Y:S05]  /*9000*/  BSYNC B0 ;  /* 0x0000000000007941 */ /* 0x000fea0003800000 */
.L_x_2882:
        /* <DEDUP_REMOVED lines=9> */
[----:B------:R-:W-:Y:S01]  /*90a0*/  HFMA2.MMA R3, -RZ, RZ, 1.75, 0 ;  /* 0x3f000000ff037435 */ /* 0x000fe200000001ff */
[C---:B------:R-:W-:Y:S01]  /*90b0*/  FADD.FTZ R0, |R13|.reuse, -RZ ;  /* 0x800000ff0d007221 */ /* 0x040fe20000010200 */
[C---:B------:R-:W-:Y:S02]  /*90c0*/  FSETP.GT.FTZ.AND P0, PT, |R13|.reuse, 0.56000000238418579102, PT ;  /* 0x3f0f5c290d00780b */ /* 0x040fe40003f14200 */
[----:B------:R-:W-:-:S06]  /*90d0*/  FSETP.NEU.FTZ.AND P1, PT, |R13|, 1, PT ;  /* 0x3f8000000d00780b */ /* 0x000fcc0003f3d200 */
[----:B------:R-:W-:-:S04]  /*90e0*/  FFMA.FTZ R2, -R0, R3, 0.5 ;  /* 0x3f00000000027423 */ /* 0x000fc80000010103 */
[----:B------:R-:W2:Y:S02]  /*90f0*/  MUFU.RSQ R3, R2 ;  /* 0x0000000200037308 */ /* 0x000ea40000001400 */
[----:B--2---:R-:W-:Y:S01]  /*9100*/  FMUL.FTZ R6, R2, R3 ;  /* 0x0000000302067220 */ /* 0x004fe20000410000 */
        /* <DEDUP_REMOVED lines=19> */
.L_x_2895:
        /* <DEDUP_REMOVED lines=17> */
.L_x_2901:
[----:B------:R-:W-:-:S04]  /*9350*/  FADD.FTZ R2, -R3, R20 ;  /* 0x0000001403027221 */ /* 0x000fc80000010100 */
[----:B------:R-:W-:-:S07]  /*9360*/  FMUL.FTZ R2, R2, 0.5 ;  /* 0x3f00000002027820 */ /* 0x000fce0000410000 */
.L_x_2902:
[----:B------:R-:W-:Y:S05]  /*9370*/  BSYNC B4 ;  /* 0x0000000000047941 */ /* 0x000fea0003800000 */
.L_x_2900:
        /* <DEDUP_REMOVED lines=10> */
.L_x_2904:
[----:B------:R-:W-:-:S04]  /*9420*/  FADD.FTZ R0, -R0, R11 ;  /* 0x0000000b00007221 */ /* 0x000fc80000010100 */
[----:B------:R-:W-:-:S07]  /*9430*/  FMUL.FTZ R3, R0, 0.5 ;  /* 0x3f00000000037820 */ /* 0x000fce0000410000 */
.L_x_2905:
[----:B------:R-:W-:Y:S05]  /*9440*/  BSYNC B4 ;  /* 0x0000000000047941 */ /* 0x000fea0003800000 */
.L_x_2903:
[----:B------:R-:W-:Y:S01]  /*9450*/  FADD.FTZ R2, R3, R2 ;  /* 0x0000000203027221 */ /* 0x000fe20000010000 */
[----:B------:R-:W-:-:S04]  /*9460*/  FADD.FTZ R9, R6, R9 ;  /* 0x0000000906097221 */ /* 0x000fc80000010000 */
[----:B------:R-:W-:-:S06]  /*9470*/  FMUL.FTZ R9, R9, R2 ;  /* 0x0000000209097220 */ /* 0x000fcc0000410000 */
[----:B------:R-:W2:Y:S01]  /*9480*/  MUFU.SQRT R9, R9 ;  /* 0x0000000900097308 */ /* 0x000ea20000002000 */
[----:B------:R-:W-:Y:S05]  /*9490*/  BRA `(.L_x_2906) ;  /* 0x0000000000487947 */ /* 0x000fea0003800000 */
.L_x_2899:
        /* <DEDUP_REMOVED lines=12> */
.L_x_2898:
[----:B------:R-:W-:Y:S01]  /*9560*/  FADD.FTZ R0, R9, 1 ;  /* 0x3f80000009007421 */ /* 0x000fe20000010000 */
[----:B0-----:R-:W-:Y:S01]  /*9570*/  MUFU.SQRT R7, R7 ;  /* 0x0000000700077308 */ /* 0x001fe20000002000 */
[----:B------:R-:W-:Y:S02]  /*9580*/  MOV R6, 0x3f800000 ;  /* 0x3f80000000067802 */ /* 0x000fe40000000f00 */
[----:B------:R-:W-:-:S06]  /*9590*/  FMUL.FTZ R0, R0, 0.5 ;  /* 0x3f00000000007820 */ /* 0x000fcc0000410000 */
[----:B------:R-:W0:Y:S02]  /*95a0*/  MUFU.SQRT R0, R0 ;  /* 0x0000000000007308 */ /* 0x000e240000002000 */
[----:B0-----:R-:W-:-:S07]  /*95b0*/  FMUL.FTZ R9, R7, R0 ;  /* 0x0000000007097220 */ /* 0x001fce0000410000 */
.L_x_2906:
[----:B------:R-:W-:Y:S05]  /*95c0*/  BSYNC B1 ;  /* 0x0000000000017941 */ /* 0x000fea0003800000 */
.L_x_2897:
[----:B------:R-:W-:Y:S05]  /*95d0*/  BRA `(.L_x_2907) ;  /* 0x0000000000087947 */ /* 0x000fea0003800000 */
.L_x_2894:
[----:B------:R-:W-:Y:S01]  /*95e0*/  FMUL.FTZ R9, R9, 16777216 ;  /* 0x4b80000009097820 */ /* 0x000fe20000410000 */
[----:B------:R-:W-:-:S07]  /*95f0*/  FMUL.FTZ R6, R6, 16777216 ;  /* 0x4b80000006067820 */ /* 0x000fce0000410000 */
.L_x_2907:
[----:B------:R-:W-:Y:S05]  /*9600*/  BSYNC B0 ;  /* 0x0000000000007941 */ /* 0x000fea0003800000 */
.L_x_2893:
        /* <DEDUP_REMOVED lines=14> */
[----:B------:R-:W-:Y:S01]  /*96f0*/  IMAD.MOV.U32 R11, RZ, RZ, R23 ;  /* 0x000000ffff0b7224 */ /* 0x000fe200078e0017 */
[----:B------:R-:W-:-:S07]  /*9700*/  MOV R2, 0x9720 ;  /* 0x0000972000027802 */ /* 0x000fce0000000f00 */
[----:B-1----:R-:W-:Y:S05]  /*9710*/  CALL.REL.NOINC `($__internal_0_$__cuda_sm3x_div_rn_ftz_f32_slowpath) ;  /* 0x000000e800887944 */ /* 0x002fea0003c00000 */
[----:B------:R-:W-:-:S07]  /*9720*/  IMAD.MOV.U32 R2, RZ, RZ, R0 ;  /* 0x000000ffff027224 */ /* 0x000fce00078e0000 */
.L_x_2909:
[----:B------:R-:W-:Y:S05]  /*9730*/  BSYNC B4 ;  /* 0x0000000000047941 */ /* 0x000fea0003800000 */
.L_x_2908:
        /* <DEDUP_REMOVED lines=15> */
[----:B------:R-:W-:-:S04]  /*9830*/  IMAD.MOV.U32 R3, RZ, RZ, 0x3fd774eb ;  /* 0x3fd774ebff037424 */ /* 0x000fc800078e00ff */
[----:B------:R-:W-:Y:S01]  /*9840*/  FFMA.FTZ R2, R3, 1.8663789033889770508, -R2 ;  /* 0x3feee58103027823 */ /* 0x000fe20000010802 */
[----:B------:R-:W-:Y:S06]  /*9850*/  BRA `(.L_x_2912) ;  /* 0x0000000000107947 */ /* 0x000fec0003800000 */
.L_x_2911:
[----:B------:R-:W-:Y:S01]  /*9860*/  ISETP.GE.AND P0, PT, R9, RZ, PT ;  /* 0x000000ff0900720c */ /* 0x000fe20003f06270 */
[----:B------:R-:W-:-:S12]  /*9870*/  IMAD.MOV.U32 R3, RZ, RZ, 0x3fd774eb ;  /* 0x3fd774ebff037424 */ /* 0x000fd800078e00ff */
[----:B------:R-:W-:-:S04]  /*9880*/  @P0 FFMA.FTZ R2, R3, 0.93318945169448852539, -R2 ;  /* 0x3f6ee58103020823 */ /* 0x000fc80000010802 */
[----:B------:R-:W-:-:S07]  /*9890*/  @!P0 FFMA.FTZ R2, R3, 0.93318945169448852539, R2 ;  /* 0x3f6ee58103028823 */ /* 0x000fce0000010002 */
.L_x_2912:
[----:B------:R-:W-:Y:S05]  /*98a0*/  BSYNC B0 ;  /* 0x0000000000007941 */ /* 0x000fea0003800000 */
.L_x_2910:
        /* <DEDUP_REMOVED lines=9> */
[----:B------:R-:W-:-:S07]  /*9940*/  FSEL R3, R3, R2, P0 ;  /* 0x0000000203037208 */ /* 0x000fce0000000000 */
.L_x_2896:
[----:B------:R-:W-:Y:S05]  /*9950*/  BSYNC B3 ;  /* 0x0000000000037941 */ /* 0x000fea0003800000 */
.L_x_2892:
[----:B------:R-:W-:Y:S02]  /*9960*/  LOP3.LUT R4, R3, 0x80000000, R4, 0xb8, !PT ;  /* 0x8000000003047812 */ /* 0x000fe400078eb804 */
[----:B-1----:R-:W-:Y:S01]  /*9970*/  LOP3.LUT R5, R8, 0x80000000, R5, 0xb8, !PT ;  /* 0x8000000008057812 */ /* 0x002fe200078eb805 */
[----:B------:R-:W-:Y:S06]  /*9980*/  BRA `(.L_x_2881) ;  /* 0x0000001400e47947 */ /* 0x000fec0003800000 */
.L_x_2880:
        /* <DEDUP_REMOVED lines=31> */
.L_x_2918:
[----:B------:R-:W-:Y:S05]  /*9b80*/  BSYNC B4 ;  /* 0x0000000000047941 */ /* 0x000fea0003800000 */
.L_x_2917:
        /* <DEDUP_REMOVED lines=18> */
.L_x_2920:
[----:B------:R-:W-:Y:S01]  /*9cb0*/  ISETP.GE.AND P0, PT, R7, RZ, PT ;  /* 0x000000ff0700720c */ /* 0x000fe20003f06270 */
[----:B------:R-:W-:-:S12]  /*9cc0*/  IMAD.MOV.U32 R3, RZ, RZ, 0x3fd774eb ;  /* 0x3fd774ebff037424 */ /* 0x000fd800078e00ff */
[----:B------:R-:W-:-:S04]  /*9cd0*/  @P0 FFMA.FTZ R0, R3, 0.93318945169448852539, -R0 ;  /* 0x3f6ee58103000823 */ /* 0x000fc80000010800 */
[----:B------:R-:W-:-:S07]  /*9ce0*/  @!P0 FFMA.FTZ R0, R3, 0.93318945169448852539, R0 ;  /* 0x3f6ee58103008823 */ /* 0x000fce0000010000 */
.L_x_2921:
[----:B------:R-:W-:Y:S05]  /*9cf0*/  BSYNC B0 ;  /* 0x0000000000007941 */ /* 0x000fea0003800000 */
.L_x_2919:
[----:B------:R-:W-:Y:S01]  /*9d00*/  FSETP.NEU.FTZ.AND P0, PT, |R7|, |R6|, PT ;  /* 0x400000060700720b */ /* 0x000fe20003f1d200 */
[----:B------:R-:W0:Y:S01]  /*9d10*/  MUFU.LG2 R8, R18 ;  /* 0x0000001200087308 */ /* 0x000e220000000c00 */
[----:B------:R-:W-:Y:S01]  /*9d20*/  FSETP.NEU.FTZ.AND P1, PT, R9, RZ, PT ;  /* 0x000000ff0900720b */ /* 0x000fe20003f3d000 */
[C---:B------:R-:W-:Y:S01]  /*9d30*/  FADD.FTZ R3, |R7|.reuse, |R6| ;  /* 0x4000000607037221 */ /* 0x040fe20000010200 */
[----:B------:R-:W-:Y:S02]  /*9d40*/  ISETP.GE.AND P2, PT, R7, RZ, PT ;  /* 0x000000ff0700720c */ /* 0x000fe40003f46270 */
[----:B------:R-:W-:-:S07]  /*9d50*/  MOV R2, 0x4016cbe4 ;  /* 0x4016cbe400027802 */ /* 0x000fce0000000f00 */
[----:B------:R-:W-:Y:S02]  /*9d60*/  @!P0 FSEL R0, R2, 0.78539818525314331055, !P2 ;  /* 0x3f490fdb02008808 */ /* 0x000fe40005000000 */
[----:B------:R-:W-:Y:S02]  /*9d70*/  @!P1 FSEL R0, RZ, 3.1415927410125732422, P2 ;  /* 0x40490fdbff009808 */ /* 0x000fe40001000000 */
[----:B------:R-:W-:Y:S01]  /*9d80*/  FSETP.GTU.FTZ.AND P0, PT, |R3|, +INF , PT ;  /* 0x7f8000000300780b */ /* 0x000fe20003f1c200 */
[----:B0-----:R-:W-:Y:S01]  /*9d90*/  FMUL.FTZ.D2 R8, R8, 0.69314718246459960938 ;  /* 0x3f31721808087820 */ /* 0x001fe20000310000 */
[----:B------:R-:W-:-:S04]  /*9da0*/  LOP3.LUT R0, R0, 0x80000000, R6, 0xb8, !PT ;  /* 0x8000000000007812 */ /* 0x000fc800078eb806 */
[----:B------:R-:W-:Y:S01]  /*9db0*/  FSEL R3, R3, R0, P0 ;  /* 0x0000000003037208 */ /* 0x000fe20000000000 */
[----:B------:R-:W-:Y:S06]  /*9dc0*/  BRA `(.L_x_2922) ;  /* 0x0000001000887947 */ /* 0x000fec0003800000 */
.L_x_2916:
        /* <DEDUP_REMOVED lines=12> */
[----:B------:R-:W-:-:S07]  /*9e90*/  IMAD.MOV.U32 R2, RZ, RZ, R0 ;  /* 0x000000ffff027224 */ /* 0x000fce00078e0000 */
.L_x_2924:
[----:B------:R-:W-:Y:S05]  /*9ea0*/  BSYNC B4 ;  /* 0x0000000000047941 */ /* 0x000fea0003800000 */
.L_x_2923:
        /* <DEDUP_REMOVED lines=18> */
.L_x_2926:
[----:B------:R-:W-:Y:S01]  /*9fd0*/  ISETP.GE.AND P0, PT, R7, RZ, PT ;  /* 0x000000ff0700720c */ /* 0x000fe20003f06270 */
[----:B------:R-:W-:-:S12]  /*9fe0*/  IMAD.MOV.U32 R3, RZ, RZ, 0x3fd774eb ;  /* 0x3fd774ebff037424 */ /* 0x000fd800078e00ff */
[----:B------:R-:W-:-:S04]  /*9ff0*/  @P0 FFMA.FTZ R2, R3, 0.93318945169448852539, -R2 ;  /* 0x3f6ee58103020823 */ /* 0x000fc80000010802 */
[----:B------:R-:W-:-:S07]  /*a000*/  @!P0 FFMA.FTZ R2, R3, 0.93318945169448852539, R2 ;  /* 0x3f6ee58103028823 */ /* 0x000fce0000010002 */
.L_x_2927:
[----:B------:R-:W-:Y:S05]  /*a010*/  BSYNC B0 ;  /* 0x0000000000007941 */ /* 0x000fea0003800000 */
.L_x_2925:
        /* <DEDUP_REMOVED lines=15> */
[----:B------:R-:W-:Y:S02]  /*a110*/  FSEL R0, R3, +INF , P0 ;  /* 0x7f80000003007808 */ /* 0x000fe40000000000 */
[----:B------:R-:W-:Y:S02]  /*a120*/  ISETP.GE.AND P0, PT, R7, RZ, PT ;  /* 0x000000ff0700720c */ /* 0x000fe40003f06270 */
[----:B------:R-:W-:Y:S02]  /*a130*/  MOV R3, 0x4016cbe4 ;  /* 0x4016cbe400037802 */ /* 0x000fe40000000f00 */
[----:B------:R-:W0:Y:S02]  /*a140*/  MUFU.LG2 R0, R0 ;  /* 0x0000000000007308 */ /* 0x000e240000000c00 */
        /* <DEDUP_REMOVED lines=8> */
.L_x_2915:
        /* <DEDUP_REMOVED lines=14> */
[----:B------:R-:W-:-:S03]  /*a2b0*/  IMAD.MOV.U32 R11, RZ, RZ, 0x3f800000 ;  /* 0x3f800000ff0b7424 */ /* 0x000fc600078e00ff */
        /* <DEDUP_REMOVED lines=18> */
[----:B------:R-:W-:-:S07]  /*a3e0*/  MOV R3, R0 ;  /* 0x0000000000037202 */ /* 0x000fce0000000f00 */
.L_x_2929:
[----:B------:R-:W-:Y:S05]  /*a3f0*/  BSYNC B4 ;  /* 0x0000000000047941 */ /* 0x000fea0003800000 */
.L_x_2928:
        /* <DEDUP_REMOVED lines=18> */
.L_x_2931:
[----:B------:R-:W-:Y:S01]  /*a520*/  ISETP.GE.AND P0, PT, R7, RZ, PT ;  /* 0x000000ff0700720c */ /* 0x000fe20003f06270 */
[----:B------:R-:W-:-:S12]  /*a530*/  HFMA2.MMA R3, -RZ, RZ, 1.9599609375, 20144 ;  /* 0x3fd774ebff037435 */ /* 0x000fd800000001ff */
[----:B------:R-:W-:-:S04]  /*a540*/  @P0 FFMA.FTZ R0, R3, 0.93318945169448852539, -R0 ;  /* 0x3f6ee58103000823 */ /* 0x000fc80000010800 */
[----:B------:R-:W-:-:S07]  /*a550*/  @!P0 FFMA.FTZ R0, R3, 0.93318945169448852539, R0 ;  /* 0x3f6ee58103008823 */ /* 0x000fce0000010000 */
.L_x_2932:
[----:B------:R-:W-:Y:S05]  /*a560*/  BSYNC B0 ;  /* 0x0000000000007941 */ /* 0x000fea0003800000 */
.L_x_2930:
        /* <DEDUP_REMOVED lines=9> */
[----:B------:R-:W-:Y:S01]  /*a600*/  FSEL R3, R3, R0, P0 ;  /* 0x0000000003037208 */ /* 0x000fe20000000000 */
[----:B------:R-:W-:Y:S06]  /*a610*/  BRA `(.L_x_2922) ;  /* 0x0000000800747947 */ /* 0x000fec0003800000 */
.L_x_2914:
        /* <DEDUP_REMOVED lines=23> */
[----:B------:R-:W-:-:S07]  /*a790*/  MOV R3, R0 ;  /* 0x0000000000037202 */ /* 0x000fce0000000f00 */
.L_x_2936:
[----:B------:R-:W-:Y:S05]  /*a7a0*/  BSYNC B4 ;  /* 0x0000000000047941 */ /* 0x000fea0003800000 */
.L_x_2935:
[----:B------:R-:W-:Y:S02]  /*a7b0*/  IMAD.MOV.U32 R7, RZ, RZ, 0x3b33710b ;  /* 0x3b33710bff077424 */ /* 0x000fe400078e00ff */
[----:B------:R-:W-:Y:S01]  /*a7c0*/  FMUL.FTZ R0, R3, R3 ;  /* 0x0000000303007220 */ /* 0x000fe20000410000 */
[----:B------:R-:W0:Y:S01]  /*a7d0*/  MUFU.LG2 R8, R18 ;  /* 0x0000001200087308 */ /* 0x000e220000000c00 */
[C---:B------:R-:W-:Y:S01]  /*a7e0*/  FSETP.NEU.FTZ.AND P0, PT, |R5|.reuse, R6, PT ;  /* 0x000000060500720b */ /* 0x040fe20003f1d200 */
[----:B------:R-:W-:Y:S01]  /*a7f0*/  FADD.FTZ R6, |R5|, R6 ;  /* 0x0000000605067221 */ /* 0x000fe20000010200 */
[----:B------:R-:W-:Y:S01]  /*a800*/  FFMA.FTZ R7, R0, R7, -0.015681877732276916504 ;  /* 0xbc80774800077423 */ /* 0x000fe20000010007 */
[----:B------:R-:W-:-:S03]  /*a810*/  FSETP.NEU.FTZ.AND P1, PT, R9, RZ, PT ;  /* 0x000000ff0900720b */ /* 0x000fc60003f3d000 */
[----:B------:R-:W-:-:S04]  /*a820*/  FFMA.FTZ R7, R0, R7, 0.042200751602649688721 ;  /* 0x3d2cdab200077423 */ /* 0x000fc80000010007 */
[----:B------:R-:W-:-:S04]  /*a830*/  FFMA.FTZ R7, R0, R7, -0.074792981147766113281 ;  /* 0xbd992d1000077423 */ /* 0x000fc80000010007 */
[----:B------:R-:W-:Y:S01]  /*a840*/  FFMA.FTZ R7, R0, R7, 0.10640415549278259277 ;  /* 0x3dd9ea6c00077423 */ /* 0x000fe20000010007 */
[----:B0-----:R-:W-:-:S03]  /*a850*/  FMUL.FTZ.D2 R8, R8, 0.69314718246459960938 ;  /* 0x3f31721808087820 */ /* 0x001fc60000310000 */
        /* <DEDUP_REMOVED lines=13> */
.L_x_2934:
        /* <DEDUP_REMOVED lines=13> */
.L_x_2938:
[----:B------:R-:W-:Y:S05]  /*aa00*/  BSYNC B4 ;  /* 0x0000000000047941 */ /* 0x000fea0003800000 */
.L_x_2937:
        /* <DEDUP_REMOVED lines=24> */
[----:B------:R-:W-:Y:S02]  /*ab90*/  FSETP.NEU.FTZ.AND P0, PT, R7, +INF , PT ;  /* 0x7f8000000700780b */ /* 0x000fe40003f1d000 */
[----:B------:R-:W-:Y:S02]  /*aba0*/  @!P6 MOV R7, 0x3fd774eb ;  /* 0x3fd774eb0007e802 */ /* 0x000fe40000000f00 */
[----:B------:R-:W-:Y:S02]  /*abb0*/  FSEL R0, R8, +INF , P0 ;  /* 0x7f80000008007808 */ /* 0x000fe40000000000 */
[----:B------:R-:W-:Y:S01]  /*abc0*/  FSETP.NEU.FTZ.AND P0, PT, |R5|, R6, PT ;  /* 0x000000060500720b */ /* 0x000fe20003f1d200 */
[----:B------:R-:W-:Y:S01]  /*abd0*/  @!P6 FFMA.FTZ R2, R7, 0.93318945169448852539, -R2 ;  /* 0x3f6ee5810702e823 */ /* 0x000fe20000010802 */
[----:B------:R-:W-:-:S02]  /*abe0*/  FADD.FTZ R6, |R5|, R6 ;  /* 0x0000000605067221 */ /* 0x000fc40000010200 */
[----:B------:R-:W0:Y:S02]  /*abf0*/  MUFU.LG2 R0, R0 ;  /* 0x0000000000007308 */ /* 0x000e240000000c00 */
[----:B------:R-:W-:Y:S02]  /*ac00*/  FSEL R2, R2, 0.78539818525314331055, P0 ;  /* 0x3f490fdb02027808 */ /* 0x000fe40000000000 */
[----:B------:R-:W-:Y:S02]  /*ac10*/  FSETP.GTU.FTZ.AND P0, PT, |R6|, +INF , PT ;  /* 0x7f8000000600780b */ /* 0x000fe40003f1c200 */
[----:B------:R-:W-:-:S04]  /*ac20*/  FSEL R3, R2, RZ, P1 ;  /* 0x000000ff02037208 */ /* 0x000fc80000800000 */
[----:B------:R-:W-:-:S04]  /*ac30*/  LOP3.LUT R3, R3, 0x80000000, R4, 0xb8, !PT ;  /* 0x8000000003037812 */ /* 0x000fc800078eb804 */
[----:B------:R-:W-:Y:S01]  /*ac40*/  FSEL R3, R6, R3, P0 ;  /* 0x0000000306037208 */ /* 0x000fe20000000000 */
[----:B0-----:R-:W-:Y:S01]  /*ac50*/  FMUL.FTZ R8, R0, 0.69314718246459960938 ;  /* 0x3f31721800087820 */ /* 0x001fe20000410000 */
[----:B------:R-:W-:Y:S06]  /*ac60*/  BRA `(.L_x_2922) ;  /* 0x0000000000e07947 */ /* 0x000fec0003800000 */
.L_x_2933:
        /* <DEDUP_REMOVED lines=16> */
[----:B------:R-:W-:-:S04]  /*ad70*/  IMAD.MOV.U32 R8, RZ, RZ, 0x3f800000 ;  /* 0x3f800000ff087424 */ /* 0x000fc800078e00ff */
        /* <DEDUP_REMOVED lines=17> */
.L_x_2940:
[----:B------:R-:W-:Y:S05]  /*ae90*/  BSYNC B4 ;  /* 0x0000000000047941 */ /* 0x000fea0003800000 */
.L_x_2939:
[----:B------:R-:W-:Y:S02]  /*aea0*/  IMAD.MOV.U32 R3, RZ, RZ, 0x3b33710b ;  /* 0x3b33710bff037424 */ /* 0x000fe400078e00ff */
        /* <DEDUP_REMOVED lines=20> */
.L_x_2922:
[----:B------:R-:W-:Y:S05]  /*aff0*/  BSYNC B3 ;  /* 0x0000000000037941 */ /* 0x000fea0003800000 */
.L_x_2913:
[----:B------:R-:W-:Y:S01]  /*b000*/  FADD.FTZ R8, R8, 0.69314718246459960938 ;  /* 0x3f31721808087421 */ /* 0x000fe20000010000 */
[----:B------:R-:W-:-:S04]  /*b010*/  LOP3.LUT R4, R3, 0x80000000, R4, 0xb8, !PT ;  /* 0x8000000003047812 */ /* 0x000fc800078eb804 */
[----:B------:R-:W-:Y:S01]  /*b020*/  LOP3.LUT R5, R8, 0x80000000, R5, 0xb8, !PT ;  /* 0x8000000008057812 */ /* 0x000fe200078eb805 */
[----:B------:R-:W-:Y:S06]  /*b030*/  BRA `(.L_x_2881) ;  /* 0x0000000000387947 */ /* 0x000fec0003800000 */
.L_x_2879:
[----:B------:R-:W-:-:S13]  /*b040*/  FSETP.NEU.FTZ.AND P0, PT, |R5|, +INF , PT ;  /* 0x7f8000000500780b */ /* 0x000fda0003f1d200 */
[----:B------:R-:W-:Y:S01]  /*b050*/  @!P0 FADD.FTZ R4, R4, R4 ;  /* 0x0000000404048221 */ /* 0x000fe20000010000 */
[----:B------:R-:W-:Y:S06]  /*b060*/  @!P0 BRA `(.L_x_2881) ;  /* 0x00000000002c8947 */ /* 0x000fec0003800000 */
[----:B------:R-:W-:-:S13]  /*b070*/  FSETP.NEU.FTZ.AND P0, PT, R6, +INF , PT ;  /* 0x7f8000000600780b */ /* 0x000fda0003f1d000 */
[----:B------:R-:W-:Y:S01]  /*b080*/  @!P0 FADD.FTZ R0, R5, R5 ;  /* 0x0000000505008221 */ /* 0x000fe20000010000 */
[----:B------:R-:W-:-:S03]  /*b090*/  @!P0 MOV R5, R4 ;  /* 0x0000000400058202 */ /* 0x000fc60000000f00 */
[----:B------:R-:W-:Y:S01]  /*b0a0*/  @!P0 IMAD.MOV.U32 R4, RZ, RZ, R0 ;  /* 0x000000ffff048224 */ /* 0x000fe200078e0000 */
[----:B------:R-:W-:Y:S06]  /*b0b0*/  @!P0 BRA `(.L_x_2881) ;  /* 0x0000000000188947 */ /* 0x000fec0003800000 */
[----:B------:R-:W-:-:S13]  /*b0c0*/  FSETP.NEU.FTZ.AND P0, PT, R4, RZ, PT ;  /* 0x000000ff0400720b */ /* 0x000fda0003f1d000 */
[----:B------:R-:W-:Y:S01]  /*b0d0*/  @P0 FADD.FTZ R0, RZ, R5 ;  /* 0x00000005ff000221 */ /* 0x000fe20000010000 */
[----:B------:R-:W-:-:S04]  /*b0e0*/  @P0 FADD.FTZ R3, RZ, R4 ;  /* 0x00000004ff030221 */ /* 0x000fc80000010000 */
[----:B------:R-:W-:-:S04]  /*b0f0*/  @P0 FADD.FTZ R4, R0, R3 ;  /* 0x0000000300040221 */ /* 0x000fc80000010000 */
[----:B------:R-:W-:-:S04]  /*b100*/  @P0 IMAD.MOV.U32 R5, RZ, RZ, R4 ;  /* 0x000000ffff050224 */ /* 0x000fc800078e0004 */
[----:B------:R-:W-:-:S07]  /*b110*/  @!P0 FADD.FTZ R5, R5, R5 ;  /* 0x0000000505058221 */ /* 0x000fce0000010000 */
.L_x_2881:
[----:B------:R-:W-:Y:S05]  /*b120*/  BSYNC B2 ;  /* 0x0000000000027941 */ /* 0x000fea0003800000 */
.L_x_2878:
        /* <DEDUP_REMOVED lines=17> */
.L_x_2944:
[----:B------:R-:W-:-:S06]  /*b240*/  HADD2.F32 R3, -RZ, R3.H0_H0 ;  /* 0x20000003ff037230 */ /* 0x000fcc0000004100 */
[----:B------:R-:W1:Y:S02]  /*b250*/  F2I.S64.TRUNC R2, R3 ;  /* 0x0000000300027311 */ /* 0x000e64000020d900 */
[----:B-1----:R1:W-:Y:S01]  /*b260*/  STG.E.U8 desc[UR36][R16.64], R2 ;  /* 0x0000000210007986 */ /* 0x0023e2000c101124 */
[----:B------:R-:W-:Y:S05]  /*b270*/  BRA `(.L_x_2946) ;  /* 0x0000000c00907947 */ /* 0x000fea0003800000 */
.L_x_2943:
        /* <DEDUP_REMOVED lines=10> */
.L_x_2948:
[----:B------:R-:W-:-:S06]  /*b320*/  HADD2.F32 R3, -RZ, R3.H0_H0 ;  /* 0x20000003ff037230 */ /* 0x000fcc0000004100 */
[----:B------:R-:W1:Y:S02]  /*b330*/  F2I.FTZ.TRUNC.NTZ R3, R3 ;  /* 0x0000000300037305 */ /* 0x000e64000021f100 */
[----:B-1----:R1:W-:Y:S01]  /*b340*/  STG.E desc[UR36][R16.64], R3 ;  /* 0x0000000310007986 */ /* 0x0023e2000c101924 */
[----:B------:R-:W-:Y:S05]  /*b350*/  BRA `(.L_x_2946) ;  /* 0x0000000c00587947 */ /* 0x000fea0003800000 */
.L_x_2947:
[----:B------:R-:W-:-:S06]  /*b360*/  HADD2.F32 R3, -RZ, R3.H0_H0 ;  /* 0x20000003ff037230 */ /* 0x000fcc0000004100 */
[----:B------:R-:W1:Y:S02]  /*b370*/  F2I.FTZ.TRUNC.NTZ R3, R3 ;  /* 0x0000000300037305 */ /* 0x000e64000021f100 */
[----:B-1----:R1:W-:Y:S01]  /*b380*/  STG.E.U16 desc[UR36][R16.64], R3 ;  /* 0x0000000310007986 */ /* 0x0023e2000c101524 */
[----:B------:R-:W-:Y:S05]  /*b390*/  BRA `(.L_x_2946) ;  /* 0x0000000c00487947 */ /* 0x000fea0003800000 */
.L_x_2942:
        /* <DEDUP_REMOVED lines=9> */
.L_x_2950:
[----:B------:R1:W-:Y:S01]  /*b430*/  STG.E.U16 desc[UR36][R16.64], R3 ;  /* 0x0000000310007986 */ /* 0x0003e2000c101524 */
[----:B------:R-:W-:Y:S05]  /*b440*/  BRA `(.L_x_2946) ;  /* 0x0000000c001c7947 */ /* 0x000fea0003800000 */
.L_x_2949:
        /* <DEDUP_REMOVED lines=10> */
.L_x_2952:
[----:B------:R1:W-:Y:S01]  /*b4f0*/  STG.E desc[UR36][R16.64], R3 ;  /* 0x0000000310007986 */ /* 0x0003e2000c101924 */
[----:B------:R-:W-:Y:S05]  /*b500*/  BRA `(.L_x_2946) ;  /* 0x0000000800ec7947 */ /* 0x000fea0003800000 */
.L_x_2951:
[----:B------:R-:W-:-:S05]  /*b510*/  HADD2.F32 R2, -RZ, R3.H0_H0 ;  /* 0x20000003ff027230 */ /* 0x000fca0000004100 */
[----:B------:R-:W-:-:S06]  /*b520*/  FMUL.FTZ R2, R2, 1 ;  /* 0x3f80000002027820 */ /* 0x000fcc0000410000 */
[----:B------:R-:W1:Y:S02]  /*b530*/  F2F.F64.F32 R2, R2 ;  /* 0x0000000200027310 */ /* 0x000e640000201800 */
[----:B-1----:R1:W-:Y:S01]  /*b540*/  STG.E.64 desc[UR36][R16.64], R2 ;  /* 0x0000000210007986 */ /* 0x0023e2000c101b24 */
[----:B------:R-:W-:Y:S05]  /*b550*/  BRA `(.L_x_2946) ;  /* 0x0000000800d87947 */ /* 0x000fea0003800000 */
.L_x_2941:
        /* <DEDUP_REMOVED lines=8> */
[----:B------:R-:W-:Y:S01]  /*b5e0*/  HADD2.F32 R0, -RZ, R3.H0_H0 ;  /* 0x20000003ff007230 */ /* 0x000fe20000004100 */
[----:B------:R-:W-:-:S04]  /*b5f0*/  HFMA2.MMA R2, -RZ, RZ, 0, 5.9604644775390625e-08 ;  /* 0x00000001ff027435 */ /* 0x000fc800000001ff */
[----:B------:R-:W-:-:S13]  /*b600*/  FSETP.NEU.FTZ.AND P0, PT, R0, RZ, PT ;  /* 0x000000ff0000720b */ /* 0x000fda0003f1d000 */
[----:B------:R-:W-:Y:S01]  /*b610*/  @!P0 HADD2.F32 R0, -RZ, R3.H1_H1 ;  /* 0x30000003ff008230 */ /* 0x000fe20000004100 */
[----:B------:R-:W-:-:S04]  /*b620*/  PRMT R3, R2, 0x7610, R3 ;  /* 0x0000761002037816 */ /* 0x000fc80000000003 */
[----:B------:R-:W-:-:S04]  /*b630*/  @!P0 FSETP.NEU.FTZ.AND P1, PT, R0, RZ, PT ;  /* 0x000000ff0000820b */ /* 0x000fc80003f3d000 */
[----:B------:R-:W-:-:S05]  /*b640*/  @!P0 SEL R3, RZ, 0x1, !P1 ;  /* 0x00000001ff038807 */ /* 0x000fca0004800000 */
[----:B------:R1:W-:Y:S01]  /*b650*/  STG.E.U8 desc[UR36][R16.64], R3 ;  /* 0x0000000310007986 */ /* 0x0003e2000c101124 */
[----:B------:R-:W-:Y:S05]  /*b660*/  BRA `(.L_x_2946) ;  /* 0x0000000800947947 */ /* 0x000fea0003800000 */
.L_x_2955:
        /* <DEDUP_REMOVED lines=8> */
.L_x_2954:
        /* <DEDUP_REMOVED lines=21> */
.L_x_2959:
[----:B------:R-:W-:Y:S05]  /*b840*/  BSYNC B0 ;  /* 0x0000000000007941 */ /* 0x000fea0003800000 */
.L_x_2958:
[----:B------:R-:W-:-:S05]  /*b850*/  LOP3.LUT R3, R0, R3, RZ, 0xfc, !PT ;  /* 0x0000000300037212 */ /* 0x000fca00078efcff */
[----:B------:R1:W-:Y:S01]  /*b860*/  STG.E.U8 desc[UR36][R16.64], R3 ;  /* 0x0000000310007986 */ /* 0x0003e2000c101124 */
[----:B------:R-:W-:Y:S05]  /*b870*/  BRA `(.L_x_2946) ;  /* 0x0000000800107947 */ /* 0x000fea0003800000 */
.L_x_2957:
        /* <DEDUP_REMOVED lines=10> */
[----:B------:R-:W-:Y:S02]  /*b920*/  @P0 SHF.R.U32.HI R0, RZ, 0x15, R0 ;  /* 0x00000015ff000819 */ /* 0x000fe40000011600 */
[----:B------:R-:W-:Y:S01]  /*b930*/  @!P0 IADD3 R0, R2, -0x43000000, RZ ;  /* 0xbd00000002008810 */ /* 0x000fe20007ffe0ff */
[----:B------:R-:W-:Y:S06]  /*b940*/  BRA `(.L_x_2962) ;  /* 0x00000000000c7947 */ /* 0x000fec0003800000 */
.L_x_2961:
[----:B------:R-:W-:Y:S01]  /*b950*/  IMAD.MOV.U32 R0, RZ, RZ, 0x7f ;  /* 0x0000007fff007424 */ /* 0x000fe200078e00ff */
[----:B------:R-:W-:-:S04]  /*b960*/  ISETP.GT.U32.AND P0, PT, R2, 0x7f800000, PT ;  /* 0x7f8000000200780c */ /* 0x000fc80003f04070 */
[----:B------:R-:W-:-:S09]  /*b970*/  SEL R0, R0, 0x7c, P0 ;  /* 0x0000007c00007807 */ /* 0x000fd20000000000 */
.L_x_2962:
[----:B------:R-:W-:Y:S05]  /*b980*/  BSYNC B0 ;  /* 0x0000000000007941 */ /* 0x000fea0003800000 */
.L_x_2960:
[----:B------:R-:W-:-:S04]  /*b990*/  LOP3.LUT R2, R3, 0x80000000, RZ, 0xc0, !PT ;  /* 0x8000000003027812 */ /* 0x000fc800078ec0ff */
[----:B------:R-:W-:-:S04]  /*b9a0*/  SHF.R.U32.HI R3, RZ, 0x18, R2 ;  /* 0x00000018ff037819 */ /* 0x000fc80000011602 */
[----:B------:R-:W-:-:S05]  /*b9b0*/  LOP3.LUT R3, R0, R3, RZ, 0xfc, !PT ;  /* 0x0000000300037212 */ /* 0x000fca00078efcff */
[----:B------:R1:W-:Y:S01]  /*b9c0*/  STG.E.U8 desc[UR36][R16.64], R3 ;  /* 0x0000000310007986 */ /* 0x0003e2000c101124 */
[----:B------:R-:W-:Y:S05]  /*b9d0*/  BRA `(.L_x_2946) ;  /* 0x0000000400b87947 */ /* 0x000fea0003800000 */
.L_x_2956:
[----:B------:R-:W-:-:S05]  /*b9e0*/  HADD2.F32 R0, -RZ, R3.H0_H0 ;  /* 0x20000003ff007230 */ /* 0x000fca0000004100 */
[----:B------:R-:W-:-:S05]  /*b9f0*/  F2FP.BF16.F32.PACK_AB R0, RZ, R0 ;  /* 0x00000000ff00723e */ /* 0x000fca00000010ff */
[----:B------:R1:W-:Y:S01]  /*ba00*/  STG.E.U16 desc[UR36][R16.64], R0 ;  /* 0x0000000010007986 */ /* 0x0003e2000c101524 */
[----:B------:R-:W-:Y:S05]  /*ba10*/  BRA `(.L_x_2946) ;  /* 0x0000000400a87947 */ /* 0x000fea0003800000 */
.L_x_2953:
        /* <DEDUP_REMOVED lines=12> */
.L_x_2965:
        /* <DEDUP_REMOVED lines=17> */
.L_x_2968:
[----:B------:R-:W-:-:S04]  /*bbf0*/  LOP3.LUT R2, R3, 0x80000000, RZ, 0xc0, !PT ;  /* 0x8000000003027812 */ /* 0x000fc800078ec0ff */
[----:B------:R-:W-:-:S04]  /*bc00*/  SHF.R.U32.HI R3, RZ, 0x18, R2 ;  /* 0x00000018ff037819 */ /* 0x000fc80000011602 */
[----:B------:R-:W-:-:S04]  /*bc10*/  LOP3.LUT R0, R0, R3, RZ, 0xfc, !PT ;  /* 0x0000000300007212 */ /* 0x000fc800078efcff */
[----:B------:R-:W-:-:S07]  /*bc20*/  PRMT R8, R0, 0x7610, R8 ;  /* 0x0000761000087816 */ /* 0x000fce0000000008 */
.L_x_2967:
[----:B------:R-:W-:Y:S05]  /*bc30*/  BSYNC B0 ;  /* 0x0000000000007941 */ /* 0x000fea0003800000 */
.L_x_2966:
[----:B------:R1:W-:Y:S01]  /*bc40*/  STG.E.U8 desc[UR36][R16.64], R8 ;  /* 0x0000000810007986 */ /* 0x0003e2000c101124 */
[----:B------:R-:W-:Y:S05]  /*bc50*/  BRA `(.L_x_2946) ;  /* 0x0000000400187947 */ /* 0x000fea0003800000 */
.L_x_2964:
[----:B------:R-:W-:Y:S01]  /*bc60*/  HADD2.F32 R3, -RZ, R3.H0_H0 ;  /* 0x20000003ff037230 */ /* 0x000fe20000004100 */
[----:B------:R-:W-:Y:S01]  /*bc70*/  BSSY B0, `(.L_x_2969) ;  /* 0x0000014000007945 */ /* 0x000fe20003800000 */
[----:B------:R-:W-:-:S03]  /*bc80*/  MOV R8, 0x80 ;  /* 0x0000008000087802 */ /* 0x000fc60000000f00 */
        /* <DEDUP_REMOVED lines=14> */
.L_x_2971:
[----:B------:R-:W-:-:S04]  /*bd70*/  LOP3.LUT R2, R3, 0x80000000, RZ, 0xc0, !PT ;  /* 0x8000000003027812 */ /* 0x000fc800078ec0ff */
[----:B------:R-:W-:-:S04]  /*bd80*/  SHF.R.U32.HI R3, RZ, 0x18, R2 ;  /* 0x00000018ff037819 */ /* 0x000fc80000011602 */
[----:B------:R-:W-:-:S04]  /*bd90*/  LOP3.LUT R0, R0, R3, RZ, 0xfc, !PT ;  /* 0x0000000300007212 */ /* 0x000fc800078efcff */
[----:B------:R-:W-:-:S07]  /*bda0*/  PRMT R8, R0, 0x7610, R8 ;  /* 0x0000761000087816 */ /* 0x000fce0000000008 */
.L_x_2970:
[----:B------:R-:W-:Y:S05]  /*bdb0*/  BSYNC B0 ;  /* 0x0000000000007941 */ /* 0x000fea0003800000 */
.L_x_2969:
[----:B------:R4:W-:Y:S01]  /*bdc0*/  STG.E.U8 desc[UR36][R16.64], R8 ;  /* 0x0000000810007986 */ /* 0x0009e2000c101124 */
[----:B------:R-:W-:Y:S05]  /*bdd0*/  BRA `(.L_x_2946) ;  /* 0x0000000000b87947 */ /* 0x000fea0003800000 */
.L_x_2963:
        /* <DEDUP_REMOVED lines=18> */
[----:B------:R-:W-:-:S05]  /*bf00*/  @!P0 IADD3 R0, R4, RZ, RZ ;  /* 0x000000ff04008210 */ /* 0x000fca0007ffe0ff */
[----:B------:R-:W-:-:S05]  /*bf10*/  @P2 IMAD.MOV.U32 R3, RZ, RZ, R0 ;  /* 0x000000ffff032224 */ /* 0x000fca00078e0000 */
[----:B------:R2:W-:Y:S01]  /*bf20*/  STG.E.U8 desc[UR36][R16.64], R3 ;  /* 0x0000000310007986 */ /* 0x0005e2000c101124 */
[----:B------:R-:W-:Y:S05]  /*bf30*/  BRA `(.L_x_2946) ;  /* 0x0000000000607947 */ /* 0x000fea0003800000 */
.L_x_2945:
[----:B------:R-:W-:Y:S01]  /*bf40*/  MOV R0, 0x0 ;  /* 0x0000000000007802 */ /* 0x000fe20000000f00 */
[----:B------:R-:W-:Y:S01]  /*bf50*/  ULDC.64 UR4, c[0x4][0x158] ;  /* 0x0100560000047ab9 */ /* 0x000fe20000000a00 */
[----:B------:R-:W-:Y:S01]  /*bf60*/  ULDC.64 UR6, c[0x4][0x30] ;  /* 0x01000c0000067ab9 */ /* 0x000fe20000000a00 */
[----:B------:R-:W-:Y:S01]  /*bf70*/  IMAD.U32 R4, RZ, RZ, UR4 ;  /* 0x00000004ff047e24 */ /* 0x000fe2000f8e00ff */
[----:B------:R1:W2:Y:S01]  /*bf80*/  LDC.64 R2, c[0x4][R0] ;  /* 0x0100000000027b82 */ /* 0x0002a20000000a00 */
[----:B------:R-:W-:Y:S01]  /*bf90*/  MOV R5, UR5 ;  /* 0x0000000500057c02 */ /* 0x000fe20008000f00 */
[----:B------:R-:W-:Y:S01]  /*bfa0*/  ULDC.64 UR4, c[0x4][0x160] ;  /* 0x0100580000047ab9 */ /* 0x000fe20000000a00 */
[----:B------:R-:W-:Y:S01]  /*bfb0*/  HFMA2.MMA R12, -RZ, RZ, 0, 5.9604644775390625e-08 ;  /* 0x00000001ff0c7435 */ /* 0x000fe200000001ff */
[----:B------:R-:W-:Y:S01]  /*bfc0*/  IMAD.U32 R6, RZ, RZ, UR4 ;  /* 0x00000004ff067e24 */ /* 0x000fe2000f8e00ff */
[----:B------:R-:W-:Y:S01]  /*bfd0*/  MOV R10, UR6 ;  /* 0x00000006000a7c02 */ /* 0x000fe20008000f00 */
[----:B0-----:R-:W-:-:S02]  /*bfe0*/  IMAD.U32 R7, RZ, RZ, UR5 ;  /* 0x00000005ff077e24 */ /* 0x001fc4000f8e00ff */
[----:B------:R-:W-:Y:S02]  /*bff0*/  IMAD.U32 R11, RZ, RZ, UR7 ;  /* 0x00000007ff0b7e24 */ /* 0x000fe4000f8e00ff */
[----:B------:R-:W-:Y:S02]  /*c000*/  IMAD.MOV.U32 R8, RZ, RZ, 0x65 ;  /* 0x00000065ff087424 */ /* 0x000fe400078e00ff */
[----:B-1----:R-:W-:-:S07]  /*c010*/  IMAD.MOV.U32 R13, RZ, RZ, RZ ;  /* 0x000000ffff0d7224 */ /* 0x002fce00078e00ff */
[----:B------:R-:W-:-:S07]  /*c020*/  LEPC R20, `(.L_x_2974) ;  /* 0x000000001014794e */ /* 0x000fce0000000000 */
[----:B--2---:R-:W-:Y:S05]  /*c030*/  CALL.ABS.NOINC R2 ;  /* 0x0000000002007343 */ /* 0x004fea0003c00000 */
.L_x_2974:
[----:B------:R-:W-:Y:S05]  /*c040*/  BRA `(.L_x_2946) ;  /* 0x00000000001c7947 */ /* 0x000fea0003800000 */
.L_x_2973:
[----:B------:R-:W-:-:S06]  /*c050*/  HADD2.F32 R3, -RZ, R3.H0_H0 ;  /* 0x20000003ff037230 */ /* 0x000fcc0000004100 */
[----:B------:R-:W1:Y:S02]  /*c060*/  F2I.U64.TRUNC R2, R3 ;  /* 0x0000000300027311 */ /* 0x000e64000020d800 */
[----:B-1----:R3:W-:Y:S01]  /*c070*/  STG.E.64 desc[UR36][R16.64], R2 ;  /* 0x0000000210007986 */ /* 0x0027e2000c101b24 */
[----:B------:R-:W-:Y:S05]  /*c080*/  BRA `(.L_x_2946) ;  /* 0x00000000000c7947 */ /* 0x000fea0003800000 */
.L_x_2972:
[----:B------:R-:W-:-:S06]  /*c090*/  HADD2.F32 R3, -RZ, R3.H0_H0 ;  /* 0x20000003ff037230 */ /* 0x000fcc0000004100 */
[----:B------:R-:W1:Y:S02]  /*c0a0*/  F2I.FTZ.U32.TRUNC.NTZ R3, R3 ;  /* 0x0000000300037305 */ /* 0x000e64000021f000 */
[----:B-1----:R1:W-:Y:S02]  /*c0b0*/  STG.E desc[UR36][R16.64], R3 ;  /* 0x0000000310007986 */ /* 0x0023e4000c101924 */
.L_x_2946:
[----:B------:R-:W-:-:S07]  /*c0c0*/  VIADD R19, R19, 0x80 ;  /* 0x0000008013137836 */ /* 0x000fce0000000000 */
.L_x_2843:
[----:B------:R-:W-:Y:S05]  /*c0d0*/  BSYNC B6 ;  /* 0x0000000000067941 */ /* 0x000fea0003800000 */
.L_x_2842:
[----:B------:R-:W-:Y:S01]  /*c0e0*/  ULDC UR4, c[0x0][0x210] ;  /* 0x0000840000047ab9 */ /* 0x000fe20000000800 */
[----:B------:R-:W-:Y:S01]  /*c0f0*/  BSSY B6, `(.L_x_2975) ;  /* 0x0000602000067945 */ /* 0x000fe20003800000 */
[----:B------:R-:W-:-:S13]  /*c100*/  ISETP.GE.AND P0, PT, R19, UR4, PT ;  /* 0x0000000413007c0c */ /* 0x000fda000bf06270 */
[----:B------:R-:W-:Y:S05]  /*c110*/  @P0 BRA `(.L_x_2976) ;  /* 0x0000005c00fc0947 */ /* 0x000fea0003800000 */
[----:B0-----:R-:W0:Y:S01]  /*c120*/  LDC R6, c[0x0][0x218] ;  /* 0x00008600ff067b82 */ /* 0x001e220000000800 */
[----:B-1----:R-:W-:Y:S01]  /*c130*/  MOV R0, RZ ;  /* 0x000000ff00007202 */ /* 0x002fe20000000f00 */
[----:B--234-:R-:W-:Y:S01]  /*c140*/  IMAD.MOV.U32 R16, RZ, RZ, RZ ;  /* 0x000000ffff107224 */ /* 0x01cfe200078e00ff */
        /* <DEDUP_REMOVED lines=300> */
.L_x_2977:
[----:B------:R-:W0:Y:S01]  /*d410*/  LDC.U8 R5, c[0x0][0x422] ;  /* 0x00010880ff057b82 */ /* 0x000e220000000000 */
[----:B------:R-:W-:Y:S01]  /*d420*/  ULDC.64 UR4, c[0x0][0x410] ;  /* 0x0001040000047ab9 */ /* 0x000fe20000000a00 */
[----:B------:R-:W-:Y:S01]  /*d430*/  ULDC.64 UR6, c[0x0][0x418] ;  /* 0x0001060000067ab9 */ /* 0x000fe20000000a00 */
[----:B------:R-:W-:Y:S02]  /*d440*/  IADD3 R16, P0, R16, UR4, RZ ;  /* 0x0000000410107c10 */ /* 0x000fe4000ff1e0ff */
[----:B------:R-:W-:-:S03]  /*d450*/  IADD3 R2, P1, R0, UR6, RZ ;  /* 0x0000000600027c10 */ /* 0x000fc6000ff3e0ff */
[----:B------:R-:W-:Y:S01]  /*d460*/  IMAD.X R17, RZ, RZ, UR5, P0 ;  /* 0x00000005ff117e24 */ /* 0x000fe200080e06ff */
        /* <DEDUP_REMOVED lines=17> */
.L_x_2981:
[----:B------:R-:W2:Y:S01]  /*d580*/  LDG.E.U8 R2, desc[UR36][R2.64] ;  /* 0x0000002402027981 */ /* 0x000ea2000c1e1100 */
[----:B------:R-:W-:Y:S02]  /*d590*/  PRMT R5, RZ, 0x7610, R5 ;  /* 0x00007610ff057816 */ /* 0x000fe40000000005 */
[----:B--2---:R-:W-:-:S04]  /*d5a0*/  I2FP.F32.U32 R0, R2 ;  /* 0x0000000200007245 */ /* 0x004fc80000201000 */
[----:B------:R-:W-:Y:S01]  /*d5b0*/  F2FP.F16.F32.PACK_AB R0, RZ, R0 ;  /* 0x00000000ff00723e */ /* 0x000fe200000000ff */
[----:B------:R-:W-:Y:S06]  /*d5c0*/  BRA `(.L_x_2983) ;  /* 0x0000000c00e87947 */ /* 0x000fec0003800000 */
.L_x_2980:
        /* <DEDUP_REMOVED lines=11> */
.L_x_2985:
[----:B------:R-:W2:Y:S01]  /*d680*/  LDG.E R2, desc[UR36][R2.64] ;  /* 0x0000002402027981 */ /* 0x000ea2000c1e1900 */
[----:B------:R-:W-:Y:S02]  /*d690*/  PRMT R5, RZ, 0x7610, R5 ;  /* 0x00007610ff057816 */ /* 0x000fe40000000005 */
[----:B--2---:R-:W-:-:S04]  /*d6a0*/  I2FP.F32.S32 R0, R2 ;  /* 0x0000000200007245 */ /* 0x004fc80000201400 */
[----:B------:R-:W-:Y:S01]  /*d6b0*/  F2FP.F16.F32.PACK_AB R0, RZ, R0 ;  /* 0x00000000ff00723e */ /* 0x000fe200000000ff */
[----:B------:R-:W-:Y:S06]  /*d6c0*/  BRA `(.L_x_2983) ;  /* 0x0000000c00a87947 */ /* 0x000fec0003800000 */
.L_x_2984:
[----:B------:R-:W2:Y:S01]  /*d6d0*/  LDG.E.U16 R2, desc[UR36][R2.64] ;  /* 0x0000002402027981 */ /* 0x000ea2000c1e1500 */
[----:B------:R-:W-:Y:S01]  /*d6e0*/  PRMT R5, RZ, 0x7610, R5 ;  /* 0x00007610ff057816 */ /* 0x000fe20000000005 */
[----:B--2---:R-:W0:Y:S02]  /*d6f0*/  I2F.S16 R0, R2 ;  /* 0x0000000200007306 */ /* 0x004e240000101400 */
[----:B0-----:R-:W-:Y:S01]  /*d700*/  F2FP.F16.F32.PACK_AB R0, RZ, R0 ;  /* 0x00000000ff00723e */ /* 0x001fe200000000ff */
[----:B------:R-:W-:Y:S06]  /*d710*/  BRA `(.L_x_2983) ;  /* 0x0000000c00947947 */ /* 0x000fec0003800000 */
.L_x_2979:
        /* <DEDUP_REMOVED lines=10> */
.L_x_2987:
[----:B------:R-:W2:Y:S01]  /*d7c0*/  LDG.E.U16 R0, desc[UR36][R2.64] ;  /* 0x0000002402007981 */ /* 0x000ea2000c1e1500 */
[----:B------:R-:W-:Y:S01]  /*d7d0*/  PRMT R5, RZ, 0x7610, R5 ;  /* 0x00007610ff057816 */ /* 0x000fe20000000005 */
[----:B--2---:R-:W-:-:S05]  /*d7e0*/  HADD2.F32 R0, -RZ, R0.H0_H0 ;  /* 0x20000000ff007230 */ /* 0x004fca0000004100 */
[----:B------:R-:W-:Y:S01]  /*d7f0*/  F2FP.F16.F32.PACK_AB R0, RZ, R0 ;  /* 0x00000000ff00723e */ /* 0x000fe200000000ff */
[----:B------:R-:W-:Y:S06]  /*d800*/  BRA `(.L_x_2983) ;  /* 0x0000000c00587947 */ /* 0x000fec0003800000 */
.L_x_2986:
        /* <DEDUP_REMOVED lines=10> */
.L_x_2989:
[----:B------:R-:W2:Y:S02]  /*d8b0*/  LDG.E R2, desc[UR36][R2.64] ;  /* 0x0000002402027981 */ /* 0x000ea4000c1e1900 */
[C---:B--2---:R-:W-:Y:S02]  /*d8c0*/  PRMT R0, R2.reuse, 0x7610, R0 ;  /* 0x0000761002007816 */ /* 0x044fe40000000000 */
[----:B------:R-:W-:Y:S01]  /*d8d0*/  PRMT R5, R2, 0x7632, R5 ;  /* 0x0000763202057816 */ /* 0x000fe20000000005 */
[----:B------:R-:W-:Y:S06]  /*d8e0*/  BRA `(.L_x_2983) ;  /* 0x0000000c00207947 */ /* 0x000fec0003800000 */
.L_x_2988:
        /* <DEDUP_REMOVED lines=9> */
.L_x_2978:
        /* <DEDUP_REMOVED lines=14> */
.L_x_2992:
        /* <DEDUP_REMOVED lines=12> */
.L_x_2991:
        /* <DEDUP_REMOVED lines=11> */
[C---:B------:R-:W-:Y:S01]  /*dbd0*/  IADD3 R6, R4.reuse, 0x1000000, RZ ;  /* 0x0100000004067810 */ /* 0x040fe20007ffe0ff */
        /* <DEDUP_REMOVED lines=16> */
.L_x_2994:
[----:B------:R-:W2:Y:S02]  /*dce0*/  LDG.E.U8 R2, desc[UR36][R2.64] ;  /* 0x0000002402027981 */ /* 0x000ea4000c1e1100 */
[C---:B--2---:R-:W-:Y:S01]  /*dcf0*/  SHF.L.U32 R0, R2.reuse, 0x19, RZ ;  /* 0x0000001902007819 */ /* 0x044fe200000006ff */
[----:B------:R-:W-:-:S03]  /*dd00*/  IMAD.SHL.U32 R5, R2, 0x1000000, RZ ;  /* 0x0100000002057824 */ /* 0x000fc600078e00ff */
[----:B------:R-:W-:-:S13]  /*dd10*/  ISETP.GE.U32.AND P0, PT, R0, 0x8000000, PT ;  /* 0x080000000000780c */ /* 0x000fda0003f06070 */
[C---:B------:R-:W-:Y:S01]  /*dd20*/  @!P0 SHF.L.U32 R0, R2.reuse, 0x8, RZ ;  /* 0x0000000802008819 */ /* 0x040fe200000006ff */
        /* <DEDUP_REMOVED lines=10> */
.L_x_2993:
[----:B------:R-:W2:Y:S01]  /*ddd0*/  LDG.E.U16 R0, desc[UR36][R2.64] ;  /* 0x0000002402007981 */ /* 0x000ea2000c1e1500 */
[----:B------:R-:W-:Y:S02]  /*dde0*/  PRMT R5, RZ, 0x7610, R5 ;  /* 0x00007610ff057816 */ /* 0x000fe40000000005 */
[----:B--2---:R-:W-:-:S04]  /*ddf0*/  SHF.L.U32 R0, R0, 0x10, RZ ;  /* 0x0000001000007819 */ /* 0x004fc800000006ff */
[----:B------:R-:W-:Y:S01]  /*de00*/  F2FP.F16.F32.PACK_AB R0, RZ, R0 ;  /* 0x00000000ff00723e */ /* 0x000fe200000000ff */
[----:B------:R-:W-:Y:S06]  /*de10*/  BRA `(.L_x_2983) ;  /* 0x0000000400d47947 */ /* 0x000fec0003800000 */
.L_x_2990:
        /* <DEDUP_REMOVED lines=13> */
.L_x_2997:
        /* <DEDUP_REMOVED lines=21> */
.L_x_3001:
[----:B------:R-:W-:Y:S05]  /*e040*/  BSYNC B1 ;  /* 0x0000000000017941 */ /* 0x000fea0003800000 */
.L_x_3000:
[----:B------:R-:W-:Y:S01]  /*e050*/  LEA R3, R0, 0x3b800000, 0x17 ;  /* 0x3b80000000037811 */ /* 0x000fe200078eb8ff */
[----:B------:R-:W-:-:S05]  /*e060*/  IMAD.SHL.U32 R0, R2, 0x100000, RZ ;  /* 0x0010000002007824 */ /* 0x000fca00078e00ff */
[----:B------:R-:W-:-:S07]  /*e070*/  LOP3.LUT R0, R3, R0, R4, 0xfe, !PT ;  /* 0x0000000003007212 */ /* 0x000fce00078efe04 */
.L_x_2999:
[----:B------:R-:W-:Y:S05]  /*e080*/  BSYNC B0 ;  /* 0x0000000000007941 */ /* 0x000fea0003800000 */
.L_x_2998:
[----:B------:R-:W-:Y:S02]  /*e090*/  F2FP.F16.F32.PACK_AB R0, RZ, R0 ;  /* 0x00000000ff00723e */ /* 0x000fe400000000ff */
[----:B------:R-:W-:Y:S01]  /*e0a0*/  PRMT R5, RZ, 0x7610, R5 ;  /* 0x00007610ff057816 */ /* 0x000fe20000000005 */
[----:B------:R-:W-:Y:S06]  /*e0b0*/  BRA `(.L_x_2983) ;  /* 0x00000004002c7947 */ /* 0x000fec0003800000 */
.L_x_2996:
[----:B------:R-:W2:Y:S01]  /*e0c0*/  LDG.E.U8 R2, desc[UR36][R2.64] ;  /* 0x0000002402027981 */ /* 0x000ea2000c1e1100 */
[----:B------:R-:W-:Y:S01]  /*e0d0*/  BSSY B0, `(.L_x_3002) ;  /* 0x0000018000007945 */ /* 0x000fe20003800000 */
[----:B------:R-:W-:Y:S01]  /*e0e0*/  HFMA2.MMA R0, -RZ, RZ, 0, 0 ;  /* 0x00000000ff007435 */ /* 0x000fe200000001ff */
        /* <DEDUP_REMOVED lines=18> */
.L_x_3005:
[----:B------:R-:W-:Y:S05]  /*e210*/  BSYNC B1 ;  /* 0x0000000000017941 */ /* 0x000fea0003800000 */
.L_x_3004:
[----:B------:R-:W-:Y:S02]  /*e220*/  LEA R3, R0, 0x37800000, 0x17 ;  /* 0x3780000000037811 */ /* 0x000fe400078eb8ff */
[----:B------:R-:W-:-:S04]  /*e230*/  SHF.L.U32 R0, R2, 0x15, RZ ;  /* 0x0000001502007819 */ /* 0x000fc800000006ff */
[----:B------:R-:W-:-:S07]  /*e240*/  LOP3.LUT R0, R3, R0, R4, 0xfe, !PT ;  /* 0x0000000003007212 */ /* 0x000fce00078efe04 */
.L_x_3003:
[----:B------:R-:W-:Y:S05]  /*e250*/  BSYNC B0 ;  /* 0x0000000000007941 */ /* 0x000fea0003800000 */
.L_x_3002:
[----:B------:R-:W-:Y:S02]  /*e260*/  F2FP.F16.F32.PACK_AB R0, RZ, R0 ;  /* 0x00000000ff00723e */ /* 0x000fe400000000ff */
[----:B------:R-:W-:Y:S01]  /*e270*/  PRMT R5, RZ, 0x7610, R5 ;  /* 0x00007610ff057816 */ /* 0x000fe20000000005 */
[----:B------:R-:W-:Y:S06]  /*e280*/  BRA `(.L_x_2983) ;  /* 0x0000000000b87947 */ /* 0x000fec0003800000 */
.L_x_2995:
        /* <DEDUP_REMOVED lines=14> */
.L_x_3009:
[----:B------:R-:W-:Y:S05]  /*e370*/  BSYNC B0 ;  /* 0x0000000000007941 */ /* 0x000fea0003800000 */
.L_x_3008:
[----:B------:R-:W-:Y:S02]  /*e380*/  PRMT R5, RZ, 0x7610, R5 ;  /* 0x00007610ff057816 */ /* 0x000fe40000000005 */
[----:B------:R-:W-:Y:S01]  /*e390*/  F2FP.F16.F32.PACK_AB R0, RZ, R0 ;  /* 0x00000000ff00723e */ /* 0x000fe200000000ff */
[----:B------:R-:W-:Y:S06]  /*e3a0*/  BRA `(.L_x_2983) ;  /* 0x0000000000707947 */ /* 0x000fec0003800000 */
.L_x_2982:
        /* <DEDUP_REMOVED lines=8> */
[----:B------:R-:W-:Y:S01]  /*e430*/  MOV R6, UR4 ;  /* 0x0000000400067c02 */ /* 0x000fe20008000f00 */
[----:B------:R-:W-:Y:S01]  /*e440*/  IMAD.U32 R7, RZ, RZ, UR5 ;  /* 0x00000005ff077e24 */ /* 0x000fe2000f8e00ff */
[----:B------:R-:W-:Y:S01]  /*e450*/  MOV R10, UR6 ;  /* 0x00000006000a7c02 */ /* 0x000fe20008000f00 */
[----:B------:R-:W-:Y:S01]  /*e460*/  IMAD.U32 R11, RZ, RZ, UR7 ;  /* 0x00000007ff0b7e24 */ /* 0x000fe2000f8e00ff */
[----:B------:R-:W-:Y:S01]  /*e470*/  MOV R13, RZ ;  /* 0x000000ff000d7202 */ /* 0x000fe20000000f00 */
[----:B0-----:R-:W-:-:S07]  /*e480*/  IMAD.MOV.U32 R12, RZ, RZ, 0x1 ;  /* 0x00000001ff0c7424 */ /* 0x001fce00078e00ff */
[----:B------:R-:W-:-:S07]  /*e490*/  LEPC R20, `(.L_x_3010) ;  /* 0x000000001014794e */ /* 0x000fce0000000000 */
[----:B-1----:R-:W-:Y:S05]  /*e4a0*/  CALL.ABS.NOINC R2 ;  /* 0x0000000002007343 */ /* 0x002fea0003c00000 */
.L_x_3010:
[----:B------:R-:W-:Y:S02]  /*e4b0*/  PRMT R5, RZ, 0x7610, R5 ;  /* 0x00007610ff057816 */ /* 0x000fe40000000005 */
[----:B------:R-:W-:Y:S01]  /*e4c0*/  PRMT R0, RZ, 0x7610, R0 ;  /* 0x00007610ff007816 */ /* 0x000fe20000000000 */
[----:B------:R-:W-:Y:S06]  /*e4d0*/  BRA `(.L_x_2983) ;  /* 0x0000000000247947 */ /* 0x000fec0003800000 */
.L_x_3007:
[----:B------:R-:W2:Y:S01]  /*e4e0*/  LDG.E.64 R2, desc[UR36][R2.64] ;  /* 0x0000002402027981 */ /* 0x000ea2000c1e1b00 */
[----:B------:R-:W-:Y:S01]  /*e4f0*/  PRMT R5, RZ, 0x7610, R5 ;  /* 0x00007610ff057816 */ /* 0x000fe20000000005 */
[----:B--2---:R-:W0:Y:S02]  /*e500*/  I2F.U64 R0, R2 ;  /* 0x0000000200007312 */ /* 0x004e240000301000 */
[----:B0-----:R-:W-:Y:S01]  /*e510*/  F2FP.F16.F32.PACK_AB R0, RZ, R0 ;  /* 0x00000000ff00723e */ /* 0x001fe200000000ff */
[----:B------:R-:W-:Y:S06]  /*e520*/  BRA `(.L_x_2983) ;  /* 0x0000000000107947 */ /* 0x000fec0003800000 */
.L_x_3006:
[----:B------:R-:W2:Y:S01]  /*e530*/  LDG.E R2, desc[UR36][R2.64] ;  /* 0x0000002402027981 */ /* 0x000ea2000c1e1900 */
[----:B------:R-:W-:Y:S02]  /*e540*/  PRMT R5, RZ, 0x7610, R5 ;  /* 0x00007610ff057816 */ /* 0x000fe40000000005 */
[----:B--2---:R-:W-:-:S04]  /*e550*/  I2FP.F32.U32 R0, R2 ;  /* 0x0000000200007245 */ /* 0x004fc80000201000 */
[----:B------:R-:W-:-:S07]  /*e560*/  F2FP.F16.F32.PACK_AB R0, RZ, R0 ;  /* 0x00000000ff00723e */ /* 0x000fce00000000ff */
.L_x_2983:
        /* <DEDUP_REMOVED lines=78> */
[----:B------:R-:W-:-:S03]  /*ea50*/  MOV R21, 0x3d39bf78 ;  /* 0x3d39bf7800157802 */ /* 0x000fc60000000f00 */
[----:B------:R-:W0:Y:S02]  /*ea60*/  MUFU.SQRT R13, R2 ;  /* 0x00000002000d7308 */ /* 0x000e240000002000 */
[----:B0-----:R-:W-:Y:S01]  /*ea70*/  FADD.FTZ R15, R0, R13 ;  /* 0x0000000d000f7221 */ /* 0x001fe20000010000 */
[----:B------:R-:W-:-:S03]  /*ea80*/  HFMA2.MMA R13, -RZ, RZ, 1.625, 0 ;  /* 0x3e800000ff0d7435 */ /* 0x000fc600000001ff */
        /* <DEDUP_REMOVED lines=28> */
.L_x_3018:
        /* <DEDUP_REMOVED lines=10> */
.L_x_3020:
[----:B------:R-:W-:-:S04]  /*ecf0*/  FADD.FTZ R2, -R3, R20 ;  /* 0x0000001403027221 */ /* 0x000fc80000010100 */
[----:B------:R-:W-:-:S07]  /*ed00*/  FMUL.FTZ R2, R2, 0.5 ;  /* 0x3f00000002027820 */ /* 0x000fce0000410000 */
.L_x_3021:
[----:B------:R-:W-:Y:S05]  /*ed10*/  BSYNC B1 ;  /* 0x0000000000017941 */ /* 0x000fea0003800000 */
.L_x_3019:
        /* <DEDUP_REMOVED lines=11> */
.L_x_3023:
[----:B------:R-:W-:-:S04]  /*edd0*/  FADD.FTZ R8, R11, -R8 ;  /* 0x800000080b087221 */ /* 0x000fc80000010000 */
[----:B------:R-:W-:-:S07]  /*ede0*/  FMUL.FTZ R13, R8, 0.5 ;  /* 0x3f000000080d7820 */ /* 0x000fce0000410000 */
.L_x_3024:
[----:B------:R-:W-:Y:S05]  /*edf0*/  BSYNC B1 ;  /* 0x0000000000017941 */ /* 0x000fea0003800000 */
.L_x_3022:
        /* <DEDUP_REMOVED lines=35> */
.L_x_3017:
[----:B------:R0:W1:Y:S02]  /*f030*/  MUFU.SQRT R8, R7 ;  /* 0x0000000700087308 */ /* 0x0000640000002000 */
.L_x_3016:
[----:B------:R-:W-:Y:S05]  /*f040*/  BSYNC B0 ;  /* 0x0000000000007941 */ /* 0x000fea0003800000 */
.L_x_3015:
        /* <DEDUP_REMOVED lines=35> */
.L_x_3028:
        /* <DEDUP_REMOVED lines=17> */
.L_x_3034:
[----:B------:R-:W-:-:S04]  /*f390*/  FADD.FTZ R2, -R3, R20 ;  /* 0x0000001403027221 */ /* 0x000fc80000010100 */
[----:B------:R-:W-:-:S07]  /*f3a0*/  FMUL.FTZ R2, R2, 0.5 ;  /* 0x3f00000002027820 */ /* 0x000fce0000410000 */
.L_x_3035:
[----:B------:R-:W-:Y:S05]  /*f3b0*/  BSYNC B4 ;  /* 0x0000000000047941 */ /* 0x000fea0003800000 */
.L_x_3033:
        /* <DEDUP_REMOVED lines=10> */
.L_x_3037:
[----:B------:R-:W-:-:S04]  /*f460*/  FADD.FTZ R0, -R0, R11 ;  /* 0x0000000b00007221 */ /* 0x000fc80000010100 */
[----:B------:R-:W-:-:S07]  /*f470*/  FMUL.FTZ R3, R0, 0.5 ;  /* 0x3f00000000037820 */ /* 0x000fce0000410000 */
.L_x_3038:
[----:B------:R-:W-:Y:S05]  /*f480*/  BSYNC B4 ;  /* 0x0000000000047941 */ /* 0x000fea0003800000 */
.L_x_3036:
[----:B------:R-:W-:Y:S01]  /*f490*/  FADD.FTZ R2, R3, R2 ;  /* 0x0000000203027221 */ /* 0x000fe20000010000 */
[----:B------:R-:W-:-:S04]  /*f4a0*/  FADD.FTZ R9, R6, R9 ;  /* 0x0000000906097221 */ /* 0x000fc80000010000 */
[----:B------:R-:W-:-:S06]  /*f4b0*/  FMUL.FTZ R9, R9, R2 ;  /* 0x0000000209097220 */ /* 0x000fcc0000410000 */
[----:B------:R-:W2:Y:S01]  /*f4c0*/  MUFU.SQRT R9, R9 ;  /* 0x0000000900097308 */ /* 0x000ea20000002000 */
[----:B------:R-:W-:Y:S05]  /*f4d0*/  BRA `(.L_x_3039) ;  /* 0x0000000000487947 */ /* 0x000fea0003800000 */
.L_x_3032:
        /* <DEDUP_REMOVED lines=12> */
.L_x_3031:
[----:B------:R-:W-:Y:S01]  /*f5a0*/  FADD.FTZ R0, R9, 1 ;  /* 0x3f80000009007421 */ /* 0x000fe20000010000 */
[----:B0-----:R-:W-:Y:S01]  /*f5b0*/  MUFU.SQRT R7, R7 ;  /* 0x0000000700077308 */ /* 0x001fe20000002000 */
[----:B------:R-:W-:Y:S02]  /*f5c0*/  MOV R6, 0x3f800000 ;  /* 0x3f80000000067802 */ /* 0x000fe40000000f00 */
[----:B------:R-:W-:-:S06]  /*f5d0*/  FMUL.FTZ R0, R0, 0.5 ;  /* 0x3f00000000007820 */ /* 0x000fcc0000410000 */
[----:B------:R-:W0:Y:S02]  /*f5e0*/  MUFU.SQRT R0, R0 ;  /* 0x0000000000007308 */ /* 0x000e240000002000 */
[----:B0-----:R-:W-:-:S07]  /*f5f0*/  FMUL.FTZ R9, R7, R0 ;  /* 0x0000000007097220 */ /* 0x001fce0000410000 */
.L_x_3039:
[----:B------:R-:W-:Y:S05]  /*f600*/  BSYNC B1 ;  /* 0x0000000000017941 */ /* 0x000fea0003800000 */
.L_x_3030:
[----:B------:R-:W-:Y:S05]  /*f610*/  BRA `(.L_x_3040) ;  /* 0x0000000000087947 */ /* 0x000fea0003800000 */
.L_x_3027:
[----:B------:R-:W-:Y:S01]  /*f620*/  FMUL.FTZ R9, R9, 16777216 ;  /* 0x4b80000009097820 */ /* 0x000fe20000410000 */
[----:B------:R-:W-:-:S07]  /*f630*/  FMUL.FTZ R6, R6, 16777216 ;  /* 0x4b80000006067820 */ /* 0x000fce0000410000 */
.L_x_3040:
[----:B------:R-:W-:Y:S05]  /*f640*/  BSYNC B0 ;  /* 0x0000000000007941 */ /* 0x000fea0003800000 */
.L_x_3026:
        /* <DEDUP_REMOVED lines=17> */
[----:B------:R-:W-:-:S07]  /*f760*/  MOV R2, R0 ;  /* 0x0000000000027202 */ /* 0x000fce0000000f00 */
.L_x_3042:
[----:B------:R-:W-:Y:S05]  /*f770*/  BSYNC B4 ;  /* 0x0000000000047941 */ /* 0x000fea0003800000 */
.L_x_3041:
        /* <DEDUP_REMOVED lines=18> */
.L_x_3044:
[----:B------:R-:W-:Y:S01]  /*f8a0*/  ISETP.GE.AND P0, PT, R9, RZ, PT ;  /* 0x000000ff0900720c */ /* 0x000fe20003f06270 */
[----:B------:R-:W-:-:S12]  /*f8b0*/  IMAD.MOV.U32 R3, RZ, RZ, 0x3fd774eb ;  /* 0x3fd774ebff037424 */ /* 0x000fd800078e00ff */
[----:B------:R-:W-:-:S04]  /*f8c0*/  @P0 FFMA.FTZ R2, R3, 0.93318945169448852539, -R2 ;  /* 0x3f6ee58103020823 */ /* 0x000fc80000010802 */
[----:B------:R-:W-:-:S07]  /*f8d0*/  @!P0 FFMA.FTZ R2, R3, 0.93318945169448852539, R2 ;  /* 0x3f6ee58103028823 */ /* 0x000fce0000010002 */
.L_x_3045:
[----:B------:R-:W-:Y:S05]  /*f8e0*/  BSYNC B0 ;  /* 0x0000000000007941 */ /* 0x000fea0003800000 */
.L_x_3043:
        /* <DEDUP_REMOVED lines=10> */
.L_x_3029:
[----:B------:R-:W-:Y:S05]  /*f990*/  BSYNC B3 ;  /* 0x0000000000037941 */ /* 0x000fea0003800000 */
.L_x_3025:
[----:B------:R-:W-:Y:S02]  /*f9a0*/  LOP3.LUT R4, R3, 0x80000000, R4, 0xb8, !PT ;  /* 0x8000000003047812 */ /* 0x000fe400078eb804 */
[----:B-1----:R-:W-:Y:S01]  /*f9b0*/  LOP3.LUT R5, R8, 0x80000000, R5, 0xb8, !PT ;  /* 0x8000000008057812 */ /* 0x002fe200078eb805 */
[----:B------:R-:W-:Y:S06]  /*f9c0*/  BRA `(.L_x_3014) ;  /* 0x0000001400e47947 */ /* 0x000fec0003800000 */
.L_x_3013:
        /* <DEDUP_REMOVED lines=31> */
.L_x_3051:
[----:B------:R-:W-:Y:S05]  /*fbc0*/  BSYNC B4 ;  /* 0x0000000000047941 */ /* 0x000fea0003800000 */
.L_x_3050:
        /* <DEDUP_REMOVED lines=18> */
.L_x_3053:
[----:B------:R-:W-:Y:S01]  /*fcf0*/  ISETP.GE.AND P0, PT, R7, RZ, PT ;  /* 0x000000ff0700720c */ /* 0x000fe20003f06270 */
[----:B------:R-:W-:-:S12]  /*fd00*/  IMAD.MOV.U32 R3, RZ, RZ, 0x3fd774eb ;  /* 0x3fd774ebff037424 */ /* 0x000fd800078e00ff */
[----:B------:R-:W-:-:S04]  /*fd10*/  @P0 FFMA.FTZ R0, R3, 0.93318945169448852539, -R0 ;  /* 0x3f6ee58103000823 */ /* 0x000fc80000010800 */
[----:B------:R-:W-:-:S07]  /*fd20*/  @!P0 FFMA.FTZ R0, R3, 0.93318945169448852539, R0 ;  /* 0x3f6ee58103008823 */ /* 0x000fce0000010000 */
.L_x_3054:
[----:B------:R-:W-:Y:S05]  /*fd30*/  BSYNC B0 ;  /* 0x0000000000007941 */ /* 0x000fea0003800000 */
.L_x_3052:
        /* <DEDUP_REMOVED lines=13> */
.L_x_3049:
        /* <DEDUP_REMOVED lines=13> */
.L_x_3057:
[----:B------:R-:W-:Y:S05]  /*fee0*/  BSYNC B4 ;  /* 0x0000000000047941 */ /* 0x000fea0003800000 */
.L_x_3056:
        /* <DEDUP_REMOVED lines=18> */
.L_x_3059:
[----:B------:R-:W-:Y:S01]  /*10010*/  ISETP.GE.AND P0, PT, R7, RZ, PT ;  /* 0x000000ff0700720c */ /* 0x000fe20003f06270 */
[----:B------:R-:W-:-:S12]  /*10020*/  IMAD.MOV.U32 R3, RZ, RZ, 0x3fd774eb ;  /* 0x3fd774ebff037424 */ /* 0x000fd800078e00ff */
[----:B------:R-:W-:-:S04]  /*10030*/  @P0 FFMA.FTZ R2, R3, 0.93318945169448852539, -R2 ;  /* 0x3f6ee58103020823 */ /* 0x000fc80000010802 */
[----:B------:R-:W-:-:S07]  /*10040*/  @!P0 FFMA.FTZ R2, R3, 0.93318945169448852539, R2 ;  /* 0x3f6ee58103028823 */ /* 0x000fce0000010002 */
.L_x_3060:
[----:B------:R-:W-:Y:S05]  /*10050*/  BSYNC B0 ;  /* 0x0000000000007941 */ /* 0x000fea0003800000 */
.L_x_3058:
        /* <DEDUP_REMOVED lines=27> */
.L_x_3048:
        /* <DEDUP_REMOVED lines=30> */
[----:B------:R-:W-:Y:S02]  /*103f0*/  MOV R11, R9 ;  /* 0x00000009000b7202 */ /* 0x000fe40000000f00 */
[----:B------:R-:W-:-:S07]  /*10400*/  MOV R2, 0x10420 ;  /* 0x0001042000027802 */ /* 0x000fce0000000f00 */
[----:B------:R-:W-:Y:S05]  /*10410*/  CALL.REL.NOINC `($__internal_0_$__cuda_sm3x_div_rn_ftz_f32_slowpath) ;  /* 0x0000007c00487944 */ /* 0x000fea0003c00000 */
[----:B------:R-:W-:-:S07]  /*10420*/  IMAD.MOV.U32 R3, RZ, RZ, R0 ;  /* 0x000000ffff037224 */ /* 0x000fce00078e0000 */
.L_x_3062:
[----:B------:R-:W-:Y:S05]  /*10430*/  BSYNC B4 ;  /* 0x0000000000047941 */ /* 0x000fea0003800000 */
.L_x_3061:
        /* <DEDUP_REMOVED lines=18> */
.L_x_3064:
[----:B------:R-:W-:Y:S02]  /*10560*/  ISETP.GE.AND P0, PT, R7, RZ, PT ;  /* 0x000000ff0700720c */ /* 0x000fe40003f06270 */
[----:B------:R-:W-:-:S11]  /*10570*/  MOV R3, 0x3fd774eb ;  /* 0x3fd774eb00037802 */ /* 0x000fd60000000f00 */
[----:B------:R-:W-:-:S04]  /*10580*/  @P0 FFMA.FTZ R0, R3, 0.93318945169448852539, -R0 ;  /* 0x3f6ee58103000823 */ /* 0x000fc80000010800 */
[----:B------:R-:W-:-:S07]  /*10590*/  @!P0 FFMA.FTZ R0, R3, 0.93318945169448852539, R0 ;  /* 0x3f6ee58103008823 */ /* 0x000fce0000010000 */
.L_x_3065:
[----:B------:R-:W-:Y:S05]  /*105a0*/  BSYNC B0 ;  /* 0x0000000000007941 */ /* 0x000fea0003800000 */
.L_x_3063:
        /* <DEDUP_REMOVED lines=11> */
.L_x_3047:
        /* <DEDUP_REMOVED lines=24> */
.L_x_3069:
[----:B------:R-:W-:Y:S05]  /*107e0*/  BSYNC B4 ;  /* 0x0000000000047941 */ /* 0x000fea0003800000 */
.L_x_3068:
        /* <DEDUP_REMOVED lines=24> */
.L_x_3067:
        /* <DEDUP_REMOVED lines=13> */
.L_x_3071:
[----:B------:R-:W-:Y:S05]  /*10a40*/  BSYNC B4 ;  /* 0x0000000000047941 */ /* 0x000fea0003800000 */
.L_x_3070:
[CC--:B------:R-:W-:Y:S01]  /*10a50*/  VIMNMX R8, R7.reuse, R6.reuse, !PT ;  /* 0x0000000607087248 */ /* 0x0c0fe20007fe0100 */
[----:B------:R-:W-:Y:S01]  /*10a60*/  HFMA2.MMA R3, -RZ, RZ, 0.89990234375, 10328 ;  /* 0x3b33710bff037435 */ /* 0x000fe200000001ff */
[----:B------:R-:W-:Y:S01]  /*10a70*/  VIMNMX R7, R7, R6, PT ;  /* 0x0000000607077248 */ /* 0x000fe20003fe0100 */
[----:B------:R-:W-:Y:S01]  /*10a80*/  FMUL.FTZ R0, R2, R2 ;  /* 0x0000000202007220 */ /* 0x000fe20000410000 */
[----:B------:R-:W-:Y:S02]  /*10a90*/  LOP3.LUT R10, R8, 0xfe000000, RZ, 0xc0, !PT ;  /* 0xfe000000080a7812 */ /* 0x000fe400078ec0ff */
[----:B------:R-:W-:Y:S02]  /*10aa0*/  FSETP.NEU.FTZ.AND P0, PT, R7, RZ, PT ;  /* 0x000000ff0700720b */ /* 0x000fe40003f1d000 */
[C---:B------:R-:W-:Y:S02]  /*10ab0*/  IADD3 R11, -R10.reuse, 0x7e800000, RZ ;  /* 0x7e8000000a0b7810 */ /* 0x040fe40007ffe1ff */
[----:B------:R-:W-:Y:S01]  /*10ac0*/  LOP3.LUT R10, R10, 0x800000, RZ, 0xfc, !PT ;  /* 0x008000000a0a7812 */ /* 0x000fe200078efcff */
[----:B------:R-:W-:Y:S01]  /*10ad0*/  FFMA.FTZ R3, R0, R3, -0.015681877732276916504 ;  /* 0xbc80774800037423 */ /* 0x000fe20000010003 */
[----:B------:R-:W-:Y:S01]  /*10ae0*/  FSETP.NEU.FTZ.AND P1, PT, R9, RZ, PT ;  /* 0x000000ff0900720b */ /* 0x000fe20003f3d000 */
[-C--:B------:R-:W-:Y:S01]  /*10af0*/  FMUL.FTZ R12, R7, R11.reuse ;  /* 0x0000000b070c7220 */ /* 0x080fe20000410000 */
[----:B------:R-:W-:Y:S01]  /*10b00*/  FMUL.FTZ R11, R8, R11 ;  /* 0x0000000b080b7220 */ /* 0x000fe20000410000 */
[----:B------:R-:W-:-:S02]  /*10b10*/  FFMA.FTZ R3, R0, R3, 0.042200751602649688721 ;  /* 0x3d2cdab200037423 */ /* 0x000fc40000010003 */
[----:B------:R-:W-:Y:S02]  /*10b20*/  FMUL.FTZ R12, R12, R12 ;  /* 0x0000000c0c0c7220 */ /* 0x000fe40000410000 */
[C---:B------:R-:W-:Y:S02]  /*10b30*/  FFMA.FTZ R3, R0.reuse, R3, -0.074792981147766113281 ;  /* 0xbd992d1000037423 */ /* 0x040fe40000010003 */
[----:B------:R-:W-:Y:S02]  /*10b40*/  FFMA.FTZ R12, R11, R11, R12 ;  /* 0x0000000b0b0c7223 */ /* 0x000fe4000001000c */
[C---:B------:R-:W-:Y:S02]  /*10b50*/  FFMA.FTZ R3, R0.reuse, R3, 0.10640415549278259277 ;  /* 0x3dd9ea6c00037423 */ /* 0x040fe40000010003 */
[----:B------:R-:W0:Y:S02]  /*10b60*/  MUFU.SQRT R11, R12 ;  /* 0x0000000c000b7308 */ /* 0x000e240000002000 */
[----:B------:R-:W-:-:S04]  /*10b70*/  FFMA.FTZ R3, R0, R3, -0.14207722246646881104 ;  /* 0xbe117cb100037423 */ /* 0x000fc80000010003 */
[----:B------:R-:W-:-:S04]  /*10b80*/  FFMA.FTZ R3, R0, R3, 0.19993925094604492188 ;  /* 0x3e4cbce000037423 */ /* 0x000fc80000010003 */
[----:B------:R-:W-:-:S04]  /*10b90*/  FFMA.FTZ R3, R0, R3, -0.33333197236061096191 ;  /* 0xbeaaaa7d00037423 */ /* 0x000fc80000010003 */
[----:B------:R-:W-:Y:S01]  /*10ba0*/  FMUL.FTZ R3, R0, R3 ;  /* 0x0000000300037220 */ /* 0x000fe20000410000 */
[----:B0-----:R-:W-:Y:S01]  /*10bb0*/  @P0 FMUL.FTZ R8, R10, R11 ;  /* 0x0000000b0a080220 */ /* 0x001fe20000410000 */
[----:B------:R-:W-:Y:S01]  /*10bc0*/  FSETP.NEU.FTZ.AND P0, PT, R7, +INF , PT ;  /* 0x7f8000000700780b */ /* 0x000fe20003f1d000 */
[----:B------:R-:W-:Y:S02]  /*10bd0*/  @!P6 IMAD.MOV.U32 R7, RZ, RZ, 0x3fd774eb ;  /* 0x3fd774ebff07e424 */ /* 0x000fe400078e00ff */
[----:B------:R-:W-:Y:S01]  /*10be0*/  FFMA.FTZ R2, R3, R2, R2 ;  /* 0x0000000203027223 */ /* 0x000fe20000010002 */
[----:B------:R-:W-:-:S03]  /*10bf0*/  FSEL R0, R8, +INF , P0 ;  /* 0x7f80000008007808 */ /* 0x000fc60000000000 */
[----:B------:R-:W-:Y:S01]  /*10c00*/  @!P6 FFMA.FTZ R2, R7, 0.93318945169448852539, -R2 ;  /* 0x3f6ee5810702e823 */ /* 0x000fe20000010802 */
[C---:B------:R-:W-:Y:S01]  /*10c10*/  FSETP.NEU.FTZ.AND P0, PT, |R5|.reuse, R6, PT ;  /* 0x000000060500720b */ /* 0x040fe20003f1d200 */
[----:B------:R-:W-:Y:S01]  /*10c20*/  FADD.FTZ R6, |R5|, R6 ;  /* 0x0000000605067221 */ /* 0x000fe20000010200 */
        /* <DEDUP_REMOVED lines=8> */
.L_x_3066:
        /* <DEDUP_REMOVED lines=15> */
[----:B------:R-:W-:Y:S02]  /*10da0*/  LOP3.LUT R3, R8, 0x800000, RZ, 0xfc, !PT ;  /* 0x0080000008037812 */ /* 0x000fe400078efcff */
[----:B------:R-:W-:-:S03]  /*10db0*/  MOV R8, 0x3f800000 ;  /* 0x3f80000000087802 */ /* 0x000fc60000000f00 */
        /* <DEDUP_REMOVED lines=17> */
.L_x_3073:
[----:B------:R-:W-:Y:S05]  /*10ed0*/  BSYNC B4 ;  /* 0x0000000000047941 */ /* 0x000fea0003800000 */
.L_x_3072:
[----:B------:R-:W-:Y:S02]  /*10ee0*/  IMAD.MOV.U32 R3, RZ, RZ, 0x3b33710b ;  /* 0x3b33710bff037424 */ /* 0x000fe400078e00ff */
[----:B------:R-:W-:Y:S01]  /*10ef0*/  FMUL.FTZ R0, R2, R2 ;  /* 0x0000000202007220 */ /* 0x000fe20000410000 */
[----:B------:R-:W-:Y:S02]  /*10f00*/  @!P6 MOV R7, 0x3fd774eb ;  /* 0x3fd774eb0007e802 */ /* 0x000fe40000000f00 */
[----:B------:R-:W-:Y:S01]  /*10f10*/  FSETP.NEU.FTZ.AND P0, PT, |R5|, R6, PT ;  /* 0x000000060500720b */ /* 0x000fe20003f1d200 */
[C---:B------:R-:W-:Y:S01]  /*10f20*/  FFMA.FTZ R3, R0.reuse, R3, -0.015681877732276916504 ;  /* 0xbc80774800037423 */ /* 0x040fe20000010003 */
[----:B------:R-:W-:Y:S01]  /*10f30*/  FSETP.NEU.FTZ.AND P1, PT, R9, RZ, PT ;  /* 0x000000ff0900720b */ /* 0x000fe20003f3d000 */
[----:B------:R-:W-:Y:S02]  /*10f40*/  FADD.FTZ R6, |R5|, R6 ;  /* 0x0000000605067221 */ /* 0x000fe40000010200 */
        /* <DEDUP_REMOVED lines=14> */
.L_x_3055:
[----:B------:R-:W-:Y:S05]  /*11030*/  BSYNC B3 ;  /* 0x0000000000037941 */ /* 0x000fea0003800000 */
.L_x_3046:
[----:B------:R-:W-:Y:S01]  /*11040*/  FADD.FTZ R8, R8, 0.69314718246459960938 ;  /* 0x3f31721808087421 */ /* 0x000fe20000010000 */
[----:B------:R-:W-:-:S04]  /*11050*/  LOP3.LUT R4, R3, 0x80000000, R4, 0xb8, !PT ;  /* 0x8000000003047812 */ /* 0x000fc800078eb804 */
[----:B------:R-:W-:Y:S01]  /*11060*/  LOP3.LUT R5, R8, 0x80000000, R5, 0xb8, !PT ;  /* 0x8000000008057812 */ /* 0x000fe200078eb805 */
[----:B------:R-:W-:Y:S06]  /*11070*/  BRA `(.L_x_3014) ;  /* 0x0000000000387947 */ /* 0x000fec0003800000 */
.L_x_3012:
        /* <DEDUP_REMOVED lines=14> */
.L_x_3014:
[----:B------:R-:W-:Y:S05]  /*11160*/  BSYNC B2 ;  /* 0x0000000000027941 */ /* 0x000fea0003800000 */
.L_x_3011:
        /* <DEDUP_REMOVED lines=17> */
.L_x_3077:
[----:B------:R-:W-:-:S06]  /*11280*/  HADD2.F32 R3, -RZ, R3.H0_H0 ;  /* 0x20000003ff037230 */ /* 0x000fcc0000004100 */
[----:B------:R-:W1:Y:S02]  /*11290*/  F2I.S64.TRUNC R2, R3 ;  /* 0x0000000300027311 */ /* 0x000e64000020d900 */
[----:B-1----:R1:W-:Y:S01]  /*112a0*/  STG.E.U8 desc[UR36][R16.64], R2 ;  /* 0x0000000210007986 */ /* 0x0023e2000c101124 */
[----:B------:R-:W-:Y:S05]  /*112b0*/  BRA `(.L_x_3079) ;  /* 0x0000000c00907947 */ /* 0x000fea0003800000 */
.L_x_3076:
        /* <DEDUP_REMOVED lines=10> */
.L_x_3081:
[----:B------:R-:W-:-:S06]  /*11360*/  HADD2.F32 R3, -RZ, R3.H0_H0 ;  /* 0x20000003ff037230 */ /* 0x000fcc0000004100 */
[----:B------:R-:W1:Y:S02]  /*11370*/  F2I.FTZ.TRUNC.NTZ R3, R3 ;  /* 0x0000000300037305 */ /* 0x000e64000021f100 */
[----:B-1----:R1:W-:Y:S01]  /*11380*/  STG.E desc[UR36][R16.64], R3 ;  /* 0x0000000310007986 */ /* 0x0023e2000c101924 */
[----:B------:R-:W-:Y:S05]  /*11390*/  BRA `(.L_x_3079) ;  /* 0x0000000c00587947 */ /* 0x000fea0003800000 */
.L_x_3080:
[----:B------:R-:W-:-:S06]  /*113a0*/  HADD2.F32 R3, -RZ, R3.H0_H0 ;  /* 0x20000003ff037230 */ /* 0x000fcc0000004100 */
[----:B------:R-:W1:Y:S02]  /*113b0*/  F2I.FTZ.TRUNC.NTZ R3, R3 ;  /* 0x0000000300037305 */ /* 0x000e64000021f100 */
[----:B-1----:R1:W-:Y:S01]  /*113c0*/  STG.E.U16 desc[UR36][R16.64], R3 ;  /* 0x0000000310007986 */ /* 0x0023e2000c101524 */
[----:B------:R-:W-:Y:S05]  /*113d0*/  BRA `(.L_x_3079) ;  /* 0x0000000c00487947 */ /* 0x000fea0003800000 */
.L_x_3075:
        /* <DEDUP_REMOVED lines=9> */
.L_x_3083:
[----:B------:R1:W-:Y:S01]  /*11470*/  STG.E.U16 desc[UR36][R16.64], R3 ;  /* 0x0000000310007986 */ /* 0x0003e2000c101524 */
[----:B------:R-:W-:Y:S05]  /*11480*/  BRA `(.L_x_3079) ;  /* 0x0000000c001c7947 */ /* 0x000fea0003800000 */
.L_x_3082:
        /* <DEDUP_REMOVED lines=10> */
.L_x_3085:
[----:B------:R1:W-:Y:S01]  /*11530*/  STG.E desc[UR36][R16.64], R3 ;  /* 0x0000000310007986 */ /* 0x0003e2000c101924 */
[----:B------:R-:W-:Y:S05]  /*11540*/  BRA `(.L_x_3079) ;  /* 0x0000000800ec7947 */ /* 0x000fea0003800000 */
.L_x_3084:
[----:B------:R-:W-:-:S05]  /*11550*/  HADD2.F32 R2, -RZ, R3.H0_H0 ;  /* 0x20000003ff027230 */ /* 0x000fca0000004100 */
[----:B------:R-:W-:-:S06]  /*11560*/  FMUL.FTZ R2, R2, 1 ;  /* 0x3f80000002027820 */ /* 0x000fcc0000410000 */
[----:B------:R-:W1:Y:S02]  /*11570*/  F2F.F64.F32 R2, R2 ;  /* 0x0000000200027310 */ /* 0x000e640000201800 */
[----:B-1----:R1:W-:Y:S01]  /*11580*/  STG.E.64 desc[UR36][R16.64], R2 ;  /* 0x0000000210007986 */ /* 0x0023e2000c101b24 */
[----:B------:R-:W-:Y:S05]  /*11590*/  BRA `(.L_x_3079) ;  /* 0x0000000800d87947 */ /* 0x000fea0003800000 */
.L_x_3074:
        /* <DEDUP_REMOVED lines=17> */
.L_x_3088:
        /* <DEDUP_REMOVED lines=8> */
.L_x_3087:
        /* <DEDUP_REMOVED lines=19> */
[----:B------:R-:W-:Y:S02]  /*11860*/  @P0 SHF.R.U32.HI R0, RZ, 0x14, R0 ;  /* 0x00000014ff000819 */ /* 0x000fe40000011600 */
[----:B------:R-:W-:-:S07]  /*11870*/  @!P0 IADD3 R0, R2, -0x46800000, RZ ;  /* 0xb980000002008810 */ /* 0x000fce0007ffe0ff */
.L_x_3092:
[----:B------:R-:W-:Y:S05]  /*11880*/  BSYNC B0 ;  /* 0x0000000000007941 */ /* 0x000fea0003800000 */
.L_x_3091:
[----:B------:R-:W-:-:S05]  /*11890*/  LOP3.LUT R3, R0, R3, RZ, 0xfc, !PT ;  /* 0x0000000300037212 */ /* 0x000fca00078efcff */
[----:B------:R3:W-:Y:S01]  /*118a0*/  STG.E.U8 desc[UR36][R16.64], R3 ;  /* 0x0000000310007986 */ /* 0x0007e2000c101124 */
[----:B------:R-:W-:Y:S05]  /*118b0*/  BRA `(.L_x_3079) ;  /* 0x0000000800107947 */ /* 0x000fea0003800000 */
.L_x_3090:
        /* <DEDUP_REMOVED lines=13> */
.L_x_3094:
[----:B------:R-:W-:Y:S02]  /*11990*/  ISETP.GT.U32.AND P0, PT, R2, 0x7f800000, PT ;  /* 0x7f8000000200780c */ /* 0x000fe40003f04070 */
[----:B------:R-:W-:-:S04]  /*119a0*/  MOV R0, 0x7f ;  /* 0x0000007f00007802 */ /* 0x000fc80000000f00 */
[----:B------:R-:W-:-:S07]  /*119b0*/  SEL R0, R0, 0x7c, P0 ;  /* 0x0000007c00007807 */ /* 0x000fce0000000000 */
.L_x_3095:
[----:B------:R-:W-:Y:S05]  /*119c0*/  BSYNC B0 ;  /* 0x0000000000007941 */ /* 0x000fea0003800000 */
.L_x_3093:
[----:B------:R-:W-:-:S04]  /*119d0*/  LOP3.LUT R2, R3, 0x80000000, RZ, 0xc0, !PT ;  /* 0x8000000003027812 */ /* 0x000fc800078ec0ff */
[----:B------:R-:W-:-:S04]  /*119e0*/  SHF.R.U32.HI R3, RZ, 0x18, R2 ;  /* 0x00000018ff037819 */ /* 0x000fc80000011602 */
[----:B------:R-:W-:-:S05]  /*119f0*/  LOP3.LUT R3, R0, R3, RZ, 0xfc, !PT ;  /* 0x0000000300037212 */ /* 0x000fca00078efcff */
[----:B------:R4:W-:Y:S01]  /*11a00*/  STG.E.U8 desc[UR36][R16.64], R3 ;  /* 0x0000000310007986 */ /* 0x0009e2000c101124 */
[----:B------:R-:W-:Y:S05]  /*11a10*/  BRA `(.L_x_3079) ;  /* 0x0000000400b87947 */ /* 0x000fea0003800000 */
.L_x_3089:
[----:B------:R-:W-:-:S05]  /*11a20*/  HADD2.F32 R0, -RZ, R3.H0_H0 ;  /* 0x20000003ff007230 */ /* 0x000fca0000004100 */
[----:B------:R-:W-:-:S05]  /*11a30*/  F2FP.BF16.F32.PACK_AB R0, RZ, R0 ;  /* 0x00000000ff00723e */ /* 0x000fca00000010ff */
[----:B------:R1:W-:Y:S01]  /*11a40*/  STG.E.U16 desc[UR36][R16.64], R0 ;  /* 0x0000000010007986 */ /* 0x0003e2000c101524 */
[----:B------:R-:W-:Y:S05]  /*11a50*/  BRA `(.L_x_3079) ;  /* 0x0000000400a87947 */ /* 0x000fea0003800000 */
.L_x_3086:
        /* <DEDUP_REMOVED lines=12> */
.L_x_3098:
        /* <DEDUP_REMOVED lines=17> */
.L_x_3101:
[----:B------:R-:W-:-:S04]  /*11c30*/  LOP3.LUT R2, R3, 0x80000000, RZ, 0xc0, !PT ;  /* 0x8000000003027812 */ /* 0x000fc800078ec0ff */
[----:B------:R-:W-:-:S04]  /*11c40*/  SHF.R.U32.HI R3, RZ, 0x18, R2 ;  /* 0x00000018ff037819 */ /* 0x000fc80000011602 */
[----:B------:R-:W-:-:S04]  /*11c50*/  LOP3.LUT R0, R0, R3, RZ, 0xfc, !PT ;  /* 0x0000000300007212 */ /* 0x000fc800078efcff */
[----:B------:R-:W-:-:S07]  /*11c60*/  PRMT R8, R0, 0x7610, R8 ;  /* 0x0000761000087816 */ /* 0x000fce0000000008 */
.L_x_3100:
[----:B------:R-:W-:Y:S05]  /*11c70*/  BSYNC B0 ;  /* 0x0000000000007941 */ /* 0x000fea0003800000 */
.L_x_3099:
[----:B------:R1:W-:Y:S01]  /*11c80*/  STG.E.U8 desc[UR36][R16.64], R8 ;  /* 0x0000000810007986 */ /* 0x0003e2000c101124 */
[----:B------:R-:W-:Y:S05]  /*11c90*/  BRA `(.L_x_3079) ;  /* 0x0000000400187947 */ /* 0x000fea0003800000 */
.L_x_3097:
[----:B------:R-:W-:Y:S01]  /*11ca0*/  HADD2.F32 R3, -RZ, R3.H0_H0 ;  /* 0x20000003ff037230 */ /* 0x000fe20000004100 */
[----:B------:R-:W-:Y:S01]  /*11cb0*/  BSSY B0, `(.L_x_3102) ;  /* 0x0000014000007945 */ /* 0x000fe20003800000 */
[----:B------:R-:W-:-:S03]  /*11cc0*/  HFMA2.MMA R8, -RZ, RZ, 0, 7.62939453125e-06 ;  /* 0x00000080ff087435 */ /* 0x000fc600000001ff */
        /* <DEDUP_REMOVED lines=14> */
.L_x_3104:
[----:B------:R-:W-:-:S04]  /*11db0*/  LOP3.LUT R2, R3, 0x80000000, RZ, 0xc0, !PT ;  /* 0x8000000003027812 */ /* 0x000fc800078ec0ff */
[----:B------:R-:W-:-:S04]  /*11dc0*/  SHF.R.U32.HI R3, RZ, 0x18, R2 ;  /* 0x00000018ff037819 */ /* 0x000fc80000011602 */
[----:B------:R-:W-:-:S04]  /*11dd0*/  LOP3.LUT R0, R0, R3, RZ, 0xfc, !PT ;  /* 0x0000000300007212 */ /* 0x000fc800078efcff */
[----:B------:R-:W-:-:S07]  /*11de0*/  PRMT R8, R0, 0x7610, R8 ;  /* 0x0000761000087816 */ /* 0x000fce0000000008 */
.L_x_3103:
[----:B------:R-:W-:Y:S05]  /*11df0*/  BSYNC B0 ;  /* 0x0000000000007941 */ /* 0x000fea0003800000 */
.L_x_3102:
[----:B------:R1:W-:Y:S01]  /*11e00*/  STG.E.U8 desc[UR36][R16.64], R8 ;  /* 0x0000000810007986 */ /* 0x0003e2000c101124 */
[----:B------:R-:W-:Y:S05]  /*11e10*/  BRA `(.L_x_3079) ;  /* 0x0000000000b87947 */ /* 0x000fea0003800000 */
.L_x_3096:
        /* <DEDUP_REMOVED lines=18> */
[----:B------:R-:W-:-:S05]  /*11f40*/  @!P0 IMAD.MOV R0, RZ, RZ, R4 ;  /* 0x000000ffff008224 */ /* 0x000fca00078e0204 */
[----:B------:R-:W-:-:S05]  /*11f50*/  @P2 MOV R3, R0 ;  /* 0x0000000000032202 */ /* 0x000fca0000000f00 */
[----:B------:R1:W-:Y:S01]  /*11f60*/  STG.E.U8 desc[UR36][R16.64], R3 ;  /* 0x0000000310007986 */ /* 0x0003e2000c101124 */
[----:B------:R-:W-:Y:S05]  /*11f70*/  BRA `(.L_x_3079) ;  /* 0x0000000000607947 */ /* 0x000fea0003800000 */
.L_x_3078:
        /* <DEDUP_REMOVED lines=9> */
[----:B0-----:R-:W-:Y:S01]  /*12010*/  MOV R7, UR5 ;  /* 0x0000000500077c02 */ /* 0x001fe20008000f00 */
[----:B------:R-:W-:Y:S01]  /*12020*/  IMAD.U32 R10, RZ, RZ, UR6 ;  /* 0x00000006ff0a7e24 */ /* 0x000fe2000f8e00ff */
[----:B------:R-:W-:Y:S01]  /*12030*/  MOV R11, UR7 ;  /* 0x00000007000b7c02 */ /* 0x000fe20008000f00 */
[----:B------:R-:W-:-:S02]  /*12040*/  IMAD.MOV.U32 R8, RZ, RZ, 0x65 ;  /* 0x00000065ff087424 */ /* 0x000fc400078e00ff */
[----:B-1----:R-:W-:-:S07]  /*12050*/  IMAD.MOV.U32 R13, RZ, RZ, RZ ;  /* 0x000000ffff0d7224 */ /* 0x002fce00078e00ff */
[----:B------:R-:W-:-:S07]  /*12060*/  LEPC R20, `(.L_x_3107) ;  /* 0x000000001014794e */ /* 0x000fce0000000000 */
[----:B--2---:R-:W-:Y:S05]  /*12070*/  CALL.ABS.NOINC R2 ;  /* 0x0000000002007343 */ /* 0x004fea0003c00000 */
.L_x_3107:
[----:B------:R-:W-:Y:S05]  /*12080*/  BRA `(.L_x_3079) ;  /* 0x00000000001c7947 */ /* 0x000fea0003800000 */
.L_x_3106:
[----:B------:R-:W-:-:S06]  /*12090*/  HADD2.F32 R3, -RZ, R3.H0_H0 ;  /* 0x20000003ff037230 */ /* 0x000fcc0000004100 */
[----:B------:R-:W1:Y:S02]  /*120a0*/  F2I.U64.TRUNC R2, R3 ;  /* 0x0000000300027311 */ /* 0x000e64000020d800 */
[----:B-1----:R1:W-:Y:S01]  /*120b0*/  STG.E.64 desc[UR36][R16.64], R2 ;  /* 0x0000000210007986 */ /* 0x0023e2000c101b24 */
[----:B------:R-:W-:Y:S05]  /*120c0*/  BRA `(.L_x_3079) ;  /* 0x00000000000c7947 */ /* 0x000fea0003800000 */
.L_x_3105:
[----:B------:R-:W-:-:S06]  /*120d0*/  HADD2.F32 R3, -RZ, R3.H0_H0 ;  /* 0x20000003ff037230 */ /* 0x000fcc0000004100 */
[----:B------:R-:W1:Y:S02]  /*120e0*/  F2I.FTZ.U32.TRUNC.NTZ R3, R3 ;  /* 0x0000000300037305 */ /* 0x000e64000021f000 */
[----:B-1----:R1:W-:Y:S02]  /*120f0*/  STG.E desc[UR36][R16.64], R3 ;  /* 0x0000000310007986 */ /* 0x0023e4000c101924 */
.L_x_3079:
[----:B------:R-:W-:-:S07]  /*12100*/  IADD3 R19, R19, 0x80, RZ ;  /* 0x0000008013137810 */ /* 0x000fce0007ffe0ff */
.L_x_2976:
[----:B------:R-:W-:Y:S05]  /*12110*/  BSYNC B6 ;  /* 0x0000000000067941 */ /* 0x000fea0003800000 */
.L_x_2975:
[----:B------:R-:W-:Y:S02]  /*12120*/  ULDC UR4, c[0x0][0x210] ;  /* 0x0000840000047ab9 */ /* 0x000fe40000000800 */
[----:B------:R-:W-:-:S13]  /*12130*/  ISETP.GE.AND P0, PT, R19, UR4, PT ;  /* 0x0000000413007c0c */ /* 0x000fda000bf06270 */
[----:B------:R-:W-:Y:S05]  /*12140*/  @P0 EXIT ;  /* 0x000000000000094d */ /* 0x000fea0003800000 */
[----:B0-2---:R-:W0:Y:S01]  /*12150*/  LDC R6, c[0x0][0x218] ;  /* 0x00008600ff067b82 */ /* 0x005e220000000800 */
[----:B-1----:R-:W-:Y:S01]  /*12160*/  IMAD.MOV.U32 R0, RZ, RZ, RZ ;  /* 0x000000ffff007224 */ /* 0x002fe200078e00ff */
[----:B---34-:R-:W-:Y:S02]  /*12170*/  MOV R16, RZ ;  /* 0x000000ff00107202 */ /* 0x018fe40000000f00 */
        /* <DEDUP_REMOVED lines=300> */
.L_x_3108:
        /* <DEDUP_REMOVED lines=23> */
.L_x_3112:
[----:B------:R-:W2:Y:S01]  /*135b0*/  LDG.E.U8 R2, desc[UR36][R2.64] ;  /* 0x0000002402027981 */ /* 0x000ea2000c1e1100 */
[----:B------:R-:W-:Y:S02]  /*135c0*/  PRMT R5, RZ, 0x7610, R5 ;  /* 0x00007610ff057816 */ /* 0x000fe40000000005 */
[----:B--2---:R-:W-:-:S04]  /*135d0*/  I2FP.F32.U32 R0, R2 ;  /* 0x0000000200007245 */ /* 0x004fc80000201000 */
[----:B------:R-:W-:Y:S01]  /*135e0*/  F2FP.F16.F32.PACK_AB R0, RZ, R0 ;  /* 0x00000000ff00723e */ /* 0x000fe200000000ff */
[----:B------:R-:W-:Y:S06]  /*135f0*/  BRA `(.L_x_3114) ;  /* 0x0000000c00e87947 */ /* 0x000fec0003800000 */
.L_x_3111:
        /* <DEDUP_REMOVED lines=11> */
.L_x_3116:
[----:B------:R-:W2:Y:S01]  /*136b0*/  LDG.E R2, desc[UR36][R2.64] ;  /* 0x0000002402027981 */ /* 0x000ea2000c1e1900 */
[----:B------:R-:W-:Y:S02]  /*136c0*/  PRMT R5, RZ, 0x7610, R5 ;  /* 0x00007610ff057816 */ /* 0x000fe40000000005 */
[----:B--2---:R-:W-:-:S04]  /*136d0*/  I2FP.F32.S32 R0, R2 ;  /* 0x0000000200007245 */ /* 0x004fc80000201400 */
[----:B------:R-:W-:Y:S01]  /*136e0*/  F2FP.F16.F32.PACK_AB R0, RZ, R0 ;  /* 0x00000000ff00723e */ /* 0x000fe200000000ff */
[----:B------:R-:W-:Y:S06]  /*136f0*/  BRA `(.L_x_3114) ;  /* 0x0000000c00a87947 */ /* 0x000fec0003800000 */
.L_x_3115:
[----:B------:R-:W2:Y:S01]  /*13700*/  LDG.E.U16 R2, desc[UR36][R2.64] ;  /* 0x0000002402027981 */ /* 0x000ea2000c1e1500 */
[----:B------:R-:W-:Y:S01]  /*13710*/  PRMT R5, RZ, 0x7610, R5 ;  /* 0x00007610ff057816 */ /* 0x000fe20000000005 */
[----:B--2---:R-:W0:Y:S02]  /*13720*/  I2F.S16 R0, R2 ;  /* 0x0000000200007306 */ /* 0x004e240000101400 */
[----:B0-----:R-:W-:Y:S01]  /*13730*/  F2FP.F16.F32.PACK_AB R0, RZ, R0 ;  /* 0x00000000ff00723e */ /* 0x001fe200000000ff */
[----:B------:R-:W-:Y:S06]  /*13740*/  BRA `(.L_x_3114) ;  /* 0x0000000c00947947 */ /* 0x000fec0003800000 */
.L_x_3110:
        /* <DEDUP_REMOVED lines=10> */
.L_x_3118:
[----:B------:R-:W2:Y:S01]  /*137f0*/  LDG.E.U16 R0, desc[UR36][R2.64] ;  /* 0x0000002402007981 */ /* 0x000ea2000c1e1500 */
[----:B------:R-:W-:Y:S01]  /*13800*/  PRMT R5, RZ, 0x7610, R5 ;  /* 0x00007610ff057816 */ /* 0x000fe20000000005 */
[----:B--2---:R-:W-:-:S05]  /*13810*/  HADD2.F32 R0, -RZ, R0.H0_H0 ;  /* 0x20000000ff007230 */ /* 0x004fca0000004100 */
[----:B------:R-:W-:Y:S01]  /*13820*/  F2FP.F16.F32.PACK_AB R0, RZ, R0 ;  /* 0x00000000ff00723e */ /* 0x000fe200000000ff */
[----:B------:R-:W-:Y:S06]  /*13830*/  BRA `(.L_x_3114) ;  /* 0x0000000c00587947 */ /* 0x000fec0003800000 */
.L_x_3117:
        /* <DEDUP_REMOVED lines=10> */
.L_x_3120:
[----:B------:R-:W2:Y:S02]  /*138e0*/  LDG.E R2, desc[UR36][R2.64] ;  /* 0x0000002402027981 */ /* 0x000ea4000c1e1900 */
[C---:B--2---:R-:W-:Y:S02]  /*138f0*/  PRMT R0, R2.reuse, 0x7610, R0 ;  /* 0x0000761002007816 */ /* 0x044fe40000000000 */
[----:B------:R-:W-:Y:S01]  /*13900*/  PRMT R5, R2, 0x7632, R5 ;  /* 0x0000763202057816 */ /* 0x000fe20000000005 */
[----:B------:R-:W-:Y:S06]  /*13910*/  BRA `(.L_x_3114) ;  /* 0x0000000c00207947 */ /* 0x000fec0003800000 */
.L_x_3119:
        /* <DEDUP_REMOVED lines=9> */
.L_x_3109:
        /* <DEDUP_REMOVED lines=14> */
.L_x_3123:
        /* <DEDUP_REMOVED lines=12> */
.L_x_3122:
        /* <DEDUP_REMOVED lines=28> */
.L_x_3125:
        /* <DEDUP_REMOVED lines=15> */
.L_x_3124:
[----:B------:R-:W2:Y:S01]  /*13e00*/  LDG.E.U16 R0, desc[UR36][R2.64] ;  /* 0x0000002402007981 */ /* 0x000ea2000c1e1500 */
[----:B------:R-:W-:Y:S02]  /*13e10*/  PRMT R5, RZ, 0x7610, R5 ;  /* 0x00007610ff057816 */ /* 0x000fe40000000005 */
[----:B--2---:R-:W-:-:S04]  /*13e20*/  SHF.L.U32 R0, R0, 0x10, RZ ;  /* 0x0000001000007819 */ /* 0x004fc800000006ff */
[----:B------:R-:W-:Y:S01]  /*13e30*/  F2FP.F16.F32.PACK_AB R0, RZ, R0 ;  /* 0x00000000ff00723e */ /* 0x000fe200000000ff */
[----:B------:R-:W-:Y:S06]  /*13e40*/  BRA `(.L_x_3114) ;  /* 0x0000000400d47947 */ /* 0x000fec0003800000 */
.L_x_3121:
        /* <DEDUP_REMOVED lines=13> */
.L_x_3128:
        /* <DEDUP_REMOVED lines=21> */
.L_x_3132:
[----:B------:R-:W-:Y:S05]  /*14070*/  BSYNC B1 ;  /* 0x0000000000017941 */ /* 0x000fea0003800000 */
.L_x_3131:
[----:B------:R-:W-:Y:S01]  /*14080*/  LEA R3, R0, 0x3b800000, 0x17 ;  /* 0x3b80000000037811 */ /* 0x000fe200078eb8ff */
[----:B------:R-:W-:-:S05]  /*14090*/  IMAD.SHL.U32 R0, R2, 0x100000, RZ ;  /* 0x0010000002007824 */ /* 0x000fca00078e00ff */
[----:B------:R-:W-:-:S07]  /*140a0*/  LOP3.LUT R0, R3, R0, R4, 0xfe, !PT ;  /* 0x0000000003007212 */ /* 0x000fce00078efe04 */
.L_x_3130:
[----:B------:R-:W-:Y:S05]  /*140b0*/  BSYNC B0 ;  /* 0x0000000000007941 */ /* 0x000fea0003800000 */
.L_x_3129:
[----:B------:R-:W-:Y:S02]  /*140c0*/  F2FP.F16.F32.PACK_AB R0, RZ, R0 ;  /* 0x00000000ff00723e */ /* 0x000fe400000000ff */
[----:B------:R-:W-:Y:S01]  /*140d0*/  PRMT R5, RZ, 0x7610, R5 ;  /* 0x00007610ff057816 */ /* 0x000fe20000000005 */
[----:B------:R-:W-:Y:S06]  /*140e0*/  BRA `(.L_x_3114) ;  /* 0x00000004002c7947 */ /* 0x000fec0003800000 */
.L_x_3127:
        /* <DEDUP_REMOVED lines=21> */
.L_x_3136:
[----:B------:R-:W-:Y:S05]  /*14240*/  BSYNC B1 ;  /* 0x0000000000017941 */ /* 0x000fea0003800000 */
.L_x_3135:
[----:B------:R-:W-:Y:S02]  /*14250*/  LEA R3, R0, 0x37800000, 0x17 ;  /* 0x3780000000037811 */ /* 0x000fe400078eb8ff */
[----:B------:R-:W-:-:S04]  /*14260*/  SHF.L.U32 R0, R2, 0x15, RZ ;  /* 0x0000001502007819 */ /* 0x000fc800000006ff */
[----:B------:R-:W-:-:S07]  /*14270*/  LOP3.LUT R0, R3, R0, R4, 0xfe, !PT ;  /* 0x0000000003007212 */ /* 0x000fce00078efe04 */
.L_x_3134:
[----:B------:R-:W-:Y:S05]  /*14280*/  BSYNC B0 ;  /* 0x0000000000007941 */ /* 0x000fea0003800000 */
.L_x_3133:
[----:B------:R-:W-:Y:S02]  /*14290*/  F2FP.F16.F32.PACK_AB R0, RZ, R0 ;  /* 0x00000000ff00723e */ /* 0x000fe400000000ff */
[----:B------:R-:W-:Y:S01]  /*142a0*/  PRMT R5, RZ, 0x7610, R5 ;  /* 0x00007610ff057816 */ /* 0x000fe20000000005 */
[----:B------:R-:W-:Y:S06]  /*142b0*/  BRA `(.L_x_3114) ;  /* 0x0000000000b87947 */ /* 0x000fec0003800000 */
.L_x_3126:
        /* <DEDUP_REMOVED lines=14> */
.L_x_3140:
[----:B------:R-:W-:Y:S05]  /*143a0*/  BSYNC B0 ;  /* 0x0000000000007941 */ /* 0x000fea0003800000 */
.L_x_3139:
[----:B------:R-:W-:Y:S02]  /*143b0*/  PRMT R5, RZ, 0x7610, R5 ;  /* 0x00007610ff057816 */ /* 0x000fe40000000005 */
[----:B------:R-:W-:Y:S01]  /*143c0*/  F2FP.F16.F32.PACK_AB R0, RZ, R0 ;  /* 0x00000000ff00723e */ /* 0x000fe200000000ff */
[----:B------:R-:W-:Y:S06]  /*143d0*/  BRA `(.L_x_3114) ;  /* 0x0000000000707947 */ /* 0x000fec0003800000 */
.L_x_3113:
        /* <DEDUP_REMOVED lines=16> */
.L_x_3141:
[----:B------:R-:W-:Y:S02]  /*144e0*/  PRMT R5, RZ, 0x7610, R5 ;  /* 0x00007610ff057816 */ /* 0x000fe40000000005 */
[----:B------:R-:W-:Y:S01]  /*144f0*/  PRMT R0, RZ, 0x7610, R0 ;  /* 0x00007610ff007816 */ /* 0x000fe20000000000 */
[----:B------:R-:W-:Y:S06]  /*14500*/  BRA `(.L_x_3114) ;  /* 0x0000000000247947 */ /* 0x000fec0003800000 */
.L_x_3138:
[----:B------:R-:W2:Y:S01]  /*14510*/  LDG.E.64 R2, desc[UR36][R2.64] ;  /* 0x0000002402027981 */ /* 0x000ea2000c1e1b00 */
[----:B------:R-:W-:Y:S01]  /*14520*/  PRMT R5, RZ, 0x7610, R5 ;  /* 0x00007610ff057816 */ /* 0x000fe20000000005 */
[----:B--2---:R-:W0:Y:S02]  /*14530*/  I2F.U64 R0, R2 ;  /* 0x0000000200007312 */ /* 0x004e240000301000 */
[----:B0-----:R-:W-:Y:S01]  /*14540*/  F2FP.F16.F32.PACK_AB R0, RZ, R0 ;  /* 0x00000000ff00723e */ /* 0x001fe200000000ff */
[----:B------:R-:W-:Y:S06]  /*14550*/  BRA `(.L_x_3114) ;  /* 0x0000000000107947 */ /* 0x000fec0003800000 */
.L_x_3137:
[----:B------:R-:W2:Y:S01]  /*14560*/  LDG.E R2, desc[UR36][R2.64] ;  /* 0x0000002402027981 */ /* 0x000ea2000c1e1900 */
[----:B------:R-:W-:Y:S02]  /*14570*/  PRMT R5, RZ, 0x7610, R5 ;  /* 0x00007610ff057816 */ /* 0x000fe40000000005 */
[----:B--2---:R-:W-:-:S04]  /*14580*/  I2FP.F32.U32 R0, R2 ;  /* 0x0000000200007245 */ /* 0x004fc80000201000 */
[----:B------:R-:W-:-:S07]  /*14590*/  F2FP.F16.F32.PACK_AB R0, RZ, R0 ;  /* 0x00000000ff00723e */ /* 0x000fce00000000ff */
.L_x_3114:
        /* <DEDUP_REMOVED lines=110> */
.L_x_3149:
        /* <DEDUP_REMOVED lines=10> */
.L_x_3151:
[----:B------:R-:W-:-:S04]  /*14d20*/  FADD.FTZ R2, -R3, R20 ;  /* 0x0000001403027221 */ /* 0x000fc80000010100 */
[----:B------:R-:W-:-:S07]  /*14d30*/  FMUL.FTZ R2, R2, 0.5 ;  /* 0x3f00000002027820 */ /* 0x000fce0000410000 */
.L_x_3152:
[----:B------:R-:W-:Y:S05]  /*14d40*/  BSYNC B1 ;  /* 0x0000000000017941 */ /* 0x000fea0003800000 */
.L_x_3150:
        /* <DEDUP_REMOVED lines=11> */
.L_x_3154:
[----:B------:R-:W-:-:S04]  /*14e00*/  FADD.FTZ R8, R11, -R8 ;  /* 0x800000080b087221 */ /* 0x000fc80000010000 */
[----:B------:R-:W-:-:S07]  /*14e10*/  FMUL.FTZ R13, R8, 0.5 ;  /* 0x3f000000080d7820 */ /* 0x000fce0000410000 */
.L_x_3155:
[----:B------:R-:W-:Y:S05]  /*14e20*/  BSYNC B1 ;  /* 0x0000000000017941 */ /* 0x000fea0003800000 */
.L_x_3153:
        /* <DEDUP_REMOVED lines=35> */
.L_x_3148:
[----:B------:R0:W1:Y:S02]  /*15060*/  MUFU.SQRT R8, R7 ;  /* 0x0000000700087308 */ /* 0x0000640000002000 */
.L_x_3147:
[----:B------:R-:W-:Y:S05]  /*15070*/  BSYNC B0 ;  /* 0x0000000000007941 */ /* 0x000fea0003800000 */
.L_x_3146:
        /* <DEDUP_REMOVED lines=35> */
.L_x_3159:
        /* <DEDUP_REMOVED lines=17> */
.L_x_3165:
[----:B------:R-:W-:-:S04]  /*153c0*/  FADD.FTZ R2, -R3, R20 ;  /* 0x0000001403027221 */ /* 0x000fc80000010100 */
[----:B------:R-:W-:-:S07]  /*153d0*/  FMUL.FTZ R2, R2, 0.5 ;  /* 0x3f00000002027820 */ /* 0x000fce0000410000 */
.L_x_3166:
[----:B------:R-:W-:Y:S05]  /*153e0*/  BSYNC B4 ;  /* 0x0000000000047941 */ /* 0x000fea0003800000 */
.L_x_3164:
        /* <DEDUP_REMOVED lines=10> */
.L_x_3168:
[----:B------:R-:W-:-:S04]  /*15490*/  FADD.FTZ R0, -R0, R11 ;  /* 0x0000000b00007221 */ /* 0x000fc80000010100 */
[----:B------:R-:W-:-:S07]  /*154a0*/  FMUL.FTZ R3, R0, 0.5 ;  /* 0x3f00000000037820 */ /* 0x000fce0000410000 */
.L_x_3169:
[----:B------:R-:W-:Y:S05]  /*154b0*/  BSYNC B4 ;  /* 0x0000000000047941 */ /* 0x000fea0003800000 */
.L_x_3167:
[----:B------:R-:W-:Y:S01]  /*154c0*/  FADD.FTZ R2, R3, R2 ;  /* 0x0000000203027221 */ /* 0x000fe20000010000 */
[----:B------:R-:W-:-:S04]  /*154d0*/  FADD.FTZ R9, R6, R9 ;  /* 0x0000000906097221 */ /* 0x000fc80000010000 */
[----:B------:R-:W-:-:S06]  /*154e0*/  FMUL.FTZ R9, R9, R2 ;  /* 0x0000000209097220 */ /* 0x000fcc0000410000 */
[----:B------:R-:W2:Y:S01]  /*154f0*/  MUFU.SQRT R9, R9 ;  /* 0x0000000900097308 */ /* 0x000ea20000002000 */
[----:B------:R-:W-:Y:S05]  /*15500*/  BRA `(.L_x_3170) ;  /* 0x0000000000487947 */ /* 0x000fea0003800000 */
.L_x_3163:
        /* <DEDUP_REMOVED lines=12> */
.L_x_3162:
[----:B------:R-:W-:Y:S01]  /*155d0*/  FADD.FTZ R0, R9, 1 ;  /* 0x3f80000009007421 */ /* 0x000fe20000010000 */
[----:B0-----:R-:W-:Y:S01]  /*155e0*/  MUFU.SQRT R7, R7 ;  /* 0x0000000700077308 */ /* 0x001fe20000002000 */
[----:B------:R-:W-:Y:S02]  /*155f0*/  MOV R6, 0x3f800000 ;  /* 0x3f80000000067802 */ /* 0x000fe40000000f00 */
[----:B------:R-:W-:-:S06]  /*15600*/  FMUL.FTZ R0, R0, 0.5 ;  /* 0x3f00000000007820 */ /* 0x000fcc0000410000 */
[----:B------:R-:W0:Y:S02]  /*15610*/  MUFU.SQRT R0, R0 ;  /* 0x0000000000007308 */ /* 0x000e240000002000 */
[----:B0-----:R-:W-:-:S07]  /*15620*/  FMUL.FTZ R9, R7, R0 ;  /* 0x0000000007097220 */ /* 0x001fce0000410000 */
.L_x_3170:
[----:B------:R-:W-:Y:S05]  /*15630*/  BSYNC B1 ;  /* 0x0000000000017941 */ /* 0x000fea0003800000 */
.L_x_3161:
[----:B------:R-:W-:Y:S05]  /*15640*/  BRA `(.L_x_3171) ;  /* 0x0000000000087947 */ /* 0x000fea0003800000 */
.L_x_3158:
[----:B------:R-:W-:Y:S01]  /*15650*/  FMUL.FTZ R9, R9, 16777216 ;  /* 0x4b80000009097820 */ /* 0x000fe20000410000 */
[----:B------:R-:W-:-:S07]  /*15660*/  FMUL.FTZ R6, R6, 16777216 ;  /* 0x4b80000006067820 */ /* 0x000fce0000410000 */
.L_x_3171:
[----:B------:R-:W-:Y:S05]  /*15670*/  BSYNC B0 ;  /* 0x0000000000007941 */ /* 0x000fea0003800000 */
.L_x_3157:
        /* <DEDUP_REMOVED lines=18> */
.L_x_3173:
[----:B------:R-:W-:Y:S05]  /*157a0*/  BSYNC B4 ;  /* 0x0000000000047941 */ /* 0x000fea0003800000 */
.L_x_3172:
        /* <DEDUP_REMOVED lines=18> */
.L_x_3175:
[----:B------:R-:W-:Y:S01]  /*158d0*/  ISETP.GE.AND P0, PT, R9, RZ, PT ;  /* 0x000000ff0900720c */ /* 0x000fe20003f06270 */
[----:B------:R-:W-:-:S12]  /*158e0*/  IMAD.MOV.U32 R3, RZ, RZ, 0x3fd774eb ;  /* 0x3fd774ebff037424 */ /* 0x000fd800078e00ff */
[----:B------:R-:W-:-:S04]  /*158f0*/  @P0 FFMA.FTZ R2, R3, 0.93318945169448852539, -R2 ;  /* 0x3f6ee58103020823 */ /* 0x000fc80000010802 */
[----:B------:R-:W-:-:S07]  /*15900*/  @!P0 FFMA.FTZ R2, R3, 0.93318945169448852539, R2 ;  /* 0x3f6ee58103028823 */ /* 0x000fce0000010002 */
.L_x_3176:
[----:B------:R-:W-:Y:S05]  /*15910*/  BSYNC B0 ;  /* 0x0000000000007941 */ /* 0x000fea0003800000 */
.L_x_3174:
        /* <DEDUP_REMOVED lines=10> */
.L_x_3160:
[----:B------:R-:W-:Y:S05]  /*159c0*/  BSYNC B3 ;  /* 0x0000000000037941 */ /* 0x000fea0003800000 */
.L_x_3156:
[----:B------:R-:W-:Y:S02]  /*159d0*/  LOP3.LUT R4, R3, 0x80000000, R4, 0xb8, !PT ;  /* 0x8000000003047812 */ /* 0x000fe400078eb804 */
[----:B-1----:R-:W-:Y:S01]  /*159e0*/  LOP3.LUT R5, R8, 0x80000000, R5, 0xb8, !PT ;  /* 0x8000000008057812 */ /* 0x002fe200078eb805 */
[----:B------:R-:W-:Y:S06]  /*159f0*/  BRA `(.L_x_3145) ;  /* 0x0000001400e47947 */ /* 0x000fec0003800000 */
.L_x_3144:
        /* <DEDUP_REMOVED lines=31> */
.L_x_3182:
[----:B------:R-:W-:Y:S05]  /*15bf0*/  BSYNC B4 ;  /* 0x0000000000047941 */ /* 0x000fea0003800000 */
.L_x_3181:
        /* <DEDUP_REMOVED lines=18> */
.L_x_3184:
[----:B------:R-:W-:Y:S01]  /*15d20*/  ISETP.GE.AND P0, PT, R7, RZ, PT ;  /* 0x000000ff0700720c */ /* 0x000fe20003f06270 */
[----:B------:R-:W-:-:S12]  /*15d30*/  IMAD.MOV.U32 R3, RZ, RZ, 0x3fd774eb ;  /* 0x3fd774ebff037424 */ /* 0x000fd800078e00ff */
[----:B------:R-:W-:-:S04]  /*15d40*/  @P0 FFMA.FTZ R0, R3, 0.93318945169448852539, -R0 ;  /* 0x3f6ee58103000823 */ /* 0x000fc80000010800 */
[----:B------:R-:W-:-:S07]  /*15d50*/  @!P0 FFMA.FTZ R0, R3, 0.93318945169448852539, R0 ;  /* 0x3f6ee58103008823 */ /* 0x000fce0000010000 */
.L_x_3185:
[----:B------:R-:W-:Y:S05]  /*15d60*/  BSYNC B0 ;  /* 0x0000000000007941 */ /* 0x000fea0003800000 */
.L_x_3183:
        /* <DEDUP_REMOVED lines=13> */
.L_x_3180:
        /* <DEDUP_REMOVED lines=13> */
.L_x_3188:
[----:B------:R-:W-:Y:S05]  /*15f10*/  BSYNC B4 ;  /* 0x0000000000047941 */ /* 0x000fea0003800000 */
.L_x_3187:
        /* <DEDUP_REMOVED lines=18> */
.L_x_3190:
[----:B------:R-:W-:Y:S01]  /*16040*/  ISETP.GE.AND P0, PT, R7, RZ, PT ;  /* 0x000000ff0700720c */ /* 0x000fe20003f06270 */
[----:B------:R-:W-:-:S12]  /*16050*/  IMAD.MOV.U32 R3, RZ, RZ, 0x3fd774eb ;  /* 0x3fd774ebff037424 */ /* 0x000fd800078e00ff */
[----:B------:R-:W-:-:S04]  /*16060*/  @P0 FFMA.FTZ R2, R3, 0.93318945169448852539, -R2 ;  /* 0x3f6ee58103020823 */ /* 0x000fc80000010802 */
[----:B------:R-:W-:-:S07]  /*16070*/  @!P0 FFMA.FTZ R2, R3, 0.93318945169448852539, R2 ;  /* 0x3f6ee58103028823 */ /* 0x000fce0000010002 */
.L_x_3191:
[----:B------:R-:W-:Y:S05]  /*16080*/  BSYNC B0 ;  /* 0x0000000000007941 */ /* 0x000fea0003800000 */
.L_x_3189:
        /* <DEDUP_REMOVED lines=27> */
.L_x_3179:
        /* <DEDUP_REMOVED lines=34> */
.L_x_3193:
[----:B------:R-:W-:Y:S05]  /*16460*/  BSYNC B4 ;  /* 0x0000000000047941 */ /* 0x000fea0003800000 */
.L_x_3192:
        /* <DEDUP_REMOVED lines=18> */
.L_x_3195:
[----:B------:R-:W-:Y:S02]  /*16590*/  ISETP.GE.AND P0, PT, R7, RZ, PT ;  /* 0x000000ff0700720c */ /* 0x000fe40003f06270 */
[----:B------:R-:W-:-:S11]  /*165a0*/  MOV R3, 0x3fd774eb ;  /* 0x3fd774eb00037802 */ /* 0x000fd60000000f00 */
[----:B------:R-:W-:-:S04]  /*165b0*/  @P0 FFMA.FTZ R0, R3, 0.93318945169448852539, -R0 ;  /* 0x3f6ee58103000823 */ /* 0x000fc80000010800 */
[----:B------:R-:W-:-:S07]  /*165c0*/  @!P0 FFMA.FTZ R0, R3, 0.93318945169448852539, R0 ;  /* 0x3f6ee58103008823 */ /* 0x000fce0000010000 */
.L_x_3196:
[----:B------:R-:W-:Y:S05]  /*165d0*/  BSYNC B0 ;  /* 0x0000000000007941 */ /* 0x000fea0003800000 */
.L_x_3194:
        /* <DEDUP_REMOVED lines=11> */
.L_x_3178:
        /* <DEDUP_REMOVED lines=24> */
.L_x_3200:
[----:B------:R-:W-:Y:S05]  /*16810*/  BSYNC B4 ;  /* 0x0000000000047941 */ /* 0x000fea0003800000 */
.L_x_3199:
        /* <DEDUP_REMOVED lines=24> */
.L_x_3198:
        /* <DEDUP_REMOVED lines=13> */
.L_x_3202:
[----:B------:R-:W-:Y:S05]  /*16a70*/  BSYNC B4 ;  /* 0x0000000000047941 */ /* 0x000fea0003800000 */
.L_x_3201:
        /* <DEDUP_REMOVED lines=38> */
.L_x_3197:
        /* <DEDUP_REMOVED lines=34> */
.L_x_3204:
[----:B------:R-:W-:Y:S05]  /*16f00*/  BSYNC B4 ;  /* 0x0000000000047941 */ /* 0x000fea0003800000 */
.L_x_3203:
        /* <DEDUP_REMOVED lines=21> */
.L_x_3186:
[----:B------:R-:W-:Y:S05]  /*17060*/  BSYNC B3 ;  /* 0x0000000000037941 */ /* 0x000fea0003800000 */
.L_x_3177:
[----:B------:R-:W-:Y:S01]  /*17070*/  FADD.FTZ R8, R8, 0.69314718246459960938 ;  /* 0x3f31721808087421 */ /* 0x000fe20000010000 */
[----:B------:R-:W-:-:S04]  /*17080*/  LOP3.LUT R4, R3, 0x80000000, R4, 0xb8, !PT ;  /* 0x8000000003047812 */ /* 0x000fc800078eb804 */
[----:B------:R-:W-:Y:S01]  /*17090*/  LOP3.LUT R5, R8, 0x80000000, R5, 0xb8, !PT ;  /* 0x8000000008057812 */ /* 0x000fe200078eb805 */
[----:B------:R-:W-:Y:S06]  /*170a0*/  BRA `(.L_x_3145) ;  /* 0x0000000000387947 */ /* 0x000fec0003800000 */
.L_x_3143:
        /* <DEDUP_REMOVED lines=14> */
.L_x_3145:
[----:B------:R-:W-:Y:S05]  /*17190*/  BSYNC B2 ;  /* 0x0000000000027941 */ /* 0x000fea0003800000 */
.L_x_3142:
        /* <DEDUP_REMOVED lines=15> */
[----:B-1----:R-:W-:Y:S01]  /*17290*/  STG.E.U8 desc[UR36][R16.64], R3 ;  /* 0x0000000310007986 */ /* 0x002fe2000c101124 */
[----:B------:R-:W-:Y:S05]  /*172a0*/  EXIT ;  /* 0x000000000000794d */ /* 0x000fea0003800000 */
.L_x_3208:
[----:B------:R-:W-:-:S06]  /*172b0*/  HADD2.F32 R3, -RZ, R3.H0_H0 ;  /* 0x20000003ff037230 */ /* 0x000fcc0000004100 */
[----:B------:R-:W1:Y:S02]  /*172c0*/  F2I.S64.TRUNC R2, R3 ;  /* 0x0000000300027311 */ /* 0x000e64000020d900 */
[----:B-1----:R-:W-:Y:S01]  /*172d0*/  STG.E.U8 desc[UR36][R16.64], R2 ;  /* 0x0000000210007986 */ /* 0x002fe2000c101124 */
[----:B------:R-:W-:Y:S05]  /*172e0*/  EXIT ;  /* 0x000000000000794d */ /* 0x000fea0003800000 */
.L_x_3207:
        /* <DEDUP_REMOVED lines=8> */
[----:B-1----:R-:W-:Y:S01]  /*17370*/  STG.E.64 desc[UR36][R16.64], R2 ;  /* 0x0000000210007986 */ /* 0x002fe2000c101b24 */
[----:B------:R-:W-:Y:S05]  /*17380*/  EXIT ;  /* 0x000000000000794d */ /* 0x000fea0003800000 */
.L_x_3211:
[----:B------:R-:W-:-:S06]  /*17390*/  HADD2.F32 R3, -RZ, R3.H0_H0 ;  /* 0x20000003ff037230 */ /* 0x000fcc0000004100 */
[----:B------:R-:W1:Y:S02]  /*173a0*/  F2I.FTZ.TRUNC.NTZ R3, R3 ;  /* 0x0000000300037305 */ /* 0x000e64000021f100 */
[----:B-1----:R-:W-:Y:S01]  /*173b0*/  STG.E desc[UR36][R16.64], R3 ;  /* 0x0000000310007986 */ /* 0x002fe2000c101924 */
[----:B------:R-:W-:Y:S05]  /*173c0*/  EXIT ;  /* 0x000000000000794d */ /* 0x000fea0003800000 */
.L_x_3210:
[----:B------:R-:W-:-:S06]  /*173d0*/  HADD2.F32 R3, -RZ, R3.H0_H0 ;  /* 0x20000003ff037230 */ /* 0x000fcc0000004100 */
[----:B------:R-:W1:Y:S02]  /*173e0*/  F2I.FTZ.TRUNC.NTZ R3, R3 ;  /* 0x0000000300037305 */ /* 0x000e64000021f100 */
[----:B-1----:R-:W-:Y:S01]  /*173f0*/  STG.E.U16 desc[UR36][R16.64], R3 ;  /* 0x0000000310007986 */ /* 0x002fe2000c101524 */
[----:B------:R-:W-:Y:S05]  /*17400*/  EXIT ;  /* 0x000000000000794d */ /* 0x000fea0003800000 */
.L_x_3206:
        /* <DEDUP_REMOVED lines=9> */
.L_x_3213:
[----:B------:R-:W-:Y:S01]  /*174a0*/  STG.E.U16 desc[UR36][R16.64], R3 ;  /* 0x0000000310007986 */ /* 0x000fe2000c101524 */
[----:B------:R-:W-:Y:S05]  /*174b0*/  EXIT ;  /* 0x000000000000794d */ /* 0x000fea0003800000 */
.L_x_3212:
        /* <DEDUP_REMOVED lines=8> */
[----:B------:R-:W-:Y:S01]  /*17540*/  STG.E.64 desc[UR36][R16.64], R4 ;  /* 0x0000000410007986 */ /* 0x000fe2000c101b24 */
[----:B------:R-:W-:Y:S05]  /*17550*/  EXIT ;  /* 0x000000000000794d */ /* 0x000fea0003800000 */
.L_x_3215:
[----:B------:R-:W-:Y:S01]  /*17560*/  STG.E desc[UR36][R16.64], R3 ;  /* 0x0000000310007986 */ /* 0x000fe2000c101924 */
[----:B------:R-:W-:Y:S05]  /*17570*/  EXIT ;  /* 0x000000000000794d */ /* 0x000fea0003800000 */
.L_x_3214:
[----:B------:R-:W-:-:S05]  /*17580*/  HADD2.F32 R2, -RZ, R3.H0_H0 ;  /* 0x20000003ff027230 */ /* 0x000fca0000004100 */
[----:B------:R-:W-:-:S06]  /*17590*/  FMUL.FTZ R2, R2, 1 ;  /* 0x3f80000002027820 */ /* 0x000fcc0000410000 */
[----:B------:R-:W1:Y:S02]  /*175a0*/  F2F.F64.F32 R2, R2 ;  /* 0x0000000200027310 */ /* 0x000e640000201800 */
[----:B-1----:R-:W-:Y:S01]  /*175b0*/  STG.E.64 desc[UR36][R16.64], R2 ;  /* 0x0000000210007986 */ /* 0x002fe2000c101b24 */
[----:B------:R-:W-:Y:S05]  /*175c0*/  EXIT ;  /* 0x000000000000794d */ /* 0x000fea0003800000 */
.L_x_3205:
        /* <DEDUP_REMOVED lines=15> */
[----:B------:R-:W-:Y:S01]  /*176c0*/  STG.E.U8 desc[UR36][R16.64], R3 ;  /* 0x0000000310007986 */ /* 0x000fe2000c101124 */
[----:B------:R-:W-:Y:S05]  /*176d0*/  EXIT ;  /* 0x000000000000794d */ /* 0x000fea0003800000 */
.L_x_3218:
[--C-:B------:R-:W-:Y:S02]  /*176e0*/  HADD2.F32 R6, -RZ, R3.reuse.H1_H1 ;  /* 0x30000003ff067230 */ /* 0x100fe40000004100 */
[----:B------:R-:W-:-:S03]  /*176f0*/  HADD2.F32 R3, -RZ, R3.H0_H0 ;  /* 0x20000003ff037230 */ /* 0x000fc60000004100 */
[----:B------:R-:W-:Y:S02]  /*17700*/  FMUL.FTZ R6, R6, 1 ;  /* 0x3f80000006067820 */ /* 0x000fe40000410000 */
[----:B------:R-:W-:-:S04]  /*17710*/  FMUL.FTZ R3, R3, 1 ;  /* 0x3f80000003037820 */ /* 0x000fc80000410000 */
[----:B0-----:R-:W-:Y:S08]  /*17720*/  F2F.F64.F32 R6, R6 ;  /* 0x0000000600067310 */ /* 0x001ff00000201800 */
[----:B------:R-:W0:Y:S02]  /*17730*/  F2F.F64.F32 R4, R3 ;  /* 0x0000000300047310 */ /* 0x000e240000201800 */
[----:B0-----:R-:W-:Y:S01]  /*17740*/  STG.E.128 desc[UR36][R16.64], R4 ;  /* 0x0000000410007986 */ /* 0x001fe2000c101d24 */
[----:B------:R-:W-:Y:S05]  /*17750*/  EXIT ;  /* 0x000000000000794d */ /* 0x000fea0003800000 */
.L_x_3217:
        /* <DEDUP_REMOVED lines=21> */
.L_x_3222:
[----:B------:R-:W-:Y:S05]  /*178b0*/  BSYNC B0 ;  /* 0x0000000000007941 */ /* 0x000fea0003800000 */
.L_x_3221:
[----:B------:R-:W-:-:S05]  /*178c0*/  LOP3.LUT R3, R0, R3, RZ, 0xfc, !PT ;  /* 0x0000000300037212 */ /* 0x000fca00078efcff */
[----:B------:R-:W-:Y:S01]  /*178d0*/  STG.E.U8 desc[UR36][R16.64], R3 ;  /* 0x0000000310007986 */ /* 0x000fe2000c101124 */
[----:B------:R-:W-:Y:S05]  /*178e0*/  EXIT ;  /* 0x000000000000794d */ /* 0x000fea0003800000 */
.L_x_3220:
        /* <DEDUP_REMOVED lines=13> */
.L_x_3224:
[----:B------:R-:W-:Y:S02]  /*179c0*/  ISETP.GT.U32.AND P0, PT, R2, 0x7f800000, PT ;  /* 0x7f8000000200780c */ /* 0x000fe40003f04070 */
[----:B------:R-:W-:-:S04]  /*179d0*/  MOV R0, 0x7f ;  /* 0x0000007f00007802 */ /* 0x000fc80000000f00 */
[----:B------:R-:W-:-:S07]  /*179e0*/  SEL R0, R0, 0x7c, P0 ;  /* 0x0000007c00007807 */ /* 0x000fce0000000000 */
.L_x_3225:
[----:B------:R-:W-:Y:S05]  /*179f0*/  BSYNC B0 ;  /* 0x0000000000007941 */ /* 0x000fea0003800000 */
.L_x_3223:
[----:B------:R-:W-:-:S04]  /*17a00*/  LOP3.LUT R2, R3, 0x80000000, RZ, 0xc0, !PT ;  /* 0x8000000003027812 */ /* 0x000fc800078ec0ff */
[----:B------:R-:W-:-:S04]  /*17a10*/  SHF.R.U32.HI R3, RZ, 0x18, R2 ;  /* 0x00000018ff037819 */ /* 0x000fc80000011602 */
[----:B------:R-:W-:-:S05]  /*17a20*/  LOP3.LUT R3, R0, R3, RZ, 0xfc, !PT ;  /* 0x0000000300037212 */ /* 0x000fca00078efcff */
[----:B------:R-:W-:Y:S01]  /*17a30*/  STG.E.U8 desc[UR36][R16.64], R3 ;  /* 0x0000000310007986 */ /* 0x000fe2000c101124 */
[----:B------:R-:W-:Y:S05]  /*17a40*/  EXIT ;  /* 0x000000000000794d */ /* 0x000fea0003800000 */
.L_x_3219:
[----:B------:R-:W-:-:S05]  /*17a50*/  HADD2.F32 R0, -RZ, R3.H0_H0 ;  /* 0x20000003ff007230 */ /* 0x000fca0000004100 */
[----:B------:R-:W-:-:S05]  /*17a60*/  F2FP.BF16.F32.PACK_AB R0, RZ, R0 ;  /* 0x00000000ff00723e */ /* 0x000fca00000010ff */
[----:B------:R-:W-:Y:S01]  /*17a70*/  STG.E.U16 desc[UR36][R16.64], R0 ;  /* 0x0000000010007986 */ /* 0x000fe2000c101524 */
[----:B------:R-:W-:Y:S05]  /*17a80*/  EXIT ;  /* 0x000000000000794d */ /* 0x000fea0003800000 */
.L_x_3216:
        /* <DEDUP_REMOVED lines=10> */
[----:B-1----:R-:W-:Y:S01]  /*17b30*/  STG.E.U16 desc[UR36][R16.64], R3 ;  /* 0x0000000310007986 */ /* 0x002fe2000c101524 */
[----:B------:R-:W-:Y:S05]  /*17b40*/  EXIT ;  /* 0x000000000000794d */ /* 0x000fea0003800000 */
.L_x_3228:
        /* <DEDUP_REMOVED lines=17> */
.L_x_3231:
[----:B------:R-:W-:-:S04]  /*17c60*/  LOP3.LUT R2, R3, 0x80000000, RZ, 0xc0, !PT ;  /* 0x8000000003027812 */ /* 0x000fc800078ec0ff */
[----:B------:R-:W-:-:S04]  /*17c70*/  SHF.R.U32.HI R3, RZ, 0x18, R2 ;  /* 0x00000018ff037819 */ /* 0x000fc80000011602 */
[----:B------:R-:W-:-:S04]  /*17c80*/  LOP3.LUT R0, R0, R3, RZ, 0xfc, !PT ;  /* 0x0000000300007212 */ /* 0x000fc800078efcff */
[----:B------:R-:W-:-:S07]  /*17c90*/  PRMT R8, R0, 0x7610, R8 ;  /* 0x0000761000087816 */ /* 0x000fce0000000008 */
.L_x_3230:
[----:B------:R-:W-:Y:S05]  /*17ca0*/  BSYNC B0 ;  /* 0x0000000000007941 */ /* 0x000fea0003800000 */
.L_x_3229:
[----:B------:R-:W-:Y:S01]  /*17cb0*/  STG.E.U8 desc[UR36][R16.64], R8 ;  /* 0x0000000810007986 */ /* 0x000fe2000c101124 */
[----:B------:R-:W-:Y:S05]  /*17cc0*/  EXIT ;  /* 0x000000000000794d */ /* 0x000fea0003800000 */
.L_x_3227:
        /* <DEDUP_REMOVED lines=17> */
.L_x_3234:
[----:B------:R-:W-:-:S04]  /*17de0*/  LOP3.LUT R2, R3, 0x80000000, RZ, 0xc0, !PT ;  /* 0x8000000003027812 */ /* 0x000fc800078ec0ff */
[----:B------:R-:W-:-:S04]  /*17df0*/  SHF.R.U32.HI R3, RZ, 0x18, R2 ;  /* 0x00000018ff037819 */ /* 0x000fc80000011602 */
[----:B------:R-:W-:-:S04]  /*17e00*/  LOP3.LUT R0, R0, R3, RZ, 0xfc, !PT ;  /* 0x0000000300007212 */ /* 0x000fc800078efcff */
[----:B------:R-:W-:-:S07]  /*17e10*/  PRMT R8, R0, 0x7610, R8 ;  /* 0x0000761000087816 */ /* 0x000fce0000000008 */
.L_x_3233:
[----:B------:R-:W-:Y:S05]  /*17e20*/  BSYNC B0 ;  /* 0x0000000000007941 */ /* 0x000fea0003800000 */
.L_x_3232:
[----:B------:R-:W-:Y:S01]  /*17e30*/  STG.E.U8 desc[UR36][R16.64], R8 ;  /* 0x0000000810007986 */ /* 0x000fe2000c101124 */
[----:B------:R-:W-:Y:S05]  /*17e40*/  EXIT ;  /* 0x000000000000794d */ /* 0x000fea0003800000 */
.L_x_3226:
        /* <DEDUP_REMOVED lines=20> */
[----:B------:R-:W-:Y:S01]  /*17f90*/  STG.E.U8 desc[UR36][R16.64], R3 ;  /* 0x0000000310007986 */ /* 0x000fe2000c101124 */
[----:B------:R-:W-:Y:S05]  /*17fa0*/  EXIT ;  /* 0x000000000000794d */ /* 0x000fea0003800000 */
.L_x_3209:
        /* <DEDUP_REMOVED lines=16> */
.L_x_3237:
[----:B------:R-:W-:Y:S05]  /*180b0*/  EXIT ;  /* 0x000000000000794d */ /* 0x000fea0003800000 */
.L_x_3236:
[----:B------:R-:W-:-:S06]  /*180c0*/  HADD2.F32 R3, -RZ, R3.H0_H0 ;  /* 0x20000003ff037230 */ /* 0x000fcc0000004100 */
[----:B------:R-:W1:Y:S02]  /*180d0*/  F2I.U64.TRUNC R2, R3 ;  /* 0x0000000300027311 */ /* 0x000e64000020d800 */
[----:B-1----:R-:W-:Y:S01]  /*180e0*/  STG.E.64 desc[UR36][R16.64], R2 ;  /* 0x0000000210007986 */ /* 0x002fe2000c101b24 */
[----:B------:R-:W-:Y:S05]  /*180f0*/  EXIT ;  /* 0x000000000000794d */ /* 0x000fea0003800000 */
.L_x_3235:
[----:B------:R-:W-:-:S06]  /*18100*/  HADD2.F32 R3, -RZ, R3.H0_H0 ;  /* 0x20000003ff037230 */ /* 0x000fcc0000004100 */
[----:B------:R-:W1:Y:S02]  /*18110*/  F2I.FTZ.U32.TRUNC.NTZ R3, R3 ;  /* 0x0000000300037305 */ /* 0x000e64000021f000 */
[----:B-1----:R-:W-:Y:S01]  /*18120*/  STG.E desc[UR36][R16.64], R3 ;  /* 0x0000000310007986 */ /* 0x002fe2000c101924 */
[----:B------:R-:W-:Y:S05]  /*18130*/  EXIT ;  /* 0x000000000000794d */ /* 0x000fea0003800000 */
        .weak           $__internal_0_$__cuda_sm3x_div_rn_ftz_f32_slowpath
        .type           $__internal_0_$__cuda_sm3x_div_rn_ftz_f32_slowpath,@function
        .size           $__internal_0_$__cuda_sm3x_div_rn_ftz_f32_slowpath,(.L_x_20796 - $__internal_0_$__cuda_sm3x_div_rn_ftz_f32_slowpath)
$__internal_0_$__cuda_sm3x_div_rn_ftz_f32_slowpath:
[----:B------:R-:W-:Y:S01]  /*18140*/  SHF.R.U32.HI R10, RZ, 0x17, R11 ;  /* 0x00000017ff0a7819 */ /* 0x000fe2000001160b */
[----:B------:R-:W-:Y:S01]  /*18150*/  BSSY B0, `(.L_x_3238) ;  /* 0x0000046000007945 */ /* 0x000fe20003800000 */
[----:B------:R-:W-:-:S03]  /*18160*/  SHF.R.U32.HI R3, RZ, 0x17, R0 ;  /* 0x00000017ff037819 */ /* 0x000fc60000011600 */
[----:B------:R-:W-:Y:S01]  /*18170*/  BSSY B1, `(.L_x_3239) ;  /* 0x000001d000017945 */ /* 0x000fe20003800000 */
[----:B------:R-:W-:Y:S02]  /*18180*/  LOP3.LUT R12, R10, 0xff, RZ, 0xc0, !PT ;  /* 0x000000ff0a0c7812 */ /* 0x000fe400078ec0ff */
[----:B------:R-:W-:Y:S02]  /*18190*/  LOP3.LUT R10, R3, 0xff, RZ, 0xc0, !PT ;  /* 0x000000ff030a7812 */ /* 0x000fe400078ec0ff */
[----:B------:R-:W-:-:S03]  /*181a0*/  IADD3 R13, R12, -0x1, RZ ;  /* 0xffffffff0c0d7810 */ /* 0x000fc60007ffe0ff */
[----:B------:R-:W-:Y:S01]  /*181b0*/  VIADD R3, R10, 0xffffffff ;  /* 0xffffffff0a037836 */ /* 0x000fe20000000000 */
[----:B------:R-:W-:-:S04]  /*181c0*/  ISETP.GT.U32.AND P0, PT, R13, 0xfd, PT ;  /* 0x000000fd0d00780c */ /* 0x000fc80003f04070 */
[----:B------:R-:W-:-:S13]  /*181d0*/  ISETP.GT.U32.OR P0, PT, R3, 0xfd, P0 ;  /* 0x000000fd0300780c */ /* 0x000fda0000704470 */
[----:B------:R-:W-:Y:S05]  /*181e0*/  @!P0 BRA `(.L_x_3240) ;  /* 0x0000000000548947 */ /* 0x000fea0003800000 */
[----:B------:R-:W-:Y:S02]  /*181f0*/  FSETP.GTU.FTZ.AND P0, PT, |R0|, +INF , PT ;  /* 0x7f8000000000780b */ /* 0x000fe40003f1c200 */
[----:B------:R-:W-:-:S04]  /*18200*/  FSETP.GTU.FTZ.AND P1, PT, |R11|, +INF , PT ;  /* 0x7f8000000b00780b */ /* 0x000fc80003f3c200 */
[----:B------:R-:W-:-:S13]  /*18210*/  PLOP3.LUT P0, PT, P0, P1, PT, 0xa8, 0x0 ;  /* 0x000000000000781c */ /* 0x000fda0000703570 */
[----:B------:R-:W-:Y:S05]  /*18220*/  @P0 BREAK B1 ;  /* 0x0000000000010942 */ /* 0x000fea0003800000 */
[----:B------:R-:W-:Y:S05]  /*18230*/  @P0 BRA `(.L_x_3241) ;  /* 0x0000000000d80947 */ /* 0x000fea0003800000 */
[C---:B------:R-:W-:Y:S02]  /*18240*/  FSETP.NEU.FTZ.AND P2, PT, R0.reuse, RZ, PT ;  /* 0x000000ff0000720b */ /* 0x040fe40003f5d000 */
[----:B------:R-:W-:Y:S02]  /*18250*/  FSETP.NEU.FTZ.AND P1, PT, R11, RZ, PT ;  /* 0x000000ff0b00720b */ /* 0x000fe40003f3d000 */
[----:B------:R-:W-:-:S11]  /*18260*/  FSETP.NEU.FTZ.AND P0, PT, R0, RZ, PT ;  /* 0x000000ff0000720b */ /* 0x000fd60003f1d000 */
[----:B------:R-:W-:Y:S05]  /*18270*/  @!P1 BREAK !P2, B1 ;  /* 0x0000000000019942 */ /* 0x000fea0005000000 */
[----:B------:R-:W-:Y:S05]  /*18280*/  @!P1 BRA !P2, `(.L_x_3242) ;  /* 0x0000000000bc9947 */ /* 0x000fea0005000000 */
[C---:B------:R-:W-:Y:S02]  /*18290*/  FSETP.NEU.FTZ.AND P4, PT, |R0|.reuse, +INF , PT ;  /* 0x7f8000000000780b */ /* 0x040fe40003f9d200 */
[----:B------:R-:W-:Y:S02]  /*182a0*/  FSETP.NEU.FTZ.AND P3, PT, |R11|, +INF , PT ;  /* 0x7f8000000b00780b */ /* 0x000fe40003f7d200 */
[----:B------:R-:W-:-:S11]  /*182b0*/  FSETP.NEU.FTZ.AND P2, PT, |R0|, +INF , PT ;  /* 0x7f8000000000780b */ /* 0x000fd60003f5d200 */
[----:B------:R-:W-:Y:S05]  /*182c0*/  @!P3 BREAK !P4, B1 ;  /* 0x000000000001b942 */ /* 0x000fea0006000000 */
[----:B------:R-:W-:Y:S05]  /*182d0*/  @!P3 BRA !P4, `(.L_x_3242) ;  /* 0x0000000000a8b947 */ /* 0x000fea0006000000 */
[----:B------:R-:W-:-:S13]  /*182e0*/  PLOP3.LUT P0, PT, P3, P0, PT, 0x2a, 0x0 ;  /* 0x000000000000781c */ /* 0x000fda0001f00572 */
[----:B------:R-:W-:Y:S05]  /*182f0*/  @P0 BREAK B1 ;  /* 0x0000000000010942 */ /* 0x000fea0003800000 */
[----:B------:R-:W-:Y:S05]  /*18300*/  @P0 BRA `(.L_x_3243) ;  /* 0x0000000000940947 */ /* 0x000fea0003800000 */
[----:B------:R-:W-:-:S13]  /*18310*/  PLOP3.LUT P2, PT, P2, P1, PT, 0x2a, 0x0 ;  /* 0x000000000000781c */ /* 0x000fda0001742572 */
[----:B------:R-:W-:Y:S05]  /*18320*/  @P2 BREAK B1 ;  /* 0x0000000000012942 */ /* 0x000fea0003800000 */
[----:B------:R-:W-:Y:S05]  /*18330*/  @P2 BRA `(.L_x_3244) ;  /* 0x00000000007c2947 */ /* 0x000fea0003800000 */
.L_x_3240:
[----:B------:R-:W-:Y:S05]  /*18340*/  BSYNC B1 ;  /* 0x0000000000017941 */ /* 0x000fea0003800000 */
.L_x_3239:
[----:B------:R-:W-:Y:S01]  /*18350*/  IADD3 R3, R12, -0x7f, RZ ;  /* 0xffffff810c037810 */ /* 0x000fe20007ffe0ff */
[----:B------:R-:W-:Y:S01]  /*18360*/  VIADD R10, R10, 0xffffff81 ;  /* 0xffffff810a0a7836 */ /* 0x000fe20000000000 */
[----:B------:R-:W-:Y:S03]  /*18370*/  BSSY B1, `(.L_x_3245) ;  /* 0x000001a000017945 */ /* 0x000fe60003800000 */
[----:B------:R-:W-:Y:S01]  /*18380*/  IMAD R11, R3, -0x800000, R11 ;  /* 0xff800000030b7824 */ /* 0x000fe200078e020b */
[C---:B------:R-:W-:Y:S01]  /*18390*/  IADD3 R3, R10.reuse, -R3, RZ ;  /* 0x800000030a037210 */ /* 0x040fe20007ffe0ff */
[----:B------:R-:W-:Y:S02]  /*183a0*/  IMAD R0, R10, -0x800000, R0 ;  /* 0xff8000000a007824 */ /* 0x000fe400078e0200 */
[----:B------:R-:W0:Y:S01]  /*183b0*/  MUFU.RCP R12, R11 ;  /* 0x0000000b000c7308 */ /* 0x000e220000001000 */
[----:B------:R-:W-:-:S04]  /*183c0*/  FADD.FTZ R13, -R11, -RZ ;  /* 0x800000ff0b0d7221 */ /* 0x000fc80000010100 */
[----:B0-----:R-:W-:-:S04]  /*183d0*/  FFMA R15, R12, R13, 1 ;  /* 0x3f8000000c0f7423 */ /* 0x001fc8000000000d */
[----:B------:R-:W-:-:S04]  /*183e0*/  FFMA R15, R12, R15, R12 ;  /* 0x0000000f0c0f7223 */ /* 0x000fc8000000000c */
[----:B------:R-:W-:-:S04]  /*183f0*/  FFMA R12, R0, R15, RZ ;  /* 0x0000000f000c7223 */ /* 0x000fc800000000ff */
[----:B------:R-:W-:-:S04]  /*18400*/  FFMA R14, R13, R12, R0 ;  /* 0x0000000c0d0e7223 */ /* 0x000fc80000000000 */
[----:B------:R-:W-:-:S04]  /*18410*/  FFMA R21, R15, R14, R12 ;  /* 0x0000000e0f157223 */ /* 0x000fc8000000000c */
[----:B------:R-:W-:-:S04]  /*18420*/  FFMA R0, R13, R21, R0 ;  /* 0x000000150d007223 */ /* 0x000fc80000000000 */
[----:B------:R-:W-:-:S05]  /*18430*/  FFMA.FTZ R15, R15, R0, R21 ;  /* 0x000000000f0f7223 */ /* 0x000fca0000010015 */
[----:B------:R-:W-:-:S04]  /*18440*/  SHF.R.U32.HI R0, RZ, 0x17, R15 ;  /* 0x00000017ff007819 */ /* 0x000fc8000001160f */
[----:B------:R-:W-:-:S05]  /*18450*/  LOP3.LUT R0, R0, 0xff, RZ, 0xc0, !PT ;  /* 0x000000ff00007812 */ /* 0x000fca00078ec0ff */
[----:B------:R-:W-:-:S05]  /*18460*/  IMAD.IADD R0, R0, 0x1, R3 ;  /* 0x0000000100007824 */ /* 0x000fca00078e0203 */
[----:B------:R-:W-:-:S04]  /*18470*/  IADD3 R10, R0, -0x1, RZ ;  /* 0xffffffff000a7810 */ /* 0x000fc80007ffe0ff */
[----:B------:R-:W-:-:S13]  /*18480*/  ISETP.GE.U32.AND P0, PT, R10, 0xfe, PT ;  /* 0x000000fe0a00780c */ /* 0x000fda0003f06070 */
[----:B------:R-:W-:Y:S05]  /*18490*/  @!P0 BRA `(.L_x_3246) ;  /* 0x0000000000188947 */ /* 0x000fea0003800000 */
[----:B------:R-:W-:Y:S02]  /*184a0*/  ISETP.GT.AND P0, PT, R0, 0xfe, PT ;  /* 0x000000fe0000780c */ /* 0x000fe40003f04270 */
[----:B------:R-:W-:-:S11]  /*184b0*/  LOP3.LUT R10, R15, 0x80000000, RZ, 0xc0, !PT ;  /* 0x800000000f0a7812 */ /* 0x000fd600078ec0ff */
[----:B------:R-:W-:-:S04]  /*184c0*/  @!P0 ISETP.GE.AND P1, PT, R0, 0x1, PT ;  /* 0x000000010000880c */ /* 0x000fc80003f26270 */
[C---:B------:R-:W-:Y:S02]  /*184d0*/  @!P0 SEL R0, R10.reuse, R15, !P1 ;  /* 0x0000000f0a008207 */ /* 0x040fe40004800000 */
[----:B------:R-:W-:Y:S01]  /*184e0*/  @P0 LOP3.LUT R0, R10, 0x7f800000, RZ, 0xfc, !PT ;  /* 0x7f8000000a000812 */ /* 0x000fe200078efcff */
[----:B------:R-:W-:Y:S06]  /*184f0*/  BRA `(.L_x_3247) ;  /* 0x0000000000047947 */ /* 0x000fec0003800000 */
.L_x_3246:
[----:B------:R-:W-:-:S07]  /*18500*/  IMAD R0, R3, 0x800000, R15 ;  /* 0x0080000003007824 */ /* 0x000fce00078e020f */
.L_x_3247:
[----:B------:R-:W-:Y:S05]  /*18510*/  BSYNC B1 ;  /* 0x0000000000017941 */ /* 0x000fea0003800000 */
.L_x_3245:
[----:B------:R-:W-:Y:S05]  /*18520*/  BRA `(.L_x_3248) ;  /* 0x0000000000207947 */ /* 0x000fea0003800000 */
.L_x_3244:
[----:B------:R-:W-:-:S04]  /*18530*/  LOP3.LUT R0, R11, 0x80000000, R0, 0x48, !PT ;  /* 0x800000000b007812 */ /* 0x000fc800078e4800 */
[----:B------:R-:W-:Y:S01]  /*18540*/  LOP3.LUT R0, R0, 0x7f800000, RZ, 0xfc, !PT ;  /* 0x7f80000000007812 */ /* 0x000fe200078efcff */
[----:B------:R-:W-:Y:S06]  /*18550*/  BRA `(.L_x_3248) ;  /* 0x0000000000147947 */ /* 0x000fec0003800000 */
.L_x_3243:
[----:B------:R-:W-:Y:S01]  /*18560*/  LOP3.LUT R0, R11, 0x80000000, R0, 0x48, !PT ;  /* 0x800000000b007812 */ /* 0x000fe200078e4800 */
[----:B------:R-:W-:Y:S06]  /*18570*/  BRA `(.L_x_3248) ;  /* 0x00000000000c7947 */ /* 0x000fec0003800000 */
.L_x_3242:
[----:B------:R-:W0:Y:S01]  /*18580*/  MUFU.RSQ R0, -QNAN ;  /* 0xffc0000000007908 */ /* 0x000e220000001400 */
[----:B------:R-:W-:Y:S05]  /*18590*/  BRA `(.L_x_3248) ;  /* 0x0000000000047947 */ /* 0x000fea0003800000 */
.L_x_3241:
[----:B------:R-:W-:-:S07]  /*185a0*/  FADD.FTZ R0, R0, R11 ;  /* 0x0000000b00007221 */ /* 0x000fce0000010000 */
.L_x_3248:
[----:B------:R-:W-:Y:S05]  /*185b0*/  BSYNC B0 ;  /* 0x0000000000007941 */ /* 0x000fea0003800000 */
.L_x_3238:
[----:B------:R-:W-:-:S04]  /*185c0*/  MOV R3, 0x0 ;  /* 0x0000000000037802 */ /* 0x000fc80000000f00 */
[----:B0-----:R-:W-:Y:S05]  /*185d0*/  RET.REL.NODEC R2 `(_ZN2at6native18elementwise_kernelILi128ELi4EZNS0_15gpu_kernel_implIZZZNS0_16asin_kernel_cudaERNS_18TensorIteratorBaseEENKUlvE_clEvENKUlvE1_clEvEUlN3c107complexINS7_4HalfEEEE_EEvS4_RKT_EUliE_EEviT1_) ;  /* 0xfffffe7802887950 */ /* 0x001fea0003c3ffff */
.L_x_3249:
        /* <DEDUP_REMOVED lines=10> */
.L_x_20796:


//--------------------- .text._ZN2at6native27unrolled_elementwise_kernelIZZZNS0_16asin_kernel_cudaERNS_18TensorIteratorBaseEENKUlvE_clEvENKUlvE1_clEvEUlN3c107complexINS6_4HalfEEEE_St5arrayIPcLm2EELi4E23TrivialOffsetCalculatorILi1EjESF_NS0_6memory12LoadWithCastILi1EEENSG_13StoreWithCastILi1EEEEEviT_T0_T2_T3_T4_T5_ --------------------------
	.section	.text._ZN2at6native27unrolled_elementwise_kernelIZZZNS0_16asin_kernel_cudaERNS_18TensorIteratorBaseEENKUlvE_clEvENKUlvE1_clEvEUlN3c107complexINS6_4HalfEEEE_St5arrayIPcLm2EELi4E23TrivialOffsetCalculatorILi1EjESF_NS0_6memory12LoadWithCastILi1EEENSG_13StoreWithCastILi1EEEEEviT_T0_T2_T3_T4_T5_,"ax",@progbits
	.align	128
        .global         _ZN2at6native27unrolled_elementwise_kernelIZZZNS0_16asin_kernel_cudaERNS_18TensorIteratorBaseEENKUlvE_clEvENKUlvE1_clEvEUlN3c107complexINS6_4HalfEEEE_St5arrayIPcLm2EELi4E23TrivialOffsetCalculatorILi1EjESF_NS0_6memory12LoadWithCastILi1EEENSG_13StoreWithCastILi1EEEEEviT_T0_T2_T3_T4_T5_
        .type           _ZN2at6native27unrolled_elementwise_kernelIZZZNS0_16asin_kernel_cudaERNS_18TensorIteratorBaseEENKUlvE_clEvENKUlvE1_clEvEUlN3c107complexINS6_4HalfEEEE_St5arrayIPcLm2EELi4E23TrivialOffsetCalculatorILi1EjESF_NS0_6memory12LoadWithCastILi1EEENSG_13StoreWithCastILi1EEEEEviT_T0_T2_T3_T4_T5_,@function
        .size           _ZN2at6native27unrolled_elementwise_kernelIZZZNS0_16asin_kernel_cudaERNS_18TensorIteratorBaseEENKUlvE_clEvENKUlvE1_clEvEUlN3c107complexINS6_4HalfEEEE_St5arrayIPcLm2EELi4E23TrivialOffsetCalculatorILi1EjESF_NS0_6memory12LoadWithCastILi1EEENSG_13StoreWithCastILi1EEEEEviT_T0_T2_T3_T4_T5_,(.L_x_20797 - _ZN2at6native27unrolled_elementwise_kernelIZZZNS0_16asin_kernel_cudaERNS_18TensorIteratorBaseEENKUlvE_clEvENKUlvE1_clEvEUlN3c107complexINS6_4HalfEEEE_St5arrayIPcLm2EELi4E23TrivialOffsetCalculatorILi1EjESF_NS0_6memory12LoadWithCastILi1EEENSG_13StoreWithCastILi1EEEEEviT_T0_T2_T3_T4_T5_)
        .other          _ZN2at6native27unrolled_elementwise_kernelIZZZNS0_16asin_kernel_cudaERNS_18TensorIteratorBaseEENKUlvE_clEvENKUlvE1_clEvEUlN3c107complexINS6_4HalfEEEE_St5arrayIPcLm2EELi4E23TrivialOffsetCalculatorILi1EjESF_NS0_6memory12LoadWithCastILi1EEENSG_13StoreWithCastILi1EEEEEviT_T0_T2_T3_T4_T5_,@"STO_CUDA_ENTRY STV_DEFAULT"
_ZN2at6native27unrolled_elementwise_kernelIZZZNS0_16asin_kernel_cudaERNS_18TensorIteratorBaseEENKUlvE_clEvENKUlvE1_clEvEUlN3c107complexINS6_4HalfEEEE_St5arrayIPcLm2EELi4E23TrivialOffsetCalculatorILi1EjESF_NS0_6memory12LoadWithCastILi1EEENSG_13StoreWithCastILi1EEEEEviT_T0_T2_T3_T4_T5_:
.text._ZN2at6native27unrolled_elementwise_kernelIZZZNS0_16asin_kernel_cudaERNS_18TensorIteratorBaseEENKUlvE_clEvENKUlvE1_clEvEUlN3c107complexINS6_4HalfEEEE_St5arrayIPcLm2EELi4E23TrivialOffsetCalculatorILi1EjESF_NS0_6memory12LoadWithCastILi1EEENSG_13StoreWithCastILi1EEEEEviT_T0_T2_T3_T4_T5_:
        /* <DEDUP_REMOVED lines=9> */
[----:B------:R-:W-:Y:S01]  /*0090*/  PRMT R24, RZ, 0x7610, R24 ;  /* 0x00007610ff187816 */ /* 0x000fe20000000018 */
[----:B-1----:R-:W-:-:S05]  /*00a0*/  IMAD R27, R28, -0x200, R27 ;  /* 0xfffffe001c1b7824 */ /* 0x002fca00078e021b */
[----:B--2---:R-:W-:-:S04]  /*00b0*/  ISETP.GE.AND P0, PT, R22, R27, PT ;  /* 0x0000001b1600720c */ /* 0x004fc80003f06270 */
[----:B------:R-:W-:-:S09]  /*00c0*/  P2R R26, PR, RZ, 0x1 ;  /* 0x00000001ff1a7803 */ /* 0x000fd20000000000 */
[----:B0--3--:R-:W-:Y:S05]  /*00d0*/  @P0 BRA `(.L_x_3251) ;  /* 0x00000010005c0947 */ /* 0x009fea0003800000 */
        /* <DEDUP_REMOVED lines=23> */
.L_x_3255:
[----:B------:R-:W2:Y:S01]  /*0250*/  LDG.E.U8 R2, desc[UR36][R2.64] ;  /* 0x0000002402027981 */ /* 0x000ea2000c1e1100 */
[----:B------:R-:W-:Y:S02]  /*0260*/  PRMT R23, RZ, 0x7610, R23 ;  /* 0x00007610ff177816 */ /* 0x000fe40000000017 */
[----:B--2---:R-:W-:-:S04]  /*0270*/  I2FP.F32.U32 R24, R2 ;  /* 0x0000000200187245 */ /* 0x004fc80000201000 */
[----:B------:R-:W-:Y:S01]  /*0280*/  F2FP.F16.F32.PACK_AB R24, RZ, R24 ;  /* 0x00000018ff18723e */ /* 0x000fe200000000ff */
[----:B------:R-:W-:Y:S06]  /*0290*/  BRA `(.L_x_3257) ;  /* 0x0000000c00e87947 */ /* 0x000fec0003800000 */
.L_x_3254:
        /* <DEDUP_REMOVED lines=11> */
.L_x_3259:
[----:B------:R-:W2:Y:S01]  /*0350*/  LDG.E R2, desc[UR36][R2.64] ;  /* 0x0000002402027981 */ /* 0x000ea2000c1e1900 */
[----:B------:R-:W-:Y:S02]  /*0360*/  PRMT R23, RZ, 0x7610, R23 ;  /* 0x00007610ff177816 */ /* 0x000fe40000000017 */
[----:B--2---:R-:W-:-:S04]  /*0370*/  I2FP.F32.S32 R24, R2 ;  /* 0x0000000200187245 */ /* 0x004fc80000201400 */
[----:B------:R-:W-:Y:S01]  /*0380*/  F2FP.F16.F32.PACK_AB R24, RZ, R24 ;  /* 0x00000018ff18723e */ /* 0x000fe200000000ff */
[----:B------:R-:W-:Y:S06]  /*0390*/  BRA `(.L_x_3257) ;  /* 0x0000000c00a87947 */ /* 0x000fec0003800000 */
.L_x_3258:
[----:B------:R-:W2:Y:S01]  /*03a0*/  LDG.E.U16 R2, desc[UR36][R2.64] ;  /* 0x0000002402027981 */ /* 0x000ea2000c1e1500 */
[----:B------:R-:W-:Y:S01]  /*03b0*/  PRMT R23, RZ, 0x7610, R23 ;  /* 0x00007610ff177816 */ /* 0x000fe20000000017 */
[----:B--2---:R-:W0:Y:S02]  /*03c0*/  I2F.S16 R24, R2 ;  /* 0x0000000200187306 */ /* 0x004e240000101400 */
[----:B0-----:R-:W-:Y:S01]  /*03d0*/  F2FP.F16.F32.PACK_AB R24, RZ, R24 ;  /* 0x00000018ff18723e */ /* 0x001fe200000000ff */
[----:B------:R-:W-:Y:S06]  /*03e0*/  BRA `(.L_x_3257) ;  /* 0x0000000c00947947 */ /* 0x000fec0003800000 */
.L_x_3253:
        /* <DEDUP_REMOVED lines=10> */
.L_x_3261:
[----:B------:R-:W2:Y:S01]  /*0490*/  LDG.E.U16 R24, desc[UR36][R2.64] ;  /* 0x0000002402187981 */ /* 0x000ea2000c1e1500 */
[----:B------:R-:W-:Y:S01]  /*04a0*/  PRMT R23, RZ, 0x7610, R23 ;  /* 0x00007610ff177816 */ /* 0x000fe20000000017 */
[----:B--2---:R-:W-:-:S05]  /*04b0*/  HADD2.F32 R24, -RZ, R24.H0_H0 ;  /* 0x20000018ff187230 */ /* 0x004fca0000004100 */
[----:B------:R-:W-:Y:S01]  /*04c0*/  F2FP.F16.F32.PACK_AB R24, RZ, R24 ;  /* 0x00000018ff18723e */ /* 0x000fe200000000ff */
[----:B------:R-:W-:Y:S06]  /*04d0*/  BRA `(.L_x_3257) ;  /* 0x0000000c00587947 */ /* 0x000fec0003800000 */
.L_x_3260:
        /* <DEDUP_REMOVED lines=10> */
.L_x_3263:
[----:B------:R-:W2:Y:S02]  /*0580*/  LDG.E R2, desc[UR36][R2.64] ;  /* 0x0000002402027981 */ /* 0x000ea4000c1e1900 */
[C---:B--2---:R-:W-:Y:S02]  /*0590*/  PRMT R24, R2.reuse, 0x7610, R24 ;  /* 0x0000761002187816 */ /* 0x044fe40000000018 */
[----:B------:R-:W-:Y:S01]  /*05a0*/  PRMT R23, R2, 0x7632, R23 ;  /* 0x0000763202177816 */ /* 0x000fe20000000017 */
[----:B------:R-:W-:Y:S06]  /*05b0*/  BRA `(.L_x_3257) ;  /* 0x0000000c00207947 */ /* 0x000fec0003800000 */
.L_x_3262:
        /* <DEDUP_REMOVED lines=9> */
.L_x_3252:
        /* <DEDUP_REMOVED lines=14> */
.L_x_3266:
[----:B------:R-:W2:Y:S01]  /*0730*/  LDG.E.128 R4, desc[UR36][R2.64] ;  /* 0x0000002402047981 */ /* 0x000ea2000c1e1d00 */
[----:B------:R-:W-:Y:S01]  /*0740*/  UMOV UR4, 0xf0000000 ;  /* 0xf000000000047882 */ /* 0x000fe20000000000 */
[----:B------:R-:W-:Y:S01]  /*0750*/  UMOV UR5, 0x380fffff ;  /* 0x380fffff00057882 */ /* 0x000fe20000000000 */
[----:B--2---:R-:W0:Y:S01]  /*0760*/  F2F.F32.F64 R0, R6 ;  /* 0x0000000600007310 */ /* 0x004e220000301000 */
[----:B------:R-:W-:Y:S02]  /*0770*/  DSETP.GEU.AND P1, PT, |R6|, UR4, PT ;  /* 0x0000000406007e2a */ /* 0x000fe4000bf2e200 */
[----:B------:R-:W-:-:S05]  /*0780*/  DSETP.GEU.AND P0, PT, |R4|, UR4, PT ;  /* 0x0000000404007e2a */ /* 0x000fca000bf0e200 */
[----:B------:R-:W1:Y:S07]  /*0790*/  F2F.F32.F64 R24, R4 ;  /* 0x0000000400187310 */ /* 0x000e6e0000301000 */
[----:B0-----:R-:W-:-:S05]  /*07a0*/  @!P1 FMUL R0, R0, 1.175494350822287508e-38 ;  /* 0x0080000000009820 */ /* 0x001fca0000400000 */
[----:B------:R-:W-:Y:S01]  /*07b0*/  F2FP.F16.F32.PACK_AB R23, RZ, R0 ;  /* 0x00000000ff17723e */ /* 0x000fe200000000ff */
[----:B-1----:R-:W-:-:S05]  /*07c0*/  @!P0 FMUL R24, R24, 1.175494350822287508e-38 ;  /* 0x0080000018188820 */ /* 0x002fca0000400000 */
[----:B------:R-:W-:Y:S01]  /*07d0*/  F2FP.F16.F32.PACK_AB R24, RZ, R24 ;  /* 0x00000018ff18723e */ /* 0x000fe200000000ff */
[----:B------:R-:W-:Y:S06]  /*07e0*/  BRA `(.L_x_3257) ;  /* 0x0000000800947947 */ /* 0x000fec0003800000 */
.L_x_3265:
        /* <DEDUP_REMOVED lines=8> */
[----:B------:R-:W-:Y:S01]  /*0870*/  PRMT R23, RZ, 0x7610, R23 ;  /* 0x00007610ff177816 */ /* 0x000fe20000000017 */
        /* <DEDUP_REMOVED lines=17> */
[----:B------:R-:W-:Y:S01]  /*0990*/  F2FP.F16.F32.PACK_AB R24, RZ, R5 ;  /* 0x00000005ff18723e */ /* 0x000fe200000000ff */
[----:B------:R-:W-:Y:S06]  /*09a0*/  BRA `(.L_x_3257) ;  /* 0x0000000800247947 */ /* 0x000fec0003800000 */
.L_x_3268:
[----:B------:R-:W2:Y:S01]  /*09b0*/  LDG.E.U8 R2, desc[UR36][R2.64] ;  /* 0x0000002402027981 */ /* 0x000ea2000c1e1100 */
[----:B------:R-:W-:Y:S01]  /*09c0*/  PRMT R23, RZ, 0x7610, R23 ;  /* 0x00007610ff177816 */ /* 0x000fe20000000017 */
        /* <DEDUP_REMOVED lines=13> */
.L_x_3267:
[----:B------:R-:W2:Y:S01]  /*0aa0*/  LDG.E.U16 R24, desc[UR36][R2.64] ;  /* 0x0000002402187981 */ /* 0x000ea2000c1e1500 */
[----:B------:R-:W-:Y:S01]  /*0ab0*/  PRMT R23, RZ, 0x7610, R23 ;  /* 0x00007610ff177816 */ /* 0x000fe20000000017 */
[----:B--2---:R-:W-:-:S05]  /*0ac0*/  IMAD.U32 R24, R24, 0x10000, RZ ;  /* 0x0001000018187824 */ /* 0x004fca00078e00ff */
[----:B------:R-:W-:Y:S01]  /*0ad0*/  F2FP.F16.F32.PACK_AB R24, RZ, R24 ;  /* 0x00000018ff18723e */ /* 0x000fe200000000ff */
[----:B------:R-:W-:Y:S06]  /*0ae0*/  BRA `(.L_x_3257) ;  /* 0x0000000400d47947 */ /* 0x000fec0003800000 */
.L_x_3264:
        /* <DEDUP_REMOVED lines=13> */
.L_x_3271:
        /* <DEDUP_REMOVED lines=21> */
.L_x_3275:
[----:B------:R-:W-:Y:S05]  /*0d10*/  BSYNC B1 ;  /* 0x0000000000017941 */ /* 0x000fea0003800000 */
.L_x_3274:
[----:B------:R-:W-:Y:S01]  /*0d20*/  IMAD.SHL.U32 R2, R2, 0x100000, RZ ;  /* 0x0010000002027824 */ /* 0x000fe200078e00ff */
[----:B------:R-:W-:-:S04]  /*0d30*/  LEA R3, R0, 0x3b800000, 0x17 ;  /* 0x3b80000000037811 */ /* 0x000fc800078eb8ff */
[----:B------:R-:W-:-:S07]  /*0d40*/  LOP3.LUT R24, R3, R2, R24, 0xfe, !PT ;  /* 0x0000000203187212 */ /* 0x000fce00078efe18 */
.L_x_3273:
[----:B------:R-:W-:Y:S05]  /*0d50*/  BSYNC B0 ;  /* 0x0000000000007941 */ /* 0x000fea0003800000 */
.L_x_3272:
[----:B------:R-:W-:Y:S02]  /*0d60*/  F2FP.F16.F32.PACK_AB R24, RZ, R24 ;  /* 0x00000018ff18723e */ /* 0x000fe400000000ff */
[----:B------:R-:W-:Y:S01]  /*0d70*/  PRMT R23, RZ, 0x7610, R23 ;  /* 0x00007610ff177816 */ /* 0x000fe20000000017 */
[----:B------:R-:W-:Y:S06]  /*0d80*/  BRA `(.L_x_3257) ;  /* 0x00000004002c7947 */ /* 0x000fec0003800000 */
.L_x_3270:
        /* <DEDUP_REMOVED lines=21> */
.L_x_3279:
[----:B------:R-:W-:Y:S05]  /*0ee0*/  BSYNC B1 ;  /* 0x0000000000017941 */ /* 0x000fea0003800000 */
.L_x_3278:
[----:B------:R-:W-:Y:S01]  /*0ef0*/  IMAD.SHL.U32 R2, R2, 0x200000, RZ ;  /* 0x0020000002027824 */ /* 0x000fe200078e00ff */
[----:B------:R-:W-:-:S04]  /*0f00*/  LEA R3, R0, 0x37800000, 0x17 ;  /* 0x3780000000037811 */ /* 0x000fc800078eb8ff */
[----:B------:R-:W-:-:S07]  /*0f10*/  LOP3.LUT R24, R3, R2, R24, 0xfe, !PT ;  /* 0x0000000203187212 */ /* 0x000fce00078efe18 */
.L_x_3277:
[----:B------:R-:W-:Y:S05]  /*0f20*/  BSYNC B0 ;  /* 0x0000000000007941 */ /* 0x000fea0003800000 */
.L_x_3276:
[----:B------:R-:W-:Y:S02]  /*0f30*/  F2FP.F16.F32.PACK_AB R24, RZ, R24 ;  /* 0x00000018ff18723e */ /* 0x000fe400000000ff */
[----:B------:R-:W-:Y:S01]  /*0f40*/  PRMT R23, RZ, 0x7610, R23 ;  /* 0x00007610ff177816 */ /* 0x000fe20000000017 */
[----:B------:R-:W-:Y:S06]  /*0f50*/  BRA `(.L_x_3257) ;  /* 0x0000000000b87947 */ /* 0x000fec0003800000 */
.L_x_3269:
        /* <DEDUP_REMOVED lines=14> */
.L_x_3283:
[----:B------:R-:W-:Y:S05]  /*1040*/  BSYNC B0 ;  /* 0x0000000000007941 */ /* 0x000fea0003800000 */
.L_x_3282:
[----:B------:R-:W-:Y:S02]  /*1050*/  PRMT R23, RZ, 0x7610, R23 ;  /* 0x00007610ff177816 */ /* 0x000fe40000000017 */
[----:B------:R-:W-:Y:S01]  /*1060*/  F2FP.F16.F32.PACK_AB R24, RZ, R24 ;  /* 0x00000018ff18723e */ /* 0x000fe200000000ff */
[----:B------:R-:W-:Y:S06]  /*1070*/  BRA `(.L_x_3257) ;  /* 0x0000000000707947 */ /* 0x000fec0003800000 */
.L_x_3256:
        /* <DEDUP_REMOVED lines=16> */
.L_x_3284:
[----:B------:R-:W-:Y:S02]  /*1180*/  PRMT R23, RZ, 0x7610, R23 ;  /* 0x00007610ff177816 */ /* 0x000fe40000000017 */
[----:B------:R-:W-:Y:S01]  /*1190*/  PRMT R24, RZ, 0x7610, R24 ;  /* 0x00007610ff187816 */ /* 0x000fe20000000018 */
[----:B------:R-:W-:Y:S06]  /*11a0*/  BRA `(.L_x_3257) ;  /* 0x0000000000247947 */ /* 0x000fec0003800000 */
.L_x_3281:
[----:B------:R-:W2:Y:S01]  /*11b0*/  LDG.E.64 R2, desc[UR36][R2.64] ;  /* 0x0000002402027981 */ /* 0x000ea2000c1e1b00 */
[----:B------:R-:W-:Y:S01]  /*11c0*/  PRMT R23, RZ, 0x7610, R23 ;  /* 0x00007610ff177816 */ /* 0x000fe20000000017 */
[----:B--2---:R-:W0:Y:S02]  /*11d0*/  I2F.U64 R24, R2 ;  /* 0x0000000200187312 */ /* 0x004e240000301000 */
[----:B0-----:R-:W-:Y:S01]  /*11e0*/  F2FP.F16.F32.PACK_AB R24, RZ, R24 ;  /* 0x00000018ff18723e */ /* 0x001fe200000000ff */
[----:B------:R-:W-:Y:S06]  /*11f0*/  BRA `(.L_x_3257) ;  /* 0x0000000000107947 */ /* 0x000fec0003800000 */
.L_x_3280:
[----:B------:R-:W2:Y:S01]  /*1200*/  LDG.E R2, desc[UR36][R2.64] ;  /* 0x0000002402027981 */ /* 0x000ea2000c1e1900 */
[----:B------:R-:W-:Y:S02]  /*1210*/  PRMT R23, RZ, 0x7610, R23 ;  /* 0x00007610ff177816 */ /* 0x000fe40000000017 */
[----:B--2---:R-:W-:-:S04]  /*1220*/  I2FP.F32.U32 R24, R2 ;  /* 0x0000000200187245 */ /* 0x004fc80000201000 */
[----:B------:R-:W-:-:S07]  /*1230*/  F2FP.F16.F32.PACK_AB R24, RZ, R24 ;  /* 0x00000018ff18723e */ /* 0x000fce00000000ff */
.L_x_3257:
[----:B------:R-:W-:-:S07]  /*1240*/  VIADD R22, R22, 0x80 ;  /* 0x0000008016167836 */ /* 0x000fce0000000000 */
.L_x_3251:
[----:B------:R-:W-:Y:S05]  /*1250*/  BSYNC B6 ;  /* 0x0000000000067941 */ /* 0x000fea0003800000 */
.L_x_3250:
[----:B------:R-:W-:Y:S01]  /*1260*/  ISETP.GE.AND P0, PT, R22, R27, PT ;  /* 0x0000001b1600720c */ /* 0x000fe20003f06270 */
[----:B------:R-:W-:Y:S01]  /*1270*/  BSSY B6, `(.L_x_3285) ;  /* 0x000011a000067945 */ /* 0x000fe20003800000 */
[----:B------:R-:W-:-:S11]  /*1280*/  PRMT R17, RZ, 0x7610, R17 ;  /* 0x00007610ff117816 */ /* 0x000fd60000000011 */
[----:B------:R-:W-:Y:S05]  /*1290*/  @P0 BRA `(.L_x_3286) ;  /* 0x00000010005c0947 */ /* 0x000fea0003800000 */
[----:B------:R-:W0:Y:S01]  /*12a0*/  LDC.64 R2, c[0x0][0x220] ;  /* 0x00008800ff027b82 */ /* 0x000e220000000a00 */
[----:B------:R-:W-:Y:S01]  /*12b0*/  IMAD R0, R28, 0x200, R22 ;  /* 0x000002001c007824 */ /* 0x000fe200078e0216 */
[----:B------:R-:W-:Y:S01]  /*12c0*/  PRMT R4, R29, 0x9910, RZ ;  /* 0x000099101d047816 */ /* 0x000fe200000000ff */
[----:B------:R-:W-:Y:S02]  /*12d0*/  ULDC UR4, c[0x0][0x230] ;  /* 0x00008c0000047ab9 */ /* 0x000fe40000000800 */
[----:B------:R-:W-:Y:S01]  /*12e0*/  IMAD R5, R0, UR4, RZ ;  /* 0x0000000400057c24 */ /* 0x000fe2000f8e02ff */
[----:B------:R-:W-:-:S04]  /*12f0*/  MOV R0, R4 ;  /* 0x0000000400007202 */ /* 0x000fc80000000f00 */
        /* <DEDUP_REMOVED lines=17> */
.L_x_3290:
[----:B------:R-:W2:Y:S01]  /*1410*/  LDG.E.U8 R2, desc[UR36][R2.64] ;  /* 0x0000002402027981 */ /* 0x000ea2000c1e1100 */
[----:B------:R-:W-:Y:S02]  /*1420*/  PRMT R18, RZ, 0x7610, R18 ;  /* 0x00007610ff127816 */ /* 0x000fe40000000012 */
[----:B--2---:R-:W-:-:S04]  /*1430*/  I2FP.F32.U32 R17, R2 ;  /* 0x0000000200117245 */ /* 0x004fc80000201000 */
[----:B------:R-:W-:Y:S01]  /*1440*/  F2FP.F16.F32.PACK_AB R17, RZ, R17 ;  /* 0x00000011ff11723e */ /* 0x000fe200000000ff */
[----:B------:R-:W-:Y:S06]  /*1450*/  BRA `(.L_x_3292) ;  /* 0x0000000c00e87947 */ /* 0x000fec0003800000 */
.L_x_3289:
        /* <DEDUP_REMOVED lines=11> */
.L_x_3294:
[----:B------:R-:W2:Y:S01]  /*1510*/  LDG.E R2, desc[UR36][R2.64] ;  /* 0x0000002402027981 */ /* 0x000ea2000c1e1900 */
[----:B------:R-:W-:Y:S02]  /*1520*/  PRMT R18, RZ, 0x7610, R18 ;  /* 0x00007610ff127816 */ /* 0x000fe40000000012 */
[----:B--2---:R-:W-:-:S04]  /*1530*/  I2FP.F32.S32 R17, R2 ;  /* 0x0000000200117245 */ /* 0x004fc80000201400 */
[----:B------:R-:W-:Y:S01]  /*1540*/  F2FP.F16.F32.PACK_AB R17, RZ, R17 ;  /* 0x00000011ff11723e */ /* 0x000fe200000000ff */
[----:B------:R-:W-:Y:S06]  /*1550*/  BRA `(.L_x_3292) ;  /* 0x0000000c00a87947 */ /* 0x000fec0003800000 */
.L_x_3293:
[----:B------:R-:W2:Y:S01]  /*1560*/  LDG.E.U16 R2, desc[UR36][R2.64] ;  /* 0x0000002402027981 */ /* 0x000ea2000c1e1500 */
[----:B------:R-:W-:Y:S01]  /*1570*/  PRMT R18, RZ, 0x7610, R18 ;  /* 0x00007610ff127816 */ /* 0x000fe20000000012 */
[----:B--2---:R-:W0:Y:S02]  /*1580*/  I2F.S16 R17, R2 ;  /* 0x0000000200117306 */ /* 0x004e240000101400 */
[----:B0-----:R-:W-:Y:S01]  /*1590*/  F2FP.F16.F32.PACK_AB R17, RZ, R17 ;  /* 0x00000011ff11723e */ /* 0x001fe200000000ff */
[----:B------:R-:W-:Y:S06]  /*15a0*/  BRA `(.L_x_3292) ;  /* 0x0000000c00947947 */ /* 0x000fec0003800000 */
.L_x_3288:
        /* <DEDUP_REMOVED lines=10> */
.L_x_3296:
[----:B------:R-:W2:Y:S01]  /*1650*/  LDG.E.U16 R17, desc[UR36][R2.64] ;  /* 0x0000002402117981 */ /* 0x000ea2000c1e1500 */
[----:B------:R-:W-:Y:S01]  /*1660*/  PRMT R18, RZ, 0x7610, R18 ;  /* 0x00007610ff127816 */ /* 0x000fe20000000012 */
[----:B--2---:R-:W-:-:S05]  /*1670*/  HADD2.F32 R17, -RZ, R17.H0_H0 ;  /* 0x20000011ff117230 */ /* 0x004fca0000004100 */
[----:B------:R-:W-:Y:S01]  /*1680*/  F2FP.F16.F32.PACK_AB R17, RZ, R17 ;  /* 0x00000011ff11723e */ /* 0x000fe200000000ff */
[----:B------:R-:W-:Y:S06]  /*1690*/  BRA `(.L_x_3292) ;  /* 0x0000000c00587947 */ /* 0x000fec0003800000 */
.L_x_3295:
        /* <DEDUP_REMOVED lines=10> */
.L_x_3298:
[----:B------:R-:W2:Y:S02]  /*1740*/  LDG.E R2, desc[UR36][R2.64] ;  /* 0x0000002402027981 */ /* 0x000ea4000c1e1900 */
[C---:B--2---:R-:W-:Y:S02]  /*1750*/  PRMT R17, R2.reuse, 0x7610, R17 ;  /* 0x0000761002117816 */ /* 0x044fe40000000011 */
[----:B------:R-:W-:Y:S01]  /*1760*/  PRMT R18, R2, 0x7632, R18 ;  /* 0x0000763202127816 */ /* 0x000fe20000000012 */
[----:B------:R-:W-:Y:S06]  /*1770*/  BRA `(.L_x_3292) ;  /* 0x0000000c00207947 */ /* 0x000fec0003800000 */
.L_x_3297:
        /* <DEDUP_REMOVED lines=9> */
.L_x_3287:
        /* <DEDUP_REMOVED lines=14> */
.L_x_3301:
        /* <DEDUP_REMOVED lines=12> */
.L_x_3300:
        /* <DEDUP_REMOVED lines=12> */
[C---:B------:R-:W-:Y:S01]  /*1a70*/  VIADD R6, R4.reuse, 0x1000000 ;  /* 0x0100000004067836 */ /* 0x040fe20000000000 */
[----:B------:R-:W-:-:S04]  /*1a80*/  IADD3 R2, R4, -0x1, RZ ;  /* 0xffffffff04027810 */ /* 0x000fc80007ffe0ff */
        /* <DEDUP_REMOVED lines=14> */
.L_x_3303:
        /* <DEDUP_REMOVED lines=15> */
.L_x_3302:
[----:B------:R-:W2:Y:S01]  /*1c60*/  LDG.E.U16 R17, desc[UR36][R2.64] ;  /* 0x0000002402117981 */ /* 0x000ea2000c1e1500 */
[----:B------:R-:W-:Y:S01]  /*1c70*/  PRMT R18, RZ, 0x7610, R18 ;  /* 0x00007610ff127816 */ /* 0x000fe20000000012 */
[----:B--2---:R-:W-:-:S05]  /*1c80*/  IMAD.U32 R17, R17, 0x10000, RZ ;  /* 0x0001000011117824 */ /* 0x004fca00078e00ff */
[----:B------:R-:W-:Y:S01]  /*1c90*/  F2FP.F16.F32.PACK_AB R17, RZ, R17 ;  /* 0x00000011ff11723e */ /* 0x000fe200000000ff */
[----:B------:R-:W-:Y:S06]  /*1ca0*/  BRA `(.L_x_3292) ;  /* 0x0000000400d47947 */ /* 0x000fec0003800000 */
.L_x_3299:
        /* <DEDUP_REMOVED lines=13> */
.L_x_3306:
        /* <DEDUP_REMOVED lines=21> */
.L_x_3310:
[----:B------:R-:W-:Y:S05]  /*1ed0*/  BSYNC B1 ;  /* 0x0000000000017941 */ /* 0x000fea0003800000 */
.L_x_3309:
[----:B------:R-:W-:Y:S01]  /*1ee0*/  IMAD.SHL.U32 R2, R2, 0x100000, RZ ;  /* 0x0010000002027824 */ /* 0x000fe200078e00ff */
[----:B------:R-:W-:-:S04]  /*1ef0*/  LEA R0, R0, 0x3b800000, 0x17 ;  /* 0x3b80000000007811 */ /* 0x000fc800078eb8ff */
[----:B------:R-:W-:-:S07]  /*1f00*/  LOP3.LUT R17, R0, R2, R17, 0xfe, !PT ;  /* 0x0000000200117212 */ /* 0x000fce00078efe11 */
.L_x_3308:
[----:B------:R-:W-:Y:S05]  /*1f10*/  BSYNC B0 ;  /* 0x0000000000007941 */ /* 0x000fea0003800000 */
.L_x_3307:
[----:B------:R-:W-:Y:S02]  /*1f20*/  F2FP.F16.F32.PACK_AB R17, RZ, R17 ;  /* 0x00000011ff11723e */ /* 0x000fe400000000ff */
[----:B------:R-:W-:Y:S01]  /*1f30*/  PRMT R18, RZ, 0x7610, R18 ;  /* 0x00007610ff127816 */ /* 0x000fe20000000012 */
[----:B------:R-:W-:Y:S06]  /*1f40*/  BRA `(.L_x_3292) ;  /* 0x00000004002c7947 */ /* 0x000fec0003800000 */
.L_x_3305:
        /* <DEDUP_REMOVED lines=21> */
.L_x_3314:
[----:B------:R-:W-:Y:S05]  /*20a0*/  BSYNC B1 ;  /* 0x0000000000017941 */ /* 0x000fea0003800000 */
.L_x_3313:
[----:B------:R-:W-:Y:S01]  /*20b0*/  IMAD.SHL.U32 R2, R2, 0x200000, RZ ;  /* 0x0020000002027824 */ /* 0x000fe200078e00ff */
[----:B------:R-:W-:-:S04]  /*20c0*/  LEA R0, R0, 0x37800000, 0x17 ;  /* 0x3780000000007811 */ /* 0x000fc800078eb8ff */
[----:B------:R-:W-:-:S07]  /*20d0*/  LOP3.LUT R17, R0, R2, R17, 0xfe, !PT ;  /* 0x0000000200117212 */ /* 0x000fce00078efe11 */
.L_x_3312:
[----:B------:R-:W-:Y:S05]  /*20e0*/  BSYNC B0 ;  /* 0x0000000000007941 */ /* 0x000fea0003800000 */
.L_x_3311:
[----:B------:R-:W-:Y:S02]  /*20f0*/  F2FP.F16.F32.PACK_AB R17, RZ, R17 ;  /* 0x00000011ff11723e */ /* 0x000fe400000000ff */
[----:B------:R-:W-:Y:S01]  /*2100*/  PRMT R18, RZ, 0x7610, R18 ;  /* 0x00007610ff127816 */ /* 0x000fe20000000012 */
[----:B------:R-:W-:Y:S06]  /*2110*/  BRA `(.L_x_3292) ;  /* 0x0000000000b87947 */ /* 0x000fec0003800000 */
.L_x_3304:
        /* <DEDUP_REMOVED lines=14> */
.L_x_3318:
[----:B------:R-:W-:Y:S05]  /*2200*/  BSYNC B0 ;  /* 0x0000000000007941 */ /* 0x000fea0003800000 */
.L_x_3317:
[----:B------:R-:W-:Y:S02]  /*2210*/  PRMT R18, RZ, 0x7610, R18 ;  /* 0x00007610ff127816 */ /* 0x000fe40000000012 */
[----:B------:R-:W-:Y:S01]  /*2220*/  F2FP.F16.F32.PACK_AB R17, RZ, R17 ;  /* 0x00000011ff11723e */ /* 0x000fe200000000ff */
[----:B------:R-:W-:Y:S06]  /*2230*/  BRA `(.L_x_3292) ;  /* 0x0000000000707947 */ /* 0x000fec0003800000 */
.L_x_3291:
        /* <DEDUP_REMOVED lines=16> */
.L_x_3319:
[----:B------:R-:W-:Y:S02]  /*2340*/  PRMT R18, RZ, 0x7610, R18 ;  /* 0x00007610ff127816 */ /* 0x000fe40000000012 */
[----:B------:R-:W-:Y:S01]  /*2350*/  PRMT R17, RZ, 0x7610, R17 ;  /* 0x00007610ff117816 */ /* 0x000fe20000000011 */
[----:B------:R-:W-:Y:S06]  /*2360*/  BRA `(.L_x_3292) ;  /* 0x0000000000247947 */ /* 0x000fec0003800000 */
.L_x_3316:
[----:B------:R-:W2:Y:S01]  /*2370*/  LDG.E.64 R2, desc[UR36][R2.64] ;  /* 0x0000002402027981 */ /* 0x000ea2000c1e1b00 */
[----:B------:R-:W-:Y:S01]  /*2380*/  PRMT R18, RZ, 0x7610, R18 ;  /* 0x00007610ff127816 */ /* 0x000fe20000000012 */
[----:B--2---:R-:W0:Y:S02]  /*2390*/  I2F.U64 R17, R2 ;  /* 0x0000000200117312 */ /* 0x004e240000301000 */
[----:B0-----:R-:W-:Y:S01]  /*23a0*/  F2FP.F16.F32.PACK_AB R17, RZ, R17 ;  /* 0x00000011ff11723e */ /* 0x001fe200000000ff */
[----:B------:R-:W-:Y:S06]  /*23b0*/  BRA `(.L_x_3292) ;  /* 0x0000000000107947 */ /* 0x000fec0003800000 */
.L_x_3315:
[----:B------:R-:W2:Y:S01]  /*23c0*/  LDG.E R2, desc[UR36][R2.64] ;  /* 0x0000002402027981 */ /* 0x000ea2000c1e1900 */
[----:B------:R-:W-:Y:S02]  /*23d0*/  PRMT R18, RZ, 0x7610, R18 ;  /* 0x00007610ff127816 */ /* 0x000fe40000000012 */
[----:B--2---:R-:W-:-:S04]  /*23e0*/  I2FP.F32.U32 R17, R2 ;  /* 0x0000000200117245 */ /* 0x004fc80000201000 */
[----:B------:R-:W-:-:S07]  /*23f0*/  F2FP.F16.F32.PACK_AB R17, RZ, R17 ;  /* 0x00000011ff11723e */ /* 0x000fce00000000ff */
.L_x_3292:
[----:B------:R-:W-:-:S07]  /*2400*/  VIADD R22, R22, 0x80 ;  /* 0x0000008016167836 */ /* 0x000fce0000000000 */
.L_x_3286:
[----:B------:R-:W-:Y:S05]  /*2410*/  BSYNC B6 ;  /* 0x0000000000067941 */ /* 0x000fea0003800000 */
.L_x_3285:
[----:B------:R-:W-:Y:S01]  /*2420*/  ISETP.GE.AND P0, PT, R22, R27, PT ;  /* 0x0000001b1600720c */ /* 0x000fe20003f06270 */
[----:B------:R-:W-:Y:S01]  /*2430*/  BSSY B6, `(.L_x_3320) ;  /* 0x000011c000067945 */ /* 0x000fe20003800000 */
[----:B------:R-:W-:Y:S02]  /*2440*/  PRMT R25, RZ, 0x7610, R25 ;  /* 0x00007610ff197816 */ /* 0x000fe40000000019 */
[----:B------:R-:W-:Y:S02]  /*2450*/  PRMT R19, RZ, 0x7610, R19 ;  /* 0x00007610ff137816 */ /* 0x000fe40000000013 */
[----:B------:R-:W-:-:S07]  /*2460*/  PRMT R16, RZ, 0x7610, R16 ;  /* 0x00007610ff107816 */ /* 0x000fce0000000010 */
        /* <DEDUP_REMOVED lines=24> */
.L_x_3325:
[----:B------:R-:W2:Y:S01]  /*25f0*/  LDG.E.U8 R2, desc[UR36][R2.64] ;  /* 0x0000002402027981 */ /* 0x000ea2000c1e1100 */
[----:B------:R-:W-:Y:S02]  /*2600*/  PRMT R19, RZ, 0x7610, R19 ;  /* 0x00007610ff137816 */ /* 0x000fe40000000013 */
[----:B--2---:R-:W-:-:S04]  /*2610*/  I2FP.F32.U32 R16, R2 ;  /* 0x0000000200107245 */ /* 0x004fc80000201000 */
[----:B------:R-:W-:Y:S01]  /*2620*/  F2FP.F16.F32.PACK_AB R16, RZ, R16 ;  /* 0x00000010ff10723e */ /* 0x000fe200000000ff */
[----:B------:R-:W-:Y:S06]  /*2630*/  BRA `(.L_x_3327) ;  /* 0x0000000c00e87947 */ /* 0x000fec0003800000 */
.L_x_3324:
        /* <DEDUP_REMOVED lines=11> */
.L_x_3329:
[----:B------:R-:W2:Y:S01]  /*26f0*/  LDG.E R2, desc[UR36][R2.64] ;  /* 0x0000002402027981 */ /* 0x000ea2000c1e1900 */
[----:B------:R-:W-:Y:S02]  /*2700*/  PRMT R19, RZ, 0x7610, R19 ;  /* 0x00007610ff137816 */ /* 0x000fe40000000013 */
[----:B--2---:R-:W-:-:S04]  /*2710*/  I2FP.F32.S32 R16, R2 ;  /* 0x0000000200107245 */ /* 0x004fc80000201400 */
[----:B------:R-:W-:Y:S01]  /*2720*/  F2FP.F16.F32.PACK_AB R16, RZ, R16 ;  /* 0x00000010ff10723e */ /* 0x000fe200000000ff */
[----:B------:R-:W-:Y:S06]  /*2730*/  BRA `(.L_x_3327) ;  /* 0x0000000c00a87947 */ /* 0x000fec0003800000 */
.L_x_3328:
[----:B------:R-:W2:Y:S01]  /*2740*/  LDG.E.U16 R2, desc[UR36][R2.64] ;  /* 0x0000002402027981 */ /* 0x000ea2000c1e1500 */
[----:B------:R-:W-:Y:S01]  /*2750*/  PRMT R19, RZ, 0x7610, R19 ;  /* 0x00007610ff137816 */ /* 0x000fe20000000013 */
[----:B--2---:R-:W0:Y:S02]  /*2760*/  I2F.S16 R16, R2 ;  /* 0x0000000200107306 */ /* 0x004e240000101400 */
[----:B0-----:R-:W-:Y:S01]  /*2770*/  F2FP.F16.F32.PACK_AB R16, RZ, R16 ;  /* 0x00000010ff10723e */ /* 0x001fe200000000ff */
[----:B------:R-:W-:Y:S06]  /*2780*/  BRA `(.L_x_3327) ;  /* 0x0000000c00947947 */ /* 0x000fec0003800000 */
.L_x_3323:
        /* <DEDUP_REMOVED lines=10> */
.L_x_3331:
[----:B------:R-:W2:Y:S01]  /*2830*/  LDG.E.U16 R16, desc[UR36][R2.64] ;  /* 0x0000002402107981 */ /* 0x000ea2000c1e1500 */
[----:B------:R-:W-:Y:S01]  /*2840*/  PRMT R19, RZ, 0x7610, R19 ;  /* 0x00007610ff137816 */ /* 0x000fe20000000013 */
[----:B--2---:R-:W-:-:S05]  /*2850*/  HADD2.F32 R16, -RZ, R16.H0_H0 ;  /* 0x20000010ff107230 */ /* 0x004fca0000004100 */
[----:B------:R-:W-:Y:S01]  /*2860*/  F2FP.F16.F32.PACK_AB R16, RZ, R16 ;  /* 0x00000010ff10723e */ /* 0x000fe200000000ff */
[----:B------:R-:W-:Y:S06]  /*2870*/  BRA `(.L_x_3327) ;  /* 0x0000000c00587947 */ /* 0x000fec0003800000 */
.L_x_3330:
        /* <DEDUP_REMOVED lines=10> */
.L_x_3333:
[----:B------:R-:W2:Y:S02]  /*2920*/  LDG.E R2, desc[UR36][R2.64] ;  /* 0x0000002402027981 */ /* 0x000ea4000c1e1900 */
[C---:B--2---:R-:W-:Y:S02]  /*2930*/  PRMT R16, R2.reuse, 0x7610, R16 ;  /* 0x0000761002107816 */ /* 0x044fe40000000010 */
[----:B------:R-:W-:Y:S01]  /*2940*/  PRMT R19, R2, 0x7632, R19 ;  /* 0x0000763202137816 */ /* 0x000fe20000000013 */
[----:B------:R-:W-:Y:S06]  /*2950*/  BRA `(.L_x_3327) ;  /* 0x0000000c00207947 */ /* 0x000fec0003800000 */
.L_x_3332:
        /* <DEDUP_REMOVED lines=9> */
.L_x_3322:
        /* <DEDUP_REMOVED lines=14> */
.L_x_3336:
        /* <DEDUP_REMOVED lines=12> */
.L_x_3335:
        /* <DEDUP_REMOVED lines=28> */
.L_x_3338:
        /* <DEDUP_REMOVED lines=15> */
.L_x_3337:
[----:B------:R-:W2:Y:S01]  /*2e40*/  LDG.E.U16 R16, desc[UR36][R2.64] ;  /* 0x0000002402107981 */ /* 0x000ea2000c1e1500 */
[----:B------:R-:W-:Y:S01]  /*2e50*/  PRMT R19, RZ, 0x7610, R19 ;  /* 0x00007610ff137816 */ /* 0x000fe20000000013 */
[----:B--2---:R-:W-:-:S05]  /*2e60*/  IMAD.U32 R16, R16, 0x10000, RZ ;  /* 0x0001000010107824 */ /* 0x004fca00078e00ff */
[----:B------:R-:W-:Y:S01]  /*2e70*/  F2FP.F16.F32.PACK_AB R16, RZ, R16 ;  /* 0x00000010ff10723e */ /* 0x000fe200000000ff */
[----:B------:R-:W-:Y:S06]  /*2e80*/  BRA `(.L_x_3327) ;  /* 0x0000000400d47947 */ /* 0x000fec0003800000 */
.L_x_3334:
        /* <DEDUP_REMOVED lines=13> */
.L_x_3341:
        /* <DEDUP_REMOVED lines=21> */
.L_x_3345:
[----:B------:R-:W-:Y:S05]  /*30b0*/  BSYNC B1 ;  /* 0x0000000000017941 */ /* 0x000fea0003800000 */
.L_x_3344:
[----:B------:R-:W-:Y:S01]  /*30c0*/  IMAD.SHL.U32 R2, R2, 0x100000, RZ ;  /* 0x0010000002027824 */ /* 0x000fe200078e00ff */
[----:B------:R-:W-:-:S04]  /*30d0*/  LEA R3, R0, 0x3b800000, 0x17 ;  /* 0x3b80000000037811 */ /* 0x000fc800078eb8ff */
[----:B------:R-:W-:-:S07]  /*30e0*/  LOP3.LUT R16, R3, R2, R16, 0xfe, !PT ;  /* 0x0000000203107212 */ /* 0x000fce00078efe10 */
.L_x_3343:
[----:B------:R-:W-:Y:S05]  /*30f0*/  BSYNC B0 ;  /* 0x0000000000007941 */ /* 0x000fea0003800000 */
.L_x_3342:
[----:B------:R-:W-:Y:S02]  /*3100*/  F2FP.F16.F32.PACK_AB R16, RZ, R16 ;  /* 0x00000010ff10723e */ /* 0x000fe400000000ff */
[----:B------:R-:W-:Y:S01]  /*3110*/  PRMT R19, RZ, 0x7610, R19 ;  /* 0x00007610ff137816 */ /* 0x000fe20000000013 */
[----:B------:R-:W-:Y:S06]  /*3120*/  BRA `(.L_x_3327) ;  /* 0x00000004002c7947 */ /* 0x000fec0003800000 */
.L_x_3340:
        /* <DEDUP_REMOVED lines=21> */
.L_x_3349:
[----:B------:R-:W-:Y:S05]  /*3280*/  BSYNC B1 ;  /* 0x0000000000017941 */ /* 0x000fea0003800000 */
.L_x_3348:
[----:B------:R-:W-:Y:S01]  /*3290*/  IMAD.SHL.U32 R2, R2, 0x200000, RZ ;  /* 0x0020000002027824 */ /* 0x000fe200078e00ff */
[----:B------:R-:W-:-:S04]  /*32a0*/  LEA R3, R0, 0x37800000, 0x17 ;  /* 0x3780000000037811 */ /* 0x000fc800078eb8ff */
[----:B------:R-:W-:-:S07]  /*32b0*/  LOP3.LUT R16, R3, R2, R16, 0xfe, !PT ;  /* 0x0000000203107212 */ /* 0x000fce00078efe10 */
.L_x_3347:
[----:B------:R-:W-:Y:S05]  /*32c0*/  BSYNC B0 ;  /* 0x0000000000007941 */ /* 0x000fea0003800000 */
.L_x_3346:
[----:B------:R-:W-:Y:S02]  /*32d0*/  F2FP.F16.F32.PACK_AB R16, RZ, R16 ;  /* 0x00000010ff10723e */ /* 0x000fe400000000ff */
[----:B------:R-:W-:Y:S01]  /*32e0*/  PRMT R19, RZ, 0x7610, R19 ;  /* 0x00007610ff137816 */ /* 0x000fe20000000013 */
[----:B------:R-:W-:Y:S06]  /*32f0*/  BRA `(.L_x_3327) ;  /* 0x0000000000b87947 */ /* 0x000fec0003800000 */
.L_x_3339:
        /* <DEDUP_REMOVED lines=14> */
.L_x_3353:
[----:B------:R-:W-:Y:S05]  /*33e0*/  BSYNC B0 ;  /* 0x0000000000007941 */ /* 0x000fea0003800000 */
.L_x_3352:
[----:B------:R-:W-:Y:S02]  /*33f0*/  PRMT R19, RZ, 0x7610, R19 ;  /* 0x00007610ff137816 */ /* 0x000fe40000000013 */
[----:B------:R-:W-:Y:S01]  /*3400*/  F2FP.F16.F32.PACK_AB R16, RZ, R16 ;  /* 0x00000010ff10723e */ /* 0x000fe200000000ff */
[----:B------:R-:W-:Y:S06]  /*3410*/  BRA `(.L_x_3327) ;  /* 0x0000000000707947 */ /* 0x000fec0003800000 */
.L_x_3326:
        /* <DEDUP_REMOVED lines=16> */
.L_x_3354:
[----:B------:R-:W-:Y:S02]  /*3520*/  PRMT R19, RZ, 0x7610, R19 ;  /* 0x00007610ff137816 */ /* 0x000fe40000000013 */
[----:B------:R-:W-:Y:S01]  /*3530*/  PRMT R16, RZ, 0x7610, R16 ;  /* 0x00007610ff107816 */ /* 0x000fe20000000010 */
[----:B------:R-:W-:Y:S06]  /*3540*/  BRA `(.L_x_3327) ;  /* 0x0000000000247947 */ /* 0x000fec0003800000 */
.L_x_3351:
[----:B------:R-:W2:Y:S01]  /*3550*/  LDG.E.64 R2, desc[UR36][R2.64] ;  /* 0x0000002402027981 */ /* 0x000ea2000c1e1b00 */
[----:B------:R-:W-:Y:S01]  /*3560*/  PRMT R19, RZ, 0x7610, R19 ;  /* 0x00007610ff137816 */ /* 0x000fe20000000013 */
[----:B--2---:R-:W0:Y:S02]  /*3570*/  I2F.U64 R16, R2 ;  /* 0x0000000200107312 */ /* 0x004e240000301000 */
[----:B0-----:R-:W-:Y:S01]  /*3580*/  F2FP.F16.F32.PACK_AB R16, RZ, R16 ;  /* 0x00000010ff10723e */ /* 0x001fe200000000ff */
[----:B------:R-:W-:Y:S06]  /*3590*/  BRA `(.L_x_3327) ;  /* 0x0000000000107947 */ /* 0x000fec0003800000 */
.L_x_3350:
[----:B------:R-:W2:Y:S01]  /*35a0*/  LDG.E R2, desc[UR36][R2.64] ;  /* 0x0000002402027981 */ /* 0x000ea2000c1e1900 */
[----:B------:R-:W-:Y:S02]  /*35b0*/  PRMT R19, RZ, 0x7610, R19 ;  /* 0x00007610ff137816 */ /* 0x000fe40000000013 */
[----:B--2---:R-:W-:-:S04]  /*35c0*/  I2FP.F32.U32 R16, R2 ;  /* 0x0000000200107245 */ /* 0x004fc80000201000 */
[----:B------:R-:W-:-:S07]  /*35d0*/  F2FP.F16.F32.PACK_AB R16, RZ, R16 ;  /* 0x00000010ff10723e */ /* 0x000fce00000000ff */
.L_x_3327:
[----:B------:R-:W-:-:S07]  /*35e0*/  VIADD R22, R22, 0x80 ;  /* 0x0000008016167836 */ /* 0x000fce0000000000 */
.L_x_3321:
[----:B------:R-:W-:Y:S05]  /*35f0*/  BSYNC B6 ;  /* 0x0000000000067941 */ /* 0x000fea0003800000 */
.L_x_3320:
[----:B------:R-:W-:Y:S01]  /*3600*/  ISETP.GE.AND P0, PT, R22, R27, PT ;  /* 0x0000001b1600720c */ /* 0x000fe20003f06270 */
[----:B------:R-:W-:Y:S01]  /*3610*/  BSSY B6, `(.L_x_3355) ;  /* 0x0000118000067945 */ /* 0x000fe20003800000 */
[----:B------:R-:W-:-:S11]  /*3620*/  PRMT R3, RZ, 0x7610, R3 ;  /* 0x00007610ff037816 */ /* 0x000fd60000000003 */
[----:B------:R-:W-:Y:S05]  /*3630*/  @P0 BRA `(.L_x_3356) ;  /* 0x0000001000540947 */ /* 0x000fea0003800000 */
[----:B------:R-:W0:Y:S01]  /*3640*/  LDC.64 R2, c[0x0][0x220] ;  /* 0x00008800ff027b82 */ /* 0x000e220000000a00 */
[----:B------:R-:W-:Y:S01]  /*3650*/  PRMT R0, R29, 0x9910, RZ ;  /* 0x000099101d007816 */ /* 0x000fe200000000ff */
[----:B------:R-:W-:Y:S01]  /*3660*/  IMAD R22, R28, 0x200, R22 ;  /* 0x000002001c167824 */ /* 0x000fe200078e0216 */
[----:B------:R-:W-:Y:S02]  /*3670*/  ULDC UR4, c[0x0][0x230] ;  /* 0x00008c0000047ab9 */ /* 0x000fe40000000800 */
[----:B------:R-:W-:Y:S01]  /*3680*/  ISETP.GT.AND P1, PT, R0, 0x9, PT ;  /* 0x000000090000780c */ /* 0x000fe20003f24270 */
[----:B------:R-:W-:-:S05]  /*3690*/  IMAD R5, R22, UR4, RZ ;  /* 0x0000000416057c24 */ /* 0x000fca000f8e02ff */
[----:B0-----:R-:W-:-:S04]  /*36a0*/  IADD3 R4, P0, R5, R2, RZ ;  /* 0x0000000205047210 */ /* 0x001fc80007f1e0ff */
[----:B------:R-:W-:-:S03]  /*36b0*/  IADD3.X R5, RZ, R3, RZ, P0, !PT ;  /* 0x00000003ff057210 */ /* 0x000fc600007fe4ff */
        /* <DEDUP_REMOVED lines=14> */
.L_x_3360:
[----:B------:R-:W2:Y:S01]  /*37a0*/  LDG.E.U8 R4, desc[UR36][R4.64] ;  /* 0x0000002404047981 */ /* 0x000ea2000c1e1100 */
[----:B------:R-:W-:Y:S02]  /*37b0*/  PRMT R25, RZ, 0x7610, R25 ;  /* 0x00007610ff197816 */ /* 0x000fe40000000019 */
[----:B--2---:R-:W-:-:S04]  /*37c0*/  I2FP.F32.U32 R3, R4 ;  /* 0x0000000400037245 */ /* 0x004fc80000201000 */
[----:B------:R-:W-:Y:S01]  /*37d0*/  F2FP.F16.F32.PACK_AB R3, RZ, R3 ;  /* 0x00000003ff03723e */ /* 0x000fe200000000ff */
[----:B------:R-:W-:Y:S06]  /*37e0*/  BRA `(.L_x_3356) ;  /* 0x0000000c00e87947 */ /* 0x000fec0003800000 */
.L_x_3359:
        /* <DEDUP_REMOVED lines=11> */
.L_x_3363:
[----:B------:R-:W2:Y:S01]  /*38a0*/  LDG.E R4, desc[UR36][R4.64] ;  /* 0x0000002404047981 */ /* 0x000ea2000c1e1900 */
[----:B------:R-:W-:Y:S02]  /*38b0*/  PRMT R25, RZ, 0x7610, R25 ;  /* 0x00007610ff197816 */ /* 0x000fe40000000019 */
[----:B--2---:R-:W-:-:S04]  /*38c0*/  I2FP.F32.S32 R3, R4 ;  /* 0x0000000400037245 */ /* 0x004fc80000201400 */
[----:B------:R-:W-:Y:S01]  /*38d0*/  F2FP.F16.F32.PACK_AB R3, RZ, R3 ;  /* 0x00000003ff03723e */ /* 0x000fe200000000ff */
[----:B------:R-:W-:Y:S06]  /*38e0*/  BRA `(.L_x_3356) ;  /* 0x0000000c00a87947 */ /* 0x000fec0003800000 */
.L_x_3362:
[----:B------:R-:W2:Y:S01]  /*38f0*/  LDG.E.U16 R4, desc[UR36][R4.64] ;  /* 0x0000002404047981 */ /* 0x000ea2000c1e1500 */
[----:B------:R-:W-:Y:S01]  /*3900*/  PRMT R25, RZ, 0x7610, R25 ;  /* 0x00007610ff197816 */ /* 0x000fe20000000019 */
[----:B--2---:R-:W0:Y:S02]  /*3910*/  I2F.S16 R3, R4 ;  /* 0x0000000400037306 */ /* 0x004e240000101400 */
[----:B0-----:R-:W-:Y:S01]  /*3920*/  F2FP.F16.F32.PACK_AB R3, RZ, R3 ;  /* 0x00000003ff03723e */ /* 0x001fe200000000ff */
[----:B------:R-:W-:Y:S06]  /*3930*/  BRA `(.L_x_3356) ;  /* 0x0000000c00947947 */ /* 0x000fec0003800000 */
.L_x_3358:
        /* <DEDUP_REMOVED lines=10> */
.L_x_3365:
[----:B------:R-:W2:Y:S01]  /*39e0*/  LDG.E.U16 R3, desc[UR36][R4.64] ;  /* 0x0000002404037981 */ /* 0x000ea2000c1e1500 */
[----:B------:R-:W-:Y:S01]  /*39f0*/  PRMT R25, RZ, 0x7610, R25 ;  /* 0x00007610ff197816 */ /* 0x000fe20000000019 */
[----:B--2---:R-:W-:-:S05]  /*3a00*/  HADD2.F32 R3, -RZ, R3.H0_H0 ;  /* 0x20000003ff037230 */ /* 0x004fca0000004100 */
[----:B------:R-:W-:Y:S01]  /*3a10*/  F2FP.F16.F32.PACK_AB R3, RZ, R3 ;  /* 0x00000003ff03723e */ /* 0x000fe200000000ff */
[----:B------:R-:W-:Y:S06]  /*3a20*/  BRA `(.L_x_3356) ;  /* 0x0000000c00587947 */ /* 0x000fec0003800000 */
.L_x_3364:
        /* <DEDUP_REMOVED lines=10> */
.L_x_3367:
[----:B------:R-:W2:Y:S02]  /*3ad0*/  LDG.E R4, desc[UR36][R4.64] ;  /* 0x0000002404047981 */ /* 0x000ea4000c1e1900 */
[C---:B--2---:R-:W-:Y:S02]  /*3ae0*/  PRMT R3, R4.reuse, 0x7610, R3 ;  /* 0x0000761004037816 */ /* 0x044fe40000000003 */
[----:B------:R-:W-:Y:S01]  /*3af0*/  PRMT R25, R4, 0x7632, R25 ;  /* 0x0000763204197816 */ /* 0x000fe20000000019 */
[----:B------:R-:W-:Y:S06]  /*3b00*/  BRA `(.L_x_3356) ;  /* 0x0000000c00207947 */ /* 0x000fec0003800000 */
.L_x_3366:
        /* <DEDUP_REMOVED lines=9> */
.L_x_3357:
        /* <DEDUP_REMOVED lines=14> */
.L_x_3370:
        /* <DEDUP_REMOVED lines=12> */
.L_x_3369:
        /* <DEDUP_REMOVED lines=26> */
[----:B------:R-:W-:Y:S01]  /*3ee0*/  F2FP.F16.F32.PACK_AB R3, RZ, R3 ;  /* 0x00000003ff03723e */ /* 0x000fe200000000ff */
[----:B------:R-:W-:Y:S06]  /*3ef0*/  BRA `(.L_x_3356) ;  /* 0x0000000800247947 */ /* 0x000fec0003800000 */
.L_x_3372:
[----:B------:R-:W2:Y:S01]  /*3f00*/  LDG.E.U8 R3, desc[UR36][R4.64] ;  /* 0x0000002404037981 */ /* 0x000ea2000c1e1100 */
[----:B------:R-:W-:Y:S02]  /*3f10*/  PRMT R25, RZ, 0x7610, R25 ;  /* 0x00007610ff197816 */ /* 0x000fe40000000019 */
[----:B--2---:R-:W-:-:S04]  /*3f20*/  SHF.L.U32 R0, R3, 0x19, RZ ;  /* 0x0000001903007819 */ /* 0x004fc800000006ff */
        /* <DEDUP_REMOVED lines=12> */
.L_x_3371:
[----:B------:R-:W2:Y:S01]  /*3ff0*/  LDG.E.U16 R3, desc[UR36][R4.64] ;  /* 0x0000002404037981 */ /* 0x000ea2000c1e1500 */
[----:B------:R-:W-:Y:S01]  /*4000*/  PRMT R25, RZ, 0x7610, R25 ;  /* 0x00007610ff197816 */ /* 0x000fe20000000019 */
[----:B--2---:R-:W-:-:S05]  /*4010*/  IMAD.U32 R3, R3, 0x10000, RZ ;  /* 0x0001000003037824 */ /* 0x004fca00078e00ff */
[----:B------:R-:W-:Y:S01]  /*4020*/  F2FP.F16.F32.PACK_AB R3, RZ, R3 ;  /* 0x00000003ff03723e */ /* 0x000fe200000000ff */
[----:B------:R-:W-:Y:S06]  /*4030*/  BRA `(.L_x_3356) ;  /* 0x0000000400d47947 */ /* 0x000fec0003800000 */
.L_x_3368:
        /* <DEDUP_REMOVED lines=13> */
.L_x_3375:
        /* <DEDUP_REMOVED lines=21> */
.L_x_3379:
[----:B------:R-:W-:Y:S05]  /*4260*/  BSYNC B1 ;  /* 0x0000000000017941 */ /* 0x000fea0003800000 */
.L_x_3378:
[----:B------:R-:W-:Y:S01]  /*4270*/  IMAD.SHL.U32 R2, R2, 0x100000, RZ ;  /* 0x0010000002027824 */ /* 0x000fe200078e00ff */
[----:B------:R-:W-:-:S04]  /*4280*/  LEA R3, R0, 0x3b800000, 0x17 ;  /* 0x3b80000000037811 */ /* 0x000fc800078eb8ff */
[----:B------:R-:W-:-:S07]  /*4290*/  LOP3.LUT R3, R3, R2, R4, 0xfe, !PT ;  /* 0x0000000203037212 */ /* 0x000fce00078efe04 */
.L_x_3377:
[----:B------:R-:W-:Y:S05]  /*42a0*/  BSYNC B0 ;  /* 0x0000000000007941 */ /* 0x000fea0003800000 */
.L_x_3376:
[----:B------:R-:W-:Y:S02]  /*42b0*/  F2FP.F16.F32.PACK_AB R3, RZ, R3 ;  /* 0x00000003ff03723e */ /* 0x000fe400000000ff */
[----:B------:R-:W-:Y:S01]  /*42c0*/  PRMT R25, RZ, 0x7610, R25 ;  /* 0x00007610ff197816 */ /* 0x000fe20000000019 */
[----:B------:R-:W-:Y:S06]  /*42d0*/  BRA `(.L_x_3356) ;  /* 0x00000004002c7947 */ /* 0x000fec0003800000 */
.L_x_3374:
        /* <DEDUP_REMOVED lines=21> */
.L_x_3383:
[----:B------:R-:W-:Y:S05]  /*4430*/  BSYNC B1 ;  /* 0x0000000000017941 */ /* 0x000fea0003800000 */
.L_x_3382:
[----:B------:R-:W-:Y:S01]  /*4440*/  IMAD.SHL.U32 R2, R2, 0x200000, RZ ;  /* 0x0020000002027824 */ /* 0x000fe200078e00ff */
[----:B------:R-:W-:-:S04]  /*4450*/  LEA R3, R0, 0x37800000, 0x17 ;  /* 0x3780000000037811 */ /* 0x000fc800078eb8ff */
[----:B------:R-:W-:-:S07]  /*4460*/  LOP3.LUT R3, R3, R2, R4, 0xfe, !PT ;  /* 0x0000000203037212 */ /* 0x000fce00078efe04 */
.L_x_3381:
[----:B------:R-:W-:Y:S05]  /*4470*/  BSYNC B0 ;  /* 0x0000000000007941 */ /* 0x000fea0003800000 */
.L_x_3380:
[----:B------:R-:W-:Y:S02]  /*4480*/  F2FP.F16.F32.PACK_AB R3, RZ, R3 ;  /* 0x00000003ff03723e */ /* 0x000fe400000000ff */
[----:B------:R-:W-:Y:S01]  /*4490*/  PRMT R25, RZ, 0x7610, R25 ;  /* 0x00007610ff197816 */ /* 0x000fe20000000019 */
[----:B------:R-:W-:Y:S06]  /*44a0*/  BRA `(.L_x_3356) ;  /* 0x0000000000b87947 */ /* 0x000fec0003800000 */
.L_x_3373:
        /* <DEDUP_REMOVED lines=14> */
.L_x_3387:
[----:B------:R-:W-:Y:S05]  /*4590*/  BSYNC B0 ;  /* 0x0000000000007941 */ /* 0x000fea0003800000 */
.L_x_3386:
[----:B------:R-:W-:Y:S02]  /*45a0*/  PRMT R25, RZ, 0x7610, R25 ;  /* 0x00007610ff197816 */ /* 0x000fe40000000019 */
[----:B------:R-:W-:Y:S01]  /*45b0*/  F2FP.F16.F32.PACK_AB R3, RZ, R3 ;  /* 0x00000003ff03723e */ /* 0x000fe200000000ff */
[----:B------:R-:W-:Y:S06]  /*45c0*/  BRA `(.L_x_3356) ;  /* 0x0000000000707947 */ /* 0x000fec0003800000 */
.L_x_3361:
[----:B------:R-:W-:Y:S01]  /*45d0*/  MOV R2, 0x0 ;  /* 0x0000000000027802 */ /* 0x000fe20000000f00 */
[----:B------:R-:W-:Y:S01]  /*45e0*/  ULDC.64 UR4, c[0x4][0x158] ;  /* 0x0100560000047ab9 */ /* 0x000fe20000000a00 */
[----:B------:R-:W-:Y:S01]  /*45f0*/  ULDC.64 UR6, c[0x4][0x28] ;  /* 0x01000a0000067ab9 */ /* 0x000fe20000000a00 */
[----:B------:R-:W-:Y:S01]  /*4600*/  MOV R4, UR4 ;  /* 0x0000000400047c02 */ /* 0x000fe20008000f00 */
[----:B------:R-:W-:Y:S01]  /*4610*/  IMAD.U32 R5, RZ, RZ, UR5 ;  /* 0x00000005ff057e24 */ /* 0x000fe2000f8e00ff */
[----:B------:R-:W-:Y:S01]  /*4620*/  ULDC.64 UR4, c[0x4][0x160] ;  /* 0x0100580000047ab9 */ /* 0x000fe20000000a00 */
[----:B------:R-:W0:Y:S01]  /*4630*/  LDC.64 R2, c[0x4][R2] ;  /* 0x0100000002027b82 */ /* 0x000e220000000a00 */
[----:B------:R-:W-:Y:S01]  /*4640*/  HFMA2.MMA R8, -RZ, RZ, 0, 4.64916229248046875e-06 ;  /* 0x0000004eff087435 */ /* 0x000fe200000001ff */
[----:B------:R-:W-:Y:S02]  /*4650*/  IMAD.U32 R6, RZ, RZ, UR4 ;  /* 0x00000004ff067e24 */ /* 0x000fe4000f8e00ff */
[----:B------:R-:W-:-:S02]  /*4660*/  IMAD.U32 R7, RZ, RZ, UR5 ;  /* 0x00000005ff077e24 */ /* 0x000fc4000f8e00ff */
[----:B------:R-:W-:Y:S02]  /*4670*/  IMAD.U32 R10, RZ, RZ, UR6 ;  /* 0x00000006ff0a7e24 */ /* 0x000fe4000f8e00ff */
[----:B------:R-:W-:Y:S02]  /*4680*/  IMAD.U32 R11, RZ, RZ, UR7 ;  /* 0x00000007ff0b7e24 */ /* 0x000fe4000f8e00ff */
[----:B------:R-:W-:Y:S02]  /*4690*/  IMAD.MOV.U32 R12, RZ, RZ, 0x1 ;  /* 0x00000001ff0c7424 */ /* 0x000fe400078e00ff */
[----:B------:R-:W-:-:S07]  /*46a0*/  IMAD.MOV.U32 R13, RZ, RZ, RZ ;  /* 0x000000ffff0d7224 */ /* 0x000fce00078e00ff */
[----:B------:R-:W-:-:S07]  /*46b0*/  LEPC R20, `(.L_x_3388) ;  /* 0x000000001014794e */ /* 0x000fce0000000000 */
[----:B0-----:R-:W-:Y:S05]  /*46c0*/  CALL.ABS.NOINC R2 ;  /* 0x0000000002007343 */ /* 0x001fea0003c00000 */
.L_x_3388:
[----:B------:R-:W-:Y:S02]  /*46d0*/  PRMT R25, RZ, 0x7610, R25 ;  /* 0x00007610ff197816 */ /* 0x000fe40000000019 */
[----:B------:R-:W-:Y:S01]  /*46e0*/  PRMT R3, RZ, 0x7610, R3 ;  /* 0x00007610ff037816 */ /* 0x000fe20000000003 */
[----:B------:R-:W-:Y:S06]  /*46f0*/  BRA `(.L_x_3356) ;  /* 0x0000000000247947 */ /* 0x000fec0003800000 */
.L_x_3385:
[----:B------:R-:W2:Y:S01]  /*4700*/  LDG.E.64 R4, desc[UR36][R4.64] ;  /* 0x0000002404047981 */ /* 0x000ea2000c1e1b00 */
[----:B------:R-:W-:Y:S01]  /*4710*/  PRMT R25, RZ, 0x7610, R25 ;  /* 0x00007610ff197816 */ /* 0x000fe20000000019 */
[----:B--2---:R-:W0:Y:S02]  /*4720*/  I2F.U64 R3, R4 ;  /* 0x0000000400037312 */ /* 0x004e240000301000 */
[----:B0-----:R-:W-:Y:S01]  /*4730*/  F2FP.F16.F32.PACK_AB R3, RZ, R3 ;  /* 0x00000003ff03723e */ /* 0x001fe200000000ff */
[----:B------:R-:W-:Y:S06]  /*4740*/  BRA `(.L_x_3356) ;  /* 0x0000000000107947 */ /* 0x000fec0003800000 */
.L_x_3384:
[----:B------:R-:W2:Y:S01]  /*4750*/  LDG.E R4, desc[UR36][R4.64] ;  /* 0x0000002404047981 */ /* 0x000ea2000c1e1900 */
[----:B------:R-:W-:Y:S02]  /*4760*/  PRMT R25, RZ, 0x7610, R25 ;  /* 0x00007610ff197816 */ /* 0x000fe40000000019 */
[----:B--2---:R-:W-:-:S04]  /*4770*/  I2FP.F32.U32 R3, R4 ;  /* 0x0000000400037245 */ /* 0x004fc80000201000 */
[----:B------:R-:W-:-:S07]  /*4780*/  F2FP.F16.F32.PACK_AB R3, RZ, R3 ;  /* 0x00000003ff03723e */ /* 0x000fce00000000ff */
.L_x_3356:
[----:B------:R-:W-:Y:S05]  /*4790*/  BSYNC B6 ;  /* 0x0000000000067941 */ /* 0x000fea0003800000 */
.L_x_3355:
[----:B------:R-:W-:Y:S01]  /*47a0*/  ISETP.NE.AND P0, PT, R26, RZ, PT ;  /* 0x000000ff1a00720c */ /* 0x000fe20003f05270 */
[----:B------:R-:W-:-:S12]  /*47b0*/  BSSY B3, `(.L_x_3389) ;  /* 0x00002c3000037945 */ /* 0x000fd80003800000 */
[----:B------:R-:W-:Y:S05]  /*47c0*/  @P0 BRA `(.L_x_3390) ;  /* 0x0000002c00040947 */ /* 0x000fea0003800000 */
        /* <DEDUP_REMOVED lines=13> */
[----:B------:R-:W-:Y:S02]  /*48a0*/  FSETP.NEU.FTZ.AND P0, PT, R12, RZ, PT ;  /* 0x000000ff0c00720b */ /* 0x000fe40003f1d000 */
[----:B------:R-:W-:Y:S02]  /*48b0*/  FSETP.NEU.FTZ.AND P1, PT, R2, RZ, PT ;  /* 0x000000ff0200720b */ /* 0x000fe40003f3d000 */
[----:B------:R-:W-:Y:S02]  /*48c0*/  FSETP.GEU.FTZ.AND P2, PT, R11, 0.00021143197955098003149, PT ;  /* 0x395db3d70b00780b */ /* 0x000fe40003f5e000 */
[----:B------:R-:W-:Y:S02]  /*48d0*/  FSETP.GEU.FTZ.AND P3, PT, |R12|, 0.00021143197955098003149, PT ;  /* 0x395db3d70c00780b */ /* 0x000fe40003f7e200 */
[----:B------:R-:W-:-:S04]  /*48e0*/  PLOP3.LUT P0, PT, P1, P0, PT, 0x2, 0x0 ;  /* 0x000000000000781c */ /* 0x000fc80000f00072 */
[----:B------:R-:W-:-:S13]  /*48f0*/  PLOP3.LUT P0, PT, P0, P3, P2, 0xf1, 0x0 ;  /* 0x000000000000781c */ /* 0x000fda0000707e21 */
[----:B------:R-:W-:Y:S05]  /*4900*/  @P0 BRA `(.L_x_3394) ;  /* 0x0000002800ac0947 */ /* 0x000fea0003800000 */
[----:B------:R-:W-:Y:S01]  /*4910*/  FADD.FTZ R5, R11, 1 ;  /* 0x3f8000000b057421 */ /* 0x000fe20000010000 */
        /* <DEDUP_REMOVED lines=23> */
[----:B------:R-:W-:-:S02]  /*4a90*/  LOP3.LUT R9, R9, 0x800000, RZ, 0xfc, !PT ;  /* 0x0080000009097812 */ /* 0x000fc400078efcff */
[----:B------:R-:W-:Y:S01]  /*4aa0*/  FSETP.NEU.FTZ.AND P1, PT, R8, +INF , PT ;  /* 0x7f8000000800780b */ /* 0x000fe20003f3d000 */
[----:B------:R-:W-:Y:S01]  /*4ab0*/  FFMA.FTZ R20, R23, R23, R20 ;  /* 0x0000001717147223 */ /* 0x000fe20000010014 */
[----:B------:R-:W0:Y:S08]  /*4ac0*/  MUFU.SQRT R14, R14 ;  /* 0x0000000e000e7308 */ /* 0x000e300000002000 */
        /* <DEDUP_REMOVED lines=10> */
[----:B------:R-:W-:-:S04]  /*4b70*/  @P0 FFMA.FTZ R4, R10, R10, -1 ;  /* 0xbf8000000a040423 */ /* 0x000fc8000001000a */
        /* <DEDUP_REMOVED lines=19> */
[----:B------:R-:W-:Y:S01]  /*4cb0*/  IMAD.MOV.U32 R21, RZ, RZ, 0x3e800000 ;  /* 0x3e800000ff157424 */ /* 0x000fe200078e00ff */
[----:B------:R-:W-:-:S04]  /*4cc0*/  MOV R23, 0x3d39bf78 ;  /* 0x3d39bf7800177802 */ /* 0x000fc80000000f00 */
[----:B------:R-:W0:Y:S02]  /*4cd0*/  MUFU.SQRT R13, R13 ;  /* 0x0000000d000d7308 */ /* 0x000e240000002000 */
[----:B0-----:R-:W-:-:S04]  /*4ce0*/  FADD.FTZ R4, R0, R13 ;  /* 0x0000000d00047221 */ /* 0x001fc80000010000 */
        /* <DEDUP_REMOVED lines=28> */
.L_x_3398:
        /* <DEDUP_REMOVED lines=10> */
.L_x_3400:
[----:B------:R-:W-:-:S04]  /*4f50*/  FADD.FTZ R4, -R5, R6 ;  /* 0x0000000605047221 */ /* 0x000fc80000010100 */
[----:B------:R-:W-:-:S07]  /*4f60*/  FMUL.FTZ R4, R4, 0.5 ;  /* 0x3f00000004047820 */ /* 0x000fce0000410000 */
.L_x_3401:
[----:B------:R-:W-:Y:S05]  /*4f70*/  BSYNC B1 ;  /* 0x0000000000017941 */ /* 0x000fea0003800000 */
.L_x_3399:
        /* <DEDUP_REMOVED lines=11> */
.L_x_3403:
[----:B------:R-:W-:-:S04]  /*5030*/  FADD.FTZ R8, R7, -R8 ;  /* 0x8000000807087221 */ /* 0x000fc80000010000 */
[----:B------:R-:W-:-:S07]  /*5040*/  FMUL.FTZ R9, R8, 0.5 ;  /* 0x3f00000008097820 */ /* 0x000fce0000410000 */
.L_x_3404:
[----:B------:R-:W-:Y:S05]  /*5050*/  BSYNC B1 ;  /* 0x0000000000017941 */ /* 0x000fea0003800000 */
.L_x_3402:
[----:B------:R-:W-:Y:S01]  /*5060*/  FADD.FTZ R9, R9, R4 ;  /* 0x0000000409097221 */ /* 0x000fe20000010000 */
[----:B------:R-:W-:Y:S01]  /*5070*/  FADD.FTZ R4, R10, 1 ;  /* 0x3f8000000a047421 */ /* 0x000fe20000010000 */
[----:B------:R-:W-:Y:S02]  /*5080*/  IMAD.MOV.U32 R21, RZ, RZ, 0x3e800000 ;  /* 0x3e800000ff157424 */ /* 0x000fe400078e00ff */
[----:B------:R-:W-:Y:S02]  /*5090*/  IMAD.MOV.U32 R23, RZ, RZ, 0x3d39bf78 ;  /* 0x3d39bf78ff177424 */ /* 0x000fe400078e00ff */
[----:B------:R-:W-:-:S04]  /*50a0*/  FMUL.FTZ R13, R4, R9 ;  /* 0x00000009040d7220 */ /* 0x000fc80000410000 */
        /* <DEDUP_REMOVED lines=30> */
.L_x_3397:
[----:B------:R0:W1:Y:S02]  /*5290*/  MUFU.SQRT R14, R15 ;  /* 0x0000000f000e7308 */ /* 0x0000640000002000 */
.L_x_3396:
[----:B------:R-:W-:Y:S05]  /*52a0*/  BSYNC B0 ;  /* 0x0000000000007941 */ /* 0x000fea0003800000 */
.L_x_3395:
        /* <DEDUP_REMOVED lines=33> */
[----:B------:R-:W-:Y:S01]  /*54c0*/  FSEL R7, R4, R7, !P0 ;  /* 0x0000000704077208 */ /* 0x000fe20004000000 */
[----:B------:R-:W-:Y:S06]  /*54d0*/  BRA `(.L_x_3409) ;  /* 0x0000000400c47947 */ /* 0x000fec0003800000 */
.L_x_3408:
        /* <DEDUP_REMOVED lines=17> */
.L_x_3414:
[----:B------:R-:W-:-:S04]  /*55f0*/  FADD.FTZ R4, -R5, R6 ;  /* 0x0000000605047221 */ /* 0x000fc80000010100 */
[----:B------:R-:W-:-:S07]  /*5600*/  FMUL.FTZ R4, R4, 0.5 ;  /* 0x3f00000004047820 */ /* 0x000fce0000410000 */
.L_x_3415:
[----:B------:R-:W-:Y:S05]  /*5610*/  BSYNC B5 ;  /* 0x0000000000057941 */ /* 0x000fea0003800000 */
.L_x_3413:
        /* <DEDUP_REMOVED lines=10> */
.L_x_3417:
[----:B------:R-:W-:-:S04]  /*56c0*/  FADD.FTZ R0, -R0, R7 ;  /* 0x0000000700007221 */ /* 0x000fc80000010100 */
[----:B------:R-:W-:-:S07]  /*56d0*/  FMUL.FTZ R5, R0, 0.5 ;  /* 0x3f00000000057820 */ /* 0x000fce0000410000 */
.L_x_3418:
[----:B------:R-:W-:Y:S05]  /*56e0*/  BSYNC B5 ;  /* 0x0000000000057941 */ /* 0x000fea0003800000 */
.L_x_3416:
[----:B------:R-:W-:Y:S01]  /*56f0*/  FADD.FTZ R5, R5, R4 ;  /* 0x0000000405057221 */ /* 0x000fe20000010000 */
[----:B------:R-:W-:-:S04]  /*5700*/  FADD.FTZ R10, R11, R10 ;  /* 0x0000000a0b0a7221 */ /* 0x000fc80000010000 */
[----:B------:R-:W-:-:S06]  /*5710*/  FMUL.FTZ R10, R10, R5 ;  /* 0x000000050a0a7220 */ /* 0x000fcc0000410000 */
[----:B------:R-:W2:Y:S01]  /*5720*/  MUFU.SQRT R10, R10 ;  /* 0x0000000a000a7308 */ /* 0x000ea20000002000 */
[----:B------:R-:W-:Y:S05]  /*5730*/  BRA `(.L_x_3419) ;  /* 0x0000000000487947 */ /* 0x000fea0003800000 */
.L_x_3412:
[----:B------:R-:W-:-:S13]  /*5740*/  FSETP.GT.FTZ.AND P0, PT, R11, 1, PT ;  /* 0x3f8000000b00780b */ /* 0x000fda0003f14000 */
[----:B------:R-:W-:Y:S01]  /*5750*/  @P0 FMUL.FTZ R6, R5, R0 ;  /* 0x0000000005060220 */ /* 0x000fe20000410000 */
[----:B------:R-:W-:-:S04]  /*5760*/  @!P0 FADD.FTZ R0, -R11, 1 ;  /* 0x3f8000000b008421 */ /* 0x000fc80000010100 */
[----:B------:R-:W-:Y:S01]  /*5770*/  @!P0 FMUL.FTZ R4, R5, R0 ;  /* 0x0000000005048220 */ /* 0x000fe20000410000 */
[----:B------:R-:W2:Y:S01]  /*5780*/  @P0 MUFU.SQRT R6, R6 ;  /* 0x0000000600060308 */ /* 0x000ea20000002000 */
[----:B------:R-:W-:-:S04]  /*5790*/  @P0 FMUL.FTZ R0, |R12|, 2.81474976710656000000e+14 ;  /* 0x578000000c000820 */ /* 0x000fc80000410200 */
[C---:B------:R-:W-:Y:S01]  /*57a0*/  @P0 FMUL.FTZ R0, R11.reuse, R0 ;  /* 0x000000000b000220 */ /* 0x040fe20000410000 */
[----:B------:R-:W-:Y:S02]  /*57b0*/  @P0 FMUL.FTZ R11, R11, 2.81474976710656000000e+14 ;  /* 0x578000000b0b0820 */ /* 0x000fe40000410000 */
[----:B------:R-:W-:Y:S08]  /*57c0*/  @!P0 MUFU.SQRT R10, R4 ;  /* 0x00000004000a8308 */ /* 0x000ff00000002000 */
[----:B--2---:R-:W2:Y:S02]  /*57d0*/  @P0 MUFU.RCP R5, R6 ;  /* 0x0000000600050308 */ /* 0x004ea40000001000 */
[----:B--2---:R-:W-:Y:S01]  /*57e0*/  @P0 FMUL.FTZ R10, R0, R5 ;  /* 0x00000005000a0220 */ /* 0x004fe20000410000 */
[----:B------:R-:W-:Y:S06]  /*57f0*/  BRA `(.L_x_3419) ;  /* 0x0000000000187947 */ /* 0x000fec0003800000 */
.L_x_3411:
[----:B------:R-:W-:Y:S01]  /*5800*/  FADD.FTZ R0, R10, 1 ;  /* 0x3f8000000a007421 */ /* 0x000fe20000010000 */
[----:B0-----:R-:W-:Y:S01]  /*5810*/  MUFU.SQRT R15, R15 ;  /* 0x0000000f000f7308 */ /* 0x001fe20000002000 */
[----:B------:R-:W-:Y:S02]  /*5820*/  IMAD.MOV.U32 R11, RZ, RZ, 0x3f800000 ;  /* 0x3f800000ff0b7424 */ /* 0x000fe400078e00ff */
[----:B------:R-:W-:-:S06]  /*5830*/  FMUL.FTZ R0, R0, 0.5 ;  /* 0x3f00000000007820 */ /* 0x000fcc0000410000 */
[----:B------:R-:W0:Y:S02]  /*5840*/  MUFU.SQRT R0, R0 ;  /* 0x0000000000007308 */ /* 0x000e240000002000 */
[----:B0-----:R-:W-:-:S07]  /*5850*/  FMUL.FTZ R10, R15, R0 ;  /* 0x000000000f0a7220 */ /* 0x001fce0000410000 */
.L_x_3419:
[----:B------:R-:W-:Y:S05]  /*5860*/  BSYNC B1 ;  /* 0x0000000000017941 */ /* 0x000fea0003800000 */
.L_x_3410:
[----:B------:R-:W-:Y:S05]  /*5870*/  BRA `(.L_x_3420) ;  /* 0x0000000000087947 */ /* 0x000fea0003800000 */
.L_x_3407:
[----:B------:R-:W-:Y:S01]  /*5880*/  FMUL.FTZ R10, R10, 16777216 ;  /* 0x4b8000000a0a7820 */ /* 0x000fe20000410000 */
[----:B------:R-:W-:-:S07]  /*5890*/  FMUL.FTZ R11, R11, 16777216 ;  /* 0x4b8000000b0b7820 */ /* 0x000fce0000410000 */
.L_x_3420:
[----:B------:R-:W-:Y:S05]  /*58a0*/  BSYNC B0 ;  /* 0x0000000000007941 */ /* 0x000fea0003800000 */
.L_x_3406:
[C---:B------:R-:W-:Y:S01]  /*58b0*/  FADD.FTZ R0, |R11|.reuse, -RZ ;  /* 0x800000ff0b007221 */ /* 0x040fe20000010200 */
[----:B--2---:R-:W-:Y:S01]  /*58c0*/  FADD.FTZ R5, |R10|, -RZ ;  /* 0x800000ff0a057221 */ /* 0x004fe20000010200 */
[----:B------:R-:W-:Y:S01]  /*58d0*/  FSETP.GT.FTZ.AND P6, PT, |R11|, |R10|, PT ;  /* 0x4000000a0b00720b */ /* 0x000fe20003fd4200 */
[----:B------:R-:W-:Y:S03]  /*58e0*/  BSSY B5, `(.L_x_3421) ;  /* 0x000000f000057945 */ /* 0x000fe60003800000 */
[----:B0-----:R-:W-:Y:S02]  /*58f0*/  FSEL R15, R0, R5, P6 ;  /* 0x00000005000f7208 */ /* 0x001fe40003000000 */
        /* <DEDUP_REMOVED lines=11> */
[----:B-1----:R-:W-:Y:S05]  /*59b0*/  CALL.REL.NOINC `($__internal_1_$__cuda_sm3x_div_rn_ftz_f32_slowpath) ;  /* 0x000000e000507944 */ /* 0x002fea0003c00000 */
[----:B------:R-:W-:-:S07]  /*59c0*/  MOV R4, R0 ;  /* 0x0000000000047202 */ /* 0x000fce0000000f00 */
.L_x_3422:
[----:B------:R-:W-:Y:S05]  /*59d0*/  BSYNC B5 ;  /* 0x0000000000057941 */ /* 0x000fea0003800000 */
.L_x_3421:
        /* <DEDUP_REMOVED lines=18> */
.L_x_3424:
[----:B------:R-:W-:Y:S01]  /*5b00*/  ISETP.GE.AND P0, PT, R10, RZ, PT ;  /* 0x000000ff0a00720c */ /* 0x000fe20003f06270 */
[----:B------:R-:W-:-:S12]  /*5b10*/  IMAD.MOV.U32 R5, RZ, RZ, 0x3fd774eb ;  /* 0x3fd774ebff057424 */ /* 0x000fd800078e00ff */
[----:B------:R-:W-:-:S04]  /*5b20*/  @P0 FFMA.FTZ R4, R5, 0.93318945169448852539, -R4 ;  /* 0x3f6ee58105040823 */ /* 0x000fc80000010804 */
[----:B------:R-:W-:-:S07]  /*5b30*/  @!P0 FFMA.FTZ R4, R5, 0.93318945169448852539, R4 ;  /* 0x3f6ee58105048823 */ /* 0x000fce0000010004 */
.L_x_3425:
[----:B------:R-:W-:Y:S05]  /*5b40*/  BSYNC B0 ;  /* 0x0000000000007941 */ /* 0x000fea0003800000 */
.L_x_3423:
[C---:B------:R-:W-:Y:S01]  /*5b50*/  FSETP.NEU.FTZ.AND P0, PT, |R10|.reuse, |R11|, PT ;  /* 0x4000000b0a00720b */ /* 0x040fe20003f1d200 */
        /* <DEDUP_REMOVED lines=9> */
.L_x_3409:
[----:B------:R-:W-:Y:S05]  /*5bf0*/  BSYNC B4 ;  /* 0x0000000000047941 */ /* 0x000fea0003800000 */
.L_x_3405:
[----:B------:R-:W-:Y:S02]  /*5c00*/  LOP3.LUT R2, R7, 0x80000000, R2, 0xb8, !PT ;  /* 0x8000000007027812 */ /* 0x000fe400078eb802 */
[----:B-1----:R-:W-:Y:S01]  /*5c10*/  LOP3.LUT R12, R14, 0x80000000, R12, 0xb8, !PT ;  /* 0x800000000e0c7812 */ /* 0x002fe200078eb80c */
[----:B------:R-:W-:Y:S06]  /*5c20*/  BRA `(.L_x_3394) ;  /* 0x0000001400e47947 */ /* 0x000fec0003800000 */
.L_x_3393:
        /* <DEDUP_REMOVED lines=17> */
[----:B------:R-:W-:Y:S01]  /*5d40*/  FMUL.FTZ R15, R0, R0 ;  /* 0x00000000000f7220 */ /* 0x000fe20000410000 */
[----:B------:R-:W-:Y:S03]  /*5d50*/  BSSY B5, `(.L_x_3430) ;  /* 0x000000d000057945 */ /* 0x000fe60003800000 */
[----:B------:R-:W-:-:S03]  /*5d60*/  FFMA.FTZ R15, R10, R10, R15 ;  /* 0x0000000a0a0f7223 */ /* 0x000fc6000001000f */
        /* <DEDUP_REMOVED lines=9> */
[----:B------:R-:W-:Y:S05]  /*5e00*/  CALL.REL.NOINC `($__internal_1_$__cuda_sm3x_div_rn_ftz_f32_slowpath) ;  /* 0x000000dc003c7944 */ /* 0x000fea0003c00000 */
[----:B------:R-:W-:-:S07]  /*5e10*/  MOV R4, R0 ;  /* 0x0000000000047202 */ /* 0x000fce0000000f00 */
.L_x_3431:
[----:B------:R-:W-:Y:S05]  /*5e20*/  BSYNC B5 ;  /* 0x0000000000057941 */ /* 0x000fea0003800000 */
.L_x_3430:
        /* <DEDUP_REMOVED lines=18> */
.L_x_3433:
[----:B------:R-:W-:Y:S01]  /*5f50*/  ISETP.GE.AND P0, PT, R11, RZ, PT ;  /* 0x000000ff0b00720c */ /* 0x000fe20003f06270 */
[----:B------:R-:W-:-:S12]  /*5f60*/  IMAD.MOV.U32 R5, RZ, RZ, 0x3fd774eb ;  /* 0x3fd774ebff057424 */ /* 0x000fd800078e00ff */
[----:B------:R-:W-:-:S04]  /*5f70*/  @P0 FFMA.FTZ R4, R5, 0.93318945169448852539, -R4 ;  /* 0x3f6ee58105040823 */ /* 0x000fc80000010804 */
[----:B------:R-:W-:-:S07]  /*5f80*/  @!P0 FFMA.FTZ R4, R5, 0.93318945169448852539, R4 ;  /* 0x3f6ee58105048823 */ /* 0x000fce0000010004 */
.L_x_3434:
[----:B------:R-:W-:Y:S05]  /*5f90*/  BSYNC B0 ;  /* 0x0000000000007941 */ /* 0x000fea0003800000 */
.L_x_3432:
[C---:B------:R-:W-:Y:S01]  /*5fa0*/  FSETP.NEU.FTZ.AND P1, PT, |R11|.reuse, |R14|, PT ;  /* 0x4000000e0b00720b */ /* 0x040fe20003f3d200 */
        /* <DEDUP_REMOVED lines=12> */
.L_x_3429:
        /* <DEDUP_REMOVED lines=13> */
.L_x_3437:
[----:B------:R-:W-:Y:S05]  /*6140*/  BSYNC B5 ;  /* 0x0000000000057941 */ /* 0x000fea0003800000 */
.L_x_3436:
        /* <DEDUP_REMOVED lines=18> */
.L_x_3439:
[----:B------:R-:W-:Y:S01]  /*6270*/  ISETP.GE.AND P0, PT, R11, RZ, PT ;  /* 0x000000ff0b00720c */ /* 0x000fe20003f06270 */
[----:B------:R-:W-:-:S12]  /*6280*/  IMAD.MOV.U32 R5, RZ, RZ, 0x3fd774eb ;  /* 0x3fd774ebff057424 */ /* 0x000fd800078e00ff */
[----:B------:R-:W-:-:S04]  /*6290*/  @P0 FFMA.FTZ R4, R5, 0.93318945169448852539, -R4 ;  /* 0x3f6ee58105040823 */ /* 0x000fc80000010804 */
[----:B------:R-:W-:-:S07]  /*62a0*/  @!P0 FFMA.FTZ R4, R5, 0.93318945169448852539, R4 ;  /* 0x3f6ee58105048823 */ /* 0x000fce0000010004 */
.L_x_3440:
[----:B------:R-:W-:Y:S05]  /*62b0*/  BSYNC B0 ;  /* 0x0000000000007941 */ /* 0x000fea0003800000 */
.L_x_3438:
        /* <DEDUP_REMOVED lines=11> */
[----:B------:R-:W-:-:S04]  /*6370*/  FFMA.FTZ R7, R6, R6, R7 ;  /* 0x0000000606077223 */ /* 0x000fc80000010007 */
[----:B------:R-:W0:Y:S02]  /*6380*/  MUFU.SQRT R6, R7 ;  /* 0x0000000700067308 */ /* 0x000e240000002000 */
[----:B0-----:R-:W-:Y:S01]  /*6390*/  @P0 FMUL.FTZ R0, R5, R6 ;  /* 0x0000000605000220 */ /* 0x001fe20000410000 */
[----:B------:R-:W-:Y:S01]  /*63a0*/  FSETP.NEU.FTZ.AND P0, PT, R15, +INF , PT ;  /* 0x7f8000000f00780b */ /* 0x000fe20003f1d000 */
[----:B------:R-:W-:-:S03]  /*63b0*/  IMAD.MOV.U32 R5, RZ, RZ, 0x4016cbe4 ;  /* 0x4016cbe4ff057424 */ /* 0x000fc600078e00ff */
[----:B------:R-:W-:Y:S02]  /*63c0*/  FSEL R0, R0, +INF , P0 ;  /* 0x7f80000000007808 */ /* 0x000fe40000000000 */
        /* <DEDUP_REMOVED lines=10> */
.L_x_3428:
[----:B------:R-:W-:Y:S01]  /*6470*/  FMUL.FTZ R4, R11, 0.36787945032119750977 ;  /* 0x3ebc5ab20b047820 */ /* 0x000fe20000410000 */
[----:B------:R-:W-:Y:S01]  /*6480*/  FMUL.FTZ R5, R14, 0.36787945032119750977 ;  /* 0x3ebc5ab20e057820 */ /* 0x000fe20000410000 */
[----:B------:R-:W-:Y:S01]  /*6490*/  IMAD.MOV.U32 R15, RZ, RZ, 0x3f800000 ;  /* 0x3f800000ff0f7424 */ /* 0x000fe200078e00ff */
[----:B------:R-:W-:Y:S01]  /*64a0*/  BSSY B5, `(.L_x_3441) ;  /* 0x000001f000057945 */ /* 0x000fe20003800000 */
[----:B------:R-:W-:Y:S01]  /*64b0*/  FADD.FTZ R4, |R4|, -RZ ;  /* 0x800000ff04047221 */ /* 0x000fe20000010200 */
[----:B------:R-:W-:-:S05]  /*64c0*/  FADD.FTZ R5, |R5|, -RZ ;  /* 0x800000ff05057221 */ /* 0x000fca0000010200 */
[CC--:B------:R-:W-:Y:S02]  /*64d0*/  VIMNMX R6, R4.reuse, R5.reuse, !PT ;  /* 0x0000000504067248 */ /* 0x0c0fe40007fe0100 */
[----:B------:R-:W-:Y:S02]  /*64e0*/  VIMNMX R4, R4, R5, PT ;  /* 0x0000000504047248 */ /* 0x000fe40003fe0100 */
[----:B------:R-:W-:Y:S02]  /*64f0*/  LOP3.LUT R7, R6, 0xfe000000, RZ, 0xc0, !PT ;  /* 0xfe00000006077812 */ /* 0x000fe400078ec0ff */
[----:B------:R-:W-:Y:S02]  /*6500*/  FSETP.NEU.FTZ.AND P0, PT, R4, RZ, PT ;  /* 0x000000ff0400720b */ /* 0x000fe40003f1d000 */
[C---:B------:R-:W-:Y:S02]  /*6510*/  IADD3 R5, -R7.reuse, 0x7e800000, RZ ;  /* 0x7e80000007057810 */ /* 0x040fe40007ffe1ff */
[----:B------:R-:W-:-:S03]  /*6520*/  LOP3.LUT R7, R7, 0x800000, RZ, 0xfc, !PT ;  /* 0x0080000007077812 */ /* 0x000fc600078efcff */
[-C--:B------:R-:W-:Y:S01]  /*6530*/  FMUL.FTZ R8, R4, R5.reuse ;  /* 0x0000000504087220 */ /* 0x080fe20000410000 */
[----:B------:R-:W-:-:S03]  /*6540*/  FMUL.FTZ R5, R6, R5 ;  /* 0x0000000506057220 */ /* 0x000fc60000410000 */
[----:B------:R-:W-:-:S04]  /*6550*/  FMUL.FTZ R8, R8, R8 ;  /* 0x0000000808087220 */ /* 0x000fc80000410000 */
[----:B------:R-:W-:Y:S02]  /*6560*/  FFMA.FTZ R8, R5, R5, R8 ;  /* 0x0000000505087223 */ /* 0x000fe40000010008 */
[----:B------:R-:W-:Y:S08]  /*6570*/  MUFU.RCP R5, R10 ;  /* 0x0000000a00057308 */ /* 0x000ff00000001000 */
        /* <DEDUP_REMOVED lines=15> */
[----:B------:R-:W-:Y:S05]  /*6670*/  CALL.REL.NOINC `($__internal_1_$__cuda_sm3x_div_rn_ftz_f32_slowpath) ;  /* 0x000000d400207944 */ /* 0x000fea0003c00000 */
[----:B------:R-:W-:-:S07]  /*6680*/  IMAD.MOV.U32 R4, RZ, RZ, R0 ;  /* 0x000000ffff047224 */ /* 0x000fce00078e0000 */
.L_x_3442:
[----:B------:R-:W-:Y:S05]  /*6690*/  BSYNC B5 ;  /* 0x0000000000057941 */ /* 0x000fea0003800000 */
.L_x_3441:
        /* <DEDUP_REMOVED lines=18> */
.L_x_3444:
[----:B------:R-:W-:Y:S01]  /*67c0*/  ISETP.GE.AND P0, PT, R11, RZ, PT ;  /* 0x000000ff0b00720c */ /* 0x000fe20003f06270 */
[----:B------:R-:W-:-:S12]  /*67d0*/  IMAD.MOV.U32 R5, RZ, RZ, 0x3fd774eb ;  /* 0x3fd774ebff057424 */ /* 0x000fd800078e00ff */
[----:B------:R-:W-:-:S04]  /*67e0*/  @P0 FFMA.FTZ R4, R5, 0.93318945169448852539, -R4 ;  /* 0x3f6ee58105040823 */ /* 0x000fc80000010804 */
[----:B------:R-:W-:-:S07]  /*67f0*/  @!P0 FFMA.FTZ R4, R5, 0.93318945169448852539, R4 ;  /* 0x3f6ee58105048823 */ /* 0x000fce0000010004 */
.L_x_3445:
[----:B------:R-:W-:Y:S05]  /*6800*/  BSYNC B0 ;  /* 0x0000000000007941 */ /* 0x000fea0003800000 */
.L_x_3443:
        /* <DEDUP_REMOVED lines=11> */
.L_x_3427:
        /* <DEDUP_REMOVED lines=22> */
[----:B------:R-:W-:Y:S05]  /*6a20*/  CALL.REL.NOINC `($__internal_1_$__cuda_sm3x_div_rn_ftz_f32_slowpath) ;  /* 0x000000d000347944 */ /* 0x000fea0003c00000 */
[----:B------:R-:W-:-:S07]  /*6a30*/  IMAD.MOV.U32 R4, RZ, RZ, R0 ;  /* 0x000000ffff047224 */ /* 0x000fce00078e0000 */
.L_x_3449:
[----:B------:R-:W-:Y:S05]  /*6a40*/  BSYNC B5 ;  /* 0x0000000000057941 */ /* 0x000fea0003800000 */
.L_x_3448:
[----:B------:R-:W-:Y:S02]  /*6a50*/  IMAD.MOV.U32 R5, RZ, RZ, 0x3b33710b ;  /* 0x3b33710bff057424 */ /* 0x000fe400078e00ff */
[----:B------:R-:W-:Y:S01]  /*6a60*/  FMUL.FTZ R0, R4, R4 ;  /* 0x0000000404007220 */ /* 0x000fe20000410000 */
[----:B------:R-:W-:Y:S01]  /*6a70*/  @!P6 IMAD.MOV.U32 R7, RZ, RZ, 0x3fd774eb ;  /* 0x3fd774ebff07e424 */ /* 0x000fe200078e00ff */
[----:B------:R-:W0:Y:S01]  /*6a80*/  MUFU.LG2 R14, R14 ;  /* 0x0000000e000e7308 */ /* 0x000e220000000c00 */
[----:B------:R-:W-:Y:S01]  /*6a90*/  FSETP.NEU.FTZ.AND P0, PT, |R12|, R11, PT ;  /* 0x0000000b0c00720b */ /* 0x000fe20003f1d200 */
[----:B------:R-:W-:Y:S01]  /*6aa0*/  FFMA.FTZ R5, R0, R5, -0.015681877732276916504 ;  /* 0xbc80774800057423 */ /* 0x000fe20000010005 */
[----:B------:R-:W-:Y:S01]  /*6ab0*/  FSETP.NEU.FTZ.AND P1, PT, R10, RZ, PT ;  /* 0x000000ff0a00720b */ /* 0x000fe20003f3d000 */
[----:B------:R-:W-:Y:S02]  /*6ac0*/  FADD.FTZ R11, |R12|, R11 ;  /* 0x0000000b0c0b7221 */ /* 0x000fe40000010200 */
[----:B------:R-:W-:-:S04]  /*6ad0*/  FFMA.FTZ R5, R0, R5, 0.042200751602649688721 ;  /* 0x3d2cdab200057423 */ /* 0x000fc80000010005 */
[----:B------:R-:W-:-:S04]  /*6ae0*/  FFMA.FTZ R5, R0, R5, -0.074792981147766113281 ;  /* 0xbd992d1000057423 */ /* 0x000fc80000010005 */
[----:B------:R-:W-:Y:S01]  /*6af0*/  FFMA.FTZ R5, R0, R5, 0.10640415549278259277 ;  /* 0x3dd9ea6c00057423 */ /* 0x000fe20000010005 */
[----:B0-----:R-:W-:-:S03]  /*6b00*/  FMUL.FTZ.D2 R15, R14, 0.69314718246459960938 ;  /* 0x3f3172180e0f7820 */ /* 0x001fc60000310000 */
        /* <DEDUP_REMOVED lines=12> */
.L_x_3447:
        /* <DEDUP_REMOVED lines=12> */
[----:B------:R-:W-:-:S07]  /*6c90*/  IMAD.MOV.U32 R4, RZ, RZ, R0 ;  /* 0x000000ffff047224 */ /* 0x000fce00078e0000 */
.L_x_3451:
[----:B------:R-:W-:Y:S05]  /*6ca0*/  BSYNC B5 ;  /* 0x0000000000057941 */ /* 0x000fea0003800000 */
.L_x_3450:
        /* <DEDUP_REMOVED lines=14> */
[----:B------:R-:W-:Y:S02]  /*6d90*/  FFMA.FTZ R8, R5, R8, -0.074792981147766113281 ;  /* 0xbd992d1005087423 */ /* 0x000fe40000010008 */
        /* <DEDUP_REMOVED lines=11> */
[----:B------:R-:W-:Y:S01]  /*6e50*/  FADD.FTZ R6, |R12|, R11 ;  /* 0x0000000b0c067221 */ /* 0x000fe20000010200 */
[----:B------:R-:W-:Y:S02]  /*6e60*/  FSEL R0, R0, +INF , P0 ;  /* 0x7f80000000007808 */ /* 0x000fe40000000000 */
[----:B------:R-:W-:Y:S01]  /*6e70*/  @!P6 FFMA.FTZ R4, R7, 0.93318945169448852539, -R4 ;  /* 0x3f6ee5810704e823 */ /* 0x000fe20000010804 */
[----:B------:R-:W-:-:S03]  /*6e80*/  FSETP.NEU.FTZ.AND P0, PT, |R12|, R11, PT ;  /* 0x0000000b0c00720b */ /* 0x000fc60003f1d200 */
        /* <DEDUP_REMOVED lines=8> */
.L_x_3446:
        /* <DEDUP_REMOVED lines=32> */
[----:B------:R-:W-:Y:S05]  /*7110*/  CALL.REL.NOINC `($__internal_1_$__cuda_sm3x_div_rn_ftz_f32_slowpath) ;  /* 0x000000c800787944 */ /* 0x000fea0003c00000 */
[----:B------:R-:W-:-:S07]  /*7120*/  IMAD.MOV.U32 R4, RZ, RZ, R0 ;  /* 0x000000ffff047224 */ /* 0x000fce00078e0000 */
.L_x_3453:
[----:B------:R-:W-:Y:S05]  /*7130*/  BSYNC B5 ;  /* 0x0000000000057941 */ /* 0x000fea0003800000 */
.L_x_3452:
[----:B------:R-:W-:Y:S02]  /*7140*/  IMAD.MOV.U32 R5, RZ, RZ, 0x3b33710b ;  /* 0x3b33710bff057424 */ /* 0x000fe400078e00ff */
[----:B------:R-:W-:Y:S01]  /*7150*/  FMUL.FTZ R0, R4, R4 ;  /* 0x0000000404007220 */ /* 0x000fe20000410000 */
[----:B------:R-:W-:Y:S02]  /*7160*/  @!P6 MOV R7, 0x3fd774eb ;  /* 0x3fd774eb0007e802 */ /* 0x000fe40000000f00 */
[----:B------:R-:W-:Y:S01]  /*7170*/  FSETP.NEU.FTZ.AND P0, PT, |R12|, R11, PT ;  /* 0x0000000b0c00720b */ /* 0x000fe20003f1d200 */
        /* <DEDUP_REMOVED lines=8> */
[----:B------:R-:W-:Y:S01]  /*7200*/  FMUL.FTZ R5, R0, R5 ;  /* 0x0000000500057220 */ /* 0x000fe20000410000 */
[----:B------:R-:W-:-:S03]  /*7210*/  FADD.FTZ R0, |R12|, R11 ;  /* 0x0000000b0c007221 */ /* 0x000fc60000010200 */
[----:B------:R-:W-:-:S04]  /*7220*/  FFMA.FTZ R4, R5, R4, R4 ;  /* 0x0000000405047223 */ /* 0x000fc80000010004 */
[----:B------:R-:W-:-:S05]  /*7230*/  @!P6 FFMA.FTZ R4, R7, 0.93318945169448852539, -R4 ;  /* 0x3f6ee5810704e823 */ /* 0x000fca0000010804 */
[----:B------:R-:W-:Y:S02]  /*7240*/  FSEL R4, R4, 0.78539818525314331055, P0 ;  /* 0x3f490fdb04047808 */ /* 0x000fe40000000000 */
[----:B------:R-:W-:Y:S02]  /*7250*/  FSETP.GTU.FTZ.AND P0, PT, |R0|, +INF , PT ;  /* 0x7f8000000000780b */ /* 0x000fe40003f1c200 */
[----:B------:R-:W-:-:S04]  /*7260*/  FSEL R5, R4, RZ, P1 ;  /* 0x000000ff04057208 */ /* 0x000fc80000800000 */
[----:B------:R-:W-:-:S04]  /*7270*/  LOP3.LUT R5, R5, 0x80000000, R2, 0xb8, !PT ;  /* 0x8000000005057812 */ /* 0x000fc800078eb802 */
[----:B------:R-:W-:-:S07]  /*7280*/  FSEL R5, R0, R5, P0 ;  /* 0x0000000500057208 */ /* 0x000fce0000000000 */
.L_x_3435:
[----:B------:R-:W-:Y:S05]  /*7290*/  BSYNC B4 ;  /* 0x0000000000047941 */ /* 0x000fea0003800000 */
.L_x_3426:
[----:B------:R-:W-:Y:S01]  /*72a0*/  FADD.FTZ R15, R15, 0.69314718246459960938 ;  /* 0x3f3172180f0f7421 */ /* 0x000fe20000010000 */
[----:B------:R-:W-:-:S04]  /*72b0*/  LOP3.LUT R2, R5, 0x80000000, R2, 0xb8, !PT ;  /* 0x8000000005027812 */ /* 0x000fc800078eb802 */
[----:B------:R-:W-:Y:S01]  /*72c0*/  LOP3.LUT R12, R15, 0x80000000, R12, 0xb8, !PT ;  /* 0x800000000f0c7812 */ /* 0x000fe200078eb80c */
[----:B------:R-:W-:Y:S06]  /*72d0*/  BRA `(.L_x_3394) ;  /* 0x0000000000387947 */ /* 0x000fec0003800000 */
.L_x_3392:
[----:B------:R-:W-:-:S13]  /*72e0*/  FSETP.NEU.FTZ.AND P0, PT, |R12|, +INF , PT ;  /* 0x7f8000000c00780b */ /* 0x000fda0003f1d200 */
[----:B------:R-:W-:Y:S01]  /*72f0*/  @!P0 FADD.FTZ R2, R2, R2 ;  /* 0x0000000202028221 */ /* 0x000fe20000010000 */
[----:B------:R-:W-:Y:S06]  /*7300*/  @!P0 BRA `(.L_x_3394) ;  /* 0x00000000002c8947 */ /* 0x000fec0003800000 */
[----:B------:R-:W-:-:S13]  /*7310*/  FSETP.NEU.FTZ.AND P0, PT, R11, +INF , PT ;  /* 0x7f8000000b00780b */ /* 0x000fda0003f1d000 */
[----:B------:R-:W-:Y:S01]  /*7320*/  @!P0 FADD.FTZ R0, R12, R12 ;  /* 0x0000000c0c008221 */ /* 0x000fe20000010000 */
[----:B------:R-:W-:-:S03]  /*7330*/  @!P0 IMAD.MOV.U32 R12, RZ, RZ, R2 ;  /* 0x000000ffff0c8224 */ /* 0x000fc600078e0002 */
        /* <DEDUP_REMOVED lines=8> */
.L_x_3394:
[----:B------:R-:W-:Y:S05]  /*73c0*/  BSYNC B2 ;  /* 0x0000000000027941 */ /* 0x000fea0003800000 */
.L_x_3391:
[----:B0-----:R-:W-:-:S07]  /*73d0*/  F2FP.F16.F32.PACK_AB R15, R12, R2 ;  /* 0x000000020c0f723e */ /* 0x001fce00000000ff */
.L_x_3390:
[----:B------:R-:W-:Y:S05]  /*73e0*/  BSYNC B3 ;  /* 0x0000000000037941 */ /* 0x000fea0003800000 */
.L_x_3389:
[----:B------:R-:W0:Y:S01]  /*73f0*/  S2R R2, SR_TID.X ;  /* 0x0000000000027919 */ /* 0x000e220000002100 */
[----:B------:R-:W-:Y:S01]  /*7400*/  BSSY B3, `(.L_x_3454) ;  /* 0x00002c5000037945 */ /* 0x000fe20003800000 */
[----:B0-----:R-:W-:-:S05]  /*7410*/  VIADD R0, R2, 0x80 ;  /* 0x0000008002007836 */ /* 0x001fca0000000000 */
[----:B------:R-:W-:-:S13]  /*7420*/  ISETP.GE.AND P0, PT, R0, R27, PT ;  /* 0x0000001b0000720c */ /* 0x000fda0003f06270 */
        /* <DEDUP_REMOVED lines=79> */
[----:B------:R-:W-:Y:S01]  /*7920*/  HFMA2.MMA R21, -RZ, RZ, 1.875, 0 ;  /* 0x3f800000ff157435 */ /* 0x000fe200000001ff */
[----:B------:R-:W-:-:S04]  /*7930*/  IMAD.MOV.U32 R23, RZ, RZ, 0x3d39bf78 ;  /* 0x3d39bf78ff177424 */ /* 0x000fc800078e00ff */
        /* <DEDUP_REMOVED lines=9> */
[----:B------:R-:W-:Y:S02]  /*79d0*/  FFMA.FTZ R21, R14, 0.25, -R21 ;  /* 0x3e8000000e157823 */ /* 0x000fe40000010815 */
        /* <DEDUP_REMOVED lines=20> */
.L_x_3463:
        /* <DEDUP_REMOVED lines=10> */
.L_x_3465:
[----:B------:R-:W-:-:S04]  /*7bc0*/  FADD.FTZ R4, -R5, R6 ;  /* 0x0000000605047221 */ /* 0x000fc80000010100 */
[----:B------:R-:W-:-:S07]  /*7bd0*/  FMUL.FTZ R4, R4, 0.5 ;  /* 0x3f00000004047820 */ /* 0x000fce0000410000 */
.L_x_3466:
[----:B------:R-:W-:Y:S05]  /*7be0*/  BSYNC B1 ;  /* 0x0000000000017941 */ /* 0x000fea0003800000 */
.L_x_3464:
        /* <DEDUP_REMOVED lines=11> */
.L_x_3468:
[----:B------:R-:W-:-:S04]  /*7ca0*/  FADD.FTZ R8, R7, -R8 ;  /* 0x8000000807087221 */ /* 0x000fc80000010000 */
[----:B------:R-:W-:-:S07]  /*7cb0*/  FMUL.FTZ R9, R8, 0.5 ;  /* 0x3f00000008097820 */ /* 0x000fce0000410000 */
.L_x_3469:
[----:B------:R-:W-:Y:S05]  /*7cc0*/  BSYNC B1 ;  /* 0x0000000000017941 */ /* 0x000fea0003800000 */
.L_x_3467:
        /* <DEDUP_REMOVED lines=11> */
[----:B------:R-:W-:Y:S02]  /*7d80*/  IADD3 R14, -R9, 0x40800000, RZ ;  /* 0x40800000090e7810 */ /* 0x000fe40007ffe1ff */
[-C--:B------:R-:W-:Y:S02]  /*7d90*/  IADD3 R8, R4, -R9.reuse, RZ ;  /* 0x8000000904087210 */ /* 0x080fe40007ffe0ff */
[----:B------:R-:W-:Y:S01]  /*7da0*/  I2FP.F32.S32 R9, R9 ;  /* 0x0000000900097245 */ /* 0x000fe20000201400 */
[----:B------:R-:W-:-:S04]  /*7db0*/  FFMA.FTZ R21, R14, 0.25, -R21 ;  /* 0x3e8000000e157823 */ /* 0x000fc80000010815 */
        /* <DEDUP_REMOVED lines=20> */
.L_x_3462:
[----:B------:R0:W1:Y:S02]  /*7f00*/  MUFU.SQRT R14, R18 ;  /* 0x00000012000e7308 */ /* 0x0000640000002000 */
.L_x_3461:
[----:B------:R-:W-:Y:S05]  /*7f10*/  BSYNC B0 ;  /* 0x0000000000007941 */ /* 0x000fea0003800000 */
.L_x_3460:
        /* <DEDUP_REMOVED lines=35> */
.L_x_3473:
        /* <DEDUP_REMOVED lines=17> */
.L_x_3479:
[----:B------:R-:W-:-:S04]  /*8260*/  FADD.FTZ R4, -R5, R6 ;  /* 0x0000000605047221 */ /* 0x000fc80000010100 */
[----:B------:R-:W-:-:S07]  /*8270*/  FMUL.FTZ R4, R4, 0.5 ;  /* 0x3f00000004047820 */ /* 0x000fce0000410000 */
.L_x_3480:
[----:B------:R-:W-:Y:S05]  /*8280*/  BSYNC B5 ;  /* 0x0000000000057941 */ /* 0x000fea0003800000 */
.L_x_3478:
        /* <DEDUP_REMOVED lines=10> */
.L_x_3482:
[----:B------:R-:W-:-:S04]  /*8330*/  FADD.FTZ R0, -R0, R7 ;  /* 0x0000000700007221 */ /* 0x000fc80000010100 */
[----:B------:R-:W-:-:S07]  /*8340*/  FMUL.FTZ R5, R0, 0.5 ;  /* 0x3f00000000057820 */ /* 0x000fce0000410000 */
.L_x_3483:
[----:B------:R-:W-:Y:S05]  /*8350*/  BSYNC B5 ;  /* 0x0000000000057941 */ /* 0x000fea0003800000 */
.L_x_3481:
[----:B------:R-:W-:Y:S01]  /*8360*/  FADD.FTZ R5, R5, R4 ;  /* 0x0000000405057221 */ /* 0x000fe20000010000 */
[----:B------:R-:W-:-:S04]  /*8370*/  FADD.FTZ R10, R11, R10 ;  /* 0x0000000a0b0a7221 */ /* 0x000fc80000010000 */
[----:B------:R-:W-:-:S06]  /*8380*/  FMUL.FTZ R10, R10, R5 ;  /* 0x000000050a0a7220 */ /* 0x000fcc0000410000 */
[----:B------:R-:W2:Y:S01]  /*8390*/  MUFU.SQRT R10, R10 ;  /* 0x0000000a000a7308 */ /* 0x000ea20000002000 */
[----:B------:R-:W-:Y:S05]  /*83a0*/  BRA `(.L_x_3484) ;  /* 0x0000000000487947 */ /* 0x000fea0003800000 */
.L_x_3477:
        /* <DEDUP_REMOVED lines=12> */
.L_x_3476:
[----:B------:R-:W-:Y:S01]  /*8470*/  FADD.FTZ R0, R10, 1 ;  /* 0x3f8000000a007421 */ /* 0x000fe20000010000 */
[----:B------:R-:W-:Y:S01]  /*8480*/  MUFU.SQRT R5, R18 ;  /* 0x0000001200057308 */ /* 0x000fe20000002000 */
[----:B------:R-:W-:Y:S02]  /*8490*/  MOV R11, 0x3f800000 ;  /* 0x3f800000000b7802 */ /* 0x000fe40000000f00 */
[----:B------:R-:W-:-:S06]  /*84a0*/  FMUL.FTZ R0, R0, 0.5 ;  /* 0x3f00000000007820 */ /* 0x000fcc0000410000 */
[----:B------:R-:W2:Y:S02]  /*84b0*/  MUFU.SQRT R0, R0 ;  /* 0x0000000000007308 */ /* 0x000ea40000002000 */
[----:B--2---:R-:W-:-:S07]  /*84c0*/  FMUL.FTZ R10, R5, R0 ;  /* 0x00000000050a7220 */ /* 0x004fce0000410000 */
.L_x_3484:
[----:B------:R-:W-:Y:S05]  /*84d0*/  BSYNC B1 ;  /* 0x0000000000017941 */ /* 0x000fea0003800000 */
.L_x_3475:
[----:B------:R-:W-:Y:S05]  /*84e0*/  BRA `(.L_x_3485) ;  /* 0x0000000000087947 */ /* 0x000fea0003800000 */
.L_x_3472:
[----:B------:R-:W-:Y:S01]  /*84f0*/  FMUL.FTZ R10, R10, 16777216 ;  /* 0x4b8000000a0a7820 */ /* 0x000fe20000410000 */
[----:B------:R-:W-:-:S07]  /*8500*/  FMUL.FTZ R11, R11, 16777216 ;  /* 0x4b8000000b0b7820 */ /* 0x000fce0000410000 */
.L_x_3485:
[----:B------:R-:W-:Y:S05]  /*8510*/  BSYNC B0 ;  /* 0x0000000000007941 */ /* 0x000fea0003800000 */
.L_x_3471:
        /* <DEDUP_REMOVED lines=17> */
[----:B------:R-:W-:-:S07]  /*8630*/  IMAD.MOV.U32 R4, RZ, RZ, R0 ;  /* 0x000000ffff047224 */ /* 0x000fce00078e0000 */
.L_x_3487:
[----:B------:R-:W-:Y:S05]  /*8640*/  BSYNC B5 ;  /* 0x0000000000057941 */ /* 0x000fea0003800000 */
.L_x_3486:
        /* <DEDUP_REMOVED lines=18> */
.L_x_3489:
[----:B------:R-:W-:Y:S01]  /*8770*/  ISETP.GE.AND P0, PT, R10, RZ, PT ;  /* 0x000000ff0a00720c */ /* 0x000fe20003f06270 */
[----:B------:R-:W-:-:S12]  /*8780*/  IMAD.MOV.U32 R5, RZ, RZ, 0x3fd774eb ;  /* 0x3fd774ebff057424 */ /* 0x000fd800078e00ff */
[----:B------:R-:W-:-:S04]  /*8790*/  @P0 FFMA.FTZ R4, R5, 0.93318945169448852539, -R4 ;  /* 0x3f6ee58105040823 */ /* 0x000fc80000010804 */
[----:B------:R-:W-:-:S07]  /*87a0*/  @!P0 FFMA.FTZ R4, R5, 0.93318945169448852539, R4 ;  /* 0x3f6ee58105048823 */ /* 0x000fce0000010004 */
.L_x_3490:
[----:B------:R-:W-:Y:S05]  /*87b0*/  BSYNC B0 ;  /* 0x0000000000007941 */ /* 0x000fea0003800000 */
.L_x_3488:
[----:B------:R-:W-:Y:S01]  /*87c0*/  FSETP.NEU.FTZ.AND P0, PT, |R10|, |R11|, PT ;  /* 0x4000000b0a00720b */ /* 0x000fe20003f1d200 */
[----:B------:R-:W-:Y:S01]  /*87d0*/  HFMA2.MMA R0, -RZ, RZ, 2.04296875, -15.78125 ;  /* 0x4016cbe4ff007435 */ /* 0x000fe200000001ff */
[----:B------:R-:W-:Y:S02]  /*87e0*/  FSETP.NEU.FTZ.AND P1, PT, R18, RZ, PT ;  /* 0x000000ff1200720b */ /* 0x000fe40003f3d000 */
[C---:B------:R-:W-:Y:S01]  /*87f0*/  ISETP.GE.AND P2, PT, R10.reuse, RZ, PT ;  /* 0x000000ff0a00720c */ /* 0x040fe20003f46270 */
[----:B------:R-:W-:-:S08]  /*8800*/  FADD.FTZ R10, |R10|, |R11| ;  /* 0x4000000b0a0a7221 */ /* 0x000fd00000010200 */
[----:B------:R-:W-:Y:S02]  /*8810*/  @!P0 FSEL R4, R0, 0.78539818525314331055, !P2 ;  /* 0x3f490fdb00048808 */ /* 0x000fe40005000000 */
[----:B------:R-:W-:Y:S02]  /*8820*/  @!P1 FSEL R4, RZ, 3.1415927410125732422, P2 ;  /* 0x40490fdbff049808 */ /* 0x000fe40001000000 */
[----:B------:R-:W-:Y:S02]  /*8830*/  FSETP.GTU.FTZ.AND P0, PT, |R10|, +INF , PT ;  /* 0x7f8000000a00780b */ /* 0x000fe40003f1c200 */
[----:B------:R-:W-:-:S04]  /*8840*/  LOP3.LUT R11, R4, 0x80000000, R11, 0xb8, !PT ;  /* 0x80000000040b7812 */ /* 0x000fc800078eb80b */
[----:B------:R-:W-:-:S07]  /*8850*/  FSEL R4, R10, R11, P0 ;  /* 0x0000000b0a047208 */ /* 0x000fce0000000000 */
.L_x_3474:
[----:B------:R-:W-:Y:S05]  /*8860*/  BSYNC B4 ;  /* 0x0000000000047941 */ /* 0x000fea0003800000 */
.L_x_3470:
[----:B------:R-:W-:Y:S02]  /*8870*/  LOP3.LUT R17, R4, 0x80000000, R17, 0xb8, !PT ;  /* 0x8000000004117812 */ /* 0x000fe400078eb811 */
[----:B-1----:R-:W-:Y:S01]  /*8880*/  LOP3.LUT R12, R14, 0x80000000, R12, 0xb8, !PT ;  /* 0x800000000e0c7812 */ /* 0x002fe200078eb80c */
[----:B------:R-:W-:Y:S06]  /*8890*/  BRA `(.L_x_3459) ;  /* 0x0000001400e47947 */ /* 0x000fec0003800000 */
.L_x_3458:
        /* <DEDUP_REMOVED lines=29> */
[----:B------:R-:W-:Y:S05]  /*8a70*/  CALL.REL.NOINC `($__internal_1_$__cuda_sm3x_div_rn_ftz_f32_slowpath) ;  /* 0x000000b000207944 */ /* 0x000fea0003c00000 */
[----:B------:R-:W-:-:S07]  /*8a80*/  IMAD.MOV.U32 R4, RZ, RZ, R0 ;  /* 0x000000ffff047224 */ /* 0x000fce00078e0000 */
.L_x_3496:
[----:B------:R-:W-:Y:S05]  /*8a90*/  BSYNC B5 ;  /* 0x0000000000057941 */ /* 0x000fea0003800000 */
.L_x_3495:
        /* <DEDUP_REMOVED lines=18> */
.L_x_3498:
[----:B------:R-:W-:Y:S01]  /*8bc0*/  ISETP.GE.AND P0, PT, R11, RZ, PT ;  /* 0x000000ff0b00720c */ /* 0x000fe20003f06270 */
[----:B------:R-:W-:-:S12]  /*8bd0*/  IMAD.MOV.U32 R5, RZ, RZ, 0x3fd774eb ;  /* 0x3fd774ebff057424 */ /* 0x000fd800078e00ff */
[----:B------:R-:W-:-:S04]  /*8be0*/  @P0 FFMA.FTZ R4, R5, 0.93318945169448852539, -R4 ;  /* 0x3f6ee58105040823 */ /* 0x000fc80000010804 */
[----:B------:R-:W-:-:S07]  /*8bf0*/  @!P0 FFMA.FTZ R4, R5, 0.93318945169448852539, R4 ;  /* 0x3f6ee58105048823 */ /* 0x000fce0000010004 */
.L_x_3499:
[----:B------:R-:W-:Y:S05]  /*8c00*/  BSYNC B0 ;  /* 0x0000000000007941 */ /* 0x000fea0003800000 */
.L_x_3497:
[C---:B------:R-:W-:Y:S01]  /*8c10*/  FSETP.NEU.FTZ.AND P0, PT, |R11|.reuse, |R14|, PT ;  /* 0x4000000e0b00720b */ /* 0x040fe20003f1d200 */
[----:B------:R-:W0:Y:S01]  /*8c20*/  MUFU.LG2 R18, R18 ;  /* 0x0000001200127308 */ /* 0x000e220000000c00 */
[----:B------:R-:W-:Y:S02]  /*8c30*/  FSETP.NEU.FTZ.AND P1, PT, R10, RZ, PT ;  /* 0x000000ff0a00720b */ /* 0x000fe40003f3d000 */
[C---:B------:R-:W-:Y:S01]  /*8c40*/  ISETP.GE.AND P2, PT, R11.reuse, RZ, PT ;  /* 0x000000ff0b00720c */ /* 0x040fe20003f46270 */
[----:B------:R-:W-:Y:S01]  /*8c50*/  FADD.FTZ R11, |R11|, |R14| ;  /* 0x4000000e0b0b7221 */ /* 0x000fe20000010200 */
        /* <DEDUP_REMOVED lines=8> */
.L_x_3494:
        /* <DEDUP_REMOVED lines=13> */
.L_x_3502:
[----:B------:R-:W-:Y:S05]  /*8db0*/  BSYNC B5 ;  /* 0x0000000000057941 */ /* 0x000fea0003800000 */
.L_x_3501:
        /* <DEDUP_REMOVED lines=18> */
.L_x_3504:
[----:B------:R-:W-:Y:S01]  /*8ee0*/  ISETP.GE.AND P0, PT, R11, RZ, PT ;  /* 0x000000ff0b00720c */ /* 0x000fe20003f06270 */
[----:B------:R-:W-:-:S12]  /*8ef0*/  IMAD.MOV.U32 R5, RZ, RZ, 0x3fd774eb ;  /* 0x3fd774ebff057424 */ /* 0x000fd800078e00ff */
[----:B------:R-:W-:-:S04]  /*8f00*/  @P0 FFMA.FTZ R4, R5, 0.93318945169448852539, -R4 ;  /* 0x3f6ee58105040823 */ /* 0x000fc80000010804 */
[----:B------:R-:W-:-:S07]  /*8f10*/  @!P0 FFMA.FTZ R4, R5, 0.93318945169448852539, R4 ;  /* 0x3f6ee58105048823 */ /* 0x000fce0000010004 */
.L_x_3505:
[----:B------:R-:W-:Y:S05]  /*8f20*/  BSYNC B0 ;  /* 0x0000000000007941 */ /* 0x000fea0003800000 */
.L_x_3503:
        /* <DEDUP_REMOVED lines=14> */
[----:B------:R-:W-:Y:S01]  /*9010*/  FSETP.NEU.FTZ.AND P0, PT, R18, +INF , PT ;  /* 0x7f8000001200780b */ /* 0x000fe20003f1d000 */
[----:B------:R-:W-:-:S03]  /*9020*/  HFMA2.MMA R5, -RZ, RZ, 2.04296875, -15.78125 ;  /* 0x4016cbe4ff057435 */ /* 0x000fc600000001ff */
[----:B------:R-:W-:Y:S02]  /*9030*/  FSEL R0, R0, +INF , P0 ;  /* 0x7f80000000007808 */ /* 0x000fe40000000000 */
[C---:B------:R-:W-:Y:S01]  /*9040*/  ISETP.GE.AND P0, PT, R11.reuse, RZ, PT ;  /* 0x000000ff0b00720c */ /* 0x040fe20003f06270 */
[----:B------:R-:W-:-:S03]  /*9050*/  FADD.FTZ R11, |R11|, |R14| ;  /* 0x4000000e0b0b7221 */ /* 0x000fc60000010200 */
[----:B------:R-:W0:Y:S01]  /*9060*/  MUFU.LG2 R0, R0 ;  /* 0x0000000000007308 */ /* 0x000e220000000c00 */
[----:B------:R-:W-:Y:S02]  /*9070*/  @!P1 FSEL R4, R5, 0.78539818525314331055, !P0 ;  /* 0x3f490fdb05049808 */ /* 0x000fe40004000000 */
[----:B------:R-:W-:Y:S02]  /*9080*/  @!P2 FSEL R4, RZ, 3.1415927410125732422, P0 ;  /* 0x40490fdbff04a808 */ /* 0x000fe40000000000 */
[----:B------:R-:W-:Y:S02]  /*9090*/  FSETP.GTU.FTZ.AND P0, PT, |R11|, +INF , PT ;  /* 0x7f8000000b00780b */ /* 0x000fe40003f1c200 */
[----:B------:R-:W-:-:S04]  /*90a0*/  LOP3.LUT R4, R4, 0x80000000, R14, 0xb8, !PT ;  /* 0x8000000004047812 */ /* 0x000fc800078eb80e */
[----:B------:R-:W-:Y:S01]  /*90b0*/  FSEL R4, R11, R4, P0 ;  /* 0x000000040b047208 */ /* 0x000fe20000000000 */
[----:B0-----:R-:W-:Y:S01]  /*90c0*/  FMUL.FTZ R18, R0, 0.69314718246459960938 ;  /* 0x3f31721800127820 */ /* 0x001fe20000410000 */
[----:B------:R-:W-:Y:S06]  /*90d0*/  BRA `(.L_x_3500) ;  /* 0x0000000c00887947 */ /* 0x000fec0003800000 */
.L_x_3493:
[----:B------:R-:W-:Y:S01]  /*90e0*/  FMUL.FTZ R4, R11, 0.36787945032119750977 ;  /* 0x3ebc5ab20b047820 */ /* 0x000fe20000410000 */
[----:B------:R-:W-:Y:S01]  /*90f0*/  FMUL.FTZ R5, R14, 0.36787945032119750977 ;  /* 0x3ebc5ab20e057820 */ /* 0x000fe20000410000 */
[----:B------:R-:W-:Y:S02]  /*9100*/  BSSY B5, `(.L_x_3506) ;  /* 0x0000020000057945 */ /* 0x000fe40003800000 */
        /* <DEDUP_REMOVED lines=18> */
[----:B------:R-:W-:Y:S01]  /*9230*/  FFMA R7, R5, R4, R5 ;  /* 0x0000000405077223 */ /* 0x000fe20000000005 */
[----:B------:R-:W-:-:S03]  /*9240*/  IMAD.MOV.U32 R5, RZ, RZ, 0x3f800000 ;  /* 0x3f800000ff057424 */ /* 0x000fc600078e00ff */
        /* <DEDUP_REMOVED lines=11> */
.L_x_3507:
[----:B------:R-:W-:Y:S05]  /*9300*/  BSYNC B5 ;  /* 0x0000000000057941 */ /* 0x000fea0003800000 */
.L_x_3506:
        /* <DEDUP_REMOVED lines=18> */
.L_x_3509:
[----:B------:R-:W-:Y:S02]  /*9430*/  ISETP.GE.AND P0, PT, R11, RZ, PT ;  /* 0x000000ff0b00720c */ /* 0x000fe40003f06270 */
[----:B------:R-:W-:-:S11]  /*9440*/  MOV R5, 0x3fd774eb ;  /* 0x3fd774eb00057802 */ /* 0x000fd60000000f00 */
[----:B------:R-:W-:-:S04]  /*9450*/  @P0 FFMA.FTZ R4, R5, 0.93318945169448852539, -R4 ;  /* 0x3f6ee58105040823 */ /* 0x000fc80000010804 */
[----:B------:R-:W-:-:S07]  /*9460*/  @!P0 FFMA.FTZ R4, R5, 0.93318945169448852539, R4 ;  /* 0x3f6ee58105048823 */ /* 0x000fce0000010004 */
.L_x_3510:
[----:B------:R-:W-:Y:S05]  /*9470*/  BSYNC B0 ;  /* 0x0000000000007941 */ /* 0x000fea0003800000 */
.L_x_3508:
[C---:B------:R-:W-:Y:S01]  /*9480*/  FSETP.NEU.FTZ.AND P1, PT, |R11|.reuse, |R14|, PT ;  /* 0x4000000e0b00720b */ /* 0x040fe20003f3d200 */
[----:B------:R-:W-:Y:S01]  /*9490*/  IMAD.MOV.U32 R0, RZ, RZ, 0x4016cbe4 ;  /* 0x4016cbe4ff007424 */ /* 0x000fe200078e00ff */
[----:B------:R-:W-:Y:S02]  /*94a0*/  FSETP.NEU.FTZ.AND P2, PT, R10, RZ, PT ;  /* 0x000000ff0a00720b */ /* 0x000fe40003f5d000 */
[C---:B------:R-:W-:Y:S01]  /*94b0*/  ISETP.GE.AND P0, PT, R11.reuse, RZ, PT ;  /* 0x000000ff0b00720c */ /* 0x040fe20003f06270 */
[----:B------:R-:W-:-:S08]  /*94c0*/  FADD.FTZ R11, |R11|, |R14| ;  /* 0x4000000e0b0b7221 */ /* 0x000fd00000010200 */
[----:B------:R-:W-:Y:S02]  /*94d0*/  @!P1 FSEL R4, R0, 0.78539818525314331055, !P0 ;  /* 0x3f490fdb00049808 */ /* 0x000fe40004000000 */
[----:B------:R-:W-:Y:S02]  /*94e0*/  @!P2 FSEL R4, RZ, 3.1415927410125732422, P0 ;  /* 0x40490fdbff04a808 */ /* 0x000fe40000000000 */
[----:B------:R-:W-:Y:S02]  /*94f0*/  FSETP.GTU.FTZ.AND P0, PT, |R11|, +INF , PT ;  /* 0x7f8000000b00780b */ /* 0x000fe40003f1c200 */
[----:B------:R-:W-:-:S04]  /*9500*/  LOP3.LUT R4, R4, 0x80000000, R14, 0xb8, !PT ;  /* 0x8000000004047812 */ /* 0x000fc800078eb80e */
[----:B------:R-:W-:Y:S01]  /*9510*/  FSEL R4, R11, R4, P0 ;  /* 0x000000040b047208 */ /* 0x000fe20000000000 */
[----:B------:R-:W-:Y:S06]  /*9520*/  BRA `(.L_x_3500) ;  /* 0x0000000800747947 */ /* 0x000fec0003800000 */
.L_x_3492:
        /* <DEDUP_REMOVED lines=24> */
.L_x_3514:
[----:B------:R-:W-:Y:S05]  /*96b0*/  BSYNC B5 ;  /* 0x0000000000057941 */ /* 0x000fea0003800000 */
.L_x_3513:
        /* <DEDUP_REMOVED lines=24> */
.L_x_3512:
        /* <DEDUP_REMOVED lines=11> */
[----:B------:R-:W-:Y:S05]  /*98f0*/  CALL.REL.NOINC `($__internal_1_$__cuda_sm3x_div_rn_ftz_f32_slowpath) ;  /* 0x000000a000807944 */ /* 0x000fea0003c00000 */
[----:B------:R-:W-:-:S07]  /*9900*/  IMAD.MOV.U32 R4, RZ, RZ, R0 ;  /* 0x000000ffff047224 */ /* 0x000fce00078e0000 */
.L_x_3516:
[----:B------:R-:W-:Y:S05]  /*9910*/  BSYNC B5 ;  /* 0x0000000000057941 */ /* 0x000fea0003800000 */
.L_x_3515:
[CC--:B------:R-:W-:Y:S01]  /*9920*/  VIMNMX R0, R18.reuse, R11.reuse, !PT ;  /* 0x0000000b12007248 */ /* 0x0c0fe20007fe0100 */
[----:B------:R-:W-:Y:S01]  /*9930*/  IMAD.MOV.U32 R8, RZ, RZ, 0x3b33710b ;  /* 0x3b33710bff087424 */ /* 0x000fe200078e00ff */
[----:B------:R-:W-:Y:S01]  /*9940*/  VIMNMX R18, R18, R11, PT ;  /* 0x0000000b12127248 */ /* 0x000fe20003fe0100 */
[----:B------:R-:W-:Y:S01]  /*9950*/  FMUL.FTZ R5, R4, R4 ;  /* 0x0000000404057220 */ /* 0x000fe20000410000 */
[----:B------:R-:W-:Y:S02]  /*9960*/  LOP3.LUT R6, R0, 0xfe000000, RZ, 0xc0, !PT ;  /* 0xfe00000000067812 */ /* 0x000fe400078ec0ff */
[----:B------:R-:W-:Y:S01]  /*9970*/  FSETP.NEU.FTZ.AND P0, PT, R18, RZ, PT ;  /* 0x000000ff1200720b */ /* 0x000fe20003f1d000 */
[C---:B------:R-:W-:Y:S01]  /*9980*/  FFMA.FTZ R8, R5.reuse, R8, -0.015681877732276916504 ;  /* 0xbc80774805087423 */ /* 0x040fe20000010008 */
[C---:B------:R-:W-:Y:S02]  /*9990*/  IADD3 R7, -R6.reuse, 0x7e800000, RZ ;  /* 0x7e80000006077810 */ /* 0x040fe40007ffe1ff */
[----:B------:R-:W-:Y:S01]  /*99a0*/  LOP3.LUT R6, R6, 0x800000, RZ, 0xfc, !PT ;  /* 0x0080000006067812 */ /* 0x000fe200078efcff */
[C---:B------:R-:W-:Y:S01]  /*99b0*/  FFMA.FTZ R8, R5.reuse, R8, 0.042200751602649688721 ;  /* 0x3d2cdab205087423 */ /* 0x040fe20000010008 */
[----:B------:R-:W-:Y:S01]  /*99c0*/  FSETP.NEU.FTZ.AND P1, PT, R10, RZ, PT ;  /* 0x000000ff0a00720b */ /* 0x000fe20003f3d000 */
[-C--:B------:R-:W-:Y:S01]  /*99d0*/  FMUL.FTZ R9, R18, R7.reuse ;  /* 0x0000000712097220 */ /* 0x080fe20000410000 */
[----:B------:R-:W-:Y:S01]  /*99e0*/  FMUL.FTZ R7, R0, R7 ;  /* 0x0000000700077220 */ /* 0x000fe20000410000 */
[----:B------:R-:W-:-:S02]  /*99f0*/  FFMA.FTZ R8, R5, R8, -0.074792981147766113281 ;  /* 0xbd992d1005087423 */ /* 0x000fc40000010008 */
[----:B------:R-:W-:Y:S02]  /*9a00*/  FMUL.FTZ R14, R9, R9 ;  /* 0x00000009090e7220 */ /* 0x000fe40000410000 */
[----:B------:R-:W-:Y:S02]  /*9a10*/  FFMA.FTZ R8, R5, R8, 0.10640415549278259277 ;  /* 0x3dd9ea6c05087423 */ /* 0x000fe40000010008 */
        /* <DEDUP_REMOVED lines=22> */
.L_x_3511:
        /* <DEDUP_REMOVED lines=33> */
[----:B------:R-:W-:-:S07]  /*9d90*/  MOV R4, R0 ;  /* 0x0000000000047202 */ /* 0x000fce0000000f00 */
.L_x_3518:
[----:B------:R-:W-:Y:S05]  /*9da0*/  BSYNC B5 ;  /* 0x0000000000057941 */ /* 0x000fea0003800000 */
.L_x_3517:
        /* <DEDUP_REMOVED lines=21> */
.L_x_3500:
[----:B------:R-:W-:Y:S05]  /*9f00*/  BSYNC B4 ;  /* 0x0000000000047941 */ /* 0x000fea0003800000 */
.L_x_3491:
[----:B------:R-:W-:Y:S01]  /*9f10*/  FADD.FTZ R5, R18, 0.69314718246459960938 ;  /* 0x3f31721812057421 */ /* 0x000fe20000010000 */
[----:B------:R-:W-:-:S04]  /*9f20*/  LOP3.LUT R17, R4, 0x80000000, R17, 0xb8, !PT ;  /* 0x8000000004117812 */ /* 0x000fc800078eb811 */
[----:B------:R-:W-:Y:S01]  /*9f30*/  LOP3.LUT R12, R5, 0x80000000, R12, 0xb8, !PT ;  /* 0x80000000050c7812 */ /* 0x000fe200078eb80c */
[----:B------:R-:W-:Y:S06]  /*9f40*/  BRA `(.L_x_3459) ;  /* 0x0000000000387947 */ /* 0x000fec0003800000 */
.L_x_3457:
        /* <DEDUP_REMOVED lines=14> */
.L_x_3459:
[----:B------:R-:W-:Y:S05]  /*a030*/  BSYNC B2 ;  /* 0x0000000000027941 */ /* 0x000fea0003800000 */
.L_x_3456:
[----:B------:R-:W-:-:S07]  /*a040*/  F2FP.F16.F32.PACK_AB R17, R12, R17 ;  /* 0x000000110c11723e */ /* 0x000fce00000000ff */
.L_x_3455:
[----:B------:R-:W-:Y:S05]  /*a050*/  BSYNC B3 ;  /* 0x0000000000037941 */ /* 0x000fea0003800000 */
.L_x_3454:
[----:B------:R-:W-:Y:S01]  /*a060*/  IADD3 R0, R2, 0x100, RZ ;  /* 0x0000010002007810 */ /* 0x000fe20007ffe0ff */
[----:B------:R-:W-:Y:S03]  /*a070*/  BSSY B3, `(.L_x_3519) ;  /* 0x00002c4000037945 */ /* 0x000fe60003800000 */
        /* <DEDUP_REMOVED lines=11> */
[----:B0-----:R-:W-:Y:S01]  /*a130*/  FADD.FTZ R18, |R12|, -RZ ;  /* 0x800000ff0c127221 */ /* 0x001fe20000010200 */
        /* <DEDUP_REMOVED lines=68> */
[----:B------:R-:W-:Y:S02]  /*a580*/  IMAD.MOV.U32 R19, RZ, RZ, 0x3f800000 ;  /* 0x3f800000ff137424 */ /* 0x000fe400078e00ff */
[----:B------:R-:W-:Y:S01]  /*a590*/  IMAD.MOV.U32 R21, RZ, RZ, 0x3d39bf78 ;  /* 0x3d39bf78ff157424 */ /* 0x000fe200078e00ff */
        /* <DEDUP_REMOVED lines=30> */
.L_x_3528:
        /* <DEDUP_REMOVED lines=10> */
.L_x_3530:
[----:B------:R-:W-:-:S04]  /*a820*/  FADD.FTZ R6, -R0, R7 ;  /* 0x0000000700067221 */ /* 0x000fc80000010100 */
[----:B------:R-:W-:-:S07]  /*a830*/  FMUL.FTZ R6, R6, 0.5 ;  /* 0x3f00000006067820 */ /* 0x000fce0000410000 */
.L_x_3531:
[----:B------:R-:W-:Y:S05]  /*a840*/  BSYNC B1 ;  /* 0x0000000000017941 */ /* 0x000fea0003800000 */
.L_x_3529:
        /* <DEDUP_REMOVED lines=11> */
.L_x_3533:
[----:B------:R-:W-:-:S04]  /*a900*/  FADD.FTZ R8, R4, -R9 ;  /* 0x8000000904087221 */ /* 0x000fc80000010000 */
[----:B------:R-:W-:-:S07]  /*a910*/  FMUL.FTZ R9, R8, 0.5 ;  /* 0x3f00000008097820 */ /* 0x000fce0000410000 */
.L_x_3534:
[----:B------:R-:W-:Y:S05]  /*a920*/  BSYNC B1 ;  /* 0x0000000000017941 */ /* 0x000fea0003800000 */
.L_x_3532:
        /* <DEDUP_REMOVED lines=8> */
[----:B------:R-:W-:-:S04]  /*a9b0*/  ISETP.GE.U32.AND P0, PT, R6, 0x7f800000, PT ;  /* 0x7f8000000600780c */ /* 0x000fc80003f06070 */
[----:B------:R-:W-:-:S04]  /*a9c0*/  IADD3 R8, R8, -0x3f400000, RZ ;  /* 0xc0c0000008087810 */ /* 0x000fc80007ffe0ff */
        /* <DEDUP_REMOVED lines=25> */
.L_x_3527:
[----:B------:R0:W1:Y:S02]  /*ab60*/  MUFU.SQRT R14, R18 ;  /* 0x00000012000e7308 */ /* 0x0000640000002000 */
.L_x_3526:
[----:B------:R-:W-:Y:S05]  /*ab70*/  BSYNC B0 ;  /* 0x0000000000007941 */ /* 0x000fea0003800000 */
.L_x_3525:
        /* <DEDUP_REMOVED lines=19> */
[----:B------:R-:W-:-:S04]  /*acb0*/  IMAD.MOV.U32 R7, RZ, RZ, 0x3fd774eb ;  /* 0x3fd774ebff077424 */ /* 0x000fc800078e00ff */
        /* <DEDUP_REMOVED lines=15> */
.L_x_3538:
        /* <DEDUP_REMOVED lines=17> */
.L_x_3544:
[----:B------:R-:W-:-:S04]  /*aec0*/  FADD.FTZ R0, -R0, R7 ;  /* 0x0000000700007221 */ /* 0x000fc80000010100 */
[----:B------:R-:W-:-:S07]  /*aed0*/  FMUL.FTZ R0, R0, 0.5 ;  /* 0x3f00000000007820 */ /* 0x000fce0000410000 */
.L_x_3545:
[----:B------:R-:W-:Y:S05]  /*aee0*/  BSYNC B5 ;  /* 0x0000000000057941 */ /* 0x000fea0003800000 */
.L_x_3543:
        /* <DEDUP_REMOVED lines=10> */
.L_x_3547:
[----:B------:R-:W-:-:S04]  /*af90*/  FADD.FTZ R4, -R5, R4 ;  /* 0x0000000405047221 */ /* 0x000fc80000010100 */
[----:B------:R-:W-:-:S07]  /*afa0*/  FMUL.FTZ R5, R4, 0.5 ;  /* 0x3f00000004057820 */ /* 0x000fce0000410000 */
.L_x_3548:
[----:B------:R-:W-:Y:S05]  /*afb0*/  BSYNC B5 ;  /* 0x0000000000057941 */ /* 0x000fea0003800000 */
.L_x_3546:
[----:B------:R-:W-:Y:S01]  /*afc0*/  FADD.FTZ R5, R5, R0 ;  /* 0x0000000005057221 */ /* 0x000fe20000010000 */
[----:B------:R-:W-:-:S04]  /*afd0*/  FADD.FTZ R10, R11, R10 ;  /* 0x0000000a0b0a7221 */ /* 0x000fc80000010000 */
[----:B------:R-:W-:-:S06]  /*afe0*/  FMUL.FTZ R10, R10, R5 ;  /* 0x000000050a0a7220 */ /* 0x000fcc0000410000 */
[----:B------:R-:W2:Y:S01]  /*aff0*/  MUFU.SQRT R10, R10 ;  /* 0x0000000a000a7308 */ /* 0x000ea20000002000 */
[----:B------:R-:W-:Y:S05]  /*b000*/  BRA `(.L_x_3549) ;  /* 0x0000000000487947 */ /* 0x000fea0003800000 */
.L_x_3542:
        /* <DEDUP_REMOVED lines=12> */
.L_x_3541:
[----:B------:R-:W-:Y:S01]  /*b0d0*/  FADD.FTZ R0, R10, 1 ;  /* 0x3f8000000a007421 */ /* 0x000fe20000010000 */
[----:B------:R-:W-:Y:S01]  /*b0e0*/  MUFU.SQRT R5, R18 ;  /* 0x0000001200057308 */ /* 0x000fe20000002000 */
[----:B------:R-:W-:Y:S02]  /*b0f0*/  IMAD.MOV.U32 R11, RZ, RZ, 0x3f800000 ;  /* 0x3f800000ff0b7424 */ /* 0x000fe400078e00ff */
[----:B------:R-:W-:-:S06]  /*b100*/  FMUL.FTZ R0, R0, 0.5 ;  /* 0x3f00000000007820 */ /* 0x000fcc0000410000 */
[----:B------:R-:W2:Y:S02]  /*b110*/  MUFU.SQRT R0, R0 ;  /* 0x0000000000007308 */ /* 0x000ea40000002000 */
[----:B--2---:R-:W-:-:S07]  /*b120*/  FMUL.FTZ R10, R5, R0 ;  /* 0x00000000050a7220 */ /* 0x004fce0000410000 */
.L_x_3549:
[----:B------:R-:W-:Y:S05]  /*b130*/  BSYNC B1 ;  /* 0x0000000000017941 */ /* 0x000fea0003800000 */
.L_x_3540:
[----:B------:R-:W-:Y:S05]  /*b140*/  BRA `(.L_x_3550) ;  /* 0x0000000000087947 */ /* 0x000fea0003800000 */
.L_x_3537:
[----:B------:R-:W-:Y:S01]  /*b150*/  FMUL.FTZ R10, R10, 16777216 ;  /* 0x4b8000000a0a7820 */ /* 0x000fe20000410000 */
[----:B------:R-:W-:-:S07]  /*b160*/  FMUL.FTZ R11, R11, 16777216 ;  /* 0x4b8000000b0b7820 */ /* 0x000fce0000410000 */
.L_x_3550:
[----:B------:R-:W-:Y:S05]  /*b170*/  BSYNC B0 ;  /* 0x0000000000007941 */ /* 0x000fea0003800000 */
.L_x_3536:
        /* <DEDUP_REMOVED lines=18> */
.L_x_3552:
[----:B------:R-:W-:Y:S05]  /*b2a0*/  BSYNC B5 ;  /* 0x0000000000057941 */ /* 0x000fea0003800000 */
.L_x_3551:
        /* <DEDUP_REMOVED lines=15> */
[----:B------:R-:W-:-:S05]  /*b3a0*/  MOV R5, 0x3fd774eb ;  /* 0x3fd774eb00057802 */ /* 0x000fca0000000f00 */
[----:B------:R-:W-:Y:S01]  /*b3b0*/  FFMA.FTZ R4, R5, 1.8663789033889770508, -R4 ;  /* 0x3feee58105047823 */ /* 0x000fe20000010804 */
[----:B------:R-:W-:Y:S06]  /*b3c0*/  BRA `(.L_x_3555) ;  /* 0x0000000000107947 */ /* 0x000fec0003800000 */
.L_x_3554:
[----:B------:R-:W-:Y:S01]  /*b3d0*/  ISETP.GE.AND P0, PT, R10, RZ, PT ;  /* 0x000000ff0a00720c */ /* 0x000fe20003f06270 */
[----:B------:R-:W-:-:S12]  /*b3e0*/  IMAD.MOV.U32 R5, RZ, RZ, 0x3fd774eb ;  /* 0x3fd774ebff057424 */ /* 0x000fd800078e00ff */
[----:B------:R-:W-:-:S04]  /*b3f0*/  @P0 FFMA.FTZ R4, R5, 0.93318945169448852539, -R4 ;  /* 0x3f6ee58105040823 */ /* 0x000fc80000010804 */
[----:B------:R-:W-:-:S07]  /*b400*/  @!P0 FFMA.FTZ R4, R5, 0.93318945169448852539, R4 ;  /* 0x3f6ee58105048823 */ /* 0x000fce0000010004 */
.L_x_3555:
[----:B------:R-:W-:Y:S05]  /*b410*/  BSYNC B0 ;  /* 0x0000000000007941 */ /* 0x000fea0003800000 */
.L_x_3553:
        /* <DEDUP_REMOVED lines=10> */
.L_x_3539:
[----:B------:R-:W-:Y:S05]  /*b4c0*/  BSYNC B4 ;  /* 0x0000000000047941 */ /* 0x000fea0003800000 */
.L_x_3535:
[----:B------:R-:W-:Y:S02]  /*b4d0*/  LOP3.LUT R16, R5, 0x80000000, R16, 0xb8, !PT ;  /* 0x8000000005107812 */ /* 0x000fe400078eb810 */
[----:B-1----:R-:W-:Y:S01]  /*b4e0*/  LOP3.LUT R12, R14, 0x80000000, R12, 0xb8, !PT ;  /* 0x800000000e0c7812 */ /* 0x002fe200078eb80c */
[----:B------:R-:W-:Y:S06]  /*b4f0*/  BRA `(.L_x_3524) ;  /* 0x0000001400e47947 */ /* 0x000fec0003800000 */
.L_x_3523:
[----:B------:R-:W-:Y:S01]  /*b500*/  ISETP.GT.AND P0, PT, R12, -0x1, PT ;  /* 0xffffffff0c00780c */ /* 0x000fe20003f04270 */
[----:B------:R-:W-:-:S12]  /*b510*/  BSSY B4, `(.L_x_3556) ;  /* 0x0000165000047945 */ /* 0x000fd80003800000 */
[----:B------:R-:W-:Y:S05]  /*b520*/  @P0 BRA `(.L_x_3557) ;  /* 0x0000000c00180947 */ /* 0x000fea0003800000 */
[----:B------:R-:W-:Y:S01]  /*b530*/  FADD.FTZ R10, -R12, -RZ ;  /* 0x800000ff0c0a7221 */ /* 0x000fe20000010100 */
[----:B------:R-:W-:-:S03]  /*b540*/  FADD.FTZ R14, -R16, -RZ ;  /* 0x800000ff100e7221 */ /* 0x000fc60000010100 */
[----:B------:R-:W-:Y:S01]  /*b550*/  FADD.FTZ R19, |R10|, -RZ ;  /* 0x800000ff0a137221 */ /* 0x000fe20000010200 */
        /* <DEDUP_REMOVED lines=25> */
.L_x_3561:
[----:B------:R-:W-:Y:S05]  /*b6f0*/  BSYNC B5 ;  /* 0x0000000000057941 */ /* 0x000fea0003800000 */
.L_x_3560:
        /* <DEDUP_REMOVED lines=18> */
.L_x_3563:
[----:B------:R-:W-:Y:S01]  /*b820*/  ISETP.GE.AND P0, PT, R10, RZ, PT ;  /* 0x000000ff0a00720c */ /* 0x000fe20003f06270 */
[----:B------:R-:W-:-:S12]  /*b830*/  IMAD.MOV.U32 R5, RZ, RZ, 0x3fd774eb ;  /* 0x3fd774ebff057424 */ /* 0x000fd800078e00ff */
[----:B------:R-:W-:-:S04]  /*b840*/  @P0 FFMA.FTZ R4, R5, 0.93318945169448852539, -R4 ;  /* 0x3f6ee58105040823 */ /* 0x000fc80000010804 */
[----:B------:R-:W-:-:S07]  /*b850*/  @!P0 FFMA.FTZ R4, R5, 0.93318945169448852539, R4 ;  /* 0x3f6ee58105048823 */ /* 0x000fce0000010004 */
.L_x_3564:
[----:B------:R-:W-:Y:S05]  /*b860*/  BSYNC B0 ;  /* 0x0000000000007941 */ /* 0x000fea0003800000 */
.L_x_3562:
        /* <DEDUP_REMOVED lines=13> */
.L_x_3559:
        /* <DEDUP_REMOVED lines=13> */
.L_x_3567:
[----:B------:R-:W-:Y:S05]  /*ba10*/  BSYNC B5 ;  /* 0x0000000000057941 */ /* 0x000fea0003800000 */
.L_x_3566:
        /* <DEDUP_REMOVED lines=15> */
[----:B------:R-:W-:-:S05]  /*bb10*/  MOV R5, 0x3fd774eb ;  /* 0x3fd774eb00057802 */ /* 0x000fca0000000f00 */
[----:B------:R-:W-:Y:S01]  /*bb20*/  FFMA.FTZ R4, R5, 1.8663789033889770508, -R4 ;  /* 0x3feee58105047823 */ /* 0x000fe20000010804 */
[----:B------:R-:W-:Y:S06]  /*bb30*/  BRA `(.L_x_3570) ;  /* 0x0000000000107947 */ /* 0x000fec0003800000 */
.L_x_3569:
[----:B------:R-:W-:Y:S01]  /*bb40*/  ISETP.GE.AND P0, PT, R10, RZ, PT ;  /* 0x000000ff0a00720c */ /* 0x000fe20003f06270 */
[----:B------:R-:W-:-:S12]  /*bb50*/  IMAD.MOV.U32 R5, RZ, RZ, 0x3fd774eb ;  /* 0x3fd774ebff057424 */ /* 0x000fd800078e00ff */
[----:B------:R-:W-:-:S04]  /*bb60*/  @P0 FFMA.FTZ R4, R5, 0.93318945169448852539, -R4 ;  /* 0x3f6ee58105040823 */ /* 0x000fc80000010804 */
[----:B------:R-:W-:-:S07]  /*bb70*/  @!P0 FFMA.FTZ R4, R5, 0.93318945169448852539, R4 ;  /* 0x3f6ee58105048823 */ /* 0x000fce0000010004 */
.L_x_3570:
[----:B------:R-:W-:Y:S05]  /*bb80*/  BSYNC B0 ;  /* 0x0000000000007941 */ /* 0x000fea0003800000 */
.L_x_3568:
        /* <DEDUP_REMOVED lines=27> */
.L_x_3558:
[----:B------:R-:W-:Y:S01]  /*bd40*/  FMUL.FTZ R4, R10, 0.36787945032119750977 ;  /* 0x3ebc5ab20a047820 */ /* 0x000fe20000410000 */
[----:B------:R-:W-:Y:S01]  /*bd50*/  FMUL.FTZ R5, R14, 0.36787945032119750977 ;  /* 0x3ebc5ab20e057820 */ /* 0x000fe20000410000 */
[----:B------:R-:W0:Y:S01]  /*bd60*/  MUFU.RCP R18, R11 ;  /* 0x0000000b00127308 */ /* 0x000e220000001000 */
        /* <DEDUP_REMOVED lines=12> */
[----:B------:R-:W-:Y:S01]  /*be30*/  FFMA.FTZ R8, R5, R5, R8 ;  /* 0x0000000505087223 */ /* 0x000fe20000010008 */
[----:B0-----:R-:W-:-:S05]  /*be40*/  FFMA R5, -R11, R18, 1 ;  /* 0x3f8000000b057423 */ /* 0x001fca0000000112 */
[----:B------:R-:W0:Y:S02]  /*be50*/  MUFU.SQRT R8, R8 ;  /* 0x0000000800087308 */ /* 0x000e240000002000 */
[----:B0-----:R-:W-:Y:S01]  /*be60*/  @P0 FMUL.FTZ R6, R8, R7 ;  /* 0x0000000708060220 */ /* 0x001fe20000410000 */
[----:B------:R-:W-:Y:S01]  /*be70*/  FSETP.NEU.FTZ.AND P0, PT, R4, +INF , PT ;  /* 0x7f8000000400780b */ /* 0x000fe20003f1d000 */
[----:B------:R-:W-:Y:S01]  /*be80*/  FFMA R7, R18, R5, R18 ;  /* 0x0000000512077223 */ /* 0x000fe20000000012 */
[----:B------:R-:W-:Y:S02]  /*be90*/  IMAD.MOV.U32 R5, RZ, RZ, 0x3f800000 ;  /* 0x3f800000ff057424 */ /* 0x000fe400078e00ff */
[----:B------:R-:W-:Y:S01]  /*bea0*/  FSEL R6, R6, +INF , P0 ;  /* 0x7f80000006067808 */ /* 0x000fe20000000000 */
[----:B------:R-:W-:-:S04]  /*beb0*/  FFMA R4, R0, R7, RZ ;  /* 0x0000000700047223 */ /* 0x000fc800000000ff */
[----:B------:R-:W-:Y:S01]  /*bec0*/  FFMA R8, -R11, R4, R0 ;  /* 0x000000040b087223 */ /* 0x000fe20000000100 */
[----:B------:R-:W0:Y:S03]  /*bed0*/  MUFU.LG2 R6, R6 ;  /* 0x0000000600067308 */ /* 0x000e260000000c00 */
[----:B------:R-:W-:-:S05]  /*bee0*/  FFMA R4, R7, R8, R4 ;  /* 0x0000000807047223 */ /* 0x000fca0000000004 */
[----:B------:R-:W1:Y:S01]  /*bef0*/  FCHK P0, R0, R11 ;  /* 0x0000000b00007302 */ /* 0x000e620000000000 */
[----:B0-----:R-:W-:Y:S01]  /*bf00*/  FFMA.FTZ R18, R6, 0.69314718246459960938, R5 ;  /* 0x3f31721806127823 */ /* 0x001fe20000010005 */
[----:B-1----:R-:W-:Y:S06]  /*bf10*/  @!P0 BRA `(.L_x_3572) ;  /* 0x0000000000108947 */ /* 0x002fec0003800000 */
[----:B------:R-:W-:Y:S01]  /*bf20*/  IMAD.MOV.U32 R9, RZ, RZ, R11 ;  /* 0x000000ffff097224 */ /* 0x000fe200078e000b */
[----:B------:R-:W-:-:S07]  /*bf30*/  MOV R4, 0xbf50 ;  /* 0x0000bf5000047802 */ /* 0x000fce0000000f00 */
[----:B------:R-:W-:Y:S05]  /*bf40*/  CALL.REL.NOINC `($__internal_1_$__cuda_sm3x_div_rn_ftz_f32_slowpath) ;  /* 0x0000007800ec7944 */ /* 0x000fea0003c00000 */
[----:B------:R-:W-:-:S07]  /*bf50*/  IMAD.MOV.U32 R4, RZ, RZ, R0 ;  /* 0x000000ffff047224 */ /* 0x000fce00078e0000 */
.L_x_3572:
[----:B------:R-:W-:Y:S05]  /*bf60*/  BSYNC B5 ;  /* 0x0000000000057941 */ /* 0x000fea0003800000 */
.L_x_3571:
        /* <DEDUP_REMOVED lines=18> */
.L_x_3574:
[----:B------:R-:W-:Y:S01]  /*c090*/  ISETP.GE.AND P0, PT, R10, RZ, PT ;  /* 0x000000ff0a00720c */ /* 0x000fe20003f06270 */
[----:B------:R-:W-:-:S12]  /*c0a0*/  IMAD.MOV.U32 R5, RZ, RZ, 0x3fd774eb ;  /* 0x3fd774ebff057424 */ /* 0x000fd800078e00ff */
[----:B------:R-:W-:-:S04]  /*c0b0*/  @P0 FFMA.FTZ R4, R5, 0.93318945169448852539, -R4 ;  /* 0x3f6ee58105040823 */ /* 0x000fc80000010804 */
[----:B------:R-:W-:-:S07]  /*c0c0*/  @!P0 FFMA.FTZ R4, R5, 0.93318945169448852539, R4 ;  /* 0x3f6ee58105048823 */ /* 0x000fce0000010004 */
.L_x_3575:
[----:B------:R-:W-:Y:S05]  /*c0d0*/  BSYNC B0 ;  /* 0x0000000000007941 */ /* 0x000fea0003800000 */
.L_x_3573:
        /* <DEDUP_REMOVED lines=11> */
.L_x_3557:
        /* <DEDUP_REMOVED lines=24> */
.L_x_3579:
[----:B------:R-:W-:Y:S05]  /*c310*/  BSYNC B5 ;  /* 0x0000000000057941 */ /* 0x000fea0003800000 */
.L_x_3578:
[----:B------:R-:W-:Y:S01]  /*c320*/  MOV R5, 0x3b33710b ;  /* 0x3b33710b00057802 */ /* 0x000fe20000000f00 */
        /* <DEDUP_REMOVED lines=23> */
.L_x_3577:
        /* <DEDUP_REMOVED lines=13> */
.L_x_3581:
[----:B------:R-:W-:Y:S05]  /*c570*/  BSYNC B5 ;  /* 0x0000000000057941 */ /* 0x000fea0003800000 */
.L_x_3580:
        /* <DEDUP_REMOVED lines=25> */
[----:B------:R-:W-:Y:S02]  /*c710*/  @!P6 IMAD.MOV.U32 R7, RZ, RZ, 0x3fd774eb ;  /* 0x3fd774ebff07e424 */ /* 0x000fe400078e00ff */
[----:B------:R-:W-:Y:S01]  /*c720*/  FADD.FTZ R6, |R12|, R11 ;  /* 0x0000000b0c067221 */ /* 0x000fe20000010200 */
[----:B------:R-:W-:Y:S01]  /*c730*/  FSEL R0, R0, +INF , P0 ;  /* 0x7f80000000007808 */ /* 0x000fe20000000000 */
[----:B------:R-:W-:Y:S01]  /*c740*/  @!P6 FFMA.FTZ R4, R7, 0.93318945169448852539, -R4 ;  /* 0x3f6ee5810704e823 */ /* 0x000fe20000010804 */
[----:B------:R-:W-:-:S04]  /*c750*/  FSETP.NEU.FTZ.AND P0, PT, |R12|, R11, PT ;  /* 0x0000000b0c00720b */ /* 0x000fc80003f1d200 */
        /* <DEDUP_REMOVED lines=8> */
.L_x_3576:
        /* <DEDUP_REMOVED lines=22> */
[----:B------:R-:W-:-:S03]  /*c940*/  HFMA2.MMA R5, -RZ, RZ, 1.875, 0 ;  /* 0x3f800000ff057435 */ /* 0x000fc600000001ff */
        /* <DEDUP_REMOVED lines=11> */
.L_x_3583:
[----:B------:R-:W-:Y:S05]  /*ca00*/  BSYNC B5 ;  /* 0x0000000000057941 */ /* 0x000fea0003800000 */
.L_x_3582:
[----:B------:R-:W-:Y:S02]  /*ca10*/  IMAD.MOV.U32 R5, RZ, RZ, 0x3b33710b ;  /* 0x3b33710bff057424 */ /* 0x000fe400078e00ff */
[----:B------:R-:W-:Y:S01]  /*ca20*/  FMUL.FTZ R0, R4, R4 ;  /* 0x0000000404007220 */ /* 0x000fe20000410000 */
[----:B------:R-:W-:Y:S01]  /*ca30*/  @!P6 IMAD.MOV.U32 R7, RZ, RZ, 0x3fd774eb ;  /* 0x3fd774ebff07e424 */ /* 0x000fe200078e00ff */
[----:B------:R-:W-:Y:S02]  /*ca40*/  FSETP.NEU.FTZ.AND P0, PT, |R12|, R11, PT ;  /* 0x0000000b0c00720b */ /* 0x000fe40003f1d200 */
        /* <DEDUP_REMOVED lines=17> */
.L_x_3565:
[----:B------:R-:W-:Y:S05]  /*cb60*/  BSYNC B4 ;  /* 0x0000000000047941 */ /* 0x000fea0003800000 */
.L_x_3556:
[----:B------:R-:W-:Y:S01]  /*cb70*/  FADD.FTZ R7, R18, 0.69314718246459960938 ;  /* 0x3f31721812077421 */ /* 0x000fe20000010000 */
[----:B------:R-:W-:-:S04]  /*cb80*/  LOP3.LUT R16, R5, 0x80000000, R16, 0xb8, !PT ;  /* 0x8000000005107812 */ /* 0x000fc800078eb810 */
[----:B------:R-:W-:Y:S01]  /*cb90*/  LOP3.LUT R12, R7, 0x80000000, R12, 0xb8, !PT ;  /* 0x80000000070c7812 */ /* 0x000fe200078eb80c */
[----:B------:R-:W-:Y:S06]  /*cba0*/  BRA `(.L_x_3524) ;  /* 0x0000000000387947 */ /* 0x000fec0003800000 */
.L_x_3522:
        /* <DEDUP_REMOVED lines=14> */
.L_x_3524:
[----:B------:R-:W-:Y:S05]  /*cc90*/  BSYNC B2 ;  /* 0x0000000000027941 */ /* 0x000fea0003800000 */
.L_x_3521:
[----:B------:R-:W-:-:S07]  /*cca0*/  F2FP.F16.F32.PACK_AB R16, R12, R16 ;  /* 0x000000100c10723e */ /* 0x000fce00000000ff */
.L_x_3520:
[----:B------:R-:W-:Y:S05]  /*ccb0*/  BSYNC B3 ;  /* 0x0000000000037941 */ /* 0x000fea0003800000 */
.L_x_3519:
[----:B------:R-:W-:Y:S01]  /*ccc0*/  VIADD R0, R2, 0x180 ;  /* 0x0000018002007836 */ /* 0x000fe20000000000 */
[----:B------:R-:W-:Y:S04]  /*ccd0*/  BSSY B3, `(.L_x_3584) ;  /* 0x00002c5000037945 */ /* 0x000fe80003800000 */
[----:B------:R-:W-:-:S13]  /*cce0*/  ISETP.GE.AND P0, PT, R0, R27, PT ;  /* 0x0000001b0000720c */ /* 0x000fda0003f06270 */
[----:B------:R-:W-:Y:S05]  /*ccf0*/  @P0 BRA `(.L_x_3585) ;  /* 0x0000002c00080947 */ /* 0x000fea0003800000 */
[----:B------:R-:W-:Y:S01]  /*cd00*/  HADD2.F32 R3, -RZ, R3.H0_H0 ;  /* 0x20000003ff037230 */ /* 0x000fe20000004100 */
[----:B------:R-:W-:Y:S01]  /*cd10*/  BSSY B2, `(.L_x_3586) ;  /* 0x00002bf000027945 */ /* 0x000fe20003800000 */
[----:B------:R-:W-:-:S03]  /*cd20*/  HADD2.F32 R10, -RZ, R25.H0_H0 ;  /* 0x20000019ff0a7230 */ /* 0x000fc60000004100 */
[C---:B------:R-:W-:Y:S01]  /*cd30*/  FSETP.GTU.FTZ.AND P1, PT, |R3|.reuse, +INF , PT ;  /* 0x7f8000000300780b */ /* 0x040fe20003f3c200 */
[----:B------:R-:W-:Y:S01]  /*cd40*/  FADD.FTZ R11, |R3|, -RZ ;  /* 0x800000ff030b7221 */ /* 0x000fe20000010200 */
[----:B------:R-:W-:Y:S01]  /*cd50*/  FSETP.GTU.FTZ.AND P0, PT, |R10|, +INF , PT ;  /* 0x7f8000000a00780b */ /* 0x000fe20003f1c200 */
[----:B------:R-:W-:-:S03]  /*cd60*/  IMAD.MOV.U32 R14, RZ, RZ, R10 ;  /* 0x000000ffff0e7224 */ /* 0x000fc600078e000a */
        /* <DEDUP_REMOVED lines=31> */
[----:B0-----:R-:W-:Y:S01]  /*cf60*/  FMUL.FTZ R18, R13, R13 ;  /* 0x0000000d0d127220 */ /* 0x001fe20000410000 */
        /* <DEDUP_REMOVED lines=72> */
.L_x_3593:
        /* <DEDUP_REMOVED lines=10> */
.L_x_3595:
[----:B------:R-:W-:-:S04]  /*d490*/  FADD.FTZ R6, -R0, R7 ;  /* 0x0000000700067221 */ /* 0x000fc80000010100 */
[----:B------:R-:W-:-:S07]  /*d4a0*/  FMUL.FTZ R6, R6, 0.5 ;  /* 0x3f00000006067820 */ /* 0x000fce0000410000 */
.L_x_3596:
[----:B------:R-:W-:Y:S05]  /*d4b0*/  BSYNC B1 ;  /* 0x0000000000017941 */ /* 0x000fea0003800000 */
.L_x_3594:
        /* <DEDUP_REMOVED lines=11> */
.L_x_3598:
[----:B------:R-:W-:-:S04]  /*d570*/  FADD.FTZ R8, R4, -R9 ;  /* 0x8000000904087221 */ /* 0x000fc80000010000 */
[----:B------:R-:W-:-:S07]  /*d580*/  FMUL.FTZ R9, R8, 0.5 ;  /* 0x3f00000008097820 */ /* 0x000fce0000410000 */
.L_x_3599:
[----:B------:R-:W-:Y:S05]  /*d590*/  BSYNC B1 ;  /* 0x0000000000017941 */ /* 0x000fea0003800000 */
.L_x_3597:
[----:B------:R-:W-:Y:S01]  /*d5a0*/  FADD.FTZ R9, R9, R6 ;  /* 0x0000000609097221 */ /* 0x000fe20000010000 */
[----:B------:R-:W-:Y:S01]  /*d5b0*/  FADD.FTZ R6, R12, 1 ;  /* 0x3f8000000c067421 */ /* 0x000fe20000010000 */
[----:B------:R-:W-:Y:S01]  /*d5c0*/  IMAD.MOV.U32 R21, RZ, RZ, 0x3f800000 ;  /* 0x3f800000ff157424 */ /* 0x000fe200078e00ff */
[----:B------:R-:W-:Y:S02]  /*d5d0*/  HFMA2.MMA R23, -RZ, RZ, 1.3056640625, -1.8671875 ;  /* 0x3d39bf78ff177435 */ /* 0x000fe400000001ff */
        /* <DEDUP_REMOVED lines=31> */
.L_x_3592:
[----:B------:R0:W1:Y:S02]  /*d7d0*/  MUFU.SQRT R18, R19 ;  /* 0x0000001300127308 */ /* 0x0000640000002000 */
.L_x_3591:
[----:B------:R-:W-:Y:S05]  /*d7e0*/  BSYNC B0 ;  /* 0x0000000000007941 */ /* 0x000fea0003800000 */
.L_x_3590:
        /* <DEDUP_REMOVED lines=35> */
.L_x_3603:
        /* <DEDUP_REMOVED lines=17> */
.L_x_3609:
[----:B------:R-:W-:-:S04]  /*db30*/  FADD.FTZ R0, -R0, R7 ;  /* 0x0000000700007221 */ /* 0x000fc80000010100 */
[----:B------:R-:W-:-:S07]  /*db40*/  FMUL.FTZ R0, R0, 0.5 ;  /* 0x3f00000000007820 */ /* 0x000fce0000410000 */
.L_x_3610:
[----:B------:R-:W-:Y:S05]  /*db50*/  BSYNC B5 ;  /* 0x0000000000057941 */ /* 0x000fea0003800000 */
.L_x_3608:
        /* <DEDUP_REMOVED lines=10> */
.L_x_3612:
[----:B------:R-:W-:-:S04]  /*dc00*/  FADD.FTZ R4, -R5, R4 ;  /* 0x0000000405047221 */ /* 0x000fc80000010100 */
[----:B------:R-:W-:-:S07]  /*dc10*/  FMUL.FTZ R5, R4, 0.5 ;  /* 0x3f00000004057820 */ /* 0x000fce0000410000 */
.L_x_3613:
[----:B------:R-:W-:Y:S05]  /*dc20*/  BSYNC B5 ;  /* 0x0000000000057941 */ /* 0x000fea0003800000 */
.L_x_3611:
[----:B------:R-:W-:Y:S01]  /*dc30*/  FADD.FTZ R5, R5, R0 ;  /* 0x0000000005057221 */ /* 0x000fe20000010000 */
[----:B------:R-:W-:-:S04]  /*dc40*/  FADD.FTZ R12, R11, R12 ;  /* 0x0000000c0b0c7221 */ /* 0x000fc80000010000 */
[----:B------:R-:W-:-:S06]  /*dc50*/  FMUL.FTZ R12, R12, R5 ;  /* 0x000000050c0c7220 */ /* 0x000fcc0000410000 */
[----:B------:R-:W2:Y:S01]  /*dc60*/  MUFU.SQRT R12, R12 ;  /* 0x0000000c000c7308 */ /* 0x000ea20000002000 */
[----:B------:R-:W-:Y:S05]  /*dc70*/  BRA `(.L_x_3614) ;  /* 0x0000000000487947 */ /* 0x000fea0003800000 */
.L_x_3607:
        /* <DEDUP_REMOVED lines=12> */
.L_x_3606:
[----:B------:R-:W-:Y:S01]  /*dd40*/  FADD.FTZ R0, R12, 1 ;  /* 0x3f8000000c007421 */ /* 0x000fe20000010000 */
[----:B0-----:R-:W-:Y:S01]  /*dd50*/  MUFU.SQRT R19, R19 ;  /* 0x0000001300137308 */ /* 0x001fe20000002000 */
[----:B------:R-:W-:Y:S02]  /*dd60*/  IMAD.MOV.U32 R11, RZ, RZ, 0x3f800000 ;  /* 0x3f800000ff0b7424 */ /* 0x000fe400078e00ff */
[----:B------:R-:W-:-:S06]  /*dd70*/  FMUL.FTZ R0, R0, 0.5 ;  /* 0x3f00000000007820 */ /* 0x000fcc0000410000 */
[----:B------:R-:W0:Y:S02]  /*dd80*/  MUFU.SQRT R0, R0 ;  /* 0x0000000000007308 */ /* 0x000e240000002000 */
[----:B0-----:R-:W-:-:S07]  /*dd90*/  FMUL.FTZ R12, R19, R0 ;  /* 0x00000000130c7220 */ /* 0x001fce0000410000 */
.L_x_3614:
[----:B------:R-:W-:Y:S05]  /*dda0*/  BSYNC B1 ;  /* 0x0000000000017941 */ /* 0x000fea0003800000 */
.L_x_3605:
[----:B------:R-:W-:Y:S05]  /*ddb0*/  BRA `(.L_x_3615) ;  /* 0x0000000000087947 */ /* 0x000fea0003800000 */
.L_x_3602:
[----:B------:R-:W-:Y:S01]  /*ddc0*/  FMUL.FTZ R12, R12, 16777216 ;  /* 0x4b8000000c0c7820 */ /* 0x000fe20000410000 */
[----:B------:R-:W-:-:S07]  /*ddd0*/  FMUL.FTZ R11, R11, 16777216 ;  /* 0x4b8000000b0b7820 */ /* 0x000fce0000410000 */
.L_x_3615:
[----:B------:R-:W-:Y:S05]  /*dde0*/  BSYNC B0 ;  /* 0x0000000000007941 */ /* 0x000fea0003800000 */
.L_x_3601:
[C---:B------:R-:W-:Y:S01]  /*ddf0*/  FADD.FTZ R0, |R11|.reuse, -RZ ;  /* 0x800000ff0b007221 */ /* 0x040fe20000010200 */
[----:B--2---:R-:W-:Y:S01]  /*de00*/  FADD.FTZ R5, |R12|, -RZ ;  /* 0x800000ff0c057221 */ /* 0x004fe20000010200 */
[----:B------:R-:W-:Y:S01]  /*de10*/  FSETP.GT.FTZ.AND P6, PT, |R11|, |R12|, PT ;  /* 0x4000000c0b00720b */ /* 0x000fe20003fd4200 */
[----:B------:R-:W-:Y:S03]  /*de20*/  BSSY B5, `(.L_x_3616) ;  /* 0x000000f000057945 */ /* 0x000fe60003800000 */
[----:B------:R-:W-:Y:S02]  /*de30*/  FSEL R10, R0, R5, P6 ;  /* 0x00000005000a7208 */ /* 0x000fe40003000000 */
[----:B------:R-:W-:Y:S02]  /*de40*/  FSEL R0, R5, R0, P6 ;  /* 0x0000000005007208 */ /* 0x000fe40003000000 */
[----:B------:R-:W2:Y:S08]  /*de50*/  MUFU.RCP R7, R10 ;  /* 0x0000000a00077308 */ /* 0x000eb00000001000 */
[----:B------:R-:W3:Y:S01]  /*de60*/  FCHK P0, R0, R10 ;  /* 0x0000000a00007302 */ /* 0x000ee20000000000 */
[----:B--2---:R-:W-:-:S04]  /*de70*/  FFMA R4, -R10, R7, 1 ;  /* 0x3f8000000a047423 */ /* 0x004fc80000000107 */
[----:B------:R-:W-:-:S04]  /*de80*/  FFMA R7, R7, R4, R7 ;  /* 0x0000000407077223 */ /* 0x000fc80000000007 */
[----:B------:R-:W-:-:S04]  /*de90*/  FFMA R4, R0, R7, RZ ;  /* 0x0000000700047223 */ /* 0x000fc800000000ff */
[----:B------:R-:W-:-:S04]  /*dea0*/  FFMA R5, -R10, R4, R0 ;  /* 0x000000040a057223 */ /* 0x000fc80000000100 */
[----:B------:R-:W-:Y:S01]  /*deb0*/  FFMA R4, R7, R5, R4 ;  /* 0x0000000507047223 */ /* 0x000fe20000000004 */
[----:B---3--:R-:W-:Y:S06]  /*dec0*/  @!P0 BRA `(.L_x_3617) ;  /* 0x0000000000108947 */ /* 0x008fec0003800000 */
[----:B------:R-:W-:Y:S02]  /*ded0*/  MOV R9, R10 ;  /* 0x0000000a00097202 */ /* 0x000fe40000000f00 */
[----:B------:R-:W-:-:S07]  /*dee0*/  MOV R4, 0xdf00 ;  /* 0x0000df0000047802 */ /* 0x000fce0000000f00 */
[----:B01----:R-:W-:Y:S05]  /*def0*/  CALL.REL.NOINC `($__internal_1_$__cuda_sm3x_div_rn_ftz_f32_slowpath) ;  /* 0x0000005c00007944 */ /* 0x003fea0003c00000 */
[----:B------:R-:W-:-:S07]  /*df00*/  IMAD.MOV.U32 R4, RZ, RZ, R0 ;  /* 0x000000ffff047224 */ /* 0x000fce00078e0000 */
.L_x_3617:
[----:B------:R-:W-:Y:S05]  /*df10*/  BSYNC B5 ;  /* 0x0000000000057941 */ /* 0x000fea0003800000 */
.L_x_3616:
        /* <DEDUP_REMOVED lines=18> */
.L_x_3619:
[----:B------:R-:W-:Y:S01]  /*e040*/  ISETP.GE.AND P0, PT, R12, RZ, PT ;  /* 0x000000ff0c00720c */ /* 0x000fe20003f06270 */
[----:B------:R-:W-:-:S12]  /*e050*/  IMAD.MOV.U32 R5, RZ, RZ, 0x3fd774eb ;  /* 0x3fd774ebff057424 */ /* 0x000fd800078e00ff */
[----:B------:R-:W-:-:S04]  /*e060*/  @P0 FFMA.FTZ R4, R5, 0.93318945169448852539, -R4 ;  /* 0x3f6ee58105040823 */ /* 0x000fc80000010804 */
[----:B------:R-:W-:-:S07]  /*e070*/  @!P0 FFMA.FTZ R4, R5, 0.93318945169448852539, R4 ;  /* 0x3f6ee58105048823 */ /* 0x000fce0000010004 */
.L_x_3620:
[----:B------:R-:W-:Y:S05]  /*e080*/  BSYNC B0 ;  /* 0x0000000000007941 */ /* 0x000fea0003800000 */
.L_x_3618:
        /* <DEDUP_REMOVED lines=10> */
.L_x_3604:
[----:B------:R-:W-:Y:S05]  /*e130*/  BSYNC B4 ;  /* 0x0000000000047941 */ /* 0x000fea0003800000 */
.L_x_3600:
[----:B------:R-:W-:Y:S02]  /*e140*/  LOP3.LUT R3, R6, 0x80000000, R3, 0xb8, !PT ;  /* 0x8000000006037812 */ /* 0x000fe400078eb803 */
[----:B-1----:R-:W-:Y:S01]  /*e150*/  LOP3.LUT R14, R18, 0x80000000, R14, 0xb8, !PT ;  /* 0x80000000120e7812 */ /* 0x002fe200078eb80e */
[----:B------:R-:W-:Y:S06]  /*e160*/  BRA `(.L_x_3589) ;  /* 0x0000001400e47947 */ /* 0x000fec0003800000 */
.L_x_3588:
[----:B------:R-:W-:Y:S01]  /*e170*/  ISETP.GT.AND P0, PT, R14, -0x1, PT ;  /* 0xffffffff0e00780c */ /* 0x000fe20003f04270 */
[----:B------:R-:W-:-:S12]  /*e180*/  BSSY B4, `(.L_x_3621) ;  /* 0x0000165000047945 */ /* 0x000fd80003800000 */
[----:B------:R-:W-:Y:S05]  /*e190*/  @P0 BRA `(.L_x_3622) ;  /* 0x0000000c00180947 */ /* 0x000fea0003800000 */
[----:B------:R-:W-:Y:S01]  /*e1a0*/  FADD.FTZ R10, -R14, -RZ ;  /* 0x800000ff0e0a7221 */ /* 0x000fe20000010100 */
[----:B------:R-:W-:-:S03]  /*e1b0*/  FADD.FTZ R12, -R3, -RZ ;  /* 0x800000ff030c7221 */ /* 0x000fc60000010100 */
[----:B------:R-:W-:Y:S01]  /*e1c0*/  FADD.FTZ R19, |R10|, -RZ ;  /* 0x800000ff0a137221 */ /* 0x000fe20000010200 */
[----:B0-----:R-:W-:Y:S01]  /*e1d0*/  FADD.FTZ R18, |R12|, -RZ ;  /* 0x800000ff0c127221 */ /* 0x001fe20000010200 */
        /* <DEDUP_REMOVED lines=24> */
.L_x_3626:
[----:B------:R-:W-:Y:S05]  /*e360*/  BSYNC B5 ;  /* 0x0000000000057941 */ /* 0x000fea0003800000 */
.L_x_3625:
        /* <DEDUP_REMOVED lines=18> */
.L_x_3628:
[----:B------:R-:W-:Y:S01]  /*e490*/  ISETP.GE.AND P0, PT, R10, RZ, PT ;  /* 0x000000ff0a00720c */ /* 0x000fe20003f06270 */
[----:B------:R-:W-:-:S12]  /*e4a0*/  IMAD.MOV.U32 R5, RZ, RZ, 0x3fd774eb ;  /* 0x3fd774ebff057424 */ /* 0x000fd800078e00ff */
[----:B------:R-:W-:-:S04]  /*e4b0*/  @P0 FFMA.FTZ R4, R5, 0.93318945169448852539, -R4 ;  /* 0x3f6ee58105040823 */ /* 0x000fc80000010804 */
[----:B------:R-:W-:-:S07]  /*e4c0*/  @!P0 FFMA.FTZ R4, R5, 0.93318945169448852539, R4 ;  /* 0x3f6ee58105048823 */ /* 0x000fce0000010004 */
.L_x_3629:
[----:B------:R-:W-:Y:S05]  /*e4d0*/  BSYNC B0 ;  /* 0x0000000000007941 */ /* 0x000fea0003800000 */
.L_x_3627:
        /* <DEDUP_REMOVED lines=13> */
.L_x_3624:
        /* <DEDUP_REMOVED lines=13> */
.L_x_3632:
[----:B------:R-:W-:Y:S05]  /*e680*/  BSYNC B5 ;  /* 0x0000000000057941 */ /* 0x000fea0003800000 */
.L_x_3631:
        /* <DEDUP_REMOVED lines=18> */
.L_x_3634:
[----:B------:R-:W-:Y:S01]  /*e7b0*/  ISETP.GE.AND P0, PT, R10, RZ, PT ;  /* 0x000000ff0a00720c */ /* 0x000fe20003f06270 */
[----:B------:R-:W-:-:S12]  /*e7c0*/  IMAD.MOV.U32 R5, RZ, RZ, 0x3fd774eb ;  /* 0x3fd774ebff057424 */ /* 0x000fd800078e00ff */
[----:B------:R-:W-:-:S04]  /*e7d0*/  @P0 FFMA.FTZ R4, R5, 0.93318945169448852539, -R4 ;  /* 0x3f6ee58105040823 */ /* 0x000fc80000010804 */
[----:B------:R-:W-:-:S07]  /*e7e0*/  @!P0 FFMA.FTZ R4, R5, 0.93318945169448852539, R4 ;  /* 0x3f6ee58105048823 */ /* 0x000fce0000010004 */
.L_x_3635:
[----:B------:R-:W-:Y:S05]  /*e7f0*/  BSYNC B0 ;  /* 0x0000000000007941 */ /* 0x000fea0003800000 */
.L_x_3633:
        /* <DEDUP_REMOVED lines=27> */
.L_x_3623:
        /* <DEDUP_REMOVED lines=21> */
[----:B------:R-:W-:Y:S02]  /*eb00*/  HFMA2.MMA R5, -RZ, RZ, 1.875, 0 ;  /* 0x3f800000ff057435 */ /* 0x000fe400000001ff */
        /* <DEDUP_REMOVED lines=12> */
.L_x_3637:
[----:B------:R-:W-:Y:S05]  /*ebd0*/  BSYNC B5 ;  /* 0x0000000000057941 */ /* 0x000fea0003800000 */
.L_x_3636:
        /* <DEDUP_REMOVED lines=18> */
.L_x_3639:
[----:B------:R-:W-:Y:S01]  /*ed00*/  ISETP.GE.AND P0, PT, R10, RZ, PT ;  /* 0x000000ff0a00720c */ /* 0x000fe20003f06270 */
[----:B------:R-:W-:-:S12]  /*ed10*/  IMAD.MOV.U32 R5, RZ, RZ, 0x3fd774eb ;  /* 0x3fd774ebff057424 */ /* 0x000fd800078e00ff */
[----:B------:R-:W-:-:S04]  /*ed20*/  @P0 FFMA.FTZ R4, R5, 0.93318945169448852539, -R4 ;  /* 0x3f6ee58105040823 */ /* 0x000fc80000010804 */
[----:B------:R-:W-:-:S07]  /*ed30*/  @!P0 FFMA.FTZ R4, R5, 0.93318945169448852539, R4 ;  /* 0x3f6ee58105048823 */ /* 0x000fce0000010004 */
.L_x_3640:
[----:B------:R-:W-:Y:S05]  /*ed40*/  BSYNC B0 ;  /* 0x0000000000007941 */ /* 0x000fea0003800000 */
.L_x_3638:
[C---:B------:R-:W-:Y:S01]  /*ed50*/  FSETP.NEU.FTZ.AND P1, PT, |R10|.reuse, |R12|, PT ;  /* 0x4000000c0a00720b */ /* 0x040fe20003f3d200 */
[C---:B------:R-:W-:Y:S01]  /*ed60*/  FADD.FTZ R5, |R10|.reuse, |R12| ;  /* 0x4000000c0a057221 */ /* 0x040fe20000010200 */
        /* <DEDUP_REMOVED lines=9> */
.L_x_3622:
        /* <DEDUP_REMOVED lines=9> */
[----:B------:R-:W1:Y:S01]  /*ee90*/  MUFU.RCP R5, R12 ;  /* 0x0000000c00057308 */ /* 0x000e620000001000 */
[----:B------:R-:W-:Y:S07]  /*eea0*/  BSSY B5, `(.L_x_3643) ;  /* 0x000000e000057945 */ /* 0x000fee0003800000 */
[----:B------:R-:W2:Y:S01]  /*eeb0*/  FCHK P0, R0, R12 ;  /* 0x0000000c00007302 */ /* 0x000ea20000000000 */
[----:B-1----:R-:W-:-:S04]  /*eec0*/  FFMA R4, -R12, R5, 1 ;  /* 0x3f8000000c047423 */ /* 0x002fc80000000105 */
[----:B------:R-:W-:Y:S01]  /*eed0*/  FFMA R7, R5, R4, R5 ;  /* 0x0000000405077223 */ /* 0x000fe20000000005 */
[----:B------:R-:W-:-:S03]  /*eee0*/  FMUL.FTZ R5, R0, R0 ;  /* 0x0000000000057220 */ /* 0x000fc60000410000 */
[----:B------:R-:W-:Y:S01]  /*eef0*/  FFMA R4, R0, R7, RZ ;  /* 0x0000000700047223 */ /* 0x000fe200000000ff */
[----:B0-----:R-:W-:-:S03]  /*ef00*/  FFMA.FTZ R18, R12, R12, R5 ;  /* 0x0000000c0c127223 */ /* 0x001fc60000010005 */
[----:B------:R-:W-:-:S04]  /*ef10*/  FFMA R6, -R12, R4, R0 ;  /* 0x000000040c067223 */ /* 0x000fc80000000100 */
[----:B------:R-:W-:Y:S01]  /*ef20*/  FFMA R4, R7, R6, R4 ;  /* 0x0000000607047223 */ /* 0x000fe20000000004 */
[----:B--2---:R-:W-:Y:S06]  /*ef30*/  @!P0 BRA `(.L_x_3644) ;  /* 0x0000000000108947 */ /* 0x004fec0003800000 */
[----:B------:R-:W-:Y:S01]  /*ef40*/  IMAD.MOV.U32 R9, RZ, RZ, R12 ;  /* 0x000000ffff097224 */ /* 0x000fe200078e000c */
[----:B------:R-:W-:-:S07]  /*ef50*/  MOV R4, 0xef70 ;  /* 0x0000ef7000047802 */ /* 0x000fce0000000f00 */
[----:B------:R-:W-:Y:S05]  /*ef60*/  CALL.REL.NOINC `($__internal_1_$__cuda_sm3x_div_rn_ftz_f32_slowpath) ;  /* 0x0000004800e47944 */ /* 0x000fea0003c00000 */
[----:B------:R-:W-:-:S07]  /*ef70*/  IMAD.MOV.U32 R4, RZ, RZ, R0 ;  /* 0x000000ffff047224 */ /* 0x000fce00078e0000 */
.L_x_3644:
[----:B------:R-:W-:Y:S05]  /*ef80*/  BSYNC B5 ;  /* 0x0000000000057941 */ /* 0x000fea0003800000 */
.L_x_3643:
        /* <DEDUP_REMOVED lines=24> */
.L_x_3642:
[----:B------:R-:W1:Y:S01]  /*f110*/  MUFU.RCP R5, R12 ;  /* 0x0000000c00057308 */ /* 0x000e620000001000 */
[----:B------:R-:W-:Y:S07]  /*f120*/  BSSY B5, `(.L_x_3645) ;  /* 0x000000c000057945 */ /* 0x000fee0003800000 */
[----:B------:R-:W2:Y:S01]  /*f130*/  FCHK P0, R0, R12 ;  /* 0x0000000c00007302 */ /* 0x000ea20000000000 */
[----:B-1----:R-:W-:-:S04]  /*f140*/  FFMA R4, -R12, R5, 1 ;  /* 0x3f8000000c047423 */ /* 0x002fc80000000105 */
[----:B------:R-:W-:-:S04]  /*f150*/  FFMA R5, R5, R4, R5 ;  /* 0x0000000405057223 */ /* 0x000fc80000000005 */
[----:B------:R-:W-:-:S04]  /*f160*/  FFMA R4, R0, R5, RZ ;  /* 0x0000000500047223 */ /* 0x000fc800000000ff */
[----:B------:R-:W-:-:S04]  /*f170*/  FFMA R6, -R12, R4, R0 ;  /* 0x000000040c067223 */ /* 0x000fc80000000100 */
[----:B------:R-:W-:Y:S01]  /*f180*/  FFMA R4, R5, R6, R4 ;  /* 0x0000000605047223 */ /* 0x000fe20000000004 */
[----:B--2---:R-:W-:Y:S06]  /*f190*/  @!P0 BRA `(.L_x_3646) ;  /* 0x0000000000108947 */ /* 0x004fec0003800000 */
[----:B------:R-:W-:Y:S01]  /*f1a0*/  IMAD.MOV.U32 R9, RZ, RZ, R12 ;  /* 0x000000ffff097224 */ /* 0x000fe200078e000c */
[----:B------:R-:W-:-:S07]  /*f1b0*/  MOV R4, 0xf1d0 ;  /* 0x0000f1d000047802 */ /* 0x000fce0000000f00 */
[----:B0-----:R-:W-:Y:S05]  /*f1c0*/  CALL.REL.NOINC `($__internal_1_$__cuda_sm3x_div_rn_ftz_f32_slowpath) ;  /* 0x00000048004c7944 */ /* 0x001fea0003c00000 */
[----:B------:R-:W-:-:S07]  /*f1d0*/  MOV R4, R0 ;  /* 0x0000000000047202 */ /* 0x000fce0000000f00 */
.L_x_3646:
[----:B------:R-:W-:Y:S05]  /*f1e0*/  BSYNC B5 ;  /* 0x0000000000057941 */ /* 0x000fea0003800000 */
.L_x_3645:
        /* <DEDUP_REMOVED lines=9> */
[----:B------:R-:W-:Y:S01]  /*f280*/  FFMA.FTZ R8, R5, R8, 0.042200751602649688721 ;  /* 0x3d2cdab205087423 */ /* 0x000fe20000010008 */
[----:B------:R-:W-:Y:S01]  /*f290*/  FSETP.NEU.FTZ.AND P1, PT, R12, RZ, PT ;  /* 0x000000ff0c00720b */ /* 0x000fe20003f3d000 */
[-C--:B------:R-:W-:Y:S01]  /*f2a0*/  FMUL.FTZ R9, R19, R7.reuse ;  /* 0x0000000713097220 */ /* 0x080fe20000410000 */
[----:B------:R-:W-:Y:S01]  /*f2b0*/  FMUL.FTZ R7, R0, R7 ;  /* 0x0000000700077220 */ /* 0x000fe20000410000 */
[----:B------:R-:W-:-:S02]  /*f2c0*/  FFMA.FTZ R8, R5, R8, -0.074792981147766113281 ;  /* 0xbd992d1005087423 */ /* 0x000fc40000010008 */
[----:B0-----:R-:W-:Y:S02]  /*f2d0*/  FMUL.FTZ R18, R9, R9 ;  /* 0x0000000909127220 */ /* 0x001fe40000410000 */
        /* <DEDUP_REMOVED lines=23> */
.L_x_3641:
        /* <DEDUP_REMOVED lines=16> */
[----:B------:R-:W1:Y:S02]  /*f550*/  MUFU.SQRT R8, R8 ;  /* 0x0000000800087308 */ /* 0x000e640000002000 */
[----:B-1----:R-:W-:Y:S01]  /*f560*/  @P0 FMUL.FTZ R6, R8, R7 ;  /* 0x0000000708060220 */ /* 0x002fe20000410000 */
        /* <DEDUP_REMOVED lines=16> */
.L_x_3648:
[----:B------:R-:W-:Y:S05]  /*f670*/  BSYNC B5 ;  /* 0x0000000000057941 */ /* 0x000fea0003800000 */
.L_x_3647:
[----:B------:R-:W-:Y:S01]  /*f680*/  HFMA2.MMA R5, -RZ, RZ, 0.89990234375, 10328 ;  /* 0x3b33710bff057435 */ /* 0x000fe200000001ff */
[----:B------:R-:W-:Y:S01]  /*f690*/  FMUL.FTZ R0, R4, R4 ;  /* 0x0000000404007220 */ /* 0x000fe20000410000 */
[----:B------:R-:W-:Y:S01]  /*f6a0*/  @!P6 IMAD.MOV.U32 R7, RZ, RZ, 0x3fd774eb ;  /* 0x3fd774ebff07e424 */ /* 0x000fe200078e00ff */
[C---:B------:R-:W-:Y:S01]  /*f6b0*/  FSETP.NEU.FTZ.AND P0, PT, |R10|.reuse, R11, PT ;  /* 0x0000000b0a00720b */ /* 0x040fe20003f1d200 */
[----:B------:R-:W-:Y:S01]  /*f6c0*/  FADD.FTZ R11, |R10|, R11 ;  /* 0x0000000b0a0b7221 */ /* 0x000fe20000010200 */
[----:B------:R-:W-:-:S05]  /*f6d0*/  FSETP.NEU.FTZ.AND P1, PT, R12, RZ, PT ;  /* 0x000000ff0c00720b */ /* 0x000fca0003f3d000 */
        /* <DEDUP_REMOVED lines=15> */
.L_x_3630:
[----:B------:R-:W-:Y:S05]  /*f7d0*/  BSYNC B4 ;  /* 0x0000000000047941 */ /* 0x000fea0003800000 */
.L_x_3621:
[----:B------:R-:W-:Y:S01]  /*f7e0*/  FADD.FTZ R5, R18, 0.69314718246459960938 ;  /* 0x3f31721812057421 */ /* 0x000fe20000010000 */
[----:B------:R-:W-:-:S04]  /*f7f0*/  LOP3.LUT R3, R4, 0x80000000, R3, 0xb8, !PT ;  /* 0x8000000004037812 */ /* 0x000fc800078eb803 */
[----:B------:R-:W-:Y:S01]  /*f800*/  LOP3.LUT R14, R5, 0x80000000, R14, 0xb8, !PT ;  /* 0x80000000050e7812 */ /* 0x000fe200078eb80e */
[----:B------:R-:W-:Y:S06]  /*f810*/  BRA `(.L_x_3589) ;  /* 0x0000000000387947 */ /* 0x000fec0003800000 */
.L_x_3587:
        /* <DEDUP_REMOVED lines=14> */
.L_x_3589:
[----:B------:R-:W-:Y:S05]  /*f900*/  BSYNC B2 ;  /* 0x0000000000027941 */ /* 0x000fea0003800000 */
.L_x_3586:
[----:B0-----:R-:W-:-:S07]  /*f910*/  F2FP.F16.F32.PACK_AB R19, R14, R3 ;  /* 0x000000030e13723e */ /* 0x001fce00000000ff */
.L_x_3585:
[----:B------:R-:W-:Y:S05]  /*f920*/  BSYNC B3 ;  /* 0x0000000000037941 */ /* 0x000fea0003800000 */
.L_x_3584:
[----:B------:R-:W1:Y:S01]  /*f930*/  LDC.U8 R22, c[0x0][0x234] ;  /* 0x00008d00ff167b82 */ /* 0x000e620000000000 */
[----:B------:R-:W-:Y:S01]  /*f940*/  ISETP.GE.AND P0, PT, R2, R27, PT ;  /* 0x0000001b0200720c */ /* 0x000fe20003f06270 */
[----:B------:R-:W-:Y:S04]  /*f950*/  BSSY B7, `(.L_x_3649) ;  /* 0x000031b000077945 */ /* 0x000fe80003800000 */
[----:B------:R-:W-:Y:S08]  /*f960*/  BSSY B6, `(.L_x_3650) ;  /* 0x000021b000067945 */ /* 0x000ff00003800000 */
[----:B------:R-:W-:Y:S05]  /*f970*/  @P0 BRA `(.L_x_3651) ;  /* 0x0000002000580947 */ /* 0x000fea0003800000 */
[----:B0-----:R-:W0:Y:S01]  /*f980*/  S2R R18, SR_TID.X ;  /* 0x0000000000127919 */ /* 0x001e220000002100 */
[----:B------:R-:W2:Y:S01]  /*f990*/  LDC.64 R8, c[0x0][0x218] ;  /* 0x00008600ff087b82 */ /* 0x000ea20000000a00 */
[----:B-1----:R-:W-:Y:S01]  /*f9a0*/  PRMT R2, R22, 0x9910, RZ ;  /* 0x0000991016027816 */ /* 0x002fe200000000ff */
[----:B------:R-:W-:Y:S01]  /*f9b0*/  ULDC UR4, c[0x0][0x238] ;  /* 0x00008e0000047ab9 */ /* 0x000fe20000000800 */
[----:B0-----:R-:W-:-:S04]  /*f9c0*/  IMAD R0, R28, 0x200, R18 ;  /* 0x000002001c007824 */ /* 0x001fc800078e0212 */
[----:B------:R-:W-:Y:S01]  /*f9d0*/  IMAD R3, R0, UR4, RZ ;  /* 0x0000000400037c24 */ /* 0x000fe2000f8e02ff */
[----:B------:R-:W-:-:S04]  /*f9e0*/  MOV R0, R2 ;  /* 0x0000000200007202 */ /* 0x000fc80000000f00 */
[----:B------:R-:W-:Y:S02]  /*f9f0*/  ISETP.GT.AND P0, PT, R0, 0x9, PT ;  /* 0x000000090000780c */ /* 0x000fe40003f04270 */
[----:B--2---:R-:W-:-:S05]  /*fa00*/  IADD3 R8, P1, R3, R8, RZ ;  /* 0x0000000803087210 */ /* 0x004fca0007f3e0ff */
        /* <DEDUP_REMOVED lines=11> */
[----:B------:R-:W-:-:S04]  /*fac0*/  VIADD R2, R18, 0x80 ;  /* 0x0000008012027836 */ /* 0x000fc80000000000 */
[----:B------:R-:W0:Y:S02]  /*fad0*/  F2I.FTZ.TRUNC.NTZ R15, R15 ;  /* 0x0000000f000f7305 */ /* 0x000e24000021f100 */
[----:B0-----:R4:W-:Y:S01]  /*fae0*/  STG.E.U8 desc[UR36][R8.64], R15 ;  /* 0x0000000f08007986 */ /* 0x0019e2000c101124 */
[----:B------:R-:W-:Y:S05]  /*faf0*/  BRA `(.L_x_3657) ;  /* 0x0000000c00f47947 */ /* 0x000fea0003800000 */
.L_x_3655:
[----:B------:R-:W-:-:S06]  /*fb00*/  HADD2.F32 R3, -RZ, R15.H0_H0 ;  /* 0x2000000fff037230 */ /* 0x000fcc0000004100 */
[----:B------:R-:W0:Y:S02]  /*fb10*/  F2I.S64.TRUNC R2, R3 ;  /* 0x0000000300027311 */ /* 0x000e24000020d900 */
[----:B0-----:R-:W-:Y:S02]  /*fb20*/  IMAD.MOV.U32 R5, RZ, RZ, R2 ;  /* 0x000000ffff057224 */ /* 0x001fe400078e0002 */
[----:B------:R-:W-:-:S03]  /*fb30*/  VIADD R2, R18, 0x80 ;  /* 0x0000008012027836 */ /* 0x000fc60000000000 */
[----:B------:R3:W-:Y:S01]  /*fb40*/  STG.E.U8 desc[UR36][R8.64], R5 ;  /* 0x0000000508007986 */ /* 0x0007e2000c101124 */
[----:B------:R-:W-:Y:S05]  /*fb50*/  BRA `(.L_x_3657) ;  /* 0x0000000c00dc7947 */ /* 0x000fea0003800000 */
.L_x_3654:
[----:B------:R-:W-:-:S13]  /*fb60*/  ISETP.NE.AND P0, PT, R0, 0x2, PT ;  /* 0x000000020000780c */ /* 0x000fda0003f05270 */
[----:B------:R-:W-:Y:S05]  /*fb70*/  @!P0 BRA `(.L_x_3658) ;  /* 0x0000000000388947 */ /* 0x000fea0003800000 */
[----:B------:R-:W-:-:S13]  /*fb80*/  ISETP.NE.AND P0, PT, R0, 0x3, PT ;  /* 0x000000030000780c */ /* 0x000fda0003f05270 */
[----:B------:R-:W-:Y:S05]  /*fb90*/  @!P0 BRA `(.L_x_3659) ;  /* 0x00000000001c8947 */ /* 0x000fea0003800000 */
[----:B------:R-:W-:-:S13]  /*fba0*/  ISETP.NE.AND P0, PT, R0, 0x4, PT ;  /* 0x000000040000780c */ /* 0x000fda0003f05270 */
[----:B------:R-:W-:Y:S05]  /*fbb0*/  @P0 BRA `(.L_x_3656) ;  /* 0x0000000c00580947 */ /* 0x000fea0003800000 */
[----:B------:R-:W-:Y:S02]  /*fbc0*/  HADD2.F32 R4, -RZ, R15.H0_H0 ;  /* 0x2000000fff047230 */ /* 0x000fe40000004100 */
[----:B------:R-:W-:-:S04]  /*fbd0*/  VIADD R2, R18, 0x80 ;  /* 0x0000008012027836 */ /* 0x000fc80000000000 */
[----:B------:R-:W0:Y:S02]  /*fbe0*/  F2I.S64.TRUNC R4, R4 ;  /* 0x0000000400047311 */ /* 0x000e24000020d900 */
[----:B0-----:R0:W-:Y:S01]  /*fbf0*/  STG.E.64 desc[UR36][R8.64], R4 ;  /* 0x0000000408007986 */ /* 0x0011e2000c101b24 */
[----:B------:R-:W-:Y:S05]  /*fc00*/  BRA `(.L_x_3657) ;  /* 0x0000000c00b07947 */ /* 0x000fea0003800000 */
.L_x_3659:
[----:B------:R-:W-:Y:S01]  /*fc10*/  HADD2.F32 R15, -RZ, R15.H0_H0 ;  /* 0x2000000fff0f7230 */ /* 0x000fe20000004100 */
[----:B------:R-:W-:-:S05]  /*fc20*/  IADD3 R2, R18, 0x80, RZ ;  /* 0x0000008012027810 */ /* 0x000fca0007ffe0ff */
[----:B------:R-:W0:Y:S02]  /*fc30*/  F2I.FTZ.TRUNC.NTZ R15, R15 ;  /* 0x0000000f000f7305 */ /* 0x000e24000021f100 */
[----:B0-----:R1:W-:Y:S01]  /*fc40*/  STG.E desc[UR36][R8.64], R15 ;  /* 0x0000000f08007986 */ /* 0x0013e2000c101924 */
[----:B------:R-:W-:Y:S05]  /*fc50*/  BRA `(.L_x_3657) ;  /* 0x0000000c009c7947 */ /* 0x000fea0003800000 */
.L_x_3658:
[----:B------:R-:W-:Y:S02]  /*fc60*/  HADD2.F32 R15, -RZ, R15.H0_H0 ;  /* 0x2000000fff0f7230 */ /* 0x000fe40000004100 */
[----:B------:R-:W-:-:S04]  /*fc70*/  VIADD R2, R18, 0x80 ;  /* 0x0000008012027836 */ /* 0x000fc80000000000 */
[----:B------:R-:W0:Y:S02]  /*fc80*/  F2I.FTZ.TRUNC.NTZ R15, R15 ;  /* 0x0000000f000f7305 */ /* 0x000e24000021f100 */
[----:B0-----:R2:W-:Y:S01]  /*fc90*/  STG.E.U16 desc[UR36][R8.64], R15 ;  /* 0x0000000f08007986 */ /* 0x0015e2000c101524 */
[----:B------:R-:W-:Y:S05]  /*fca0*/  BRA `(.L_x_3657) ;  /* 0x0000000c00887947 */ /* 0x000fea0003800000 */
.L_x_3653:
[----:B------:R-:W-:-:S13]  /*fcb0*/  ISETP.GT.AND P0, PT, R0, 0x6, PT ;  /* 0x000000060000780c */ /* 0x000fda0003f04270 */
[----:B------:R-:W-:Y:S05]  /*fcc0*/  @P0 BRA `(.L_x_3660) ;  /* 0x00000000002c0947 */ /* 0x000fea0003800000 */
[----:B------:R-:W-:-:S13]  /*fcd0*/  ISETP.NE.AND P0, PT, R0, 0x5, PT ;  /* 0x000000050000780c */ /* 0x000fda0003f05270 */
[----:B------:R-:W-:Y:S05]  /*fce0*/  @!P0 BRA `(.L_x_3661) ;  /* 0x0000000000188947 */ /* 0x000fea0003800000 */
[----:B------:R-:W-:-:S13]  /*fcf0*/  ISETP.NE.AND P0, PT, R0, 0x6, PT ;  /* 0x000000060000780c */ /* 0x000fda0003f05270 */
[----:B------:R-:W-:Y:S05]  /*fd00*/  @P0 BRA `(.L_x_3656) ;  /* 0x0000000c00040947 */ /* 0x000fea0003800000 */
[----:B------:R-:W-:Y:S02]  /*fd10*/  HADD2.F32 R15, -RZ, R15.H0_H0 ;  /* 0x2000000fff0f7230 */ /* 0x000fe40000004100 */
[----:B------:R-:W-:-:S03]  /*fd20*/  VIADD R2, R18, 0x80 ;  /* 0x0000008012027836 */ /* 0x000fc60000000000 */
[----:B------:R0:W-:Y:S01]  /*fd30*/  STG.E desc[UR36][R8.64], R15 ;  /* 0x0000000f08007986 */ /* 0x0001e2000c101924 */
[----:B------:R-:W-:Y:S05]  /*fd40*/  BRA `(.L_x_3657) ;  /* 0x0000000c00607947 */ /* 0x000fea0003800000 */
.L_x_3661:
[----:B------:R0:W-:Y:S01]  /*fd50*/  STG.E.U16 desc[UR36][R8.64], R15 ;  /* 0x0000000f08007986 */ /* 0x0001e2000c101524 */
[----:B------:R-:W-:Y:S01]  /*fd60*/  VIADD R2, R18, 0x80 ;  /* 0x0000008012027836 */ /* 0x000fe20000000000 */
[----:B------:R-:W-:Y:S06]  /*fd70*/  BRA `(.L_x_3657) ;  /* 0x0000000c00547947 */ /* 0x000fec0003800000 */
.L_x_3660:
[----:B------:R-:W-:-:S13]  /*fd80*/  ISETP.NE.AND P0, PT, R0, 0x7, PT ;  /* 0x000000070000780c */ /* 0x000fda0003f05270 */
[----:B------:R-:W-:Y:S05]  /*fd90*/  @!P0 BRA `(.L_x_3662) ;  /* 0x0000000000308947 */ /* 0x000fea0003800000 */
[----:B------:R-:W-:-:S13]  /*fda0*/  ISETP.NE.AND P0, PT, R0, 0x8, PT ;  /* 0x000000080000780c */ /* 0x000fda0003f05270 */
[----:B------:R-:W-:Y:S05]  /*fdb0*/  @!P0 BRA `(.L_x_3663) ;  /* 0x00000000001c8947 */ /* 0x000fea0003800000 */
[----:B------:R-:W-:-:S13]  /*fdc0*/  ISETP.NE.AND P0, PT, R0, 0x9, PT ;  /* 0x000000090000780c */ /* 0x000fda0003f05270 */
[----:B------:R-:W-:Y:S05]  /*fdd0*/  @P0 BRA `(.L_x_3656) ;  /* 0x0000000800d00947 */ /* 0x000fea0003800000 */
[--C-:B------:R-:W-:Y:S02]  /*fde0*/  HADD2.F32 R5, -RZ, R15.reuse.H1_H1 ;  /* 0x3000000fff057230 */ /* 0x100fe40000004100 */
[----:B------:R-:W-:Y:S02]  /*fdf0*/  HADD2.F32 R4, -RZ, R15.H0_H0 ;  /* 0x2000000fff047230 */ /* 0x000fe40000004100 */
[----:B------:R-:W-:-:S03]  /*fe00*/  VIADD R2, R18, 0x80 ;  /* 0x0000008012027836 */ /* 0x000fc60000000000 */
[----:B------:R0:W-:Y:S01]  /*fe10*/  STG.E.64 desc[UR36][R8.64], R4 ;  /* 0x0000000408007986 */ /* 0x0001e2000c101b24 */
[----:B------:R-:W-:Y:S05]  /*fe20*/  BRA `(.L_x_3657) ;  /* 0x0000000c00287947 */ /* 0x000fea0003800000 */
.L_x_3663:
[----:B------:R0:W-:Y:S01]  /*fe30*/  STG.E desc[UR36][R8.64], R15 ;  /* 0x0000000f08007986 */ /* 0x0001e2000c101924 */
[----:B------:R-:W-:Y:S01]  /*fe40*/  VIADD R2, R18, 0x80 ;  /* 0x0000008012027836 */ /* 0x000fe20000000000 */
[----:B------:R-:W-:Y:S06]  /*fe50*/  BRA `(.L_x_3657) ;  /* 0x0000000c001c7947 */ /* 0x000fec0003800000 */
.L_x_3662:
[----:B------:R-:W-:Y:S01]  /*fe60*/  HADD2.F32 R4, -RZ, R15.H0_H0 ;  /* 0x2000000fff047230 */ /* 0x000fe20000004100 */
[----:B------:R-:W-:-:S04]  /*fe70*/  IADD3 R2, R18, 0x80, RZ ;  /* 0x0000008012027810 */ /* 0x000fc80007ffe0ff */
[----:B------:R-:W-:-:S06]  /*fe80*/  FMUL.FTZ R4, R4, 1 ;  /* 0x3f80000004047820 */ /* 0x000fcc0000410000 */
[----:B------:R-:W0:Y:S02]  /*fe90*/  F2F.F64.F32 R4, R4 ;  /* 0x0000000400047310 */ /* 0x000e240000201800 */
[----:B0-----:R0:W-:Y:S01]  /*fea0*/  STG.E.64 desc[UR36][R8.64], R4 ;  /* 0x0000000408007986 */ /* 0x0011e2000c101b24 */
[----:B------:R-:W-:Y:S05]  /*feb0*/  BRA `(.L_x_3657) ;  /* 0x0000000c00047947 */ /* 0x000fea0003800000 */
.L_x_3652:
        /* <DEDUP_REMOVED lines=9> */
[----:B------:R-:W-:Y:S02]  /*ff50*/  IMAD.MOV.U32 R3, RZ, RZ, 0x1 ;  /* 0x00000001ff037424 */ /* 0x000fe400078e00ff */
[----:B------:R-:W-:Y:S01]  /*ff60*/  VIADD R2, R18, 0x80 ;  /* 0x0000008012027836 */ /* 0x000fe20000000000 */
[----:B------:R-:W-:-:S13]  /*ff70*/  FSETP.NEU.FTZ.AND P0, PT, R0, RZ, PT ;  /* 0x000000ff0000720b */ /* 0x000fda0003f1d000 */
[----:B------:R-:W-:-:S05]  /*ff80*/  @!P0 HADD2.F32 R15, -RZ, R15.H1_H1 ;  /* 0x3000000fff0f8230 */ /* 0x000fca0000004100 */
[----:B------:R-:W-:-:S04]  /*ff90*/  @!P0 FSETP.NEU.FTZ.AND P1, PT, R15, RZ, PT ;  /* 0x000000ff0f00820b */ /* 0x000fc80003f3d000 */
[----:B------:R-:W-:-:S05]  /*ffa0*/  @!P0 SEL R3, RZ, 0x1, !P1 ;  /* 0x00000001ff038807 */ /* 0x000fca0004800000 */
[----:B------:R0:W-:Y:S01]  /*ffb0*/  STG.E.U8 desc[UR36][R8.64], R3 ;  /* 0x0000000308007986 */ /* 0x0001e2000c101124 */
[----:B------:R-:W-:Y:S05]  /*ffc0*/  BRA `(.L_x_3657) ;  /* 0x0000000800c07947 */ /* 0x000fea0003800000 */
.L_x_3666:
[--C-:B------:R-:W-:Y:S02]  /*ffd0*/  HADD2.F32 R6, -RZ, R15.reuse.H1_H1 ;  /* 0x3000000fff067230 */ /* 0x100fe40000004100 */
[----:B------:R-:W-:Y:S02]  /*ffe0*/  HADD2.F32 R15, -RZ, R15.H0_H0 ;  /* 0x2000000fff0f7230 */ /* 0x000fe40000004100 */
[----:B------:R-:W-:Y:S02]  /*fff0*/  VIADD R2, R18, 0x80 ;  /* 0x0000008012027836 */ /* 0x000fe40000000000 */
[----:B------:R-:W-:Y:S01]  /*10000*/  FMUL.FTZ R6, R6, 1 ;  /* 0x3f80000006067820 */ /* 0x000fe20000410000 */
[----:B------:R-:W-:-:S05]  /*10010*/  FMUL.FTZ R4, R15, 1 ;  /* 0x3f8000000f047820 */ /* 0x000fca0000410000 */
[----:B------:R-:W-:Y:S08]  /*10020*/  F2F.F64.F32 R6, R6 ;  /* 0x0000000600067310 */ /* 0x000ff00000201800 */
[----:B------:R-:W0:Y:S02]  /*10030*/  F2F.F64.F32 R4, R4 ;  /* 0x0000000400047310 */ /* 0x000e240000201800 */
[----:B0-----:R0:W-:Y:S01]  /*10040*/  STG.E.128 desc[UR36][R8.64], R4 ;  /* 0x0000000408007986 */ /* 0x0011e2000c101d24 */
[----:B------:R-:W-:Y:S05]  /*10050*/  BRA `(.L_x_3657) ;  /* 0x00000008009c7947 */ /* 0x000fea0003800000 */
.L_x_3665:
        /* <DEDUP_REMOVED lines=21> */
.L_x_3670:
[----:B------:R-:W-:Y:S05]  /*101b0*/  BSYNC B0 ;  /* 0x0000000000007941 */ /* 0x000fea0003800000 */
.L_x_3669:
[----:B------:R-:W-:Y:S02]  /*101c0*/  LOP3.LUT R3, R0, R3, RZ, 0xfc, !PT ;  /* 0x0000000300037212 */ /* 0x000fe400078efcff */
[----:B------:R-:W-:-:S03]  /*101d0*/  IADD3 R2, R18, 0x80, RZ ;  /* 0x0000008012027810 */ /* 0x000fc60007ffe0ff */
[----:B------:R0:W-:Y:S01]  /*101e0*/  STG.E.U8 desc[UR36][R8.64], R3 ;  /* 0x0000000308007986 */ /* 0x0001e2000c101124 */
[----:B------:R-:W-:Y:S05]  /*101f0*/  BRA `(.L_x_3657) ;  /* 0x0000000800347947 */ /* 0x000fea0003800000 */
.L_x_3668:
        /* <DEDUP_REMOVED lines=13> */
.L_x_3672:
[----:B------:R-:W-:Y:S01]  /*102d0*/  IMAD.MOV.U32 R0, RZ, RZ, 0x7f ;  /* 0x0000007fff007424 */ /* 0x000fe200078e00ff */
[----:B------:R-:W-:-:S04]  /*102e0*/  ISETP.GT.U32.AND P0, PT, R2, 0x7f800000, PT ;  /* 0x7f8000000200780c */ /* 0x000fc80003f04070 */
[----:B------:R-:W-:-:S09]  /*102f0*/  SEL R0, R0, 0x7c, P0 ;  /* 0x0000007c00007807 */ /* 0x000fd20000000000 */
.L_x_3673:
[----:B------:R-:W-:Y:S05]  /*10300*/  BSYNC B0 ;  /* 0x0000000000007941 */ /* 0x000fea0003800000 */
.L_x_3671:
[----:B------:R-:W-:-:S04]  /*10310*/  LOP3.LUT R2, R15, 0x80000000, RZ, 0xc0, !PT ;  /* 0x800000000f027812 */ /* 0x000fc800078ec0ff */
[----:B------:R-:W-:Y:S01]  /*10320*/  SHF.R.U32.HI R3, RZ, 0x18, R2 ;  /* 0x00000018ff037819 */ /* 0x000fe20000011602 */
[----:B------:R-:W-:-:S03]  /*10330*/  VIADD R2, R18, 0x80 ;  /* 0x0000008012027836 */ /* 0x000fc60000000000 */
[----:B------:R-:W-:-:S05]  /*10340*/  LOP3.LUT R3, R0, R3, RZ, 0xfc, !PT ;  /* 0x0000000300037212 */ /* 0x000fca00078efcff */
[----:B------:R0:W-:Y:S01]  /*10350*/  STG.E.U8 desc[UR36][R8.64], R3 ;  /* 0x0000000308007986 */ /* 0x0001e2000c101124 */
[----:B------:R-:W-:Y:S05]  /*10360*/  BRA `(.L_x_3657) ;  /* 0x0000000400d87947 */ /* 0x000fea0003800000 */
.L_x_3667:
[----:B------:R-:W-:Y:S02]  /*10370*/  HADD2.F32 R0, -RZ, R15.H0_H0 ;  /* 0x2000000fff007230 */ /* 0x000fe40000004100 */
[----:B------:R-:W-:-:S03]  /*10380*/  VIADD R2, R18, 0x80 ;  /* 0x0000008012027836 */ /* 0x000fc60000000000 */
[----:B------:R-:W-:-:S05]  /*10390*/  F2FP.BF16.F32.PACK_AB R0, RZ, R0 ;  /* 0x00000000ff00723e */ /* 0x000fca00000010ff */
[----:B------:R0:W-:Y:S01]  /*103a0*/  STG.E.U16 desc[UR36][R8.64], R0 ;  /* 0x0000000008007986 */ /* 0x0001e2000c101524 */
[----:B------:R-:W-:Y:S05]  /*103b0*/  BRA `(.L_x_3657) ;  /* 0x0000000400c47947 */ /* 0x000fea0003800000 */
.L_x_3664:
        /* <DEDUP_REMOVED lines=10> */
[----:B------:R-:W0:Y:S02]  /*10460*/  F2I.FTZ.U32.TRUNC.NTZ R3, R3 ;  /* 0x0000000300037305 */ /* 0x000e24000021f000 */
[----:B0-----:R0:W-:Y:S01]  /*10470*/  STG.E.U16 desc[UR36][R8.64], R3 ;  /* 0x0000000308007986 */ /* 0x0011e2000c101524 */
[----:B------:R-:W-:Y:S05]  /*10480*/  BRA `(.L_x_3657) ;  /* 0x0000000400907947 */ /* 0x000fea0003800000 */
.L_x_3676:
        /* <DEDUP_REMOVED lines=17> */
.L_x_3679:
[----:B------:R-:W-:-:S04]  /*105a0*/  LOP3.LUT R2, R15, 0x80000000, RZ, 0xc0, !PT ;  /* 0x800000000f027812 */ /* 0x000fc800078ec0ff */
[----:B------:R-:W-:-:S04]  /*105b0*/  SHF.R.U32.HI R3, RZ, 0x18, R2 ;  /* 0x00000018ff037819 */ /* 0x000fc80000011602 */
[----:B------:R-:W-:-:S04]  /*105c0*/  LOP3.LUT R0, R0, R3, RZ, 0xfc, !PT ;  /* 0x0000000300007212 */ /* 0x000fc800078efcff */
[----:B------:R-:W-:-:S07]  /*105d0*/  PRMT R4, R0, 0x7610, R4 ;  /* 0x0000761000047816 */ /* 0x000fce0000000004 */
.L_x_3678:
[----:B------:R-:W-:Y:S05]  /*105e0*/  BSYNC B0 ;  /* 0x0000000000007941 */ /* 0x000fea0003800000 */
.L_x_3677:
[----:B------:R0:W-:Y:S01]  /*105f0*/  STG.E.U8 desc[UR36][R8.64], R4 ;  /* 0x0000000408007986 */ /* 0x0001e2000c101124 */
[----:B------:R-:W-:Y:S01]  /*10600*/  VIADD R2, R18, 0x80 ;  /* 0x0000008012027836 */ /* 0x000fe20000000000 */
[----:B------:R-:W-:Y:S06]  /*10610*/  BRA `(.L_x_3657) ;  /* 0x00000004002c7947 */ /* 0x000fec0003800000 */
.L_x_3675:
        /* <DEDUP_REMOVED lines=17> */
.L_x_3682:
[----:B------:R-:W-:-:S04]  /*10730*/  LOP3.LUT R2, R15, 0x80000000, RZ, 0xc0, !PT ;  /* 0x800000000f027812 */ /* 0x000fc800078ec0ff */
[----:B------:R-:W-:-:S04]  /*10740*/  SHF.R.U32.HI R3, RZ, 0x18, R2 ;  /* 0x00000018ff037819 */ /* 0x000fc80000011602 */
[----:B------:R-:W-:-:S04]  /*10750*/  LOP3.LUT R0, R0, R3, RZ, 0xfc, !PT ;  /* 0x0000000300007212 */ /* 0x000fc800078efcff */
[----:B------:R-:W-:-:S07]  /*10760*/  PRMT R4, R0, 0x7610, R4 ;  /* 0x0000761000047816 */ /* 0x000fce0000000004 */
.L_x_3681:
[----:B------:R-:W-:Y:S05]  /*10770*/  BSYNC B0 ;  /* 0x0000000000007941 */ /* 0x000fea0003800000 */
.L_x_3680:
[----:B------:R0:W-:Y:S01]  /*10780*/  STG.E.U8 desc[UR36][R8.64], R4 ;  /* 0x0000000408007986 */ /* 0x0001e2000c101124 */
[----:B------:R-:W-:Y:S01]  /*10790*/  VIADD R2, R18, 0x80 ;  /* 0x0000008012027836 */ /* 0x000fe20000000000 */
[----:B------:R-:W-:Y:S06]  /*107a0*/  BRA `(.L_x_3657) ;  /* 0x0000000000c87947 */ /* 0x000fec0003800000 */
.L_x_3674:
        /* <DEDUP_REMOVED lines=12> */
[----:B------:R-:W-:Y:S01]  /*10870*/  @P2 LOP3.LUT P0, RZ, R2, 0x3fffff, R15, 0xf8, !PT ;  /* 0x003fffff02ff2812 */ /* 0x000fe2000780f80f */
[----:B------:R-:W-:Y:S01]  /*10880*/  VIADD R2, R18, 0x80 ;  /* 0x0000008012027836 */ /* 0x000fe20000000000 */
        /* <DEDUP_REMOVED lines=9> */
.L_x_3656:
        /* <DEDUP_REMOVED lines=16> */
.L_x_3685:
[----:B------:R-:W-:Y:S01]  /*10a20*/  IADD3 R2, R18, 0x80, RZ ;  /* 0x0000008012027810 */ /* 0x000fe20007ffe0ff */
[----:B------:R-:W-:Y:S06]  /*10a30*/  BRA `(.L_x_3657) ;  /* 0x0000000000247947 */ /* 0x000fec0003800000 */
.L_x_3684:
[----:B------:R-:W-:Y:S02]  /*10a40*/  HADD2.F32 R4, -RZ, R15.H0_H0 ;  /* 0x2000000fff047230 */ /* 0x000fe40000004100 */
[----:B------:R-:W-:-:S04]  /*10a50*/  VIADD R2, R18, 0x80 ;  /* 0x0000008012027836 */ /* 0x000fc80000000000 */
[----:B------:R-:W0:Y:S02]  /*10a60*/  F2I.U64.TRUNC R4, R4 ;  /* 0x0000000400047311 */ /* 0x000e24000020d800 */
[----:B0-----:R0:W-:Y:S01]  /*10a70*/  STG.E.64 desc[UR36][R8.64], R4 ;  /* 0x0000000408007986 */ /* 0x0011e2000c101b24 */
[----:B------:R-:W-:Y:S05]  /*10a80*/  BRA `(.L_x_3657) ;  /* 0x0000000000107947 */ /* 0x000fea0003800000 */
.L_x_3683:
[----:B------:R-:W-:Y:S02]  /*10a90*/  HADD2.F32 R15, -RZ, R15.H0_H0 ;  /* 0x2000000fff0f7230 */ /* 0x000fe40000004100 */
[----:B------:R-:W-:-:S04]  /*10aa0*/  VIADD R2, R18, 0x80 ;  /* 0x0000008012027836 */ /* 0x000fc80000000000 */
[----:B------:R-:W0:Y:S02]  /*10ab0*/  F2I.FTZ.U32.TRUNC.NTZ R15, R15 ;  /* 0x0000000f000f7305 */ /* 0x000e24000021f000 */
[----:B0-----:R0:W-:Y:S02]  /*10ac0*/  STG.E desc[UR36][R8.64], R15 ;  /* 0x0000000f08007986 */ /* 0x0011e4000c101924 */
.L_x_3657:
[----:B------:R-:W-:-:S13]  /*10ad0*/  ISETP.GE.AND P0, PT, R2, R27, PT ;  /* 0x0000001b0200720c */ /* 0x000fda0003f06270 */
[----:B------:R-:W-:Y:S05]  /*10ae0*/  @P0 BREAK B6 ;  /* 0x0000000000060942 */ /* 0x000fea0003800000 */
        /* <DEDUP_REMOVED lines=23> */
.L_x_3690:
[----:B------:R-:W-:-:S06]  /*10c60*/  HADD2.F32 R5, -RZ, R17.H0_H0 ;  /* 0x20000011ff057230 */ /* 0x000fcc0000004100 */
[----:B------:R-:W0:Y:S02]  /*10c70*/  F2I.S64.TRUNC R4, R5 ;  /* 0x0000000500047311 */ /* 0x000e24000020d900 */
[----:B0-----:R0:W-:Y:S01]  /*10c80*/  STG.E.U8 desc[UR36][R8.64], R4 ;  /* 0x0000000408007986 */ /* 0x0011e2000c101124 */
[----:B------:R-:W-:Y:S05]  /*10c90*/  BRA `(.L_x_3692) ;  /* 0x0000000c008c7947 */ /* 0x000fea0003800000 */
.L_x_3689:
        /* <DEDUP_REMOVED lines=10> */
.L_x_3694:
[----:B------:R-:W-:-:S06]  /*10d40*/  HADD2.F32 R17, -RZ, R17.H0_H0 ;  /* 0x20000011ff117230 */ /* 0x000fcc0000004100 */
[----:B------:R-:W0:Y:S02]  /*10d50*/  F2I.FTZ.TRUNC.NTZ R17, R17 ;  /* 0x0000001100117305 */ /* 0x000e24000021f100 */
[----:B0-----:R0:W-:Y:S01]  /*10d60*/  STG.E desc[UR36][R8.64], R17 ;  /* 0x0000001108007986 */ /* 0x0011e2000c101924 */
[----:B------:R-:W-:Y:S05]  /*10d70*/  BRA `(.L_x_3692) ;  /* 0x0000000c00547947 */ /* 0x000fea0003800000 */
.L_x_3693:
[----:B------:R-:W-:-:S06]  /*10d80*/  HADD2.F32 R17, -RZ, R17.H0_H0 ;  /* 0x20000011ff117230 */ /* 0x000fcc0000004100 */
[----:B------:R-:W0:Y:S02]  /*10d90*/  F2I.FTZ.TRUNC.NTZ R17, R17 ;  /* 0x0000001100117305 */ /* 0x000e24000021f100 */
[----:B0-----:R0:W-:Y:S01]  /*10da0*/  STG.E.U16 desc[UR36][R8.64], R17 ;  /* 0x0000001108007986 */ /* 0x0011e2000c101524 */
[----:B------:R-:W-:Y:S05]  /*10db0*/  BRA `(.L_x_3692) ;  /* 0x0000000c00447947 */ /* 0x000fea0003800000 */
.L_x_3688:
        /* <DEDUP_REMOVED lines=9> */
.L_x_3696:
[----:B------:R0:W-:Y:S01]  /*10e50*/  STG.E.U16 desc[UR36][R8.64], R17 ;  /* 0x0000001108007986 */ /* 0x0001e2000c101524 */
[----:B------:R-:W-:Y:S05]  /*10e60*/  BRA `(.L_x_3692) ;  /* 0x0000000c00187947 */ /* 0x000fea0003800000 */
.L_x_3695:
        /* <DEDUP_REMOVED lines=10> */
.L_x_3698:
[----:B------:R0:W-:Y:S01]  /*10f10*/  STG.E desc[UR36][R8.64], R17 ;  /* 0x0000001108007986 */ /* 0x0001e2000c101924 */
[----:B------:R-:W-:Y:S05]  /*10f20*/  BRA `(.L_x_3692) ;  /* 0x0000000800e87947 */ /* 0x000fea0003800000 */
.L_x_3697:
[----:B------:R-:W-:-:S05]  /*10f30*/  HADD2.F32 R4, -RZ, R17.H0_H0 ;  /* 0x20000011ff047230 */ /* 0x000fca0000004100 */
[----:B------:R-:W-:-:S06]  /*10f40*/  FMUL.FTZ R4, R4, 1 ;  /* 0x3f80000004047820 */ /* 0x000fcc0000410000 */
[----:B------:R-:W0:Y:S02]  /*10f50*/  F2F.F64.F32 R4, R4 ;  /* 0x0000000400047310 */ /* 0x000e240000201800 */
[----:B0-----:R0:W-:Y:S01]  /*10f60*/  STG.E.64 desc[UR36][R8.64], R4 ;  /* 0x0000000408007986 */ /* 0x0011e2000c101b24 */
[----:B------:R-:W-:Y:S05]  /*10f70*/  BRA `(.L_x_3692) ;  /* 0x0000000800d47947 */ /* 0x000fea0003800000 */
.L_x_3687:
        /* <DEDUP_REMOVED lines=11> */
[----:B------:R-:W-:-:S05]  /*11030*/  @!P0 HADD2.F32 R17, -RZ, R17.H1_H1 ;  /* 0x30000011ff118230 */ /* 0x000fca0000004100 */
[----:B------:R-:W-:-:S04]  /*11040*/  @!P0 FSETP.NEU.FTZ.AND P1, PT, R17, RZ, PT ;  /* 0x000000ff1100820b */ /* 0x000fc80003f3d000 */
[----:B------:R-:W-:-:S05]  /*11050*/  @!P0 SEL R3, RZ, 0x1, !P1 ;  /* 0x00000001ff038807 */ /* 0x000fca0004800000 */
[----:B------:R0:W-:Y:S01]  /*11060*/  STG.E.U8 desc[UR36][R8.64], R3 ;  /* 0x0000000308007986 */ /* 0x0001e2000c101124 */
[----:B------:R-:W-:Y:S05]  /*11070*/  BRA `(.L_x_3692) ;  /* 0x0000000800947947 */ /* 0x000fea0003800000 */
.L_x_3701:
[--C-:B------:R-:W-:Y:S02]  /*11080*/  HADD2.F32 R6, -RZ, R17.reuse.H1_H1 ;  /* 0x30000011ff067230 */ /* 0x100fe40000004100 */
[----:B------:R-:W-:-:S03]  /*11090*/  HADD2.F32 R17, -RZ, R17.H0_H0 ;  /* 0x20000011ff117230 */ /* 0x000fc60000004100 */
[----:B------:R-:W-:Y:S02]  /*110a0*/  FMUL.FTZ R6, R6, 1 ;  /* 0x3f80000006067820 */ /* 0x000fe40000410000 */
[----:B------:R-:W-:-:S04]  /*110b0*/  FMUL.FTZ R4, R17, 1 ;  /* 0x3f80000011047820 */ /* 0x000fc80000410000 */
[----:B------:R-:W-:Y:S08]  /*110c0*/  F2F.F64.F32 R6, R6 ;  /* 0x0000000600067310 */ /* 0x000ff00000201800 */
[----:B------:R-:W0:Y:S02]  /*110d0*/  F2F.F64.F32 R4, R4 ;  /* 0x0000000400047310 */ /* 0x000e240000201800 */
[----:B0-----:R1:W-:Y:S01]  /*110e0*/  STG.E.128 desc[UR36][R8.64], R4 ;  /* 0x0000000408007986 */ /* 0x0013e2000c101d24 */
[----:B------:R-:W-:Y:S05]  /*110f0*/  BRA `(.L_x_3692) ;  /* 0x0000000800747947 */ /* 0x000fea0003800000 */
.L_x_3700:
        /* <DEDUP_REMOVED lines=21> */
.L_x_3705:
[----:B------:R-:W-:Y:S05]  /*11250*/  BSYNC B0 ;  /* 0x0000000000007941 */ /* 0x000fea0003800000 */
.L_x_3704:
[----:B------:R-:W-:-:S05]  /*11260*/  LOP3.LUT R5, R0, R5, RZ, 0xfc, !PT ;  /* 0x0000000500057212 */ /* 0x000fca00078efcff */
[----:B------:R2:W-:Y:S01]  /*11270*/  STG.E.U8 desc[UR36][R8.64], R5 ;  /* 0x0000000508007986 */ /* 0x0005e2000c101124 */
[----:B------:R-:W-:Y:S05]  /*11280*/  BRA `(.L_x_3692) ;  /* 0x0000000800107947 */ /* 0x000fea0003800000 */
.L_x_3703:
        /* <DEDUP_REMOVED lines=13> */
.L_x_3707:
[----:B------:R-:W-:Y:S01]  /*11360*/  IMAD.MOV.U32 R0, RZ, RZ, 0x7f ;  /* 0x0000007fff007424 */ /* 0x000fe200078e00ff */
[----:B------:R-:W-:-:S04]  /*11370*/  ISETP.GT.U32.AND P0, PT, R3, 0x7f800000, PT ;  /* 0x7f8000000300780c */ /* 0x000fc80003f04070 */
[----:B------:R-:W-:-:S09]  /*11380*/  SEL R0, R0, 0x7c, P0 ;  /* 0x0000007c00007807 */ /* 0x000fd20000000000 */
.L_x_3708:
[----:B------:R-:W-:Y:S05]  /*11390*/  BSYNC B0 ;  /* 0x0000000000007941 */ /* 0x000fea0003800000 */
.L_x_3706:
[----:B------:R-:W-:-:S04]  /*113a0*/  LOP3.LUT R3, R17, 0x80000000, RZ, 0xc0, !PT ;  /* 0x8000000011037812 */ /* 0x000fc800078ec0ff */
[----:B------:R-:W-:-:S04]  /*113b0*/  SHF.R.U32.HI R3, RZ, 0x18, R3 ;  /* 0x00000018ff037819 */ /* 0x000fc80000011603 */
[----:B------:R-:W-:-:S05]  /*113c0*/  LOP3.LUT R3, R0, R3, RZ, 0xfc, !PT ;  /* 0x0000000300037212 */ /* 0x000fca00078efcff */
[----:B------:R3:W-:Y:S01]  /*113d0*/  STG.E.U8 desc[UR36][R8.64], R3 ;  /* 0x0000000308007986 */ /* 0x0007e2000c101124 */
[----:B------:R-:W-:Y:S05]  /*113e0*/  BRA `(.L_x_3692) ;  /* 0x0000000400b87947 */ /* 0x000fea0003800000 */
.L_x_3702:
[----:B------:R-:W-:-:S05]  /*113f0*/  HADD2.F32 R0, -RZ, R17.H0_H0 ;  /* 0x20000011ff007230 */ /* 0x000fca0000004100 */
[----:B------:R-:W-:-:S05]  /*11400*/  F2FP.BF16.F32.PACK_AB R0, RZ, R0 ;  /* 0x00000000ff00723e */ /* 0x000fca00000010ff */
[----:B------:R4:W-:Y:S01]  /*11410*/  STG.E.U16 desc[UR36][R8.64], R0 ;  /* 0x0000000008007986 */ /* 0x0009e2000c101524 */
[----:B------:R-:W-:Y:S05]  /*11420*/  BRA `(.L_x_3692) ;  /* 0x0000000400a87947 */ /* 0x000fea0003800000 */
.L_x_3699:
        /* <DEDUP_REMOVED lines=12> */
.L_x_3711:
        /* <DEDUP_REMOVED lines=17> */
.L_x_3714:
[----:B------:R-:W-:-:S04]  /*11600*/  LOP3.LUT R3, R17, 0x80000000, RZ, 0xc0, !PT ;  /* 0x8000000011037812 */ /* 0x000fc800078ec0ff */
[----:B------:R-:W-:-:S04]  /*11610*/  SHF.R.U32.HI R3, RZ, 0x18, R3 ;  /* 0x00000018ff037819 */ /* 0x000fc80000011603 */
[----:B------:R-:W-:-:S04]  /*11620*/  LOP3.LUT R0, R0, R3, RZ, 0xfc, !PT ;  /* 0x0000000300007212 */ /* 0x000fc800078efcff */
[----:B------:R-:W-:-:S07]  /*11630*/  PRMT R4, R0, 0x7610, R4 ;  /* 0x0000761000047816 */ /* 0x000fce0000000004 */
.L_x_3713:
[----:B------:R-:W-:Y:S05]  /*11640*/  BSYNC B0 ;  /* 0x0000000000007941 */ /* 0x000fea0003800000 */
.L_x_3712:
[----:B------:R0:W-:Y:S01]  /*11650*/  STG.E.U8 desc[UR36][R8.64], R4 ;  /* 0x0000000408007986 */ /* 0x0001e2000c101124 */
[----:B------:R-:W-:Y:S05]  /*11660*/  BRA `(.L_x_3692) ;  /* 0x0000000400187947 */ /* 0x000fea0003800000 */
.L_x_3710:
        /* <DEDUP_REMOVED lines=17> */
.L_x_3717:
[----:B------:R-:W-:-:S04]  /*11780*/  LOP3.LUT R3, R17, 0x80000000, RZ, 0xc0, !PT ;  /* 0x8000000011037812 */ /* 0x000fc800078ec0ff */
[----:B------:R-:W-:-:S04]  /*11790*/  SHF.R.U32.HI R3, RZ, 0x18, R3 ;  /* 0x00000018ff037819 */ /* 0x000fc80000011603 */
[----:B------:R-:W-:-:S04]  /*117a0*/  LOP3.LUT R0, R0, R3, RZ, 0xfc, !PT ;  /* 0x0000000300007212 */ /* 0x000fc800078efcff */
[----:B------:R-:W-:-:S07]  /*117b0*/  PRMT R4, R0, 0x7610, R4 ;  /* 0x0000761000047816 */ /* 0x000fce0000000004 */
.L_x_3716:
[----:B------:R-:W-:Y:S05]  /*117c0*/  BSYNC B0 ;  /* 0x0000000000007941 */ /* 0x000fea0003800000 */
.L_x_3715:
[----:B------:R0:W-:Y:S01]  /*117d0*/  STG.E.U8 desc[UR36][R8.64], R4 ;  /* 0x0000000408007986 */ /* 0x0001e2000c101124 */
[----:B------:R-:W-:Y:S05]  /*117e0*/  BRA `(.L_x_3692) ;  /* 0x0000000000b87947 */ /* 0x000fea0003800000 */
.L_x_3709:
        /* <DEDUP_REMOVED lines=22> */
.L_x_3691:
[----:B------:R-:W-:Y:S01]  /*11950*/  MOV R14, 0x0 ;  /* 0x00000000000e7802 */ /* 0x000fe20000000f00 */
[----:B------:R-:W-:Y:S01]  /*11960*/  ULDC.64 UR4, c[0x4][0x158] ;  /* 0x0100560000047ab9 */ /* 0x000fe20000000a00 */
[----:B------:R-:W-:Y:S01]  /*11970*/  ULDC.64 UR6, c[0x4][0x30] ;  /* 0x01000c0000067ab9 */ /* 0x000fe20000000a00 */
[----:B------:R-:W-:Y:S01]  /*11980*/  IMAD.U32 R4, RZ, RZ, UR4 ;  /* 0x00000004ff047e24 */ /* 0x000fe2000f8e00ff */
[----:B------:R-:W-:Y:S01]  /*11990*/  MOV R5, UR5 ;  /* 0x0000000500057c02 */ /* 0x000fe20008000f00 */
[----:B------:R-:W-:Y:S01]  /*119a0*/  ULDC.64 UR4, c[0x4][0x160] ;  /* 0x0100580000047ab9 */ /* 0x000fe20000000a00 */
[----:B------:R-:W0:Y:S01]  /*119b0*/  LDC.64 R14, c[0x4][R14] ;  /* 0x010000000e0e7b82 */ /* 0x000e220000000a00 */
[----:B------:R-:W-:Y:S01]  /*119c0*/  HFMA2.MMA R12, -RZ, RZ, 0, 5.9604644775390625e-08 ;  /* 0x00000001ff0c7435 */ /* 0x000fe200000001ff */
        /* <DEDUP_REMOVED lines=8> */
.L_x_3720:
[----:B------:R-:W-:Y:S05]  /*11a50*/  BRA `(.L_x_3692) ;  /* 0x00000000001c7947 */ /* 0x000fea0003800000 */
.L_x_3719:
[----:B------:R-:W-:-:S06]  /*11a60*/  HADD2.F32 R4, -RZ, R17.H0_H0 ;  /* 0x20000011ff047230 */ /* 0x000fcc0000004100 */
[----:B------:R-:W0:Y:S02]  /*11a70*/  F2I.U64.TRUNC R4, R4 ;  /* 0x0000000400047311 */ /* 0x000e24000020d800 */
[----:B0-----:R0:W-:Y:S01]  /*11a80*/  STG.E.64 desc[UR36][R8.64], R4 ;  /* 0x0000000408007986 */ /* 0x0011e2000c101b24 */
[----:B------:R-:W-:Y:S05]  /*11a90*/  BRA `(.L_x_3692) ;  /* 0x00000000000c7947 */ /* 0x000fea0003800000 */
.L_x_3718:
[----:B------:R-:W-:-:S06]  /*11aa0*/  HADD2.F32 R17, -RZ, R17.H0_H0 ;  /* 0x20000011ff117230 */ /* 0x000fcc0000004100 */
[----:B------:R-:W0:Y:S02]  /*11ab0*/  F2I.FTZ.U32.TRUNC.NTZ R17, R17 ;  /* 0x0000001100117305 */ /* 0x000e24000021f000 */
[----:B0-----:R0:W-:Y:S02]  /*11ac0*/  STG.E desc[UR36][R8.64], R17 ;  /* 0x0000001108007986 */ /* 0x0011e4000c101924 */
.L_x_3692:
[----:B------:R-:W-:-:S07]  /*11ad0*/  VIADD R2, R2, 0x80 ;  /* 0x0000008002027836 */ /* 0x000fce0000000000 */
.L_x_3651:
[----:B------:R-:W-:-:S13]  /*11ae0*/  ISETP.GE.AND P0, PT, R2, R27, PT ;  /* 0x0000001b0200720c */ /* 0x000fda0003f06270 */
[----:B------:R-:W-:Y:S05]  /*11af0*/  @P0 BREAK B6 ;  /* 0x0000000000060942 */ /* 0x000fea0003800000 */
[----:B------:R-:W-:Y:S05]  /*11b00*/  @P0 BRA `(.L_x_3686) ;  /* 0x0000000c00fc0947 */ /* 0x000fea0003800000 */
[----:B------:R-:W-:Y:S05]  /*11b10*/  BSYNC B6 ;  /* 0x0000000000067941 */ /* 0x000fea0003800000 */
.L_x_3650:
        /* <DEDUP_REMOVED lines=22> */
.L_x_3724:
[----:B------:R-:W-:-:S06]  /*11c80*/  HADD2.F32 R5, -RZ, R16.H0_H0 ;  /* 0x20000010ff057230 */ /* 0x000fcc0000004100 */
[----:B------:R-:W0:Y:S02]  /*11c90*/  F2I.S64.TRUNC R4, R5 ;  /* 0x0000000500047311 */ /* 0x000e24000020d900 */
[----:B0-----:R3:W-:Y:S01]  /*11ca0*/  STG.E.U8 desc[UR36][R8.64], R4 ;  /* 0x0000000408007986 */ /* 0x0017e2000c101124 */
[----:B------:R-:W-:Y:S05]  /*11cb0*/  BRA `(.L_x_3726) ;  /* 0x0000000c008c7947 */ /* 0x000fea0003800000 */
.L_x_3723:
        /* <DEDUP_REMOVED lines=10> */
.L_x_3728:
[----:B------:R-:W-:-:S04]  /*11d60*/  HADD2.F32 R16, -RZ, R16.H0_H0 ;  /* 0x20000010ff107230 */ /* 0x000fc80000004100 */
[----:B------:R-:W0:Y:S02]  /*11d70*/  F2I.FTZ.TRUNC.NTZ R3, R16 ;  /* 0x0000001000037305 */ /* 0x000e24000021f100 */
[----:B0-----:R1:W-:Y:S01]  /*11d80*/  STG.E desc[UR36][R8.64], R3 ;  /* 0x0000000308007986 */ /* 0x0013e2000c101924 */
[----:B------:R-:W-:Y:S05]  /*11d90*/  BRA `(.L_x_3726) ;  /* 0x0000000c00547947 */ /* 0x000fea0003800000 */
.L_x_3727:
[----:B------:R-:W-:-:S04]  /*11da0*/  HADD2.F32 R16, -RZ, R16.H0_H0 ;  /* 0x20000010ff107230 */ /* 0x000fc80000004100 */
[----:B------:R-:W0:Y:S02]  /*11db0*/  F2I.FTZ.TRUNC.NTZ R3, R16 ;  /* 0x0000001000037305 */ /* 0x000e24000021f100 */
[----:B0-----:R2:W-:Y:S01]  /*11dc0*/  STG.E.U16 desc[UR36][R8.64], R3 ;  /* 0x0000000308007986 */ /* 0x0015e2000c101524 */
[----:B------:R-:W-:Y:S05]  /*11dd0*/  BRA `(.L_x_3726) ;  /* 0x0000000c00447947 */ /* 0x000fea0003800000 */
.L_x_3722:
        /* <DEDUP_REMOVED lines=9> */
.L_x_3730:
[----:B------:R0:W-:Y:S01]  /*11e70*/  STG.E.U16 desc[UR36][R8.64], R16 ;  /* 0x0000001008007986 */ /* 0x0001e2000c101524 */
[----:B------:R-:W-:Y:S05]  /*11e80*/  BRA `(.L_x_3726) ;  /* 0x0000000c00187947 */ /* 0x000fea0003800000 */
.L_x_3729:
        /* <DEDUP_REMOVED lines=10> */
.L_x_3732:
[----:B------:R0:W-:Y:S01]  /*11f30*/  STG.E desc[UR36][R8.64], R16 ;  /* 0x0000001008007986 */ /* 0x0001e2000c101924 */
[----:B------:R-:W-:Y:S05]  /*11f40*/  BRA `(.L_x_3726) ;  /* 0x0000000800e87947 */ /* 0x000fea0003800000 */
.L_x_3731:
[----:B------:R-:W-:-:S05]  /*11f50*/  HADD2.F32 R4, -RZ, R16.H0_H0 ;  /* 0x20000010ff047230 */ /* 0x000fca0000004100 */
[----:B------:R-:W-:-:S06]  /*11f60*/  FMUL.FTZ R4, R4, 1 ;  /* 0x3f80000004047820 */ /* 0x000fcc0000410000 */
[----:B------:R-:W0:Y:S02]  /*11f70*/  F2F.F64.F32 R4, R4 ;  /* 0x0000000400047310 */ /* 0x000e240000201800 */
[----:B0-----:R0:W-:Y:S01]  /*11f80*/  STG.E.64 desc[UR36][R8.64], R4 ;  /* 0x0000000408007986 */ /* 0x0011e2000c101b24 */
[----:B------:R-:W-:Y:S05]  /*11f90*/  BRA `(.L_x_3726) ;  /* 0x0000000800d47947 */ /* 0x000fea0003800000 */
.L_x_3721:
        /* <DEDUP_REMOVED lines=9> */
[----:B------:R-:W-:-:S04]  /*12030*/  MOV R3, 0x1 ;  /* 0x0000000100037802 */ /* 0x000fc80000000f00 */
[----:B------:R-:W-:-:S13]  /*12040*/  FSETP.NEU.FTZ.AND P0, PT, R0, RZ, PT ;  /* 0x000000ff0000720b */ /* 0x000fda0003f1d000 */
[----:B------:R-:W-:-:S05]  /*12050*/  @!P0 HADD2.F32 R16, -RZ, R16.H1_H1 ;  /* 0x30000010ff108230 */ /* 0x000fca0000004100 */
[----:B------:R-:W-:-:S04]  /*12060*/  @!P0 FSETP.NEU.FTZ.AND P1, PT, R16, RZ, PT ;  /* 0x000000ff1000820b */ /* 0x000fc80003f3d000 */
[----:B------:R-:W-:-:S05]  /*12070*/  @!P0 SEL R3, RZ, 0x1, !P1 ;  /* 0x00000001ff038807 */ /* 0x000fca0004800000 */
[----:B------:R0:W-:Y:S01]  /*12080*/  STG.E.U8 desc[UR36][R8.64], R3 ;  /* 0x0000000308007986 */ /* 0x0001e2000c101124 */
[----:B------:R-:W-:Y:S05]  /*12090*/  BRA `(.L_x_3726) ;  /* 0x0000000800947947 */ /* 0x000fea0003800000 */
.L_x_3735:
        /* <DEDUP_REMOVED lines=8> */
.L_x_3734:
        /* <DEDUP_REMOVED lines=21> */
.L_x_3739:
[----:B------:R-:W-:Y:S05]  /*12270*/  BSYNC B0 ;  /* 0x0000000000007941 */ /* 0x000fea0003800000 */
.L_x_3738:
[----:B------:R-:W-:-:S05]  /*12280*/  LOP3.LUT R5, R0, R5, RZ, 0xfc, !PT ;  /* 0x0000000500057212 */ /* 0x000fca00078efcff */
[----:B------:R0:W-:Y:S01]  /*12290*/  STG.E.U8 desc[UR36][R8.64], R5 ;  /* 0x0000000508007986 */ /* 0x0001e2000c101124 */
[----:B------:R-:W-:Y:S05]  /*122a0*/  BRA `(.L_x_3726) ;  /* 0x0000000800107947 */ /* 0x000fea0003800000 */
.L_x_3737:
        /* <DEDUP_REMOVED lines=13> */
.L_x_3741:
[----:B------:R-:W-:Y:S01]  /*12380*/  IMAD.MOV.U32 R0, RZ, RZ, 0x7f ;  /* 0x0000007fff007424 */ /* 0x000fe200078e00ff */
[----:B------:R-:W-:-:S04]  /*12390*/  ISETP.GT.U32.AND P0, PT, R3, 0x7f800000, PT ;  /* 0x7f8000000300780c */ /* 0x000fc80003f04070 */
[----:B------:R-:W-:-:S09]  /*123a0*/  SEL R0, R0, 0x7c, P0 ;  /* 0x0000007c00007807 */ /* 0x000fd20000000000 */
.L_x_3742:
[----:B------:R-:W-:Y:S05]  /*123b0*/  BSYNC B0 ;  /* 0x0000000000007941 */ /* 0x000fea0003800000 */
.L_x_3740:
[----:B------:R-:W-:-:S04]  /*123c0*/  LOP3.LUT R3, R5, 0x80000000, RZ, 0xc0, !PT ;  /* 0x8000000005037812 */ /* 0x000fc800078ec0ff */
[----:B------:R-:W-:-:S04]  /*123d0*/  SHF.R.U32.HI R3, RZ, 0x18, R3 ;  /* 0x00000018ff037819 */ /* 0x000fc80000011603 */
[----:B------:R-:W-:-:S05]  /*123e0*/  LOP3.LUT R3, R0, R3, RZ, 0xfc, !PT ;  /* 0x0000000300037212 */ /* 0x000fca00078efcff */
[----:B------:R0:W-:Y:S01]  /*123f0*/  STG.E.U8 desc[UR36][R8.64], R3 ;  /* 0x0000000308007986 */ /* 0x0001e2000c101124 */
[----:B------:R-:W-:Y:S05]  /*12400*/  BRA `(.L_x_3726) ;  /* 0x0000000400b87947 */ /* 0x000fea0003800000 */
.L_x_3736:
[----:B------:R-:W-:-:S05]  /*12410*/  HADD2.F32 R0, -RZ, R16.H0_H0 ;  /* 0x20000010ff007230 */ /* 0x000fca0000004100 */
[----:B------:R-:W-:-:S05]  /*12420*/  F2FP.BF16.F32.PACK_AB R0, RZ, R0 ;  /* 0x00000000ff00723e */ /* 0x000fca00000010ff */
[----:B------:R0:W-:Y:S01]  /*12430*/  STG.E.U16 desc[UR36][R8.64], R0 ;  /* 0x0000000008007986 */ /* 0x0001e2000c101524 */
[----:B------:R-:W-:Y:S05]  /*12440*/  BRA `(.L_x_3726) ;  /* 0x0000000400a87947 */ /* 0x000fea0003800000 */
.L_x_3733:
        /* <DEDUP_REMOVED lines=12> */
.L_x_3745:
        /* <DEDUP_REMOVED lines=17> */
.L_x_3748:
[----:B------:R-:W-:-:S04]  /*12620*/  LOP3.LUT R3, R5, 0x80000000, RZ, 0xc0, !PT ;  /* 0x8000000005037812 */ /* 0x000fc800078ec0ff */
[----:B------:R-:W-:-:S04]  /*12630*/  SHF.R.U32.HI R3, RZ, 0x18, R3 ;  /* 0x00000018ff037819 */ /* 0x000fc80000011603 */
[----:B------:R-:W-:-:S04]  /*12640*/  LOP3.LUT R0, R0, R3, RZ, 0xfc, !PT ;  /* 0x0000000300007212 */ /* 0x000fc800078efcff */
[----:B------:R-:W-:-:S07]  /*12650*/  PRMT R4, R0, 0x7610, R4 ;  /* 0x0000761000047816 */ /* 0x000fce0000000004 */
.L_x_3747:
[----:B------:R-:W-:Y:S05]  /*12660*/  BSYNC B0 ;  /* 0x0000000000007941 */ /* 0x000fea0003800000 */
.L_x_3746:
[----:B------:R0:W-:Y:S01]  /*12670*/  STG.E.U8 desc[UR36][R8.64], R4 ;  /* 0x0000000408007986 */ /* 0x0001e2000c101124 */
[----:B------:R-:W-:Y:S05]  /*12680*/  BRA `(.L_x_3726) ;  /* 0x0000000400187947 */ /* 0x000fea0003800000 */
.L_x_3744:
        /* <DEDUP_REMOVED lines=17> */
.L_x_3751:
[----:B------:R-:W-:-:S04]  /*127a0*/  LOP3.LUT R3, R5, 0x80000000, RZ, 0xc0, !PT ;  /* 0x8000000005037812 */ /* 0x000fc800078ec0ff */
[----:B------:R-:W-:-:S04]  /*127b0*/  SHF.R.U32.HI R3, RZ, 0x18, R3 ;  /* 0x00000018ff037819 */ /* 0x000fc80000011603 */
[----:B------:R-:W-:-:S04]  /*127c0*/  LOP3.LUT R0, R0, R3, RZ, 0xfc, !PT ;  /* 0x0000000300007212 */ /* 0x000fc800078efcff */
[----:B------:R-:W-:-:S07]  /*127d0*/  PRMT R4, R0, 0x7610, R4 ;  /* 0x0000761000047816 */ /* 0x000fce0000000004 */
.L_x_3750:
[----:B------:R-:W-:Y:S05]  /*127e0*/  BSYNC B0 ;  /* 0x0000000000007941 */ /* 0x000fea0003800000 */
.L_x_3749:
[----:B------:R0:W-:Y:S01]  /*127f0*/  STG.E.U8 desc[UR36][R8.64], R4 ;  /* 0x0000000408007986 */ /* 0x0001e2000c101124 */
[----:B------:R-:W-:Y:S05]  /*12800*/  BRA `(.L_x_3726) ;  /* 0x0000000000b87947 */ /* 0x000fea0003800000 */
.L_x_3743:
        /* <DEDUP_REMOVED lines=22> */
.L_x_3725:
        /* <DEDUP_REMOVED lines=16> */
.L_x_3754:
[----:B------:R-:W-:Y:S05]  /*12a70*/  BRA `(.L_x_3726) ;  /* 0x00000000001c7947 */ /* 0x000fea0003800000 */
.L_x_3753:
[----:B------:R-:W-:-:S06]  /*12a80*/  HADD2.F32 R4, -RZ, R16.H0_H0 ;  /* 0x20000010ff047230 */ /* 0x000fcc0000004100 */
[----:B------:R-:W0:Y:S02]  /*12a90*/  F2I.U64.TRUNC R4, R4 ;  /* 0x0000000400047311 */ /* 0x000e24000020d800 */
[----:B0-----:R0:W-:Y:S01]  /*12aa0*/  STG.E.64 desc[UR36][R8.64], R4 ;  /* 0x0000000408007986 */ /* 0x0011e2000c101b24 */
[----:B------:R-:W-:Y:S05]  /*12ab0*/  BRA `(.L_x_3726) ;  /* 0x00000000000c7947 */ /* 0x000fea0003800000 */
.L_x_3752:
[----:B------:R-:W-:-:S04]  /*12ac0*/  HADD2.F32 R16, -RZ, R16.H0_H0 ;  /* 0x20000010ff107230 */ /* 0x000fc80000004100 */
[----:B------:R-:W0:Y:S02]  /*12ad0*/  F2I.FTZ.U32.TRUNC.NTZ R3, R16 ;  /* 0x0000001000037305 */ /* 0x000e24000021f000 */
[----:B0-----:R0:W-:Y:S02]  /*12ae0*/  STG.E desc[UR36][R8.64], R3 ;  /* 0x0000000308007986 */ /* 0x0011e4000c101924 */
.L_x_3726:
[----:B------:R-:W-:-:S07]  /*12af0*/  VIADD R2, R2, 0x80 ;  /* 0x0000008002027836 */ /* 0x000fce0000000000 */
.L_x_3686:
[----:B------:R-:W-:Y:S05]  /*12b00*/  BSYNC B7 ;  /* 0x0000000000077941 */ /* 0x000fea0003800000 */
.L_x_3649:
[----:B------:R-:W-:-:S13]  /*12b10*/  ISETP.GE.AND P0, PT, R2, R27, PT ;  /* 0x0000001b0200720c */ /* 0x000fda0003f06270 */
[----:B------:R-:W-:Y:S05]  /*12b20*/  @P0 EXIT ;  /* 0x000000000000094d */ /* 0x000fea0003800000 */
[----:B0123--:R-:W0:Y:S01]  /*12b30*/  LDC.64 R4, c[0x0][0x218] ;  /* 0x00008600ff047b82 */ /* 0x00fe220000000a00 */
[----:B----4-:R-:W-:Y:S01]  /*12b40*/  PRMT R0, R22, 0x9910, RZ ;  /* 0x0000991016007816 */ /* 0x010fe200000000ff */
        /* <DEDUP_REMOVED lines=17> */
[----:B0-----:R-:W-:Y:S01]  /*12c60*/  STG.E.U8 desc[UR36][R2.64], R19 ;  /* 0x0000001302007986 */ /* 0x001fe2000c101124 */
[----:B------:R-:W-:Y:S05]  /*12c70*/  EXIT ;  /* 0x000000000000794d */ /* 0x000fea0003800000 */
.L_x_3758:
[----:B------:R-:W-:-:S06]  /*12c80*/  HADD2.F32 R5, -RZ, R19.H0_H0 ;  /* 0x20000013ff057230 */ /* 0x000fcc0000004100 */
[----:B------:R-:W0:Y:S02]  /*12c90*/  F2I.S64.TRUNC R4, R5 ;  /* 0x0000000500047311 */ /* 0x000e24000020d900 */
[----:B0-----:R-:W-:Y:S01]  /*12ca0*/  STG.E.U8 desc[UR36][R2.64], R4 ;  /* 0x0000000402007986 */ /* 0x001fe2000c101124 */
[----:B------:R-:W-:Y:S05]  /*12cb0*/  EXIT ;  /* 0x000000000000794d */ /* 0x000fea0003800000 */
.L_x_3757:
        /* <DEDUP_REMOVED lines=10> */
.L_x_3761:
[----:B------:R-:W-:-:S06]  /*12d60*/  HADD2.F32 R19, -RZ, R19.H0_H0 ;  /* 0x20000013ff137230 */ /* 0x000fcc0000004100 */
[----:B------:R-:W0:Y:S02]  /*12d70*/  F2I.FTZ.TRUNC.NTZ R19, R19 ;  /* 0x0000001300137305 */ /* 0x000e24000021f100 */
[----:B0-----:R-:W-:Y:S01]  /*12d80*/  STG.E desc[UR36][R2.64], R19 ;  /* 0x0000001302007986 */ /* 0x001fe2000c101924 */
[----:B------:R-:W-:Y:S05]  /*12d90*/  EXIT ;  /* 0x000000000000794d */ /* 0x000fea0003800000 */
.L_x_3760:
[----:B------:R-:W-:-:S06]  /*12da0*/  HADD2.F32 R19, -RZ, R19.H0_H0 ;  /* 0x20000013ff137230 */ /* 0x000fcc0000004100 */
[----:B------:R-:W0:Y:S02]  /*12db0*/  F2I.FTZ.TRUNC.NTZ R19, R19 ;  /* 0x0000001300137305 */ /* 0x000e24000021f100 */
[----:B0-----:R-:W-:Y:S01]  /*12dc0*/  STG.E.U16 desc[UR36][R2.64], R19 ;  /* 0x0000001302007986 */ /* 0x001fe2000c101524 */
[----:B------:R-:W-:Y:S05]  /*12dd0*/  EXIT ;  /* 0x000000000000794d */ /* 0x000fea0003800000 */
.L_x_3756:
        /* <DEDUP_REMOVED lines=9> */
.L_x_3763:
[----:B------:R-:W-:Y:S01]  /*12e70*/  STG.E.U16 desc[UR36][R2.64], R19 ;  /* 0x0000001302007986 */ /* 0x000fe2000c101524 */
[----:B------:R-:W-:Y:S05]  /*12e80*/  EXIT ;  /* 0x000000000000794d */ /* 0x000fea0003800000 */
.L_x_3762:
        /* <DEDUP_REMOVED lines=10> */
.L_x_3765:
[----:B------:R-:W-:Y:S01]  /*12f30*/  STG.E desc[UR36][R2.64], R19 ;  /* 0x0000001302007986 */ /* 0x000fe2000c101924 */
[----:B------:R-:W-:Y:S05]  /*12f40*/  EXIT ;  /* 0x000000000000794d */ /* 0x000fea0003800000 */
.L_x_3764:
[----:B------:R-:W-:-:S05]  /*12f50*/  HADD2.F32 R4, -RZ, R19.H0_H0 ;  /* 0x20000013ff047230 */ /* 0x000fca0000004100 */
[----:B------:R-:W-:-:S06]  /*12f60*/  FMUL.FTZ R4, R4, 1 ;  /* 0x3f80000004047820 */ /* 0x000fcc0000410000 */
[----:B------:R-:W0:Y:S02]  /*12f70*/  F2F.F64.F32 R4, R4 ;  /* 0x0000000400047310 */ /* 0x000e240000201800 */
[----:B0-----:R-:W-:Y:S01]  /*12f80*/  STG.E.64 desc[UR36][R2.64], R4 ;  /* 0x0000000402007986 */ /* 0x001fe2000c101b24 */
[----:B------:R-:W-:Y:S05]  /*12f90*/  EXIT ;  /* 0x000000000000794d */ /* 0x000fea0003800000 */
.L_x_3755:
        /* <DEDUP_REMOVED lines=11> */
[----:B------:R-:W-:-:S05]  /*13050*/  @!P0 HADD2.F32 R19, -RZ, R19.H1_H1 ;  /* 0x30000013ff138230 */ /* 0x000fca0000004100 */
[----:B------:R-:W-:-:S04]  /*13060*/  @!P0 FSETP.NEU.FTZ.AND P1, PT, R19, RZ, PT ;  /* 0x000000ff1300820b */ /* 0x000fc80003f3d000 */
[----:B------:R-:W-:-:S05]  /*13070*/  @!P0 SEL R5, RZ, 0x1, !P1 ;  /* 0x00000001ff058807 */ /* 0x000fca0004800000 */
[----:B------:R-:W-:Y:S01]  /*13080*/  STG.E.U8 desc[UR36][R2.64], R5 ;  /* 0x0000000502007986 */ /* 0x000fe2000c101124 */
[----:B------:R-:W-:Y:S05]  /*13090*/  EXIT ;  /* 0x000000000000794d */ /* 0x000fea0003800000 */
.L_x_3768:
[--C-:B------:R-:W-:Y:S02]  /*130a0*/  HADD2.F32 R6, -RZ, R19.reuse.H1_H1 ;  /* 0x30000013ff067230 */ /* 0x100fe40000004100 */
[----:B------:R-:W-:-:S03]  /*130b0*/  HADD2.F32 R19, -RZ, R19.H0_H0 ;  /* 0x20000013ff137230 */ /* 0x000fc60000004100 */
[----:B------:R-:W-:Y:S02]  /*130c0*/  FMUL.FTZ R6, R6, 1 ;  /* 0x3f80000006067820 */ /* 0x000fe40000410000 */
[----:B------:R-:W-:-:S04]  /*130d0*/  FMUL.FTZ R4, R19, 1 ;  /* 0x3f80000013047820 */ /* 0x000fc80000410000 */
[----:B------:R-:W-:Y:S08]  /*130e0*/  F2F.F64.F32 R6, R6 ;  /* 0x0000000600067310 */ /* 0x000ff00000201800 */
[----:B------:R-:W0:Y:S02]  /*130f0*/  F2F.F64.F32 R4, R4 ;  /* 0x0000000400047310 */ /* 0x000e240000201800 */
[----:B0-----:R-:W-:Y:S01]  /*13100*/  STG.E.128 desc[UR36][R2.64], R4 ;  /* 0x0000000402007986 */ /* 0x001fe2000c101d24 */
[----:B------:R-:W-:Y:S05]  /*13110*/  EXIT ;  /* 0x000000000000794d */ /* 0x000fea0003800000 */
.L_x_3767:
        /* <DEDUP_REMOVED lines=11> */
[----:B------:R-:W-:-:S02]  /*131d0*/  SHF.R.U32.HI R5, RZ, 0x18, R0 ;  /* 0x00000018ff057819 */ /* 0x000fc40000011600 */
[----:B------:R-:W-:-:S09]  /*131e0*/  MOV R0, 0x7f ;  /* 0x0000007f00007802 */ /* 0x000fd20000000f00 */
        /* <DEDUP_REMOVED lines=8> */
.L_x_3772:
[----:B------:R-:W-:Y:S05]  /*13270*/  BSYNC B0 ;  /* 0x0000000000007941 */ /* 0x000fea0003800000 */
.L_x_3771:
[----:B------:R-:W-:-:S05]  /*13280*/  LOP3.LUT R5, R0, R5, RZ, 0xfc, !PT ;  /* 0x0000000500057212 */ /* 0x000fca00078efcff */
[----:B------:R-:W-:Y:S01]  /*13290*/  STG.E.U8 desc[UR36][R2.64], R5 ;  /* 0x0000000502007986 */ /* 0x000fe2000c101124 */
[----:B------:R-:W-:Y:S05]  /*132a0*/  EXIT ;  /* 0x000000000000794d */ /* 0x000fea0003800000 */
.L_x_3770:
        /* <DEDUP_REMOVED lines=13> */
.L_x_3774:
[----:B------:R-:W-:Y:S01]  /*13380*/  IMAD.MOV.U32 R0, RZ, RZ, 0x7f ;  /* 0x0000007fff007424 */ /* 0x000fe200078e00ff */
[----:B------:R-:W-:-:S04]  /*13390*/  ISETP.GT.U32.AND P0, PT, R4, 0x7f800000, PT ;  /* 0x7f8000000400780c */ /* 0x000fc80003f04070 */
[----:B------:R-:W-:-:S09]  /*133a0*/  SEL R0, R0, 0x7c, P0 ;  /* 0x0000007c00007807 */ /* 0x000fd20000000000 */
.L_x_3775:
[----:B------:R-:W-:Y:S05]  /*133b0*/  BSYNC B0 ;  /* 0x0000000000007941 */ /* 0x000fea0003800000 */
.L_x_3773:
[----:B------:R-:W-:-:S04]  /*133c0*/  LOP3.LUT R4, R19, 0x80000000, RZ, 0xc0, !PT ;  /* 0x8000000013047812 */ /* 0x000fc800078ec0ff */
[----:B------:R-:W-:-:S04]  /*133d0*/  SHF.R.U32.HI R5, RZ, 0x18, R4 ;  /* 0x00000018ff057819 */ /* 0x000fc80000011604 */
[----:B------:R-:W-:-:S05]  /*133e0*/  LOP3.LUT R5, R0, R5, RZ, 0xfc, !PT ;  /* 0x0000000500057212 */ /* 0x000fca00078efcff */
[----:B------:R-:W-:Y:S01]  /*133f0*/  STG.E.U8 desc[UR36][R2.64], R5 ;  /* 0x0000000502007986 */ /* 0x000fe2000c101124 */
[----:B------:R-:W-:Y:S05]  /*13400*/  EXIT ;  /* 0x000000000000794d */ /* 0x000fea0003800000 */
.L_x_3769:
[----:B------:R-:W-:-:S05]  /*13410*/  HADD2.F32 R0, -RZ, R19.H0_H0 ;  /* 0x20000013ff007230 */ /* 0x000fca0000004100 */
[----:B------:R-:W-:-:S05]  /*13420*/  F2FP.BF16.F32.PACK_AB R0, RZ, R0 ;  /* 0x00000000ff00723e */ /* 0x000fca00000010ff */
[----:B------:R-:W-:Y:S01]  /*13430*/  STG.E.U16 desc[UR36][R2.64], R0 ;  /* 0x0000000002007986 */ /* 0x000fe2000c101524 */
[----:B------:R-:W-:Y:S05]  /*13440*/  EXIT ;  /* 0x000000000000794d */ /* 0x000fea0003800000 */
.L_x_3766:
        /* <DEDUP_REMOVED lines=12> */
.L_x_3778:
        /* <DEDUP_REMOVED lines=17> */
.L_x_3781:
[----:B------:R-:W-:-:S04]  /*13620*/  LOP3.LUT R0, R19, 0x80000000, RZ, 0xc0, !PT ;  /* 0x8000000013007812 */ /* 0x000fc800078ec0ff */
[----:B------:R-:W-:-:S04]  /*13630*/  SHF.R.U32.HI R5, RZ, 0x18, R0 ;  /* 0x00000018ff057819 */ /* 0x000fc80000011600 */
[----:B------:R-:W-:-:S04]  /*13640*/  LOP3.LUT R4, R4, R5, RZ, 0xfc, !PT ;  /* 0x0000000504047212 */ /* 0x000fc800078efcff */
[----:B------:R-:W-:-:S07]  /*13650*/  PRMT R0, R4, 0x7610, R0 ;  /* 0x0000761004007816 */ /* 0x000fce0000000000 */
.L_x_3780:
[----:B------:R-:W-:Y:S05]  /*13660*/  BSYNC B0 ;  /* 0x0000000000007941 */ /* 0x000fea0003800000 */
.L_x_3779:
[----:B------:R-:W-:Y:S01]  /*13670*/  STG.E.U8 desc[UR36][R2.64], R0 ;  /* 0x0000000002007986 */ /* 0x000fe2000c101124 */
[----:B------:R-:W-:Y:S05]  /*13680*/  EXIT ;  /* 0x000000000000794d */ /* 0x000fea0003800000 */
.L_x_3777:
        /* <DEDUP_REMOVED lines=17> */
.L_x_3784:
[----:B------:R-:W-:-:S04]  /*137a0*/  LOP3.LUT R0, R19, 0x80000000, RZ, 0xc0, !PT ;  /* 0x8000000013007812 */ /* 0x000fc800078ec0ff */
[----:B------:R-:W-:-:S04]  /*137b0*/  SHF.R.U32.HI R5, RZ, 0x18, R0 ;  /* 0x00000018ff057819 */ /* 0x000fc80000011600 */
[----:B------:R-:W-:-:S04]  /*137c0*/  LOP3.LUT R4, R4, R5, RZ, 0xfc, !PT ;  /* 0x0000000504047212 */ /* 0x000fc800078efcff */
[----:B------:R-:W-:-:S07]  /*137d0*/  PRMT R0, R4, 0x7610, R0 ;  /* 0x0000761004007816 */ /* 0x000fce0000000000 */
.L_x_3783:
[----:B------:R-:W-:Y:S05]  /*137e0*/  BSYNC B0 ;  /* 0x0000000000007941 */ /* 0x000fea0003800000 */
.L_x_3782:
[----:B------:R-:W-:Y:S01]  /*137f0*/  STG.E.U8 desc[UR36][R2.64], R0 ;  /* 0x0000000002007986 */ /* 0x000fe2000c101124 */
[----:B------:R-:W-:Y:S05]  /*13800*/  EXIT ;  /* 0x000000000000794d */ /* 0x000fea0003800000 */
.L_x_3776:
[----:B------:R-:W-:-:S13]  /*13810*/  ISETP.NE.AND P0, PT, R0, 0x1c, PT ;  /* 0x0000001c0000780c */ /* 0x000fda0003f05270 */
[----:B------:R-:W-:Y:S05]  /*13820*/  @!P0 BRA `(.L_x_3785) ;  /* 0x0000000000a48947 */ /* 0x000fea0003800000 */
[----:B------:R-:W-:-:S13]  /*13830*/  ISETP.NE.AND P0, PT, R0, 0x1d, PT ;  /* 0x0000001d0000780c */ /* 0x000fda0003f05270 */
[----:B------:R-:W-:Y:S05]  /*13840*/  @!P0 BRA `(.L_x_3786) ;  /* 0x00000000008c8947 */ /* 0x000fea0003800000 */
[----:B------:R-:W-:-:S13]  /*13850*/  ISETP.NE.AND P0, PT, R0, 0x2c, PT ;  /* 0x0000002c0000780c */ /* 0x000fda0003f05270 */
[----:B------:R-:W-:Y:S05]  /*13860*/  @P0 BRA `(.L_x_3759) ;  /* 0x0000000000400947 */ /* 0x000fea0003800000 */
[----:B------:R-:W-:Y:S01]  /*13870*/  HADD2.F32 R19, -RZ, R19.H0_H0 ;  /* 0x20000013ff137230 */ /* 0x000fe20000004100 */
[----:B------:R-:W-:-:S04]  /*13880*/  HFMA2.MMA R5, -RZ, RZ, 0, 1.5199184417724609375e-05 ;  /* 0x000000ffff057435 */ /* 0x000fc800000001ff */
        /* <DEDUP_REMOVED lines=14> */
.L_x_3759:
[----:B------:R-:W-:Y:S01]  /*13970*/  MOV R0, 0x0 ;  /* 0x0000000000007802 */ /* 0x000fe20000000f00 */
[----:B------:R-:W-:Y:S01]  /*13980*/  ULDC.64 UR4, c[0x4][0x158] ;  /* 0x0100560000047ab9 */ /* 0x000fe20000000a00 */
[----:B------:R-:W-:Y:S01]  /*13990*/  ULDC.64 UR6, c[0x4][0x30] ;  /* 0x01000c0000067ab9 */ /* 0x000fe20000000a00 */
[----:B------:R-:W-:Y:S01]  /*139a0*/  IMAD.U32 R4, RZ, RZ, UR4 ;  /* 0x00000004ff047e24 */ /* 0x000fe2000f8e00ff */
[----:B------:R0:W1:Y:S01]  /*139b0*/  LDC.64 R2, c[0x4][R0] ;  /* 0x0100000000027b82 */ /* 0x0000620000000a00 */
[----:B------:R-:W-:Y:S01]  /*139c0*/  IMAD.U32 R5, RZ, RZ, UR5 ;  /* 0x00000005ff057e24 */ /* 0x000fe2000f8e00ff */
[----:B------:R-:W-:Y:S01]  /*139d0*/  ULDC.64 UR4, c[0x4][0x160] ;  /* 0x0100580000047ab9 */ /* 0x000fe20000000a00 */
[----:B------:R-:W-:Y:S01]  /*139e0*/  HFMA2.MMA R13, -RZ, RZ, 0, 0 ;  /* 0x00000000ff0d7435 */ /* 0x000fe200000001ff */
[----:B------:R-:W-:Y:S01]  /*139f0*/  MOV R6, UR4 ;  /* 0x0000000400067c02 */ /* 0x000fe20008000f00 */
[----:B------:R-:W-:Y:S02]  /*13a00*/  IMAD.U32 R7, RZ, RZ, UR5 ;  /* 0x00000005ff077e24 */ /* 0x000fe4000f8e00ff */
[----:B------:R-:W-:-:S02]  /*13a10*/  IMAD.U32 R10, RZ, RZ, UR6 ;  /* 0x00000006ff0a7e24 */ /* 0x000fc4000f8e00ff */
[----:B------:R-:W-:Y:S02]  /*13a20*/  IMAD.U32 R11, RZ, RZ, UR7 ;  /* 0x00000007ff0b7e24 */ /* 0x000fe4000f8e00ff */
[----:B------:R-:W-:Y:S02]  /*13a30*/  IMAD.MOV.U32 R8, RZ, RZ, 0x65 ;  /* 0x00000065ff087424 */ /* 0x000fe400078e00ff */
[----:B0-----:R-:W-:-:S07]  /*13a40*/  IMAD.MOV.U32 R12, RZ, RZ, 0x1 ;  /* 0x00000001ff0c7424 */ /* 0x001fce00078e00ff */
[----:B------:R-:W-:-:S07]  /*13a50*/  LEPC R20, `(.L_x_3787) ;  /* 0x000000001014794e */ /* 0x000fce0000000000 */
[----:B-1----:R-:W-:Y:S05]  /*13a60*/  CALL.ABS.NOINC R2 ;  /* 0x0000000002007343 */ /* 0x002fea0003c00000 */
.L_x_3787:
[----:B------:R-:W-:Y:S05]  /*13a70*/  EXIT ;  /* 0x000000000000794d */ /* 0x000fea0003800000 */
.L_x_3786:
[----:B------:R-:W-:-:S06]  /*13a80*/  HADD2.F32 R4, -RZ, R19.H0_H0 ;  /* 0x20000013ff047230 */ /* 0x000fcc0000004100 */
[----:B------:R-:W0:Y:S02]  /*13a90*/  F2I.U64.TRUNC R4, R4 ;  /* 0x0000000400047311 */ /* 0x000e24000020d800 */
[----:B0-----:R-:W-:Y:S01]  /*13aa0*/  STG.E.64 desc[UR36][R2.64], R4 ;  /* 0x0000000402007986 */ /* 0x001fe2000c101b24 */
[----:B------:R-:W-:Y:S05]  /*13ab0*/  EXIT ;  /* 0x000000000000794d */ /* 0x000fea0003800000 */
.L_x_3785:
[----:B------:R-:W-:-:S06]  /*13ac0*/  HADD2.F32 R19, -RZ, R19.H0_H0 ;  /* 0x20000013ff137230 */ /* 0x000fcc0000004100 */
[----:B------:R-:W0:Y:S02]  /*13ad0*/  F2I.FTZ.U32.TRUNC.NTZ R19, R19 ;  /* 0x0000001300137305 */ /* 0x000e24000021f000 */
[----:B0-----:R-:W-:Y:S01]  /*13ae0*/  STG.E desc[UR36][R2.64], R19 ;  /* 0x0000001302007986 */ /* 0x001fe2000c101924 */
[----:B------:R-:W-:Y:S05]  /*13af0*/  EXIT ;  /* 0x000000000000794d */ /* 0x000fea0003800000 */
        .weak           $__internal_1_$__cuda_sm3x_div_rn_ftz_f32_slowpath
        .type           $__internal_1_$__cuda_sm3x_div_rn_ftz_f32_slowpath,@function
        .size           $__internal_1_$__cuda_sm3x_div_rn_ftz_f32_slowpath,(.L_x_20797 - $__internal_1_$__cuda_sm3x_div_rn_ftz_f32_slowpath)
$__internal_1_$__cuda_sm3x_div_rn_ftz_f32_slowpath:
[----:B------:R-:W-:Y:S01]  /*13b00*/  SHF.R.U32.HI R5, RZ, 0x17, R9 ;  /* 0x00000017ff057819 */ /* 0x000fe20000011609 */
[----:B------:R-:W-:Y:S01]  /*13b10*/  BSSY B0, `(.L_x_3788) ;  /* 0x0000047000007945 */ /* 0x000fe20003800000 */
[----:B------:R-:W-:-:S03]  /*13b20*/  SHF.R.U32.HI R7, RZ, 0x17, R0 ;  /* 0x00000017ff077819 */ /* 0x000fc60000011600 */
[----:B------:R-:W-:Y:S01]  /*13b30*/  BSSY B1, `(.L_x_3789) ;  /* 0x000001d000017945 */ /* 0x000fe20003800000 */
[----:B------:R-:W-:Y:S02]  /*13b40*/  LOP3.LUT R5, R5, 0xff, RZ, 0xc0, !PT ;  /* 0x000000ff05057812 */ /* 0x000fe400078ec0ff */
[----:B------:R-:W-:-:S03]  /*13b50*/  LOP3.LUT R7, R7, 0xff, RZ, 0xc0, !PT ;  /* 0x000000ff07077812 */ /* 0x000fc600078ec0ff */
[----:B------:R-:W-:Y:S02]  /*13b60*/  VIADD R6, R5, 0xffffffff ;  /* 0xffffffff05067836 */ /* 0x000fe40000000000 */
[----:B------:R-:W-:-:S03]  /*13b70*/  VIADD R8, R7, 0xffffffff ;  /* 0xffffffff07087836 */ /* 0x000fc60000000000 */
        /* <DEDUP_REMOVED lines=24> */
.L_x_3790:
[----:B------:R-:W-:Y:S05]  /*13d00*/  BSYNC B1 ;  /* 0x0000000000017941 */ /* 0x000fea0003800000 */
.L_x_3789:
[----:B------:R-:W-:Y:S01]  /*13d10*/  VIADD R5, R5, 0xffffff81 ;  /* 0xffffff8105057836 */ /* 0x000fe20000000000 */
[----:B------:R-:W-:Y:S01]  /*13d20*/  BSSY B1, `(.L_x_3795) ;  /* 0x000001b000017945 */ /* 0x000fe20003800000 */
[----:B------:R-:W-:Y:S02]  /*13d30*/  VIADD R7, R7, 0xffffff81 ;  /* 0xffffff8107077836 */ /* 0x000fe40000000000 */
[----:B------:R-:W-:Y:S02]  /*13d40*/  IMAD R6, R5, -0x800000, R9 ;  /* 0xff80000005067824 */ /* 0x000fe400078e0209 */
[C---:B------:R-:W-:Y:S02]  /*13d50*/  IMAD R0, R7.reuse, -0x800000, R0 ;  /* 0xff80000007007824 */ /* 0x040fe400078e0200 */
[----:B------:R0:W1:Y:S01]  /*13d60*/  MUFU.RCP R8, R6 ;  /* 0x0000000600087308 */ /* 0x0000620000001000 */
[----:B------:R-:W-:Y:S02]  /*13d70*/  IMAD.IADD R5, R7, 0x1, -R5 ;  /* 0x0000000107057824 */ /* 0x000fe400078e0a05 */
[----:B0-----:R-:W-:-:S04]  /*13d80*/  FADD.FTZ R6, -R6, -RZ ;  /* 0x800000ff06067221 */ /* 0x001fc80000010100 */
[----:B-1----:R-:W-:-:S04]  /*13d90*/  FFMA R9, R8, R6, 1 ;  /* 0x3f80000008097423 */ /* 0x002fc80000000006 */
[----:B------:R-:W-:-:S04]  /*13da0*/  FFMA R8, R8, R9, R8 ;  /* 0x0000000908087223 */ /* 0x000fc80000000008 */
[----:B------:R-:W-:-:S04]  /*13db0*/  FFMA R9, R0, R8, RZ ;  /* 0x0000000800097223 */ /* 0x000fc800000000ff */
[----:B------:R-:W-:-:S04]  /*13dc0*/  FFMA R13, R6, R9, R0 ;  /* 0x00000009060d7223 */ /* 0x000fc80000000000 */
[----:B------:R-:W-:-:S04]  /*13dd0*/  FFMA R9, R8, R13, R9 ;  /* 0x0000000d08097223 */ /* 0x000fc80000000009 */
[----:B------:R-:W-:-:S04]  /*13de0*/  FFMA R0, R6, R9, R0 ;  /* 0x0000000906007223 */ /* 0x000fc80000000000 */
[----:B------:R-:W-:-:S05]  /*13df0*/  FFMA.FTZ R8, R8, R0, R9 ;  /* 0x0000000008087223 */ /* 0x000fca0000010009 */
[----:B------:R-:W-:-:S04]  /*13e00*/  SHF.R.U32.HI R0, RZ, 0x17, R8 ;  /* 0x00000017ff007819 */ /* 0x000fc80000011608 */
[----:B------:R-:W-:-:S04]  /*13e10*/  LOP3.LUT R0, R0, 0xff, RZ, 0xc0, !PT ;  /* 0x000000ff00007812 */ /* 0x000fc800078ec0ff */
[----:B------:R-:W-:-:S05]  /*13e20*/  IADD3 R0, R0, R5, RZ ;  /* 0x0000000500007210 */ /* 0x000fca0007ffe0ff */
[----:B------:R-:W-:-:S05]  /*13e30*/  VIADD R6, R0, 0xffffffff ;  /* 0xffffffff00067836 */ /* 0x000fca0000000000 */
        /* <DEDUP_REMOVED lines=8> */
.L_x_3796:
[----:B------:R-:W-:-:S07]  /*13ec0*/  IMAD R8, R5, 0x800000, R8 ;  /* 0x0080000005087824 */ /* 0x000fce00078e0208 */
.L_x_3797:
[----:B------:R-:W-:Y:S05]  /*13ed0*/  BSYNC B1 ;  /* 0x0000000000017941 */ /* 0x000fea0003800000 */
.L_x_3795:
[----:B------:R-:W-:Y:S01]  /*13ee0*/  IMAD.MOV.U32 R0, RZ, RZ, R8 ;  /* 0x000000ffff007224 */ /* 0x000fe200078e0008 */
[----:B------:R-:W-:Y:S06]  /*13ef0*/  BRA `(.L_x_3798) ;  /* 0x0000000000207947 */ /* 0x000fec0003800000 */
.L_x_3794:
[----:B------:R-:W-:-:S04]  /*13f00*/  LOP3.LUT R0, R9, 0x80000000, R0, 0x48, !PT ;  /* 0x8000000009007812 */ /* 0x000fc800078e4800 */
[----:B------:R-:W-:Y:S01]  /*13f10*/  LOP3.LUT R0, R0, 0x7f800000, RZ, 0xfc, !PT ;  /* 0x7f80000000007812 */ /* 0x000fe200078efcff */
[----:B------:R-:W-:Y:S06]  /*13f20*/  BRA `(.L_x_3798) ;  /* 0x0000000000147947 */ /* 0x000fec0003800000 */
.L_x_3793:
[----:B------:R-:W-:Y:S01]  /*13f30*/  LOP3.LUT R0, R9, 0x80000000, R0, 0x48, !PT ;  /* 0x8000000009007812 */ /* 0x000fe200078e4800 */
[----:B------:R-:W-:Y:S06]  /*13f40*/  BRA `(.L_x_3798) ;  /* 0x00000000000c7947 */ /* 0x000fec0003800000 */
.L_x_3792:
[----:B------:R-:W0:Y:S01]  /*13f50*/  MUFU.RSQ R0, -QNAN ;  /* 0xffc0000000007908 */ /* 0x000e220000001400 */
[----:B------:R-:W-:Y:S05]  /*13f60*/  BRA `(.L_x_3798) ;  /* 0x0000000000047947 */ /* 0x000fea0003800000 */
.L_x_3791:
[----:B------:R-:W-:-:S07]  /*13f70*/  FADD.FTZ R0, R0, R9 ;  /* 0x0000000900007221 */ /* 0x000fce0000010000 */
.L_x_3798:
[----:B------:R-:W-:Y:S05]  /*13f80*/  BSYNC B0 ;  /* 0x0000000000007941 */ /* 0x000fea0003800000 */
.L_x_3788:
[----:B------:R-:W-:-:S04]  /*13f90*/  IMAD.MOV.U32 R5, RZ, RZ, 0x0 ;  /* 0x00000000ff057424 */ /* 0x000fc800078e00ff */
[----:B0-----:R-:W-:Y:S05]  /*13fa0*/  RET.REL.NODEC R4 `(_ZN2at6native27unrolled_elementwise_kernelIZZZNS0_16asin_kernel_cudaERNS_18TensorIteratorBaseEENKUlvE_clEvENKUlvE1_clEvEUlN3c107complexINS6_4HalfEEEE_St5arrayIPcLm2EELi4E23TrivialOffsetCalculatorILi1EjESF_NS0_6memory12LoadWithCastILi1EEENSG_13StoreWithCastILi1EEEEEviT_T0_T2_T3_T4_T5_) ;  /* 0xfffffec004147950 */ /* 0x001fea0003c3ffff */
.L_x_3799:
        /* <DEDUP_REMOVED lines=13> */
.L_x_20797:


//--------------------- .text._ZN2at6native18elementwise_kernelILi128ELi2EZNS0_22gpu_kernel_impl_nocastIZZZNS0_16asin_kernel_cudaERNS_18TensorIteratorBaseEENKUlvE_clEvENKUlvE1_clEvEUlN3c107complexINS7_4HalfEEEE_EEvS4_RKT_EUliE_EEviT1_ --------------------------
	.section	.text._ZN2at6native18elementwise_kernelILi128ELi2EZNS0_22gpu_kernel_impl_nocastIZZZNS0_16asin_kernel_cudaERNS_18TensorIteratorBaseEENKUlvE_clEvENKUlvE1_clEvEUlN3c107complexINS7_4HalfEEEE_EEvS4_RKT_EUliE_EEviT1_,"ax",@progbits
	.align	128
        .global         _ZN2at6native18elementwise_kernelILi128ELi2EZNS0_22gpu_kernel_impl_nocastIZZZNS0_16asin_kernel_cudaERNS_18TensorIteratorBaseEENKUlvE_clEvENKUlvE1_clEvEUlN3c107complexINS7_4HalfEEEE_EEvS4_RKT_EUliE_EEviT1_
        .type           _ZN2at6native18elementwise_kernelILi128ELi2EZNS0_22gpu_kernel_impl_nocastIZZZNS0_16asin_kernel_cudaERNS_18TensorIteratorBaseEENKUlvE_clEvENKUlvE1_clEvEUlN3c107complexINS7_4HalfEEEE_EEvS4_RKT_EUliE_EEviT1_,@function
        .size           _ZN2at6native18elementwise_kernelILi128ELi2EZNS0_22gpu_kernel_impl_nocastIZZZNS0_16asin_kernel_cudaERNS_18TensorIteratorBaseEENKUlvE_clEvENKUlvE1_clEvEUlN3c107complexINS7_4HalfEEEE_EEvS4_RKT_EUliE_EEviT1_,(.L_x_20798 - _ZN2at6native18elementwise_kernelILi128ELi2EZNS0_22gpu_kernel_impl_nocastIZZZNS0_16asin_kernel_cudaERNS_18TensorIteratorBaseEENKUlvE_clEvENKUlvE1_clEvEUlN3c107complexINS7_4HalfEEEE_EEvS4_RKT_EUliE_EEviT1_)
        .other          _ZN2at6native18elementwise_kernelILi128ELi2EZNS0_22gpu_kernel_impl_nocastIZZZNS0_16asin_kernel_cudaERNS_18TensorIteratorBaseEENKUlvE_clEvENKUlvE1_clEvEUlN3c107complexINS7_4HalfEEEE_EEvS4_RKT_EUliE_EEviT1_,@"STO_CUDA_ENTRY STV_DEFAULT"
_ZN2at6native18elementwise_kernelILi128ELi2EZNS0_22gpu_kernel_impl_nocastIZZZNS0_16asin_kernel_cudaERNS_18TensorIteratorBaseEENKUlvE_clEvENKUlvE1_clEvEUlN3c107complexINS7_4HalfEEEE_EEvS4_RKT_EUliE_EEviT1_:
.text._ZN2at6native18elementwise_kernelILi128ELi2EZNS0_22gpu_kernel_impl_nocastIZZZNS0_16asin_kernel_cudaERNS_18TensorIteratorBaseEENKUlvE_clEvENKUlvE1_clEvEUlN3c107complexINS7_4HalfEEEE_EEvS4_RKT_EUliE_EEviT1_:
[----:B------:R-:W-:Y:S01]  /*0000*/  LDC R1, c[0x0][0x28] ;  /* 0x00000a00ff017b82 */ /* 0x000fe20000000800 */
[----:B------:R-:W0:Y:S01]  /*0010*/  S2R R5, SR_CTAID.X ;  /* 0x0000000000057919 */ /* 0x000e220000002500 */
[----:B------:R-:W-:Y:S01]  /*0020*/  ULDC UR4, c[0x0][0x210] ;  /* 0x0000840000047ab9 */ /* 0x000fe20000000800 */
[----:B------:R-:W-:Y:S01]  /*0030*/  BSSY B1, `(.L_x_3800) ;  /* 0x00003f9000017945 */ /* 0x000fe20003800000 */
[----:B------:R-:W0:Y:S02]  /*0040*/  S2R R4, SR_TID.X ;  /* 0x0000000000047919 */ /* 0x000e240000002100 */
[----:B0-----:R-:W-:-:S04]  /*0050*/  LEA R9, R5, R4, 0x8 ;  /* 0x0000000405097211 */ /* 0x001fc800078e40ff */
[----:B------:R-:W-:Y:S01]  /*0060*/  ISETP.GE.AND P0, PT, R9, UR4, PT ;  /* 0x0000000409007c0c */ /* 0x000fe2000bf06270 */
[----:B------:R-:W-:-:S12]  /*0070*/  ULDC.64 UR4, c[0x0][0x208] ;  /* 0x0000820000047ab9 */ /* 0x000fd80000000a00 */
[----:B------:R-:W-:Y:S05]  /*0080*/  @P0 BRA `(.L_x_3801) ;  /* 0x0000003c00cc0947 */ /* 0x000fea0003800000 */
[----:B------:R-:W0:Y:S01]  /*0090*/  LDC R10, c[0x0][0x218] ;  /* 0x00008600ff0a7b82 */ /* 0x000e220000000800 */
[----:B------:R-:W-:Y:S01]  /*00a0*/  HFMA2.MMA R0, -RZ, RZ, 0, 0 ;  /* 0x00000000ff007435 */ /* 0x000fe200000001ff */
[----:B------:R-:W-:Y:S02]  /*00b0*/  MOV R3, RZ ;  /* 0x000000ff00037202 */ /* 0x000fe40000000f00 */
[----:B0-----:R-:W-:-:S13]  /*00c0*/  ISETP.NE.AND P0, PT, R10, RZ, PT ;  /* 0x000000ff0a00720c */ /* 0x001fda0003f05270 */
        /* <DEDUP_REMOVED lines=299> */
.L_x_3802:
[----:B------:R-:W-:Y:S02]  /*1380*/  ULDC.64 UR6, c[0x0][0x418] ;  /* 0x0001060000067ab9 */ /* 0x000fe40000000a00 */
[----:B------:R-:W-:-:S04]  /*1390*/  IADD3 R6, P0, R0, UR6, RZ ;  /* 0x0000000600067c10 */ /* 0x000fc8000ff1e0ff */
[----:B------:R-:W-:-:S05]  /*13a0*/  IADD3.X R7, RZ, UR7, RZ, P0, !PT ;  /* 0x00000007ff077c10 */ /* 0x000fca00087fe4ff */
[----:B------:R-:W2:Y:S01]  /*13b0*/  LDG.E R6, desc[UR4][R6.64] ;  /* 0x0000000406067981 */ /* 0x000ea2000c1e1900 */
[----:B------:R-:W-:Y:S01]  /*13c0*/  BSSY B0, `(.L_x_3803) ;  /* 0x00002b8000007945 */ /* 0x000fe20003800000 */
[--C-:B--2---:R-:W-:Y:S02]  /*13d0*/  HADD2.F32 R11, -RZ, R6.reuse.H1_H1 ;  /* 0x30000006ff0b7230 */ /* 0x104fe40000004100 */
[----:B------:R-:W-:-:S03]  /*13e0*/  HADD2.F32 R2, -RZ, R6.H0_H0 ;  /* 0x20000006ff027230 */ /* 0x000fc60000004100 */
[----:B------:R-:W-:Y:S02]  /*13f0*/  FSETP.GTU.FTZ.AND P0, PT, |R11|, +INF , PT ;  /* 0x7f8000000b00780b */ /* 0x000fe40003f1c200 */
[C---:B------:R-:W-:Y:S01]  /*1400*/  FSETP.GTU.FTZ.AND P1, PT, |R2|.reuse, +INF , PT ;  /* 0x7f8000000200780b */ /* 0x040fe20003f3c200 */
[----:B------:R-:W-:-:S03]  /*1410*/  FADD.FTZ R10, |R2|, -RZ ;  /* 0x800000ff020a7221 */ /* 0x000fc60000010200 */
        /* <DEDUP_REMOVED lines=15> */
[----:B------:R-:W-:Y:S01]  /*1510*/  FADD.FTZ R7, R10, -1 ;  /* 0xbf8000000a077421 */ /* 0x000fe20000010000 */
[----:B------:R-:W-:Y:S01]  /*1520*/  FADD.FTZ R15, |R13|, -RZ ;  /* 0x800000ff0d0f7221 */ /* 0x000fe20000010200 */
[----:B------:R-:W-:Y:S01]  /*1530*/  BSSY B2, `(.L_x_3807) ;  /* 0x0000096000027945 */ /* 0x000fe20003800000 */
[----:B------:R-:W-:Y:S01]  /*1540*/  FADD.FTZ R12, |R0|, -RZ ;  /* 0x800000ff000c7221 */ /* 0x000fe20000010200 */
[----:B------:R-:W-:-:S04]  /*1550*/  FADD.FTZ R16, |R7|, -RZ ;  /* 0x800000ff07107221 */ /* 0x000fc80000010200 */
[-C--:B------:R-:W-:Y:S02]  /*1560*/  VIMNMX R8, R12, R15.reuse, !PT ;  /* 0x0000000f0c087248 */ /* 0x080fe40007fe0100 */
[----:B------:R-:W-:Y:S02]  /*1570*/  VIMNMX R6, R15, R16, !PT ;  /* 0x000000100f067248 */ /* 0x000fe40007fe0100 */
[----:B------:R-:W-:Y:S02]  /*1580*/  LOP3.LUT R9, R8, 0xfe000000, RZ, 0xc0, !PT ;  /* 0xfe00000008097812 */ /* 0x000fe400078ec0ff */
[----:B------:R-:W-:Y:S02]  /*1590*/  LOP3.LUT R14, R6, 0xfe000000, RZ, 0xc0, !PT ;  /* 0xfe000000060e7812 */ /* 0x000fe400078ec0ff */
[----:B------:R-:W-:Y:S02]  /*15a0*/  VIMNMX R12, R12, R15, PT ;  /* 0x0000000f0c0c7248 */ /* 0x000fe40003fe0100 */
[----:B------:R-:W-:-:S02]  /*15b0*/  IADD3 R17, -R9, 0x7e800000, RZ ;  /* 0x7e80000009117810 */ /* 0x000fc40007ffe1ff */
[----:B------:R-:W-:Y:S02]  /*15c0*/  VIMNMX R15, R15, R16, PT ;  /* 0x000000100f0f7248 */ /* 0x000fe40003fe0100 */
[----:B------:R-:W-:Y:S01]  /*15d0*/  IADD3 R18, -R14, 0x7e800000, RZ ;  /* 0x7e8000000e127810 */ /* 0x000fe20007ffe1ff */
[-C--:B------:R-:W-:Y:S01]  /*15e0*/  FMUL.FTZ R16, R12, R17.reuse ;  /* 0x000000110c107220 */ /* 0x080fe20000410000 */
[----:B------:R-:W-:Y:S01]  /*15f0*/  FMUL.FTZ R17, R8, R17 ;  /* 0x0000001108117220 */ /* 0x000fe20000410000 */
[----:B------:R-:W-:Y:S02]  /*1600*/  FSETP.NEU.FTZ.AND P0, PT, R12, RZ, PT ;  /* 0x000000ff0c00720b */ /* 0x000fe40003f1d000 */
[C---:B------:R-:W-:Y:S01]  /*1610*/  FMUL.FTZ R19, R15.reuse, R18 ;  /* 0x000000120f137220 */ /* 0x040fe20000410000 */
[----:B------:R-:W-:Y:S01]  /*1620*/  FMUL.FTZ R16, R16, R16 ;  /* 0x0000001010107220 */ /* 0x000fe20000410000 */
[----:B------:R-:W-:Y:S01]  /*1630*/  FMUL.FTZ R18, R6, R18 ;  /* 0x0000001206127220 */ /* 0x000fe20000410000 */
[----:B------:R-:W-:Y:S01]  /*1640*/  FSETP.NEU.FTZ.AND P2, PT, R15, RZ, PT ;  /* 0x000000ff0f00720b */ /* 0x000fe20003f5d000 */
[----:B------:R-:W-:Y:S01]  /*1650*/  FMUL.FTZ R19, R19, R19 ;  /* 0x0000001313137220 */ /* 0x000fe20000410000 */
[----:B------:R-:W-:Y:S01]  /*1660*/  FFMA.FTZ R16, R17, R17, R16 ;  /* 0x0000001111107223 */ /* 0x000fe20000010010 */
[----:B------:R-:W-:-:S02]  /*1670*/  LOP3.LUT R9, R9, 0x800000, RZ, 0xfc, !PT ;  /* 0x0080000009097812 */ /* 0x000fc400078efcff */
[----:B------:R-:W-:Y:S01]  /*1680*/  FFMA.FTZ R19, R18, R18, R19 ;  /* 0x0000001212137223 */ /* 0x000fe20000010013 */
[----:B------:R-:W-:Y:S02]  /*1690*/  LOP3.LUT R14, R14, 0x800000, RZ, 0xfc, !PT ;  /* 0x008000000e0e7812 */ /* 0x000fe400078efcff */
[----:B------:R-:W0:Y:S01]  /*16a0*/  MUFU.SQRT R16, R16 ;  /* 0x0000001000107308 */ /* 0x000e220000002000 */
[----:B------:R-:W-:-:S07]  /*16b0*/  FSETP.NEU.FTZ.AND P1, PT, R12, +INF , PT ;  /* 0x7f8000000c00780b */ /* 0x000fce0003f3d000 */
        /* <DEDUP_REMOVED lines=30> */
[----:B------:R-:W-:Y:S01]  /*18a0*/  MOV R19, 0x3e800000 ;  /* 0x3e80000000137802 */ /* 0x000fe20000000f00 */
[----:B------:R-:W-:Y:S02]  /*18b0*/  HFMA2.MMA R21, -RZ, RZ, 1.3056640625, -1.8671875 ;  /* 0x3d39bf78ff157435 */ /* 0x000fe400000001ff */
[----:B------:R-:W0:Y:S02]  /*18c0*/  MUFU.SQRT R6, R12 ;  /* 0x0000000c00067308 */ /* 0x000e240000002000 */
[----:B0-----:R-:W-:-:S04]  /*18d0*/  FADD.FTZ R6, R7, R6 ;  /* 0x0000000607067221 */ /* 0x001fc80000010000 */
        /* <DEDUP_REMOVED lines=28> */
.L_x_3810:
        /* <DEDUP_REMOVED lines=10> */
.L_x_3812:
[----:B------:R-:W-:-:S04]  /*1b40*/  FADD.FTZ R6, -R0, R9 ;  /* 0x0000000900067221 */ /* 0x000fc80000010100 */
[----:B------:R-:W-:-:S07]  /*1b50*/  FMUL.FTZ R6, R6, 0.5 ;  /* 0x3f00000006067820 */ /* 0x000fce0000410000 */
.L_x_3813:
[----:B------:R-:W-:Y:S05]  /*1b60*/  BSYNC B3 ;  /* 0x0000000000037941 */ /* 0x000fea0003800000 */
.L_x_3811:
        /* <DEDUP_REMOVED lines=11> */
.L_x_3815:
[----:B------:R-:W-:-:S04]  /*1c20*/  FADD.FTZ R12, R8, -R17 ;  /* 0x80000011080c7221 */ /* 0x000fc80000010000 */
[----:B------:R-:W-:-:S07]  /*1c30*/  FMUL.FTZ R17, R12, 0.5 ;  /* 0x3f0000000c117820 */ /* 0x000fce0000410000 */
.L_x_3816:
[----:B------:R-:W-:Y:S05]  /*1c40*/  BSYNC B3 ;  /* 0x0000000000037941 */ /* 0x000fea0003800000 */
.L_x_3814:
[----:B------:R-:W-:Y:S01]  /*1c50*/  FADD.FTZ R17, R17, R6 ;  /* 0x0000000611117221 */ /* 0x000fe20000010000 */
[----:B------:R-:W-:Y:S01]  /*1c60*/  FADD.FTZ R6, R15, 1 ;  /* 0x3f8000000f067421 */ /* 0x000fe20000010000 */
[----:B------:R-:W-:Y:S01]  /*1c70*/  MOV R19, 0x3e800000 ;  /* 0x3e80000000137802 */ /* 0x000fe20000000f00 */
[----:B------:R-:W-:Y:S02]  /*1c80*/  HFMA2.MMA R21, -RZ, RZ, 1.3056640625, -1.8671875 ;  /* 0x3d39bf78ff157435 */ /* 0x000fe400000001ff */
[----:B------:R-:W-:-:S04]  /*1c90*/  FMUL.FTZ R12, R6, R17 ;  /* 0x00000011060c7220 */ /* 0x000fc80000410000 */
        /* <DEDUP_REMOVED lines=30> */
.L_x_3809:
[----:B------:R0:W1:Y:S02]  /*1e80*/  MUFU.SQRT R12, R13 ;  /* 0x0000000d000c7308 */ /* 0x0000640000002000 */
.L_x_3808:
[----:B------:R-:W-:Y:S05]  /*1e90*/  BSYNC B2 ;  /* 0x0000000000027941 */ /* 0x000fea0003800000 */
.L_x_3807:
        /* <DEDUP_REMOVED lines=9> */
[----:B------:R-:W-:Y:S01]  /*1f30*/  MOV R7, 0x3f000000 ;  /* 0x3f00000000077802 */ /* 0x000fe20000000f00 */
[C---:B------:R-:W-:Y:S01]  /*1f40*/  FADD.FTZ R0, |R6|.reuse, -RZ ;  /* 0x800000ff06007221 */ /* 0x040fe20000010200 */
[C---:B------:R-:W-:Y:S02]  /*1f50*/  FSETP.GT.FTZ.AND P0, PT, |R6|.reuse, 0.56000000238418579102, PT ;  /* 0x3f0f5c290600780b */ /* 0x040fe40003f14200 */
[----:B------:R-:W-:Y:S01]  /*1f60*/  FSETP.NEU.FTZ.AND P1, PT, |R6|, 1, PT ;  /* 0x3f8000000600780b */ /* 0x000fe20003f3d200 */
[----:B------:R-:W-:-:S04]  /*1f70*/  FFMA.FTZ R7, -R0, R7, 0.5 ;  /* 0x3f00000000077423 */ /* 0x000fc80000010107 */
[----:B------:R-:W2:Y:S02]  /*1f80*/  MUFU.RSQ R8, R7 ;  /* 0x0000000700087308 */ /* 0x000ea40000001400 */
[----:B--2---:R-:W-:Y:S01]  /*1f90*/  FMUL.FTZ R9, R7, R8 ;  /* 0x0000000807097220 */ /* 0x004fe20000410000 */
        /* <DEDUP_REMOVED lines=19> */
.L_x_3820:
        /* <DEDUP_REMOVED lines=17> */
.L_x_3826:
[----:B------:R-:W-:-:S04]  /*21e0*/  FADD.FTZ R0, -R0, R9 ;  /* 0x0000000900007221 */ /* 0x000fc80000010100 */
[----:B------:R-:W-:-:S07]  /*21f0*/  FMUL.FTZ R0, R0, 0.5 ;  /* 0x3f00000000007820 */ /* 0x000fce0000410000 */
.L_x_3827:
[----:B------:R-:W-:Y:S05]  /*2200*/  BSYNC B5 ;  /* 0x0000000000057941 */ /* 0x000fea0003800000 */
.L_x_3825:
        /* <DEDUP_REMOVED lines=10> */
.L_x_3829:
[----:B------:R-:W-:-:S04]  /*22b0*/  FADD.FTZ R7, -R7, R8 ;  /* 0x0000000807077221 */ /* 0x000fc80000010100 */
[----:B------:R-:W-:-:S07]  /*22c0*/  FMUL.FTZ R7, R7, 0.5 ;  /* 0x3f00000007077820 */ /* 0x000fce0000410000 */
.L_x_3830:
[----:B------:R-:W-:Y:S05]  /*22d0*/  BSYNC B5 ;  /* 0x0000000000057941 */ /* 0x000fea0003800000 */
.L_x_3828:
[----:B------:R-:W-:Y:S01]  /*22e0*/  FADD.FTZ R0, R7, R0 ;  /* 0x0000000007007221 */ /* 0x000fe20000010000 */
[----:B------:R-:W-:-:S04]  /*22f0*/  FADD.FTZ R15, R10, R15 ;  /* 0x0000000f0a0f7221 */ /* 0x000fc80000010000 */
[----:B------:R-:W-:-:S06]  /*2300*/  FMUL.FTZ R15, R15, R0 ;  /* 0x000000000f0f7220 */ /* 0x000fcc0000410000 */
[----:B------:R-:W2:Y:S01]  /*2310*/  MUFU.SQRT R15, R15 ;  /* 0x0000000f000f7308 */ /* 0x000ea20000002000 */
[----:B------:R-:W-:Y:S05]  /*2320*/  BRA `(.L_x_3831) ;  /* 0x0000000000487947 */ /* 0x000fea0003800000 */
.L_x_3824:
        /* <DEDUP_REMOVED lines=12> */
.L_x_3823:
[----:B------:R-:W-:Y:S01]  /*23f0*/  FADD.FTZ R0, R15, 1 ;  /* 0x3f8000000f007421 */ /* 0x000fe20000010000 */
[----:B0-----:R-:W-:Y:S01]  /*2400*/  MUFU.SQRT R13, R13 ;  /* 0x0000000d000d7308 */ /* 0x001fe20000002000 */
[----:B------:R-:W-:Y:S02]  /*2410*/  HFMA2.MMA R10, -RZ, RZ, 1.875, 0 ;  /* 0x3f800000ff0a7435 */ /* 0x000fe400000001ff */
[----:B------:R-:W-:-:S06]  /*2420*/  FMUL.FTZ R0, R0, 0.5 ;  /* 0x3f00000000007820 */ /* 0x000fcc0000410000 */
[----:B------:R-:W0:Y:S02]  /*2430*/  MUFU.SQRT R0, R0 ;  /* 0x0000000000007308 */ /* 0x000e240000002000 */
[----:B0-----:R-:W-:-:S07]  /*2440*/  FMUL.FTZ R15, R13, R0 ;  /* 0x000000000d0f7220 */ /* 0x001fce0000410000 */
.L_x_3831:
[----:B------:R-:W-:Y:S05]  /*2450*/  BSYNC B4 ;  /* 0x0000000000047941 */ /* 0x000fea0003800000 */
.L_x_3822:
[----:B------:R-:W-:Y:S05]  /*2460*/  BRA `(.L_x_3832) ;  /* 0x0000000000087947 */ /* 0x000fea0003800000 */
.L_x_3819:
[----:B------:R-:W-:Y:S01]  /*2470*/  FMUL.FTZ R15, R15, 16777216 ;  /* 0x4b8000000f0f7820 */ /* 0x000fe20000410000 */
[----:B------:R-:W-:-:S07]  /*2480*/  FMUL.FTZ R10, R10, 16777216 ;  /* 0x4b8000000a0a7820 */ /* 0x000fce0000410000 */
.L_x_3832:
[----:B------:R-:W-:Y:S05]  /*2490*/  BSYNC B2 ;  /* 0x0000000000027941 */ /* 0x000fea0003800000 */
.L_x_3818:
        /* <DEDUP_REMOVED lines=16> */
[----:B-1----:R-:W-:Y:S05]  /*25a0*/  CALL.REL.NOINC `($__internal_2_$__cuda_sm3x_div_rn_ftz_f32_slowpath) ;  /* 0x0000005800647944 */ /* 0x002fea0003c00000 */
.L_x_3834:
[----:B------:R-:W-:Y:S05]  /*25b0*/  BSYNC B5 ;  /* 0x0000000000057941 */ /* 0x000fea0003800000 */
.L_x_3833:
        /* <DEDUP_REMOVED lines=18> */
.L_x_3836:
[----:B------:R-:W-:Y:S02]  /*26e0*/  ISETP.GE.AND P0, PT, R15, RZ, PT ;  /* 0x000000ff0f00720c */ /* 0x000fe40003f06270 */
[----:B------:R-:W-:-:S11]  /*26f0*/  MOV R7, 0x3fd774eb ;  /* 0x3fd774eb00077802 */ /* 0x000fd60000000f00 */
[----:B------:R-:W-:-:S04]  /*2700*/  @P0 FFMA.FTZ R0, R7, 0.93318945169448852539, -R0 ;  /* 0x3f6ee58107000823 */ /* 0x000fc80000010800 */
[----:B------:R-:W-:-:S07]  /*2710*/  @!P0 FFMA.FTZ R0, R7, 0.93318945169448852539, R0 ;  /* 0x3f6ee58107008823 */ /* 0x000fce0000010000 */
.L_x_3837:
[----:B------:R-:W-:Y:S05]  /*2720*/  BSYNC B2 ;  /* 0x0000000000027941 */ /* 0x000fea0003800000 */
.L_x_3835:
[----:B------:R-:W-:Y:S01]  /*2730*/  FSETP.NEU.FTZ.AND P0, PT, |R15|, |R10|, PT ;  /* 0x4000000a0f00720b */ /* 0x000fe20003f1d200 */
[----:B------:R-:W-:Y:S01]  /*2740*/  HFMA2.MMA R6, -RZ, RZ, 2.04296875, -15.78125 ;  /* 0x4016cbe4ff067435 */ /* 0x000fe200000001ff */
        /* <DEDUP_REMOVED lines=8> */
.L_x_3821:
[----:B------:R-:W-:Y:S05]  /*27d0*/  BSYNC B3 ;  /* 0x0000000000037941 */ /* 0x000fea0003800000 */
.L_x_3817:
[----:B------:R-:W-:Y:S02]  /*27e0*/  LOP3.LUT R2, R9, 0x80000000, R2, 0xb8, !PT ;  /* 0x8000000009027812 */ /* 0x000fe400078eb802 */
[----:B-1----:R-:W-:Y:S01]  /*27f0*/  LOP3.LUT R11, R12, 0x80000000, R11, 0xb8, !PT ;  /* 0x800000000c0b7812 */ /* 0x002fe200078eb80b */
[----:B------:R-:W-:Y:S06]  /*2800*/  BRA `(.L_x_3806) ;  /* 0x0000001400cc7947 */ /* 0x000fec0003800000 */
.L_x_3805:
        /* <DEDUP_REMOVED lines=29> */
[----:B------:R-:W-:Y:S05]  /*29e0*/  CALL.REL.NOINC `($__internal_2_$__cuda_sm3x_div_rn_ftz_f32_slowpath) ;  /* 0x0000005400547944 */ /* 0x000fea0003c00000 */
.L_x_3843:
[----:B------:R-:W-:Y:S05]  /*29f0*/  BSYNC B5 ;  /* 0x0000000000057941 */ /* 0x000fea0003800000 */
.L_x_3842:
        /* <DEDUP_REMOVED lines=18> */
.L_x_3845:
[----:B------:R-:W-:Y:S02]  /*2b20*/  ISETP.GE.AND P0, PT, R10, RZ, PT ;  /* 0x000000ff0a00720c */ /* 0x000fe40003f06270 */
[----:B------:R-:W-:-:S11]  /*2b30*/  MOV R7, 0x3fd774eb ;  /* 0x3fd774eb00077802 */ /* 0x000fd60000000f00 */
[----:B------:R-:W-:-:S04]  /*2b40*/  @P0 FFMA.FTZ R0, R7, 0.93318945169448852539, -R0 ;  /* 0x3f6ee58107000823 */ /* 0x000fc80000010800 */
[----:B------:R-:W-:-:S07]  /*2b50*/  @!P0 FFMA.FTZ R0, R7, 0.93318945169448852539, R0 ;  /* 0x3f6ee58107008823 */ /* 0x000fce0000010000 */
.L_x_3846:
[----:B------:R-:W-:Y:S05]  /*2b60*/  BSYNC B2 ;  /* 0x0000000000027941 */ /* 0x000fea0003800000 */
.L_x_3844:
[----:B------:R-:W-:Y:S01]  /*2b70*/  FSETP.NEU.FTZ.AND P0, PT, |R10|, |R13|, PT ;  /* 0x4000000d0a00720b */ /* 0x000fe20003f1d200 */
[----:B------:R-:W-:Y:S01]  /*2b80*/  HFMA2.MMA R6, -RZ, RZ, 2.04296875, -15.78125 ;  /* 0x4016cbe4ff067435 */ /* 0x000fe200000001ff */
[----:B------:R-:W-:Y:S01]  /*2b90*/  FSETP.NEU.FTZ.AND P1, PT, R12, RZ, PT ;  /* 0x000000ff0c00720b */ /* 0x000fe20003f3d000 */
[----:B------:R-:W0:Y:S01]  /*2ba0*/  MUFU.LG2 R15, R15 ;  /* 0x0000000f000f7308 */ /* 0x000e220000000c00 */
[C---:B------:R-:W-:Y:S01]  /*2bb0*/  ISETP.GE.AND P2, PT, R10.reuse, RZ, PT ;  /* 0x000000ff0a00720c */ /* 0x040fe20003f46270 */
[----:B------:R-:W-:-:S08]  /*2bc0*/  FADD.FTZ R7, |R10|, |R13| ;  /* 0x4000000d0a077221 */ /* 0x000fd00000010200 */
[----:B------:R-:W-:Y:S02]  /*2bd0*/  @!P0 FSEL R0, R6, 0.78539818525314331055, !P2 ;  /* 0x3f490fdb06008808 */ /* 0x000fe40005000000 */
[----:B------:R-:W-:Y:S02]  /*2be0*/  @!P1 FSEL R0, RZ, 3.1415927410125732422, P2 ;  /* 0x40490fdbff009808 */ /* 0x000fe40001000000 */
[----:B------:R-:W-:Y:S02]  /*2bf0*/  FSETP.GTU.FTZ.AND P0, PT, |R7|, +INF , PT ;  /* 0x7f8000000700780b */ /* 0x000fe40003f1c200 */
[----:B------:R-:W-:Y:S01]  /*2c00*/  LOP3.LUT R0, R0, 0x80000000, R13, 0xb8, !PT ;  /* 0x8000000000007812 */ /* 0x000fe200078eb80d */
[----:B0-----:R-:W-:-:S03]  /*2c10*/  FMUL.FTZ.D2 R14, R15, 0.69314718246459960938 ;  /* 0x3f3172180f0e7820 */ /* 0x001fc60000310000 */
[----:B------:R-:W-:Y:S01]  /*2c20*/  FSEL R7, R7, R0, P0 ;  /* 0x0000000007077208 */ /* 0x000fe20000000000 */
[----:B------:R-:W-:Y:S06]  /*2c30*/  BRA `(.L_x_3847) ;  /* 0x0000001000747947 */ /* 0x000fec0003800000 */
.L_x_3841:
        /* <DEDUP_REMOVED lines=12> */
.L_x_3849:
[----:B------:R-:W-:Y:S05]  /*2d00*/  BSYNC B5 ;  /* 0x0000000000057941 */ /* 0x000fea0003800000 */
.L_x_3848:
        /* <DEDUP_REMOVED lines=18> */
.L_x_3851:
[----:B------:R-:W-:Y:S02]  /*2e30*/  ISETP.GE.AND P0, PT, R10, RZ, PT ;  /* 0x000000ff0a00720c */ /* 0x000fe40003f06270 */
[----:B------:R-:W-:-:S11]  /*2e40*/  MOV R7, 0x3fd774eb ;  /* 0x3fd774eb00077802 */ /* 0x000fd60000000f00 */
[----:B------:R-:W-:-:S04]  /*2e50*/  @P0 FFMA.FTZ R0, R7, 0.93318945169448852539, -R0 ;  /* 0x3f6ee58107000823 */ /* 0x000fc80000010800 */
[----:B------:R-:W-:-:S07]  /*2e60*/  @!P0 FFMA.FTZ R0, R7, 0.93318945169448852539, R0 ;  /* 0x3f6ee58107008823 */ /* 0x000fce0000010000 */
.L_x_3852:
[----:B------:R-:W-:Y:S05]  /*2e70*/  BSYNC B2 ;  /* 0x0000000000027941 */ /* 0x000fea0003800000 */
.L_x_3850:
        /* <DEDUP_REMOVED lines=27> */
.L_x_3840:
        /* <DEDUP_REMOVED lines=12> */
[----:B------:R-:W-:Y:S02]  /*30f0*/  FMUL.FTZ R14, R9, R9 ;  /* 0x00000009090e7220 */ /* 0x000fe40000410000 */
[----:B------:R-:W-:Y:S02]  /*3100*/  MUFU.RCP R9, R12 ;  /* 0x0000000c00097308 */ /* 0x000fe40000001000 */
[----:B------:R-:W-:Y:S01]  /*3110*/  FFMA.FTZ R14, R7, R7, R14 ;  /* 0x00000007070e7223 */ /* 0x000fe2000001000e */
[----:B------:R-:W-:-:S05]  /*3120*/  LOP3.LUT R7, R8, 0x800000, RZ, 0xfc, !PT ;  /* 0x0080000008077812 */ /* 0x000fca00078efcff */
[----:B------:R-:W0:Y:S02]  /*3130*/  MUFU.SQRT R14, R14 ;  /* 0x0000000e000e7308 */ /* 0x000e240000002000 */
[----:B0-----:R-:W-:Y:S01]  /*3140*/  @P0 FMUL.FTZ R6, R14, R7 ;  /* 0x000000070e060220 */ /* 0x001fe20000410000 */
[----:B------:R-:W-:Y:S01]  /*3150*/  FSETP.NEU.FTZ.AND P0, PT, R0, +INF , PT ;  /* 0x7f8000000000780b */ /* 0x000fe20003f1d000 */
[----:B------:R-:W-:Y:S01]  /*3160*/  FFMA R0, -R12, R9, 1 ;  /* 0x3f8000000c007423 */ /* 0x000fe20000000109 */
[----:B------:R-:W-:Y:S02]  /*3170*/  MOV R7, 0x3f800000 ;  /* 0x3f80000000077802 */ /* 0x000fe40000000f00 */
        /* <DEDUP_REMOVED lines=11> */
[----:B------:R-:W-:Y:S05]  /*3230*/  CALL.REL.NOINC `($__internal_2_$__cuda_sm3x_div_rn_ftz_f32_slowpath) ;  /* 0x0000004c00407944 */ /* 0x000fea0003c00000 */
.L_x_3854:
[----:B------:R-:W-:Y:S05]  /*3240*/  BSYNC B5 ;  /* 0x0000000000057941 */ /* 0x000fea0003800000 */
.L_x_3853:
        /* <DEDUP_REMOVED lines=18> */
.L_x_3856:
[----:B------:R-:W-:Y:S02]  /*3370*/  ISETP.GE.AND P0, PT, R10, RZ, PT ;  /* 0x000000ff0a00720c */ /* 0x000fe40003f06270 */
[----:B------:R-:W-:-:S11]  /*3380*/  MOV R7, 0x3fd774eb ;  /* 0x3fd774eb00077802 */ /* 0x000fd60000000f00 */
[----:B------:R-:W-:-:S04]  /*3390*/  @P0 FFMA.FTZ R0, R7, 0.93318945169448852539, -R0 ;  /* 0x3f6ee58107000823 */ /* 0x000fc80000010800 */
[----:B------:R-:W-:-:S07]  /*33a0*/  @!P0 FFMA.FTZ R0, R7, 0.93318945169448852539, R0 ;  /* 0x3f6ee58107008823 */ /* 0x000fce0000010000 */
.L_x_3857:
[----:B------:R-:W-:Y:S05]  /*33b0*/  BSYNC B2 ;  /* 0x0000000000027941 */ /* 0x000fea0003800000 */
.L_x_3855:
        /* <DEDUP_REMOVED lines=11> */
.L_x_3839:
        /* <DEDUP_REMOVED lines=23> */
.L_x_3861:
[----:B------:R-:W-:Y:S05]  /*35e0*/  BSYNC B5 ;  /* 0x0000000000057941 */ /* 0x000fea0003800000 */
.L_x_3860:
[----:B------:R-:W-:Y:S01]  /*35f0*/  HFMA2.MMA R7, -RZ, RZ, 0.89990234375, 10328 ;  /* 0x3b33710bff077435 */ /* 0x000fe200000001ff */
[----:B------:R-:W-:Y:S01]  /*3600*/  FMUL.FTZ R6, R0, R0 ;  /* 0x0000000000067220 */ /* 0x000fe20000410000 */
[----:B------:R-:W-:Y:S01]  /*3610*/  @!P6 MOV R9, 0x3fd774eb ;  /* 0x3fd774eb0009e802 */ /* 0x000fe20000000f00 */
[----:B------:R-:W0:Y:S01]  /*3620*/  MUFU.LG2 R13, R13 ;  /* 0x0000000d000d7308 */ /* 0x000e220000000c00 */
[C---:B------:R-:W-:Y:S01]  /*3630*/  FSETP.NEU.FTZ.AND P0, PT, |R11|.reuse, R10, PT ;  /* 0x0000000a0b00720b */ /* 0x040fe20003f1d200 */
[----:B------:R-:W-:Y:S01]  /*3640*/  FADD.FTZ R10, |R11|, R10 ;  /* 0x0000000a0b0a7221 */ /* 0x000fe20000010200 */
[----:B------:R-:W-:-:S04]  /*3650*/  FSETP.NEU.FTZ.AND P1, PT, R12, RZ, PT ;  /* 0x000000ff0c00720b */ /* 0x000fc80003f3d000 */
        /* <DEDUP_REMOVED lines=17> */
.L_x_3859:
        /* <DEDUP_REMOVED lines=12> */
.L_x_3863:
[----:B------:R-:W-:Y:S05]  /*3830*/  BSYNC B5 ;  /* 0x0000000000057941 */ /* 0x000fea0003800000 */
.L_x_3862:
        /* <DEDUP_REMOVED lines=23> */
[----:B------:R-:W-:Y:S02]  /*39b0*/  FSETP.NEU.FTZ.AND P0, PT, R13, +INF , PT ;  /* 0x7f8000000d00780b */ /* 0x000fe40003f1d000 */
[----:B------:R-:W-:Y:S01]  /*39c0*/  FFMA.FTZ R0, R7, R0, R0 ;  /* 0x0000000007007223 */ /* 0x000fe20000010000 */
        /* <DEDUP_REMOVED lines=13> */
.L_x_3858:
        /* <DEDUP_REMOVED lines=20> */
[----:B------:R-:W-:Y:S02]  /*3be0*/  HFMA2.MMA R7, -RZ, RZ, 1.875, 0 ;  /* 0x3f800000ff077435 */ /* 0x000fe400000001ff */
        /* <DEDUP_REMOVED lines=12> */
.L_x_3865:
[----:B------:R-:W-:Y:S05]  /*3cb0*/  BSYNC B5 ;  /* 0x0000000000057941 */ /* 0x000fea0003800000 */
.L_x_3864:
[----:B------:R-:W-:Y:S01]  /*3cc0*/  MOV R7, 0x3b33710b ;  /* 0x3b33710b00077802 */ /* 0x000fe20000000f00 */
[----:B------:R-:W-:Y:S01]  /*3cd0*/  FMUL.FTZ R6, R0, R0 ;  /* 0x0000000000067220 */ /* 0x000fe20000410000 */
[----:B------:R-:W-:Y:S02]  /*3ce0*/  @!P6 MOV R9, 0x3fd774eb ;  /* 0x3fd774eb0009e802 */ /* 0x000fe40000000f00 */
[C---:B------:R-:W-:Y:S01]  /*3cf0*/  FSETP.NEU.FTZ.AND P0, PT, |R11|.reuse, R10, PT ;  /* 0x0000000a0b00720b */ /* 0x040fe20003f1d200 */
[----:B------:R-:W-:Y:S01]  /*3d00*/  FFMA.FTZ R7, R6, R7, -0.015681877732276916504 ;  /* 0xbc80774806077423 */ /* 0x000fe20000010007 */
        /* <DEDUP_REMOVED lines=16> */
.L_x_3847:
[----:B------:R-:W-:Y:S05]  /*3e10*/  BSYNC B3 ;  /* 0x0000000000037941 */ /* 0x000fea0003800000 */
.L_x_3838:
[----:B------:R-:W-:Y:S01]  /*3e20*/  FADD.FTZ R14, R14, 0.69314718246459960938 ;  /* 0x3f3172180e0e7421 */ /* 0x000fe20000010000 */
[----:B------:R-:W-:-:S04]  /*3e30*/  LOP3.LUT R2, R7, 0x80000000, R2, 0xb8, !PT ;  /* 0x8000000007027812 */ /* 0x000fc800078eb802 */
[----:B------:R-:W-:Y:S01]  /*3e40*/  LOP3.LUT R11, R14, 0x80000000, R11, 0xb8, !PT ;  /* 0x800000000e0b7812 */ /* 0x000fe200078eb80b */
[----:B------:R-:W-:Y:S06]  /*3e50*/  BRA `(.L_x_3806) ;  /* 0x0000000000387947 */ /* 0x000fec0003800000 */
.L_x_3804:
[----:B------:R-:W-:-:S13]  /*3e60*/  FSETP.NEU.FTZ.AND P0, PT, |R11|, +INF , PT ;  /* 0x7f8000000b00780b */ /* 0x000fda0003f1d200 */
[----:B------:R-:W-:Y:S01]  /*3e70*/  @!P0 FADD.FTZ R2, R2, R2 ;  /* 0x0000000202028221 */ /* 0x000fe20000010000 */
[----:B------:R-:W-:Y:S06]  /*3e80*/  @!P0 BRA `(.L_x_3806) ;  /* 0x00000000002c8947 */ /* 0x000fec0003800000 */
[----:B------:R-:W-:-:S13]  /*3e90*/  FSETP.NEU.FTZ.AND P0, PT, R10, +INF , PT ;  /* 0x7f8000000a00780b */ /* 0x000fda0003f1d000 */
[----:B------:R-:W-:Y:S01]  /*3ea0*/  @!P0 FADD.FTZ R0, R11, R11 ;  /* 0x0000000b0b008221 */ /* 0x000fe20000010000 */
[----:B------:R-:W-:-:S04]  /*3eb0*/  @!P0 MOV R11, R2 ;  /* 0x00000002000b8202 */ /* 0x000fc80000000f00 */
[----:B------:R-:W-:Y:S01]  /*3ec0*/  @!P0 MOV R2, R0 ;  /* 0x0000000000028202 */ /* 0x000fe20000000f00 */
[----:B------:R-:W-:Y:S06]  /*3ed0*/  @!P0 BRA `(.L_x_3806) ;  /* 0x0000000000188947 */ /* 0x000fec0003800000 */
[----:B------:R-:W-:-:S13]  /*3ee0*/  FSETP.NEU.FTZ.AND P0, PT, R2, RZ, PT ;  /* 0x000000ff0200720b */ /* 0x000fda0003f1d000 */
[----:B------:R-:W-:Y:S01]  /*3ef0*/  @P0 FADD.FTZ R0, RZ, R11 ;  /* 0x0000000bff000221 */ /* 0x000fe20000010000 */
[----:B------:R-:W-:-:S04]  /*3f00*/  @P0 FADD.FTZ R7, RZ, R2 ;  /* 0x00000002ff070221 */ /* 0x000fc80000010000 */
[----:B------:R-:W-:-:S05]  /*3f10*/  @P0 FADD.FTZ R2, R0, R7 ;  /* 0x0000000700020221 */ /* 0x000fca0000010000 */
[----:B------:R-:W-:-:S05]  /*3f20*/  @P0 MOV R11, R2 ;  /* 0x00000002000b0202 */ /* 0x000fca0000000f00 */
[----:B------:R-:W-:-:S07]  /*3f30*/  @!P0 FADD.FTZ R11, R11, R11 ;  /* 0x0000000b0b0b8221 */ /* 0x000fce0000010000 */
.L_x_3806:
[----:B------:R-:W-:Y:S05]  /*3f40*/  BSYNC B0 ;  /* 0x0000000000007941 */ /* 0x000fea0003800000 */
.L_x_3803:
[----:B------:R-:W-:Y:S01]  /*3f50*/  ULDC.64 UR6, c[0x0][0x410] ;  /* 0x0001040000067ab9 */ /* 0x000fe20000000a00 */
[----:B------:R-:W-:Y:S02]  /*3f60*/  F2FP.F16.F32.PACK_AB R11, R11, R2 ;  /* 0x000000020b0b723e */ /* 0x000fe400000000ff */
[----:B------:R-:W-:Y:S02]  /*3f70*/  IADD3 R6, P0, R3, UR6, RZ ;  /* 0x0000000603067c10 */ /* 0x000fe4000ff1e0ff */
[----:B------:R-:W-:Y:S02]  /*3f80*/  LEA R4, R5, R4, 0x8 ;  /* 0x0000000405047211 */ /* 0x000fe400078e40ff */
[----:B------:R-:W-:Y:S02]  /*3f90*/  IADD3.X R7, RZ, UR7, RZ, P0, !PT ;  /* 0x00000007ff077c10 */ /* 0x000fe400087fe4ff */
[----:B------:R-:W-:-:S03]  /*3fa0*/  IADD3 R9, R4, 0x80, RZ ;  /* 0x0000008004097810 */ /* 0x000fc60007ffe0ff */
[----:B------:R1:W-:Y:S04]  /*3fb0*/  STG.E desc[UR4][R6.64], R11 ;  /* 0x0000000b06007986 */ /* 0x0003e8000c101904 */
.L_x_3801:
[----:B------:R-:W-:Y:S05]  /*3fc0*/  BSYNC B1 ;  /* 0x0000000000017941 */ /* 0x000fea0003800000 */
.L_x_3800:
[----:B------:R-:W-:Y:S05]  /*3fd0*/  WARPSYNC.ALL ;  /* 0x0000000000007948 */ /* 0x000fea0003800000 */
[----:B------:R-:W-:Y:S02]  /*3fe0*/  ULDC UR6, c[0x0][0x210] ;  /* 0x0000840000067ab9 */ /* 0x000fe40000000800 */
[----:B------:R-:W-:-:S13]  /*3ff0*/  ISETP.GE.AND P0, PT, R9, UR6, PT ;  /* 0x0000000609007c0c */ /* 0x000fda000bf06270 */
[----:B------:R-:W-:Y:S05]  /*4000*/  @P0 EXIT ;  /* 0x000000000000094d */ /* 0x000fea0003800000 */
[----:B-1----:R-:W1:Y:S01]  /*4010*/  LDC R6, c[0x0][0x218] ;  /* 0x00008600ff067b82 */ /* 0x002e620000000800 */
[----:B------:R-:W-:Y:S01]  /*4020*/  HFMA2.MMA R0, -RZ, RZ, 0, 0 ;  /* 0x00000000ff007435 */ /* 0x000fe200000001ff */
[----:B------:R-:W-:Y:S02]  /*4030*/  MOV R15, RZ ;  /* 0x000000ff000f7202 */ /* 0x000fe40000000f00 */
        /* <DEDUP_REMOVED lines=285> */
[----:B------:R-:W1:Y:S01]  /*5210*/  @P0 LDC.64 R8, c[0x0][0x340] ;  /* 0x0000d000ff080b82 */ /* 0x000e620000000a00 */
[----:B------:R-:W-:Y:S01]  /*5220*/  @P0 MOV R4, RZ ;  /* 0x000000ff00040202 */ /* 0x000fe20000000f00 */
[----:B------:R-:W-:Y:S01]  /*5230*/  ULDC.64 UR6, c[0x0][0x400] ;  /* 0x0001000000067ab9 */ /* 0x000fe20000000a00 */
[----:B------:R-:W-:-:S05]  /*5240*/  IADD3 R7, -R5, RZ, RZ ;  /* 0x000000ff05077210 */ /* 0x000fca0007ffe1ff */
[----:B------:R-:W2:Y:S08]  /*5250*/  @P0 LDC R11, c[0x0][0x33c] ;  /* 0x0000cf00ff0b0b82 */ /* 0x000eb00000000800 */
[----:B0-----:R-:W0:Y:S01]  /*5260*/  @P0 LDC.64 R12, c[0x0][0x408] ;  /* 0x00010200ff0c0b82 */ /* 0x001e220000000a00 */
[----:B-1----:R-:W-:-:S05]  /*5270*/  @P0 IMAD.HI.U32 R2, R5, R8, R4 ;  /* 0x0000000805020227 */ /* 0x002fca00078e0004 */
[----:B------:R-:W-:Y:S01]  /*5280*/  @P0 SHF.R.U32.HI R4, RZ, R9, R2 ;  /* 0x00000009ff040219 */ /* 0x000fe20000011602 */
[----:B------:R-:W-:-:S03]  /*5290*/  IMAD R2, R7, UR8, R3 ;  /* 0x0000000807027c24 */ /* 0x000fc6000f8e0203 */
[----:B------:R-:W-:Y:S01]  /*52a0*/  @P0 IADD3 R4, -R4, RZ, RZ ;  /* 0x000000ff04040210 */ /* 0x000fe20007ffe1ff */
[C---:B------:R-:W-:Y:S02]  /*52b0*/  IMAD R15, R2.reuse, UR6, R15 ;  /* 0x00000006020f7c24 */ /* 0x040fe4000f8e020f */
[----:B------:R-:W-:Y:S02]  /*52c0*/  IMAD R0, R2, UR7, R0 ;  /* 0x0000000702007c24 */ /* 0x000fe4000f8e0200 */
[----:B--2---:R-:W-:-:S04]  /*52d0*/  @P0 IMAD R4, R11, R4, R5 ;  /* 0x000000040b040224 */ /* 0x004fc800078e0205 */
[C---:B0-----:R-:W-:Y:S02]  /*52e0*/  @P0 IMAD R15, R4.reuse, R12, R15 ;  /* 0x0000000c040f0224 */ /* 0x041fe400078e020f */
[----:B------:R-:W-:-:S07]  /*52f0*/  @P0 IMAD R0, R4, R13, R0 ;  /* 0x0000000d04000224 */ /* 0x000fce00078e0200 */
.L_x_3866:
[----:B------:R-:W-:Y:S02]  /*5300*/  ULDC.64 UR6, c[0x0][0x418] ;  /* 0x0001060000067ab9 */ /* 0x000fe40000000a00 */
[----:B------:R-:W-:-:S04]  /*5310*/  IADD3 R4, P0, R0, UR6, RZ ;  /* 0x0000000600047c10 */ /* 0x000fc8000ff1e0ff */
[----:B------:R-:W-:Y:S01]  /*5320*/  IADD3.X R5, RZ, UR7, RZ, P0, !PT ;  /* 0x00000007ff057c10 */ /* 0x000fe200087fe4ff */
[----:B------:R-:W-:-:S04]  /*5330*/  ULDC.64 UR6, c[0x0][0x410] ;  /* 0x0001040000067ab9 */ /* 0x000fc80000000a00 */
[----:B------:R-:W2:Y:S01]  /*5340*/  LDG.E R4, desc[UR4][R4.64] ;  /* 0x0000000404047981 */ /* 0x000ea2000c1e1900 */
[----:B------:R-:W-:Y:S01]  /*5350*/  IADD3 R14, P2, R15, UR6, RZ ;  /* 0x000000060f0e7c10 */ /* 0x000fe2000ff5e0ff */
[----:B------:R-:W-:Y:S03]  /*5360*/  BSSY B0, `(.L_x_3867) ;  /* 0x00002b9000007945 */ /* 0x000fe60003800000 */
[----:B------:R-:W-:Y:S01]  /*5370*/  IADD3.X R15, RZ, UR7, RZ, P2, !PT ;  /* 0x00000007ff0f7c10 */ /* 0x000fe200097fe4ff */
        /* <DEDUP_REMOVED lines=21> */
[----:B0-----:R-:W-:Y:S01]  /*54d0*/  FADD.FTZ R13, |R4|, -RZ ;  /* 0x800000ff040d7221 */ /* 0x001fe20000010200 */
        /* <DEDUP_REMOVED lines=14> */
[-C--:B------:R-:W-:Y:S01]  /*55c0*/  FMUL.FTZ R18, R16, R13.reuse ;  /* 0x0000000d10127220 */ /* 0x080fe20000410000 */
        /* <DEDUP_REMOVED lines=12> */
[----:B------:R-:W-:Y:S01]  /*5690*/  FSETP.NEU.FTZ.AND P0, PT, R16, +INF , PT ;  /* 0x7f8000001000780b */ /* 0x000fe20003f1d000 */
[----:B-1----:R-:W-:-:S03]  /*56a0*/  @P2 FMUL.FTZ R5, R18, R9 ;  /* 0x0000000912052220 */ /* 0x002fc60000410000 */
[----:B------:R-:W-:Y:S02]  /*56b0*/  FSEL R9, R6, +INF , P1 ;  /* 0x7f80000006097808 */ /* 0x000fe40000800000 */
        /* <DEDUP_REMOVED lines=57> */
.L_x_3874:
[----:B------:R-:W-:Y:S01]  /*5a50*/  FSETP.GEU.FTZ.AND P0, PT, R0, RZ, PT ;  /* 0x000000ff0000720b */ /* 0x000fe20003f1e000 */
[----:B------:R-:W-:-:S12]  /*5a60*/  BSSY B2, `(.L_x_3875) ;  /* 0x000000b000027945 */ /* 0x000fd80003800000 */
        /* <DEDUP_REMOVED lines=8> */
.L_x_3876:
[----:B------:R-:W-:-:S04]  /*5af0*/  FADD.FTZ R5, -R0, R9 ;  /* 0x0000000900057221 */ /* 0x000fc80000010100 */
[----:B------:R-:W-:-:S07]  /*5b00*/  FMUL.FTZ R5, R5, 0.5 ;  /* 0x3f00000005057820 */ /* 0x000fce0000410000 */
.L_x_3877:
[----:B------:R-:W-:Y:S05]  /*5b10*/  BSYNC B2 ;  /* 0x0000000000027941 */ /* 0x000fea0003800000 */
.L_x_3875:
        /* <DEDUP_REMOVED lines=11> */
.L_x_3879:
[----:B------:R-:W-:-:S04]  /*5bd0*/  FADD.FTZ R8, R6, -R13 ;  /* 0x8000000d06087221 */ /* 0x000fc80000010000 */
[----:B------:R-:W-:-:S07]  /*5be0*/  FMUL.FTZ R8, R8, 0.5 ;  /* 0x3f00000008087820 */ /* 0x000fce0000410000 */
.L_x_3880:
[----:B------:R-:W-:Y:S05]  /*5bf0*/  BSYNC B2 ;  /* 0x0000000000027941 */ /* 0x000fea0003800000 */
.L_x_3878:
[----:B------:R-:W-:Y:S01]  /*5c00*/  FADD.FTZ R8, R8, R5 ;  /* 0x0000000508087221 */ /* 0x000fe20000010000 */
[----:B------:R-:W-:Y:S01]  /*5c10*/  FADD.FTZ R5, R10, 1 ;  /* 0x3f8000000a057421 */ /* 0x000fe20000010000 */
[----:B------:R-:W-:Y:S01]  /*5c20*/  MOV R17, 0x3f800000 ;  /* 0x3f80000000117802 */ /* 0x000fe20000000f00 */
[----:B------:R-:W-:Y:S02]  /*5c30*/  HFMA2.MMA R19, -RZ, RZ, 1.3056640625, -1.8671875 ;  /* 0x3d39bf78ff137435 */ /* 0x000fe400000001ff */
[----:B------:R-:W-:-:S06]  /*5c40*/  FMUL.FTZ R5, R5, R8 ;  /* 0x0000000805057220 */ /* 0x000fcc0000410000 */
        /* <DEDUP_REMOVED lines=30> */
.L_x_3873:
[----:B------:R0:W1:Y:S02]  /*5e30*/  MUFU.SQRT R5, R4 ;  /* 0x0000000400057308 */ /* 0x0000640000002000 */
.L_x_3872:
[----:B------:R-:W-:Y:S05]  /*5e40*/  BSYNC B1 ;  /* 0x0000000000017941 */ /* 0x000fea0003800000 */
.L_x_3871:
        /* <DEDUP_REMOVED lines=14> */
[----:B0-----:R-:W0:Y:S02]  /*5f30*/  MUFU.RSQ R4, R3 ;  /* 0x0000000300047308 */ /* 0x001e240000001400 */
[----:B0-----:R-:W-:Y:S01]  /*5f40*/  FMUL.FTZ R6, R3, R4 ;  /* 0x0000000403067220 */ /* 0x001fe20000410000 */
[----:B------:R-:W-:Y:S01]  /*5f50*/  FMUL.FTZ R7, R4, 0.5 ;  /* 0x3f00000004077820 */ /* 0x000fe20000410000 */
[----:B------:R-:W-:-:S03]  /*5f60*/  MOV R3, 0x3fd774eb ;  /* 0x3fd774eb00037802 */ /* 0x000fc60000000f00 */
        /* <DEDUP_REMOVED lines=17> */
.L_x_3884:
        /* <DEDUP_REMOVED lines=17> */
.L_x_3890:
[----:B------:R-:W-:-:S04]  /*6190*/  FADD.FTZ R0, -R0, R9 ;  /* 0x0000000900007221 */ /* 0x000fc80000010100 */
[----:B------:R-:W-:-:S07]  /*61a0*/  FMUL.FTZ R0, R0, 0.5 ;  /* 0x3f00000000007820 */ /* 0x000fce0000410000 */
.L_x_3891:
[----:B------:R-:W-:Y:S05]  /*61b0*/  BSYNC B4 ;  /* 0x0000000000047941 */ /* 0x000fea0003800000 */
.L_x_3889:
        /* <DEDUP_REMOVED lines=10> */
.L_x_3893:
[----:B------:R-:W-:-:S04]  /*6260*/  FADD.FTZ R6, -R7, R6 ;  /* 0x0000000607067221 */ /* 0x000fc80000010100 */
[----:B------:R-:W-:-:S07]  /*6270*/  FMUL.FTZ R7, R6, 0.5 ;  /* 0x3f00000006077820 */ /* 0x000fce0000410000 */
.L_x_3894:
[----:B------:R-:W-:Y:S05]  /*6280*/  BSYNC B4 ;  /* 0x0000000000047941 */ /* 0x000fea0003800000 */
.L_x_3892:
[----:B------:R-:W-:Y:S01]  /*6290*/  FADD.FTZ R7, R7, R0 ;  /* 0x0000000007077221 */ /* 0x000fe20000010000 */
[----:B------:R-:W-:-:S04]  /*62a0*/  FADD.FTZ R10, R3, R10 ;  /* 0x0000000a030a7221 */ /* 0x000fc80000010000 */
[----:B------:R-:W-:-:S06]  /*62b0*/  FMUL.FTZ R10, R10, R7 ;  /* 0x000000070a0a7220 */ /* 0x000fcc0000410000 */
[----:B------:R-:W2:Y:S01]  /*62c0*/  MUFU.SQRT R10, R10 ;  /* 0x0000000a000a7308 */ /* 0x000ea20000002000 */
[----:B------:R-:W-:Y:S05]  /*62d0*/  BRA `(.L_x_3895) ;  /* 0x0000000000487947 */ /* 0x000fea0003800000 */
.L_x_3888:
[----:B------:R-:W-:-:S13]  /*62e0*/  FSETP.GT.FTZ.AND P0, PT, R3, 1, PT ;  /* 0x3f8000000300780b */ /* 0x000fda0003f14000 */
[----:B------:R-:W-:Y:S01]  /*62f0*/  @P0 FMUL.FTZ R6, R0, R7 ;  /* 0x0000000700060220 */ /* 0x000fe20000410000 */
[----:B------:R-:W-:-:S04]  /*6300*/  @!P0 FADD.FTZ R7, -R3, 1 ;  /* 0x3f80000003078421 */ /* 0x000fc80000010100 */
[----:B0-----:R-:W-:Y:S01]  /*6310*/  @!P0 FMUL.FTZ R4, R0, R7 ;  /* 0x0000000700048220 */ /* 0x001fe20000410000 */
        /* <DEDUP_REMOVED lines=8> */
.L_x_3887:
[----:B------:R-:W-:Y:S01]  /*63a0*/  FADD.FTZ R0, R10, 1 ;  /* 0x3f8000000a007421 */ /* 0x000fe20000010000 */
[----:B------:R-:W-:Y:S01]  /*63b0*/  MUFU.SQRT R7, R4 ;  /* 0x0000000400077308 */ /* 0x000fe20000002000 */
[----:B------:R-:W-:Y:S02]  /*63c0*/  HFMA2.MMA R3, -RZ, RZ, 1.875, 0 ;  /* 0x3f800000ff037435 */ /* 0x000fe400000001ff */
[----:B------:R-:W-:-:S06]  /*63d0*/  FMUL.FTZ R0, R0, 0.5 ;  /* 0x3f00000000007820 */ /* 0x000fcc0000410000 */
[----:B------:R-:W2:Y:S02]  /*63e0*/  MUFU.SQRT R0, R0 ;  /* 0x0000000000007308 */ /* 0x000ea40000002000 */
[----:B--2---:R-:W-:-:S07]  /*63f0*/  FMUL.FTZ R10, R7, R0 ;  /* 0x00000000070a7220 */ /* 0x004fce0000410000 */
.L_x_3895:
[----:B------:R-:W-:Y:S05]  /*6400*/  BSYNC B3 ;  /* 0x0000000000037941 */ /* 0x000fea0003800000 */
.L_x_3886:
[----:B------:R-:W-:Y:S05]  /*6410*/  BRA `(.L_x_3896) ;  /* 0x0000000000087947 */ /* 0x000fea0003800000 */
.L_x_3883:
[----:B------:R-:W-:Y:S01]  /*6420*/  FMUL.FTZ R10, R10, 16777216 ;  /* 0x4b8000000a0a7820 */ /* 0x000fe20000410000 */
[----:B------:R-:W-:-:S07]  /*6430*/  FMUL.FTZ R3, R3, 16777216 ;  /* 0x4b80000003037820 */ /* 0x000fce0000410000 */
.L_x_3896:
[----:B------:R-:W-:Y:S05]  /*6440*/  BSYNC B2 ;  /* 0x0000000000027941 */ /* 0x000fea0003800000 */
.L_x_3882:
        /* <DEDUP_REMOVED lines=17> */
.L_x_3898:
[----:B------:R-:W-:Y:S05]  /*6560*/  BSYNC B3 ;  /* 0x0000000000037941 */ /* 0x000fea0003800000 */
.L_x_3897:
        /* <DEDUP_REMOVED lines=18> */
.L_x_3900:
[----:B------:R-:W-:Y:S02]  /*6690*/  ISETP.GE.AND P0, PT, R10, RZ, PT ;  /* 0x000000ff0a00720c */ /* 0x000fe40003f06270 */
[----:B------:R-:W-:-:S11]  /*66a0*/  MOV R7, 0x3fd774eb ;  /* 0x3fd774eb00077802 */ /* 0x000fd60000000f00 */
[----:B------:R-:W-:-:S04]  /*66b0*/  @P0 FFMA.FTZ R0, R7, 0.93318945169448852539, -R0 ;  /* 0x3f6ee58107000823 */ /* 0x000fc80000010800 */
[----:B------:R-:W-:-:S07]  /*66c0*/  @!P0 FFMA.FTZ R0, R7, 0.93318945169448852539, R0 ;  /* 0x3f6ee58107008823 */ /* 0x000fce0000010000 */
.L_x_3901:
[----:B------:R-:W-:Y:S05]  /*66d0*/  BSYNC B2 ;  /* 0x0000000000027941 */ /* 0x000fea0003800000 */
.L_x_3899:
[C---:B------:R-:W-:Y:S01]  /*66e0*/  FSETP.NEU.FTZ.AND P0, PT, |R10|.reuse, |R3|, PT ;  /* 0x400000030a00720b */ /* 0x040fe20003f1d200 */
[----:B------:R-:W-:Y:S01]  /*66f0*/  FADD.FTZ R8, |R10|, |R3| ;  /* 0x400000030a087221 */ /* 0x000fe20000010200 */
[----:B------:R-:W-:Y:S01]  /*6700*/  FSETP.NEU.FTZ.AND P1, PT, R4, RZ, PT ;  /* 0x000000ff0400720b */ /* 0x000fe20003f3d000 */
[----:B------:R-:W-:Y:S01]  /*6710*/  HFMA2.MMA R4, -RZ, RZ, 2.04296875, -15.78125 ;  /* 0x4016cbe4ff047435 */ /* 0x000fe200000001ff */
[----:B------:R-:W-:-:S09]  /*6720*/  ISETP.GE.AND P2, PT, R10, RZ, PT ;  /* 0x000000ff0a00720c */ /* 0x000fd20003f46270 */
[----:B------:R-:W-:Y:S02]  /*6730*/  @!P0 FSEL R0, R4, 0.78539818525314331055, !P2 ;  /* 0x3f490fdb04008808 */ /* 0x000fe40005000000 */
[----:B------:R-:W-:Y:S02]  /*6740*/  @!P1 FSEL R0, RZ, 3.1415927410125732422, P2 ;  /* 0x40490fdbff009808 */ /* 0x000fe40001000000 */
[----:B------:R-:W-:Y:S02]  /*6750*/  FSETP.GTU.FTZ.AND P0, PT, |R8|, +INF , PT ;  /* 0x7f8000000800780b */ /* 0x000fe40003f1c200 */
[----:B------:R-:W-:-:S04]  /*6760*/  LOP3.LUT R3, R0, 0x80000000, R3, 0xb8, !PT ;  /* 0x8000000000037812 */ /* 0x000fc800078eb803 */
[----:B------:R-:W-:-:S07]  /*6770*/  FSEL R8, R8, R3, P0 ;  /* 0x0000000308087208 */ /* 0x000fce0000000000 */
.L_x_3885:
[----:B------:R-:W-:Y:S05]  /*6780*/  BSYNC B1 ;  /* 0x0000000000017941 */ /* 0x000fea0003800000 */
.L_x_3881:
[----:B------:R-:W-:Y:S02]  /*6790*/  LOP3.LUT R11, R8, 0x80000000, R11, 0xb8, !PT ;  /* 0x80000000080b7812 */ /* 0x000fe400078eb80b */
[----:B-1----:R-:W-:Y:S01]  /*67a0*/  LOP3.LUT R2, R5, 0x80000000, R2, 0xb8, !PT ;  /* 0x8000000005027812 */ /* 0x002fe200078eb802 */
[----:B------:R-:W-:Y:S06]  /*67b0*/  BRA `(.L_x_3870) ;  /* 0x0000001400cc7947 */ /* 0x000fec0003800000 */
.L_x_3869:
        /* <DEDUP_REMOVED lines=23> */
[----:B------:R-:W-:-:S03]  /*6930*/  FFMA.FTZ R5, R12, R12, R5 ;  /* 0x0000000c0c057223 */ /* 0x000fc60000010005 */
[----:B------:R-:W-:-:S04]  /*6940*/  FFMA R6, -R12, R7, R19 ;  /* 0x000000070c067223 */ /* 0x000fc80000000113 */
[----:B------:R-:W-:Y:S01]  /*6950*/  FFMA R0, R0, R6, R7 ;  /* 0x0000000600007223 */ /* 0x000fe20000000007 */
[----:B--2---:R-:W-:Y:S06]  /*6960*/  @!P0 BRA `(.L_x_3907) ;  /* 0x00000000000c8947 */ /* 0x004fec0003800000 */
[----:B------:R-:W-:Y:S02]  /*6970*/  MOV R16, R12 ;  /* 0x0000000c00107202 */ /* 0x000fe40000000f00 */
[----:B------:R-:W-:-:S07]  /*6980*/  MOV R6, 0x69a0 ;  /* 0x000069a000067802 */ /* 0x000fce0000000f00 */
[----:B0-----:R-:W-:Y:S05]  /*6990*/  CALL.REL.NOINC `($__internal_2_$__cuda_sm3x_div_rn_ftz_f32_slowpath) ;  /* 0x0000001400687944 */ /* 0x001fea0003c00000 */
.L_x_3907:
[----:B------:R-:W-:Y:S05]  /*69a0*/  BSYNC B3 ;  /* 0x0000000000037941 */ /* 0x000fea0003800000 */
.L_x_3906:
        /* <DEDUP_REMOVED lines=18> */
.L_x_3909:
[----:B------:R-:W-:Y:S02]  /*6ad0*/  ISETP.GE.AND P0, PT, R3, RZ, PT ;  /* 0x000000ff0300720c */ /* 0x000fe40003f06270 */
[----:B------:R-:W-:-:S11]  /*6ae0*/  MOV R7, 0x3fd774eb ;  /* 0x3fd774eb00077802 */ /* 0x000fd60000000f00 */
[----:B------:R-:W-:-:S04]  /*6af0*/  @P0 FFMA.FTZ R0, R7, 0.93318945169448852539, -R0 ;  /* 0x3f6ee58107000823 */ /* 0x000fc80000010800 */
[----:B------:R-:W-:-:S07]  /*6b00*/  @!P0 FFMA.FTZ R0, R7, 0.93318945169448852539, R0 ;  /* 0x3f6ee58107008823 */ /* 0x000fce0000010000 */
.L_x_3910:
[----:B------:R-:W-:Y:S05]  /*6b10*/  BSYNC B2 ;  /* 0x0000000000027941 */ /* 0x000fea0003800000 */
.L_x_3908:
[C---:B------:R-:W-:Y:S01]  /*6b20*/  FSETP.NEU.FTZ.AND P0, PT, |R3|.reuse, |R4|, PT ;  /* 0x400000040300720b */ /* 0x040fe20003f1d200 */
[----:B------:R-:W-:Y:S01]  /*6b30*/  HFMA2.MMA R6, -RZ, RZ, 2.04296875, -15.78125 ;  /* 0x4016cbe4ff067435 */ /* 0x000fe200000001ff */
[----:B------:R-:W-:Y:S01]  /*6b40*/  FSETP.NEU.FTZ.AND P1, PT, R12, RZ, PT ;  /* 0x000000ff0c00720b */ /* 0x000fe20003f3d000 */
[----:B------:R-:W1:Y:S01]  /*6b50*/  MUFU.LG2 R5, R5 ;  /* 0x0000000500057308 */ /* 0x000e620000000c00 */
[C---:B------:R-:W-:Y:S01]  /*6b60*/  ISETP.GE.AND P2, PT, R3.reuse, RZ, PT ;  /* 0x000000ff0300720c */ /* 0x040fe20003f46270 */
[----:B------:R-:W-:-:S08]  /*6b70*/  FADD.FTZ R3, |R3|, |R4| ;  /* 0x4000000403037221 */ /* 0x000fd00000010200 */
[----:B------:R-:W-:Y:S02]  /*6b80*/  @!P0 FSEL R0, R6, 0.78539818525314331055, !P2 ;  /* 0x3f490fdb06008808 */ /* 0x000fe40005000000 */
[----:B------:R-:W-:Y:S02]  /*6b90*/  @!P1 FSEL R0, RZ, 3.1415927410125732422, P2 ;  /* 0x40490fdbff009808 */ /* 0x000fe40001000000 */
[----:B------:R-:W-:Y:S02]  /*6ba0*/  FSETP.GTU.FTZ.AND P0, PT, |R3|, +INF , PT ;  /* 0x7f8000000300780b */ /* 0x000fe40003f1c200 */
[----:B------:R-:W-:Y:S01]  /*6bb0*/  LOP3.LUT R0, R0, 0x80000000, R4, 0xb8, !PT ;  /* 0x8000000000007812 */ /* 0x000fe200078eb804 */
[----:B-1----:R-:W-:-:S03]  /*6bc0*/  FMUL.FTZ.D2 R10, R5, 0.69314718246459960938 ;  /* 0x3f317218050a7820 */ /* 0x002fc60000310000 */
[----:B------:R-:W-:Y:S01]  /*6bd0*/  FSEL R0, R3, R0, P0 ;  /* 0x0000000003007208 */ /* 0x000fe20000000000 */
[----:B------:R-:W-:Y:S06]  /*6be0*/  BRA `(.L_x_3911) ;  /* 0x0000001000747947 */ /* 0x000fec0003800000 */
.L_x_3905:
        /* <DEDUP_REMOVED lines=9> */
[----:B------:R-:W-:Y:S02]  /*6c80*/  MOV R16, R12 ;  /* 0x0000000c00107202 */ /* 0x000fe40000000f00 */
[----:B------:R-:W-:-:S07]  /*6c90*/  MOV R6, 0x6cb0 ;  /* 0x00006cb000067802 */ /* 0x000fce0000000f00 */
[----:B0-----:R-:W-:Y:S05]  /*6ca0*/  CALL.REL.NOINC `($__internal_2_$__cuda_sm3x_div_rn_ftz_f32_slowpath) ;  /* 0x0000001000a47944 */ /* 0x001fea0003c00000 */
.L_x_3913:
[----:B------:R-:W-:Y:S05]  /*6cb0*/  BSYNC B3 ;  /* 0x0000000000037941 */ /* 0x000fea0003800000 */
.L_x_3912:
        /* <DEDUP_REMOVED lines=18> */
.L_x_3915:
[----:B------:R-:W-:Y:S02]  /*6de0*/  ISETP.GE.AND P0, PT, R3, RZ, PT ;  /* 0x000000ff0300720c */ /* 0x000fe40003f06270 */
[----:B------:R-:W-:-:S11]  /*6df0*/  MOV R7, 0x3fd774eb ;  /* 0x3fd774eb00077802 */ /* 0x000fd60000000f00 */
[----:B------:R-:W-:-:S04]  /*6e00*/  @P0 FFMA.FTZ R0, R7, 0.93318945169448852539, -R0 ;  /* 0x3f6ee58107000823 */ /* 0x000fc80000010800 */
[----:B------:R-:W-:-:S07]  /*6e10*/  @!P0 FFMA.FTZ R0, R7, 0.93318945169448852539, R0 ;  /* 0x3f6ee58107008823 */ /* 0x000fce0000010000 */
.L_x_3916:
[----:B------:R-:W-:Y:S05]  /*6e20*/  BSYNC B2 ;  /* 0x0000000000027941 */ /* 0x000fea0003800000 */
.L_x_3914:
        /* <DEDUP_REMOVED lines=12> */
[----:B------:R-:W1:Y:S02]  /*6ef0*/  MUFU.SQRT R8, R9 ;  /* 0x0000000900087308 */ /* 0x000e640000002000 */
[----:B-1----:R-:W-:Y:S01]  /*6f00*/  @P0 FMUL.FTZ R6, R7, R8 ;  /* 0x0000000807060220 */ /* 0x002fe20000410000 */
[----:B------:R-:W-:Y:S01]  /*6f10*/  FSETP.NEU.FTZ.AND P0, PT, R5, +INF , PT ;  /* 0x7f8000000500780b */ /* 0x000fe20003f1d000 */
[----:B------:R-:W-:-:S03]  /*6f20*/  HFMA2.MMA R5, -RZ, RZ, 2.04296875, -15.78125 ;  /* 0x4016cbe4ff057435 */ /* 0x000fc600000001ff */
[----:B------:R-:W-:Y:S02]  /*6f30*/  FSEL R6, R6, +INF , P0 ;  /* 0x7f80000006067808 */ /* 0x000fe40000000000 */
[C---:B------:R-:W-:Y:S01]  /*6f40*/  ISETP.GE.AND P0, PT, R3.reuse, RZ, PT ;  /* 0x000000ff0300720c */ /* 0x040fe20003f06270 */
[----:B------:R-:W-:-:S03]  /*6f50*/  FADD.FTZ R3, |R3|, |R4| ;  /* 0x4000000403037221 */ /* 0x000fc60000010200 */
[----:B------:R-:W1:Y:S01]  /*6f60*/  MUFU.LG2 R6, R6 ;  /* 0x0000000600067308 */ /* 0x000e620000000c00 */
[----:B------:R-:W-:Y:S02]  /*6f70*/  @!P1 FSEL R0, R5, 0.78539818525314331055, !P0 ;  /* 0x3f490fdb05009808 */ /* 0x000fe40004000000 */
[----:B------:R-:W-:Y:S02]  /*6f80*/  @!P2 FSEL R0, RZ, 3.1415927410125732422, P0 ;  /* 0x40490fdbff00a808 */ /* 0x000fe40000000000 */
[----:B------:R-:W-:Y:S02]  /*6f90*/  FSETP.GTU.FTZ.AND P0, PT, |R3|, +INF , PT ;  /* 0x7f8000000300780b */ /* 0x000fe40003f1c200 */
[----:B------:R-:W-:-:S04]  /*6fa0*/  LOP3.LUT R0, R0, 0x80000000, R4, 0xb8, !PT ;  /* 0x8000000000007812 */ /* 0x000fc800078eb804 */
[----:B------:R-:W-:Y:S01]  /*6fb0*/  FSEL R0, R3, R0, P0 ;  /* 0x0000000003007208 */ /* 0x000fe20000000000 */
[----:B-1----:R-:W-:Y:S01]  /*6fc0*/  FMUL.FTZ R10, R6, 0.69314718246459960938 ;  /* 0x3f317218060a7820 */ /* 0x002fe20000410000 */
[----:B------:R-:W-:Y:S06]  /*6fd0*/  BRA `(.L_x_3911) ;  /* 0x0000000c00787947 */ /* 0x000fec0003800000 */
.L_x_3904:
        /* <DEDUP_REMOVED lines=22> */
[----:B------:R-:W-:-:S03]  /*7140*/  MOV R5, 0x3f800000 ;  /* 0x3f80000000057802 */ /* 0x000fc60000000f00 */
[----:B------:R-:W-:Y:S01]  /*7150*/  FFMA R7, R19, R0, RZ ;  /* 0x0000000013077223 */ /* 0x000fe200000000ff */
[----:B------:R-:W1:Y:S03]  /*7160*/  MUFU.LG2 R6, R6 ;  /* 0x0000000600067308 */ /* 0x000e660000000c00 */
[----:B------:R-:W-:-:S04]  /*7170*/  FFMA R8, -R12, R7, R19 ;  /* 0x000000070c087223 */ /* 0x000fc80000000113 */
[----:B------:R-:W-:Y:S01]  /*7180*/  FFMA R0, R0, R8, R7 ;  /* 0x0000000800007223 */ /* 0x000fe20000000007 */
[----:B------:R-:W2:Y:S01]  /*7190*/  FCHK P0, R19, R12 ;  /* 0x0000000c13007302 */ /* 0x000ea20000000000 */
[----:B-1----:R-:W-:Y:S01]  /*71a0*/  FFMA.FTZ R10, R6, 0.69314718246459960938, R5 ;  /* 0x3f317218060a7823 */ /* 0x002fe20000010005 */
[----:B--2---:R-:W-:Y:S06]  /*71b0*/  @!P0 BRA `(.L_x_3918) ;  /* 0x00000000000c8947 */ /* 0x004fec0003800000 */
[----:B------:R-:W-:Y:S02]  /*71c0*/  MOV R16, R12 ;  /* 0x0000000c00107202 */ /* 0x000fe40000000f00 */
[----:B------:R-:W-:-:S07]  /*71d0*/  MOV R6, 0x71f0 ;  /* 0x000071f000067802 */ /* 0x000fce0000000f00 */
[----:B0-----:R-:W-:Y:S05]  /*71e0*/  CALL.REL.NOINC `($__internal_2_$__cuda_sm3x_div_rn_ftz_f32_slowpath) ;  /* 0x0000000c00547944 */ /* 0x001fea0003c00000 */
.L_x_3918:
[----:B------:R-:W-:Y:S05]  /*71f0*/  BSYNC B3 ;  /* 0x0000000000037941 */ /* 0x000fea0003800000 */
.L_x_3917:
        /* <DEDUP_REMOVED lines=18> */
.L_x_3920:
[----:B------:R-:W-:Y:S02]  /*7320*/  ISETP.GE.AND P0, PT, R3, RZ, PT ;  /* 0x000000ff0300720c */ /* 0x000fe40003f06270 */
[----:B------:R-:W-:-:S11]  /*7330*/  MOV R5, 0x3fd774eb ;  /* 0x3fd774eb00057802 */ /* 0x000fd60000000f00 */
[----:B------:R-:W-:-:S04]  /*7340*/  @P0 FFMA.FTZ R0, R5, 0.93318945169448852539, -R0 ;  /* 0x3f6ee58105000823 */ /* 0x000fc80000010800 */
[----:B------:R-:W-:-:S07]  /*7350*/  @!P0 FFMA.FTZ R0, R5, 0.93318945169448852539, R0 ;  /* 0x3f6ee58105008823 */ /* 0x000fce0000010000 */
.L_x_3921:
[----:B------:R-:W-:Y:S05]  /*7360*/  BSYNC B2 ;  /* 0x0000000000027941 */ /* 0x000fea0003800000 */
.L_x_3919:
[C---:B------:R-:W-:Y:S01]  /*7370*/  FSETP.NEU.FTZ.AND P1, PT, |R3|.reuse, |R4|, PT ;  /* 0x400000040300720b */ /* 0x040fe20003f3d200 */
        /* <DEDUP_REMOVED lines=10> */
.L_x_3903:
        /* <DEDUP_REMOVED lines=10> */
[----:B------:R-:W-:Y:S01]  /*74c0*/  FMUL.FTZ R4, R19, R19 ;  /* 0x0000001313047220 */ /* 0x000fe20000410000 */
[----:B------:R-:W-:Y:S03]  /*74d0*/  BSSY B3, `(.L_x_3924) ;  /* 0x000000c000037945 */ /* 0x000fe60003800000 */
[----:B------:R-:W-:-:S03]  /*74e0*/  FFMA.FTZ R4, R5, R5, R4 ;  /* 0x0000000505047223 */ /* 0x000fc60000010004 */
        /* <DEDUP_REMOVED lines=10> */
.L_x_3925:
[----:B------:R-:W-:Y:S05]  /*7590*/  BSYNC B3 ;  /* 0x0000000000037941 */ /* 0x000fea0003800000 */
.L_x_3924:
[----:B------:R-:W-:Y:S01]  /*75a0*/  HFMA2.MMA R7, -RZ, RZ, 0.89990234375, 10328 ;  /* 0x3b33710bff077435 */ /* 0x000fe200000001ff */
[----:B------:R-:W-:Y:S01]  /*75b0*/  FMUL.FTZ R6, R0, R0 ;  /* 0x0000000000067220 */ /* 0x000fe20000410000 */
[----:B------:R-:W-:Y:S01]  /*75c0*/  @!P6 MOV R9, 0x3fd774eb ;  /* 0x3fd774eb0009e802 */ /* 0x000fe20000000f00 */
[----:B------:R-:W1:Y:S01]  /*75d0*/  MUFU.LG2 R4, R4 ;  /* 0x0000000400047308 */ /* 0x000e620000000c00 */
[C---:B------:R-:W-:Y:S01]  /*75e0*/  FSETP.NEU.FTZ.AND P0, PT, |R2|.reuse, R3, PT ;  /* 0x000000030200720b */ /* 0x040fe20003f1d200 */
[----:B------:R-:W-:Y:S01]  /*75f0*/  FADD.FTZ R3, |R2|, R3 ;  /* 0x0000000302037221 */ /* 0x000fe20000010200 */
[----:B------:R-:W-:-:S04]  /*7600*/  FSETP.NEU.FTZ.AND P1, PT, R5, RZ, PT ;  /* 0x000000ff0500720b */ /* 0x000fc80003f3d000 */
[----:B------:R-:W-:-:S04]  /*7610*/  FFMA.FTZ R7, R6, R7, -0.015681877732276916504 ;  /* 0xbc80774806077423 */ /* 0x000fc80000010007 */
[----:B------:R-:W-:-:S04]  /*7620*/  FFMA.FTZ R7, R6, R7, 0.042200751602649688721 ;  /* 0x3d2cdab206077423 */ /* 0x000fc80000010007 */
[----:B------:R-:W-:Y:S01]  /*7630*/  FFMA.FTZ R7, R6, R7, -0.074792981147766113281 ;  /* 0xbd992d1006077423 */ /* 0x000fe20000010007 */
[----:B-1----:R-:W-:-:S03]  /*7640*/  FMUL.FTZ.D2 R10, R4, 0.69314718246459960938 ;  /* 0x3f317218040a7820 */ /* 0x002fc60000310000 */
        /* <DEDUP_REMOVED lines=13> */
.L_x_3923:
        /* <DEDUP_REMOVED lines=12> */
.L_x_3927:
[----:B------:R-:W-:Y:S05]  /*77e0*/  BSYNC B3 ;  /* 0x0000000000037941 */ /* 0x000fea0003800000 */
.L_x_3926:
[CC--:B------:R-:W-:Y:S01]  /*77f0*/  VIMNMX R6, R4.reuse, R3.reuse, !PT ;  /* 0x0000000304067248 */ /* 0x0c0fe20007fe0100 */
[----:B------:R-:W-:Y:S01]  /*7800*/  HFMA2.MMA R7, -RZ, RZ, 0.89990234375, 10328 ;  /* 0x3b33710bff077435 */ /* 0x000fe200000001ff */
[----:B------:R-:W-:Y:S01]  /*7810*/  VIMNMX R8, R4, R3, PT ;  /* 0x0000000304087248 */ /* 0x000fe20003fe0100 */
[----:B------:R-:W-:Y:S01]  /*7820*/  FMUL.FTZ R4, R0, R0 ;  /* 0x0000000000047220 */ /* 0x000fe20000410000 */
[----:B------:R-:W-:Y:S02]  /*7830*/  LOP3.LUT R9, R6, 0xfe000000, RZ, 0xc0, !PT ;  /* 0xfe00000006097812 */ /* 0x000fe400078ec0ff */
[----:B------:R-:W-:Y:S02]  /*7840*/  FSETP.NEU.FTZ.AND P0, PT, R8, RZ, PT ;  /* 0x000000ff0800720b */ /* 0x000fe40003f1d000 */
[C---:B0-----:R-:W-:Y:S02]  /*7850*/  IADD3 R13, -R9.reuse, 0x7e800000, RZ ;  /* 0x7e800000090d7810 */ /* 0x041fe40007ffe1ff */
        /* <DEDUP_REMOVED lines=9> */
[----:B------:R-:W-:-:S04]  /*78f0*/  FFMA.FTZ R7, R4, R7, 0.10640415549278259277 ;  /* 0x3dd9ea6c04077423 */ /* 0x000fc80000010007 */
[----:B------:R-:W0:Y:S01]  /*7900*/  MUFU.SQRT R10, R10 ;  /* 0x0000000a000a7308 */ /* 0x000e220000002000 */
        /* <DEDUP_REMOVED lines=9> */
[C---:B------:R-:W-:Y:S01]  /*79a0*/  FSETP.NEU.FTZ.AND P0, PT, |R2|.reuse, R3, PT ;  /* 0x000000030200720b */ /* 0x040fe20003f1d200 */
        /* <DEDUP_REMOVED lines=10> */
.L_x_3922:
        /* <DEDUP_REMOVED lines=15> */
[----:B------:R-:W-:-:S05]  /*7b40*/  LOP3.LUT R7, R6, 0x800000, RZ, 0xfc, !PT ;  /* 0x0080000006077812 */ /* 0x000fca00078efcff */
[----:B------:R-:W1:Y:S02]  /*7b50*/  MUFU.SQRT R8, R8 ;  /* 0x0000000800087308 */ /* 0x000e640000002000 */
[----:B-1----:R-:W-:Y:S01]  /*7b60*/  @P0 FMUL.FTZ R4, R8, R7 ;  /* 0x0000000708040220 */ /* 0x002fe20000410000 */
[----:B------:R-:W-:Y:S01]  /*7b70*/  FSETP.NEU.FTZ.AND P0, PT, R0, +INF , PT ;  /* 0x7f8000000000780b */ /* 0x000fe20003f1d000 */
[----:B------:R-:W-:-:S03]  /*7b80*/  FFMA R7, -R5, R10, 1 ;  /* 0x3f80000005077423 */ /* 0x000fc6000000010a */
[----:B------:R-:W-:Y:S01]  /*7b90*/  FSEL R4, R4, +INF , P0 ;  /* 0x7f80000004047808 */ /* 0x000fe20000000000 */
[----:B------:R-:W-:Y:S01]  /*7ba0*/  FFMA R0, R10, R7, R10 ;  /* 0x000000070a007223 */ /* 0x000fe2000000000a */
[----:B------:R-:W-:-:S03]  /*7bb0*/  HFMA2.MMA R7, -RZ, RZ, 1.875, 0 ;  /* 0x3f800000ff077435 */ /* 0x000fc600000001ff */
        /* <DEDUP_REMOVED lines=10> */
.L_x_3929:
[----:B------:R-:W-:Y:S05]  /*7c60*/  BSYNC B3 ;  /* 0x0000000000037941 */ /* 0x000fea0003800000 */
.L_x_3928:
[----:B------:R-:W-:Y:S01]  /*7c70*/  MOV R7, 0x3b33710b ;  /* 0x3b33710b00077802 */ /* 0x000fe20000000f00 */
[----:B------:R-:W-:Y:S01]  /*7c80*/  FMUL.FTZ R4, R0, R0 ;  /* 0x0000000000047220 */ /* 0x000fe20000410000 */
[----:B------:R-:W-:Y:S02]  /*7c90*/  @!P6 MOV R9, 0x3fd774eb ;  /* 0x3fd774eb0009e802 */ /* 0x000fe40000000f00 */
[----:B------:R-:W-:Y:S01]  /*7ca0*/  FSETP.NEU.FTZ.AND P0, PT, |R2|, R3, PT ;  /* 0x000000030200720b */ /* 0x000fe20003f1d200 */
        /* <DEDUP_REMOVED lines=17> */
.L_x_3911:
[----:B------:R-:W-:Y:S05]  /*7dc0*/  BSYNC B1 ;  /* 0x0000000000017941 */ /* 0x000fea0003800000 */
.L_x_3902:
[----:B------:R-:W-:Y:S01]  /*7dd0*/  FADD.FTZ R3, R10, 0.69314718246459960938 ;  /* 0x3f3172180a037421 */ /* 0x000fe20000010000 */
[----:B------:R-:W-:-:S04]  /*7de0*/  LOP3.LUT R11, R0, 0x80000000, R11, 0xb8, !PT ;  /* 0x80000000000b7812 */ /* 0x000fc800078eb80b */
[----:B------:R-:W-:Y:S01]  /*7df0*/  LOP3.LUT R2, R3, 0x80000000, R2, 0xb8, !PT ;  /* 0x8000000003027812 */ /* 0x000fe200078eb802 */
[----:B------:R-:W-:Y:S06]  /*7e00*/  BRA `(.L_x_3870) ;  /* 0x0000000000387947 */ /* 0x000fec0003800000 */
.L_x_3868:
        /* <DEDUP_REMOVED lines=14> */
.L_x_3870:
[----:B------:R-:W-:Y:S05]  /*7ef0*/  BSYNC B0 ;  /* 0x0000000000007941 */ /* 0x000fea0003800000 */
.L_x_3867:
[----:B------:R-:W-:Y:S05]  /*7f00*/  WARPSYNC.ALL ;  /* 0x0000000000007948 */ /* 0x000fea0003800000 */
[----:B------:R-:W-:-:S05]  /*7f10*/  F2FP.F16.F32.PACK_AB R11, R2, R11 ;  /* 0x0000000b020b723e */ /* 0x000fca00000000ff */
[----:B------:R-:W-:Y:S01]  /*7f20*/  STG.E desc[UR4][R14.64], R11 ;  /* 0x0000000b0e007986 */ /* 0x000fe2000c101904 */
[----:B------:R-:W-:Y:S05]  /*7f30*/  EXIT ;  /* 0x000000000000794d */ /* 0x000fea0003800000 */
        .weak           $__internal_2_$__cuda_sm3x_div_rn_ftz_f32_slowpath
        .type           $__internal_2_$__cuda_sm3x_div_rn_ftz_f32_slowpath,@function
        .size           $__internal_2_$__cuda_sm3x_div_rn_ftz_f32_slowpath,(.L_x_20798 - $__internal_2_$__cuda_sm3x_div_rn_ftz_f32_slowpath)
$__internal_2_$__cuda_sm3x_div_rn_ftz_f32_slowpath:
[----:B------:R-:W-:Y:S01]  /*7f40*/  SHF.R.U32.HI R7, RZ, 0x17, R16 ;  /* 0x00000017ff077819 */ /* 0x000fe20000011610 */
[----:B------:R-:W-:Y:S01]  /*7f50*/  BSSY B2, `(.L_x_3930) ;  /* 0x0000046000027945 */ /* 0x000fe20003800000 */
[----:B------:R-:W-:-:S03]  /*7f60*/  SHF.R.U32.HI R8, RZ, 0x17, R19 ;  /* 0x00000017ff087819 */ /* 0x000fc60000011613 */
[----:B------:R-:W-:Y:S01]  /*7f70*/  BSSY B4, `(.L_x_3931) ;  /* 0x000001d000047945 */ /* 0x000fe20003800000 */
[----:B------:R-:W-:Y:S02]  /*7f80*/  LOP3.LUT R7, R7, 0xff, RZ, 0xc0, !PT ;  /* 0x000000ff07077812 */ /* 0x000fe400078ec0ff */
[----:B------:R-:W-:Y:S02]  /*7f90*/  LOP3.LUT R8, R8, 0xff, RZ, 0xc0, !PT ;  /* 0x000000ff08087812 */ /* 0x000fe400078ec0ff */
[----:B------:R-:W-:Y:S02]  /*7fa0*/  IADD3 R0, R7, -0x1, RZ ;  /* 0xffffffff07007810 */ /* 0x000fe40007ffe0ff */
[----:B------:R-:W-:Y:S02]  /*7fb0*/  IADD3 R9, R8, -0x1, RZ ;  /* 0xffffffff08097810 */ /* 0x000fe40007ffe0ff */
        /* <DEDUP_REMOVED lines=24> */
.L_x_3932:
[----:B------:R-:W-:Y:S05]  /*8140*/  BSYNC B4 ;  /* 0x0000000000047941 */ /* 0x000fea0003800000 */
.L_x_3931:
[----:B------:R-:W-:Y:S01]  /*8150*/  IADD3 R7, R7, -0x7f, RZ ;  /* 0xffffff8107077810 */ /* 0x000fe20007ffe0ff */
[----:B------:R-:W-:Y:S01]  /*8160*/  BSSY B4, `(.L_x_3937) ;  /* 0x000001b000047945 */ /* 0x000fe20003800000 */
[----:B------:R-:W-:-:S03]  /*8170*/  IADD3 R8, R8, -0x7f, RZ ;  /* 0xffffff8108087810 */ /* 0x000fc60007ffe0ff */
        /* <DEDUP_REMOVED lines=14> */
[----:B------:R-:W-:-:S04]  /*8260*/  IADD3 R8, R8, R7, RZ ;  /* 0x0000000708087210 */ /* 0x000fc80007ffe0ff */
        /* <DEDUP_REMOVED lines=9> */
.L_x_3938:
[----:B------:R-:W-:-:S07]  /*8300*/  LEA R0, R7, R0, 0x17 ;  /* 0x0000000007007211 */ /* 0x000fce00078eb8ff */
.L_x_3939:
[----:B------:R-:W-:Y:S05]  /*8310*/  BSYNC B4 ;  /* 0x0000000000047941 */ /* 0x000fea0003800000 */
.L_x_3937:
[----:B------:R-:W-:Y:S05]  /*8320*/  BRA `(.L_x_3940) ;  /* 0x0000000000207947 */ /* 0x000fea0003800000 */
.L_x_3936:
[----:B------:R-:W-:-:S04]  /*8330*/  LOP3.LUT R19, R16, 0x80000000, R19, 0x48, !PT ;  /* 0x8000000010137812 */ /* 0x000fc800078e4813 */
[----:B------:R-:W-:Y:S01]  /*8340*/  LOP3.LUT R0, R19, 0x7f800000, RZ, 0xfc, !PT ;  /* 0x7f80000013007812 */ /* 0x000fe200078efcff */
[----:B------:R-:W-:Y:S06]  /*8350*/  BRA `(.L_x_3940) ;  /* 0x0000000000147947 */ /* 0x000fec0003800000 */
.L_x_3935:
[----:B------:R-:W-:Y:S01]  /*8360*/  LOP3.LUT R0, R16, 0x80000000, R19, 0x48, !PT ;  /* 0x8000000010007812 */ /* 0x000fe200078e4813 */
[----:B------:R-:W-:Y:S06]  /*8370*/  BRA `(.L_x_3940) ;  /* 0x00000000000c7947 */ /* 0x000fec0003800000 */
.L_x_3934:
[----:B------:R-:W0:Y:S01]  /*8380*/  MUFU.RSQ R0, -QNAN ;  /* 0xffc0000000007908 */ /* 0x000e220000001400 */
[----:B------:R-:W-:Y:S05]  /*8390*/  BRA `(.L_x_3940) ;  /* 0x0000000000047947 */ /* 0x000fea0003800000 */
.L_x_3933:
[----:B------:R-:W-:-:S07]  /*83a0*/  FADD.FTZ R0, R19, R16 ;  /* 0x0000001013007221 */ /* 0x000fce0000010000 */
.L_x_3940:
[----:B------:R-:W-:Y:S05]  /*83b0*/  BSYNC B2 ;  /* 0x0000000000027941 */ /* 0x000fea0003800000 */
.L_x_3930:
[----:B------:R-:W-:-:S06]  /*83c0*/  HFMA2.MMA R7, -RZ, RZ, 0, 0 ;  /* 0x00000000ff077435 */ /* 0x000fcc00000001ff */
[----:B0-----:R-:W-:Y:S05]  /*83d0*/  RET.REL.NODEC R6 `(_ZN2at6native18elementwise_kernelILi128ELi2EZNS0_22gpu_kernel_impl_nocastIZZZNS0_16asin_kernel_cudaERNS_18TensorIteratorBaseEENKUlvE_clEvENKUlvE1_clEvEUlN3c107complexINS7_4HalfEEEE_EEvS4_RKT_EUliE_EEviT1_) ;  /* 0xffffff7c06087950 */ /* 0x001fea0003c3ffff */
.L_x_3941:
        /* <DEDUP_REMOVED lines=10> */
.L_x_20798:


//--------------------- .text._ZN2at6native27unrolled_elementwise_kernelIZZZNS0_16asin_kernel_cudaERNS_18TensorIteratorBaseEENKUlvE_clEvENKUlvE1_clEvEUlN3c107complexINS6_4HalfEEEE_St5arrayIPcLm2EELi4E23TrivialOffsetCalculatorILi1EjESF_NS0_6memory15LoadWithoutCastENSG_16StoreWithoutCastEEEviT_T0_T2_T3_T4_T5_ --------------------------
	.section	.text._ZN2at6native27unrolled_elementwise_kernelIZZZNS0_16asin_kernel_cudaERNS_18TensorIteratorBaseEENKUlvE_clEvENKUlvE1_clEvEUlN3c107complexINS6_4HalfEEEE_St5arrayIPcLm2EELi4E23TrivialOffsetCalculatorILi1EjESF_NS0_6memory15LoadWithoutCastENSG_16StoreWithoutCastEEEviT_T0_T2_T3_T4_T5_,"ax",@progbits
	.align	128
        .global         _ZN2at6native27unrolled_elementwise_kernelIZZZNS0_16asin_kernel_cudaERNS_18TensorIteratorBaseEENKUlvE_clEvENKUlvE1_clEvEUlN3c107complexINS6_4HalfEEEE_St5arrayIPcLm2EELi4E23TrivialOffsetCalculatorILi1EjESF_NS0_6memory15LoadWithoutCastENSG_16StoreWithoutCastEEEviT_T0_T2_T3_T4_T5_
        .type           _ZN2at6native27unrolled_elementwise_kernelIZZZNS0_16asin_kernel_cudaERNS_18TensorIteratorBaseEENKUlvE_clEvENKUlvE1_clEvEUlN3c107complexINS6_4HalfEEEE_St5arrayIPcLm2EELi4E23TrivialOffsetCalculatorILi1EjESF_NS0_6memory15LoadWithoutCastENSG_16StoreWithoutCastEEEviT_T0_T2_T3_T4_T5_,@function
        .size           _ZN2at6native27unrolled_elementwise_kernelIZZZNS0_16asin_kernel_cudaERNS_18TensorIteratorBaseEENKUlvE_clEvENKUlvE1_clEvEUlN3c107complexINS6_4HalfEEEE_St5arrayIPcLm2EELi4E23TrivialOffsetCalculatorILi1EjESF_NS0_6memory15LoadWithoutCastENSG_16StoreWithoutCastEEEviT_T0_T2_T3_T4_T5_,(.L_x_20799 - _ZN2at6native27unrolled_elementwise_kernelIZZZNS0_16asin_kernel_cudaERNS_18TensorIteratorBaseEENKUlvE_clEvENKUlvE1_clEvEUlN3c107complexINS6_4HalfEEEE_St5arrayIPcLm2EELi4E23TrivialOffsetCalculatorILi1EjESF_NS0_6memory15LoadWithoutCastENSG_16StoreWithoutCastEEEviT_T0_T2_T3_T4_T5_)
        .other          _ZN2at6native27unrolled_elementwise_kernelIZZZNS0_16asin_kernel_cudaERNS_18TensorIteratorBaseEENKUlvE_clEvENKUlvE1_clEvEUlN3c107complexINS6_4HalfEEEE_St5arrayIPcLm2EELi4E23TrivialOffsetCalculatorILi1EjESF_NS0_6memory15LoadWithoutCastENSG_16StoreWithoutCastEEEviT_T0_T2_T3_T4_T5_,@"STO_CUDA_ENTRY STV_DEFAULT"
_ZN2at6native27unrolled_elementwise_kernelIZZZNS0_16asin_kernel_cudaERNS_18TensorIteratorBaseEENKUlvE_clEvENKUlvE1_clEvEUlN3c107complexINS6_4HalfEEEE_St5arrayIPcLm2EELi4E23TrivialOffsetCalculatorILi1EjESF_NS0_6memory15LoadWithoutCastENSG_16StoreWithoutCastEEEviT_T0_T2_T3_T4_T5_:
.text._ZN2at6native27unrolled_elementwise_kernelIZZZNS0_16asin_kernel_cudaERNS_18TensorIteratorBaseEENKUlvE_clEvENKUlvE1_clEvEUlN3c107complexINS6_4HalfEEEE_St5arrayIPcLm2EELi4E23TrivialOffsetCalculatorILi1EjESF_NS0_6memory15LoadWithoutCastENSG_16StoreWithoutCastEEEviT_T0_T2_T3_T4_T5_:
[----:B------:R-:W-:Y:S01]  /*0000*/  LDC R1, c[0x0][0x28] ;  /* 0x00000a00ff017b82 */ /* 0x000fe20000000800 */
[----:B------:R-:W0:Y:S07]  /*0010*/  S2R R3, SR_CTAID.X ;  /* 0x0000000000037919 */ /* 0x000e2e0000002500 */
[----:B------:R-:W0:Y:S01]  /*0020*/  LDC R4, c[0x0][0x210] ;  /* 0x00008400ff047b82 */ /* 0x000e220000000800 */
[----:B------:R-:W-:Y:S01]  /*0030*/  ULDC.64 UR4, c[0x0][0x208] ;  /* 0x0000820000047ab9 */ /* 0x000fe20000000a00 */
[----:B------:R-:W1:Y:S01]  /*0040*/  S2R R0, SR_TID.X ;  /* 0x0000000000007919 */ /* 0x000e620000002100 */
[----:B0-----:R-:W-:-:S05]  /*0050*/  IMAD R4, R3, -0x200, R4 ;  /* 0xfffffe0003047824 */ /* 0x001fca00078e0204 */
[----:B-1----:R-:W-:-:S13]  /*0060*/  ISETP.GE.AND P2, PT, R0, R4, PT ;  /* 0x000000040000720c */ /* 0x002fda0003f46270 */
[----:B------:R-:W-:Y:S01]  /*0070*/  @!P2 LEA R5, R3, R0, 0x9 ;  /* 0x000000000305a211 */ /* 0x000fe200078e48ff */
[----:B------:R-:W0:Y:S01]  /*0080*/  @!P2 LDC.64 R10, c[0x0][0x220] ;  /* 0x00008800ff0aab82 */ /* 0x000e220000000a00 */
[----:B------:R-:W-:-:S04]  /*0090*/  @!P2 IADD3 R0, R0, 0x80, RZ ;  /* 0x000000800000a810 */ /* 0x000fc80007ffe0ff */
[----:B------:R-:W-:-:S13]  /*00a0*/  ISETP.GE.AND P0, PT, R0, R4, PT ;  /* 0x000000040000720c */ /* 0x000fda0003f06270 */
[----:B------:R-:W-:Y:S01]  /*00b0*/  @!P0 LEA R15, R3, R0, 0x9 ;  /* 0x00000000030f8211 */ /* 0x000fe200078e48ff */
[----:B------:R-:W1:Y:S01]  /*00c0*/  @!P0 LDC.64 R12, c[0x0][0x220] ;  /* 0x00008800ff0c8b82 */ /* 0x000e620000000a00 */
[----:B------:R-:W-:-:S04]  /*00d0*/  @!P0 IADD3 R0, R0, 0x80, RZ ;  /* 0x0000008000008810 */ /* 0x000fc80007ffe0ff */
[----:B------:R-:W-:Y:S01]  /*00e0*/  ISETP.GE.AND P3, PT, R0, R4, PT ;  /* 0x000000040000720c */ /* 0x000fe20003f66270 */
[----:B0-----:R-:W-:-:S06]  /*00f0*/  @!P2 IMAD.WIDE.U32 R10, R5, 0x4, R10 ;  /* 0x00000004050aa825 */ /* 0x001fcc00078e000a */
[----:B------:R-:W2:Y:S06]  /*0100*/  @!P2 LDG.E R10, desc[UR4][R10.64] ;  /* 0x000000040a0aa981 */ /* 0x000eac000c1e1900 */
[----:B------:R-:W-:Y:S01]  /*0110*/  @!P3 LEA R17, R3, R0, 0x9 ;  /* 0x000000000311b211 */ /* 0x000fe200078e48ff */
[----:B------:R-:W0:Y:S01]  /*0120*/  @!P3 LDC.64 R8, c[0x0][0x220] ;  /* 0x00008800ff08bb82 */ /* 0x000e220000000a00 */
[----:B------:R-:W-:-:S04]  /*0130*/  @!P3 IADD3 R0, R0, 0x80, RZ ;  /* 0x000000800000b810 */ /* 0x000fc80007ffe0ff */
[----:B------:R-:W-:Y:S01]  /*0140*/  ISETP.GE.AND P1, PT, R0, R4, PT ;  /* 0x000000040000720c */ /* 0x000fe20003f26270 */
[----:B-1----:R-:W-:-:S06]  /*0150*/  @!P0 IMAD.WIDE.U32 R14, R15, 0x4, R12 ;  /* 0x000000040f0e8825 */ /* 0x002fcc00078e000c */
[----:B------:R-:W3:Y:S06]  /*0160*/  @!P0 LDG.E R14, desc[UR4][R14.64] ;  /* 0x000000040e0e8981 */ /* 0x000eec000c1e1900 */
[----:B------:R-:W1:Y:S01]  /*0170*/  @!P1 LDC.64 R6, c[0x0][0x220] ;  /* 0x00008800ff069b82 */ /* 0x000e620000000a00 */
[----:B------:R-:W-:Y:S01]  /*0180*/  @!P1 LEA R5, R3, R0, 0x9 ;  /* 0x0000000003059211 */ /* 0x000fe200078e48ff */
[----:B0-----:R-:W-:-:S06]  /*0190*/  @!P3 IMAD.WIDE.U32 R8, R17, 0x4, R8 ;  /* 0x000000041108b825 */ /* 0x001fcc00078e0008 */
[----:B------:R-:W4:Y:S01]  /*01a0*/  @!P3 LDG.E R8, desc[UR4][R8.64] ;  /* 0x000000040808b981 */ /* 0x000f22000c1e1900 */
[----:B-1----:R-:W-:-:S06]  /*01b0*/  @!P1 IMAD.WIDE.U32 R6, R5, 0x4, R6 ;  /* 0x0000000405069825 */ /* 0x002fcc00078e0006 */
[----:B------:R-:W5:Y:S01]  /*01c0*/  @!P1 LDG.E R6, desc[UR4][R6.64] ;  /* 0x0000000406069981 */ /* 0x000f62000c1e1900 */
[----:B------:R-:W-:Y:S02]  /*01d0*/  PRMT R12, RZ, 0x5410, RZ ;  /* 0x00005410ff0c7816 */ /* 0x000fe400000000ff */
[----:B------:R-:W-:Y:S02]  /*01e0*/  PRMT R18, RZ, 0x5410, RZ ;  /* 0x00005410ff127816 */ /* 0x000fe400000000ff */
[----:B------:R-:W-:Y:S01]  /*01f0*/  PRMT R23, RZ, 0x5410, RZ ;  /* 0x00005410ff177816 */ /* 0x000fe200000000ff */
[----:B------:R-:W-:Y:S01]  /*0200*/  BSSY B0, `(.L_x_3942) ;  /* 0x00002c3000007945 */ /* 0x000fe20003800000 */
[----:B------:R-:W-:Y:S02]  /*0210*/  PRMT R5, RZ, 0x7610, R5 ;  /* 0x00007610ff057816 */ /* 0x000fe40000000005 */
[----:B------:R-:W-:Y:S02]  /*0220*/  PRMT R0, RZ, 0x7610, R0 ;  /* 0x00007610ff007816 */ /* 0x000fe40000000000 */
[----:B--2---:R-:W-:-:S02]  /*0230*/  @!P2 PRMT R5, R10, 0x7610, R5 ;  /* 0x000076100a05a816 */ /* 0x004fc40000000005 */
[----:B------:R-:W-:Y:S02]  /*0240*/  @!P2 PRMT R0, R10, 0x7632, R0 ;  /* 0x000076320a00a816 */ /* 0x000fe40000000000 */
[----:B---3--:R-:W-:-:S04]  /*0250*/  @!P0 PRMT R12, R12, 0x5410, R14 ;  /* 0x000054100c0c8816 */ /* 0x008fc8000000000e */
[----:B------:R-:W-:Y:S02]  /*0260*/  @!P0 PRMT R12, R14, 0x7632, R12 ;  /* 0x000076320e0c8816 */ /* 0x000fe4000000000c */
[----:B----4-:R-:W-:-:S04]  /*0270*/  @!P3 PRMT R18, R18, 0x5410, R8 ;  /* 0x000054101212b816 */ /* 0x010fc80000000008 */
[----:B------:R-:W-:Y:S02]  /*0280*/  @!P3 PRMT R18, R8, 0x7632, R18 ;  /* 0x000076320812b816 */ /* 0x000fe40000000012 */
[----:B-----5:R-:W-:-:S04]  /*0290*/  @!P1 PRMT R23, R23, 0x5410, R6 ;  /* 0x0000541017179816 */ /* 0x020fc80000000006 */
[----:B------:R-:W-:Y:S01]  /*02a0*/  @!P1 PRMT R23, R6, 0x7632, R23 ;  /* 0x0000763206179816 */ /* 0x000fe20000000017 */
[----:B------:R-:W-:Y:S06]  /*02b0*/  @P2 BRA `(.L_x_3943) ;  /* 0x0000002800dc2947 */ /* 0x000fec0003800000 */
[----:B------:R-:W-:Y:S02]  /*02c0*/  HADD2.F32 R5, -RZ, R5.H0_H0 ;  /* 0x20000005ff057230 */ /* 0x000fe40000004100 */
        /* <DEDUP_REMOVED lines=76> */
[----:B------:R-:W-:Y:S01]  /*0790*/  HFMA2.MMA R20, -RZ, RZ, 1.625, 0 ;  /* 0x3e800000ff147435 */ /* 0x000fe200000001ff */
[----:B------:R-:W-:Y:S02]  /*07a0*/  MOV R22, 0x3d39bf78 ;  /* 0x3d39bf7800167802 */ /* 0x000fe40000000f00 */
        /* <DEDUP_REMOVED lines=30> */
.L_x_3949:
        /* <DEDUP_REMOVED lines=10> */
.L_x_3951:
[----:B------:R-:W-:-:S04]  /*0a30*/  FADD.FTZ R9, -R11, R10 ;  /* 0x0000000a0b097221 */ /* 0x000fc80000010100 */
[----:B------:R-:W-:-:S07]  /*0a40*/  FMUL.FTZ R9, R9, 0.5 ;  /* 0x3f00000009097820 */ /* 0x000fce0000410000 */
.L_x_3952:
[----:B------:R-:W-:Y:S05]  /*0a50*/  BSYNC B2 ;  /* 0x0000000000027941 */ /* 0x000fea0003800000 */
.L_x_3950:
        /* <DEDUP_REMOVED lines=11> */
.L_x_3954:
[----:B------:R-:W-:-:S04]  /*0b10*/  FADD.FTZ R14, R13, -R14 ;  /* 0x8000000e0d0e7221 */ /* 0x000fc80000010000 */
[----:B------:R-:W-:-:S07]  /*0b20*/  FMUL.FTZ R14, R14, 0.5 ;  /* 0x3f0000000e0e7820 */ /* 0x000fce0000410000 */
.L_x_3955:
[----:B------:R-:W-:Y:S05]  /*0b30*/  BSYNC B2 ;  /* 0x0000000000027941 */ /* 0x000fea0003800000 */
.L_x_3953:
[----:B------:R-:W-:Y:S01]  /*0b40*/  FADD.FTZ R14, R14, R9 ;  /* 0x000000090e0e7221 */ /* 0x000fe20000010000 */
[----:B------:R-:W-:Y:S01]  /*0b50*/  FADD.FTZ R9, R2, 1 ;  /* 0x3f80000002097421 */ /* 0x000fe20000010000 */
[----:B------:R-:W-:Y:S01]  /*0b60*/  HFMA2.MMA R20, -RZ, RZ, 1.625, 0 ;  /* 0x3e800000ff147435 */ /* 0x000fe200000001ff */
[----:B------:R-:W-:Y:S02]  /*0b70*/  MOV R22, 0x3d39bf78 ;  /* 0x3d39bf7800167802 */ /* 0x000fe40000000f00 */
        /* <DEDUP_REMOVED lines=31> */
.L_x_3948:
[----:B------:R0:W1:Y:S02]  /*0d70*/  MUFU.SQRT R9, R8 ;  /* 0x0000000800097308 */ /* 0x0000640000002000 */
.L_x_3947:
[----:B------:R-:W-:Y:S05]  /*0d80*/  BSYNC B1 ;  /* 0x0000000000017941 */ /* 0x000fea0003800000 */
.L_x_3946:
        /* <DEDUP_REMOVED lines=35> */
.L_x_3959:
        /* <DEDUP_REMOVED lines=12> */
[----:B0-----:R-:W-:-:S03]  /*1080*/  @P0 FMUL.FTZ R8, R6, R6 ;  /* 0x0000000606080220 */ /* 0x001fc60000410000 */
[----:B------:R-:W0:Y:S02]  /*1090*/  @P0 MUFU.RCP R11, R10 ;  /* 0x0000000a000b0308 */ /* 0x000e240000001000 */
[----:B0-----:R-:W-:Y:S01]  /*10a0*/  @P0 FMUL.FTZ.D2 R8, R8, R11 ;  /* 0x0000000b08080220 */ /* 0x001fe20000310000 */
[----:B------:R-:W-:Y:S01]  /*10b0*/  @!P0 FMUL.FTZ R8, |R6|, 0.5 ;  /* 0x3f00000006088820 */ /* 0x000fe20000410200 */
[----:B------:R-:W-:Y:S06]  /*10c0*/  BRA `(.L_x_3966) ;  /* 0x0000000000087947 */ /* 0x000fec0003800000 */
.L_x_3965:
[----:B0-----:R-:W-:-:S04]  /*10d0*/  FADD.FTZ R8, -R11, R10 ;  /* 0x0000000a0b087221 */ /* 0x001fc80000010100 */
[----:B------:R-:W-:-:S07]  /*10e0*/  FMUL.FTZ R8, R8, 0.5 ;  /* 0x3f00000008087820 */ /* 0x000fce0000410000 */
.L_x_3966:
[----:B------:R-:W-:Y:S05]  /*10f0*/  BSYNC B4 ;  /* 0x0000000000047941 */ /* 0x000fea0003800000 */
.L_x_3964:
        /* <DEDUP_REMOVED lines=10> */
.L_x_3968:
[----:B------:R-:W-:-:S04]  /*11a0*/  FADD.FTZ R0, -R0, R13 ;  /* 0x0000000d00007221 */ /* 0x000fc80000010100 */
[----:B------:R-:W-:-:S07]  /*11b0*/  FMUL.FTZ R11, R0, 0.5 ;  /* 0x3f000000000b7820 */ /* 0x000fce0000410000 */
.L_x_3969:
[----:B------:R-:W-:Y:S05]  /*11c0*/  BSYNC B4 ;  /* 0x0000000000047941 */ /* 0x000fea0003800000 */
.L_x_3967:
[----:B------:R-:W-:Y:S01]  /*11d0*/  FADD.FTZ R11, R11, R8 ;  /* 0x000000080b0b7221 */ /* 0x000fe20000010000 */
[----:B------:R-:W-:-:S04]  /*11e0*/  FADD.FTZ R2, R7, R2 ;  /* 0x0000000207027221 */ /* 0x000fc80000010000 */
[----:B------:R-:W-:-:S04]  /*11f0*/  FMUL.FTZ R2, R2, R11 ;  /* 0x0000000b02027220 */ /* 0x000fc80000410000 */
[----:B------:R0:W2:Y:S01]  /*1200*/  MUFU.SQRT R10, R2 ;  /* 0x00000002000a7308 */ /* 0x0000a20000002000 */
[----:B------:R-:W-:Y:S05]  /*1210*/  BRA `(.L_x_3970) ;  /* 0x0000000000487947 */ /* 0x000fea0003800000 */
.L_x_3963:
        /* <DEDUP_REMOVED lines=12> */
.L_x_3962:
[----:B------:R-:W-:Y:S01]  /*12e0*/  FADD.FTZ R0, R2, 1 ;  /* 0x3f80000002007421 */ /* 0x000fe20000010000 */
[----:B------:R-:W-:Y:S01]  /*12f0*/  MUFU.SQRT R11, R8 ;  /* 0x00000008000b7308 */ /* 0x000fe20000002000 */
[----:B------:R-:W-:Y:S02]  /*1300*/  MOV R7, 0x3f800000 ;  /* 0x3f80000000077802 */ /* 0x000fe40000000f00 */
[----:B------:R-:W-:-:S06]  /*1310*/  FMUL.FTZ R0, R0, 0.5 ;  /* 0x3f00000000007820 */ /* 0x000fcc0000410000 */
[----:B------:R-:W2:Y:S02]  /*1320*/  MUFU.SQRT R0, R0 ;  /* 0x0000000000007308 */ /* 0x000ea40000002000 */
[----:B--2---:R-:W-:-:S07]  /*1330*/  FMUL.FTZ R10, R11, R0 ;  /* 0x000000000b0a7220 */ /* 0x004fce0000410000 */
.L_x_3970:
[----:B------:R-:W-:Y:S05]  /*1340*/  BSYNC B2 ;  /* 0x0000000000027941 */ /* 0x000fea0003800000 */
.L_x_3961:
[----:B------:R-:W-:Y:S05]  /*1350*/  BRA `(.L_x_3971) ;  /* 0x0000000000087947 */ /* 0x000fea0003800000 */
.L_x_3958:
[----:B------:R-:W-:Y:S01]  /*1360*/  FMUL.FTZ R10, R2, 16777216 ;  /* 0x4b800000020a7820 */ /* 0x000fe20000410000 */
[----:B------:R-:W-:-:S07]  /*1370*/  FMUL.FTZ R7, R7, 16777216 ;  /* 0x4b80000007077820 */ /* 0x000fce0000410000 */
.L_x_3971:
[----:B------:R-:W-:Y:S05]  /*1380*/  BSYNC B1 ;  /* 0x0000000000017941 */ /* 0x000fea0003800000 */
.L_x_3957:
        /* <DEDUP_REMOVED lines=16> */
[----:B-1----:R-:W-:Y:S05]  /*1490*/  CALL.REL.NOINC `($__internal_3_$__cuda_sm3x_div_rn_ftz_f32_slowpath) ;  /* 0x0000009c00e47944 */ /* 0x002fea0003c00000 */
.L_x_3973:
[----:B------:R-:W-:Y:S05]  /*14a0*/  BSYNC B4 ;  /* 0x0000000000047941 */ /* 0x000fea0003800000 */
.L_x_3972:
        /* <DEDUP_REMOVED lines=18> */
.L_x_3975:
[----:B------:R-:W-:Y:S02]  /*15d0*/  ISETP.GE.AND P0, PT, R10, RZ, PT ;  /* 0x000000ff0a00720c */ /* 0x000fe40003f06270 */
[----:B------:R-:W-:-:S11]  /*15e0*/  MOV R11, 0x3fd774eb ;  /* 0x3fd774eb000b7802 */ /* 0x000fd60000000f00 */
[----:B------:R-:W-:-:S04]  /*15f0*/  @P0 FFMA.FTZ R0, R11, 0.93318945169448852539, -R0 ;  /* 0x3f6ee5810b000823 */ /* 0x000fc80000010800 */
[----:B------:R-:W-:-:S07]  /*1600*/  @!P0 FFMA.FTZ R0, R11, 0.93318945169448852539, R0 ;  /* 0x3f6ee5810b008823 */ /* 0x000fce0000010000 */
.L_x_3976:
[----:B------:R-:W-:Y:S05]  /*1610*/  BSYNC B1 ;  /* 0x0000000000017941 */ /* 0x000fea0003800000 */
.L_x_3974:
        /* <DEDUP_REMOVED lines=10> */
.L_x_3960:
[----:B------:R-:W-:Y:S05]  /*16c0*/  BSYNC B3 ;  /* 0x0000000000037941 */ /* 0x000fea0003800000 */
.L_x_3956:
[----:B------:R-:W-:Y:S02]  /*16d0*/  LOP3.LUT R5, R14, 0x80000000, R5, 0xb8, !PT ;  /* 0x800000000e057812 */ /* 0x000fe400078eb805 */
[----:B-1----:R-:W-:Y:S01]  /*16e0*/  LOP3.LUT R6, R9, 0x80000000, R6, 0xb8, !PT ;  /* 0x8000000009067812 */ /* 0x002fe200078eb806 */
[----:B------:R-:W-:Y:S06]  /*16f0*/  BRA `(.L_x_3943) ;  /* 0x0000001400cc7947 */ /* 0x000fec0003800000 */
.L_x_3945:
        /* <DEDUP_REMOVED lines=29> */
[----:B------:R-:W-:Y:S05]  /*18d0*/  CALL.REL.NOINC `($__internal_3_$__cuda_sm3x_div_rn_ftz_f32_slowpath) ;  /* 0x0000009800d47944 */ /* 0x000fea0003c00000 */
.L_x_3982:
[----:B------:R-:W-:Y:S05]  /*18e0*/  BSYNC B4 ;  /* 0x0000000000047941 */ /* 0x000fea0003800000 */
.L_x_3981:
        /* <DEDUP_REMOVED lines=18> */
.L_x_3984:
[----:B------:R-:W-:Y:S02]  /*1a10*/  ISETP.GE.AND P0, PT, R9, RZ, PT ;  /* 0x000000ff0900720c */ /* 0x000fe40003f06270 */
[----:B------:R-:W-:-:S11]  /*1a20*/  MOV R13, 0x3fd774eb ;  /* 0x3fd774eb000d7802 */ /* 0x000fd60000000f00 */
[----:B------:R-:W-:-:S04]  /*1a30*/  @P0 FFMA.FTZ R0, R13, 0.93318945169448852539, -R0 ;  /* 0x3f6ee5810d000823 */ /* 0x000fc80000010800 */
[----:B------:R-:W-:-:S07]  /*1a40*/  @!P0 FFMA.FTZ R0, R13, 0.93318945169448852539, R0 ;  /* 0x3f6ee5810d008823 */ /* 0x000fce0000010000 */
.L_x_3985:
[----:B------:R-:W-:Y:S05]  /*1a50*/  BSYNC B1 ;  /* 0x0000000000017941 */ /* 0x000fea0003800000 */
.L_x_3983:
        /* <DEDUP_REMOVED lines=13> */
.L_x_3980:
        /* <DEDUP_REMOVED lines=11> */
[----:B------:R-:W-:Y:S05]  /*1be0*/  CALL.REL.NOINC `($__internal_3_$__cuda_sm3x_div_rn_ftz_f32_slowpath) ;  /* 0x0000009800107944 */ /* 0x000fea0003c00000 */
.L_x_3988:
[----:B------:R-:W-:Y:S05]  /*1bf0*/  BSYNC B4 ;  /* 0x0000000000047941 */ /* 0x000fea0003800000 */
.L_x_3987:
        /* <DEDUP_REMOVED lines=18> */
.L_x_3990:
[----:B------:R-:W-:Y:S02]  /*1d20*/  ISETP.GE.AND P0, PT, R9, RZ, PT ;  /* 0x000000ff0900720c */ /* 0x000fe40003f06270 */
[----:B------:R-:W-:-:S11]  /*1d30*/  MOV R13, 0x3fd774eb ;  /* 0x3fd774eb000d7802 */ /* 0x000fd60000000f00 */
[----:B------:R-:W-:-:S04]  /*1d40*/  @P0 FFMA.FTZ R0, R13, 0.93318945169448852539, -R0 ;  /* 0x3f6ee5810d000823 */ /* 0x000fc80000010800 */
[----:B------:R-:W-:-:S07]  /*1d50*/  @!P0 FFMA.FTZ R0, R13, 0.93318945169448852539, R0 ;  /* 0x3f6ee5810d008823 */ /* 0x000fce0000010000 */
.L_x_3991:
[----:B------:R-:W-:Y:S05]  /*1d60*/  BSYNC B1 ;  /* 0x0000000000017941 */ /* 0x000fea0003800000 */
.L_x_3989:
        /* <DEDUP_REMOVED lines=27> */
.L_x_3979:
        /* <DEDUP_REMOVED lines=16> */
[----:B------:R-:W0:Y:S02]  /*2020*/  MUFU.SQRT R14, R14 ;  /* 0x0000000e000e7308 */ /* 0x000e240000002000 */
[----:B0-----:R-:W-:Y:S01]  /*2030*/  @P0 FMUL.FTZ R2, R14, R7 ;  /* 0x000000070e020220 */ /* 0x001fe20000410000 */
[----:B------:R-:W-:Y:S01]  /*2040*/  FSETP.NEU.FTZ.AND P0, PT, R0, +INF , PT ;  /* 0x7f8000000000780b */ /* 0x000fe20003f1d000 */
[----:B------:R-:W-:-:S03]  /*2050*/  FFMA R7, -R11, R16, 1 ;  /* 0x3f8000000b077423 */ /* 0x000fc60000000110 */
[----:B------:R-:W-:Y:S01]  /*2060*/  FSEL R2, R2, +INF , P0 ;  /* 0x7f80000002027808 */ /* 0x000fe20000000000 */
[----:B------:R-:W-:Y:S01]  /*2070*/  FFMA R0, R16, R7, R16 ;  /* 0x0000000710007223 */ /* 0x000fe20000000010 */
[----:B------:R-:W-:-:S03]  /*2080*/  MOV R7, 0x3f800000 ;  /* 0x3f80000000077802 */ /* 0x000fc60000000f00 */
        /* <DEDUP_REMOVED lines=9> */
[----:B------:R-:W-:Y:S05]  /*2120*/  CALL.REL.NOINC `($__internal_3_$__cuda_sm3x_div_rn_ftz_f32_slowpath) ;  /* 0x0000009000c07944 */ /* 0x000fea0003c00000 */
.L_x_3993:
[----:B------:R-:W-:Y:S05]  /*2130*/  BSYNC B4 ;  /* 0x0000000000047941 */ /* 0x000fea0003800000 */
.L_x_3992:
        /* <DEDUP_REMOVED lines=18> */
.L_x_3995:
[----:B------:R-:W-:Y:S02]  /*2260*/  ISETP.GE.AND P0, PT, R9, RZ, PT ;  /* 0x000000ff0900720c */ /* 0x000fe40003f06270 */
[----:B------:R-:W-:-:S11]  /*2270*/  MOV R7, 0x3fd774eb ;  /* 0x3fd774eb00077802 */ /* 0x000fd60000000f00 */
[----:B------:R-:W-:-:S04]  /*2280*/  @P0 FFMA.FTZ R0, R7, 0.93318945169448852539, -R0 ;  /* 0x3f6ee58107000823 */ /* 0x000fc80000010800 */
[----:B------:R-:W-:-:S07]  /*2290*/  @!P0 FFMA.FTZ R0, R7, 0.93318945169448852539, R0 ;  /* 0x3f6ee58107008823 */ /* 0x000fce0000010000 */
.L_x_3996:
[----:B------:R-:W-:Y:S05]  /*22a0*/  BSYNC B1 ;  /* 0x0000000000017941 */ /* 0x000fea0003800000 */
.L_x_3994:
        /* <DEDUP_REMOVED lines=11> */
.L_x_3978:
        /* <DEDUP_REMOVED lines=23> */
.L_x_4000:
[----:B------:R-:W-:Y:S05]  /*24d0*/  BSYNC B4 ;  /* 0x0000000000047941 */ /* 0x000fea0003800000 */
.L_x_3999:
        /* <DEDUP_REMOVED lines=24> */
.L_x_3998:
        /* <DEDUP_REMOVED lines=12> */
.L_x_4002:
[----:B------:R-:W-:Y:S05]  /*2720*/  BSYNC B4 ;  /* 0x0000000000047941 */ /* 0x000fea0003800000 */
.L_x_4001:
        /* <DEDUP_REMOVED lines=38> */
.L_x_3997:
        /* <DEDUP_REMOVED lines=33> */
.L_x_4004:
[----:B------:R-:W-:Y:S05]  /*2ba0*/  BSYNC B4 ;  /* 0x0000000000047941 */ /* 0x000fea0003800000 */
.L_x_4003:
        /* <DEDUP_REMOVED lines=21> */
.L_x_3986:
[----:B------:R-:W-:Y:S05]  /*2d00*/  BSYNC B3 ;  /* 0x0000000000037941 */ /* 0x000fea0003800000 */
.L_x_3977:
[----:B------:R-:W-:Y:S01]  /*2d10*/  FADD.FTZ R7, R10, 0.69314718246459960938 ;  /* 0x3f3172180a077421 */ /* 0x000fe20000010000 */
[----:B------:R-:W-:-:S04]  /*2d20*/  LOP3.LUT R5, R0, 0x80000000, R5, 0xb8, !PT ;  /* 0x8000000000057812 */ /* 0x000fc800078eb805 */
[----:B------:R-:W-:Y:S01]  /*2d30*/  LOP3.LUT R6, R7, 0x80000000, R6, 0xb8, !PT ;  /* 0x8000000007067812 */ /* 0x000fe200078eb806 */
[----:B------:R-:W-:Y:S06]  /*2d40*/  BRA `(.L_x_3943) ;  /* 0x0000000000387947 */ /* 0x000fec0003800000 */
.L_x_3944:
        /* <DEDUP_REMOVED lines=14> */
.L_x_3943:
[----:B------:R-:W-:Y:S05]  /*2e30*/  BSYNC B0 ;  /* 0x0000000000007941 */ /* 0x000fea0003800000 */
.L_x_3942:
[----:B------:R-:W-:Y:S05]  /*2e40*/  WARPSYNC.ALL ;  /* 0x0000000000007948 */ /* 0x000fea0003800000 */
[----:B------:R-:W0:Y:S01]  /*2e50*/  S2R R7, SR_TID.X ;  /* 0x0000000000077919 */ /* 0x000e220000002100 */
[----:B------:R-:W-:Y:S01]  /*2e60*/  BSSY B0, `(.L_x_4005) ;  /* 0x00002bb000007945 */ /* 0x000fe20003800000 */
[----:B0-----:R-:W-:-:S04]  /*2e70*/  IADD3 R9, R7, 0x80, RZ ;  /* 0x0000008007097810 */ /* 0x001fc80007ffe0ff */
[----:B------:R-:W-:-:S13]  /*2e80*/  ISETP.GE.AND P0, PT, R9, R4, PT ;  /* 0x000000040900720c */ /* 0x000fda0003f06270 */
[----:B------:R-:W-:Y:S05]  /*2e90*/  @P0 BRA `(.L_x_4006) ;  /* 0x0000002800dc0947 */ /* 0x000fea0003800000 */
[--C-:B------:R-:W-:Y:S02]  /*2ea0*/  HADD2.F32 R8, -RZ, R12.reuse.H1_H1 ;  /* 0x3000000cff087230 */ /* 0x100fe40000004100 */
        /* <DEDUP_REMOVED lines=24> */
[CC--:B------:R-:W-:Y:S02]  /*3030*/  VIMNMX R12, R15.reuse, R20.reuse, !PT ;  /* 0x000000140f0c7248 */ /* 0x0c0fe40007fe0100 */
[----:B------:R-:W-:Y:S02]  /*3040*/  VIMNMX R2, R20, R17, !PT ;  /* 0x0000001114027248 */ /* 0x000fe40007fe0100 */
[----:B------:R-:W-:Y:S02]  /*3050*/  LOP3.LUT R14, R12, 0xfe000000, RZ, 0xc0, !PT ;  /* 0xfe0000000c0e7812 */ /* 0x000fe400078ec0ff */
[----:B------:R-:W-:Y:S02]  /*3060*/  LOP3.LUT R16, R2, 0xfe000000, RZ, 0xc0, !PT ;  /* 0xfe00000002107812 */ /* 0x000fe400078ec0ff */
[----:B------:R-:W-:Y:S02]  /*3070*/  VIMNMX R15, R15, R20, PT ;  /* 0x000000140f0f7248 */ /* 0x000fe40003fe0100 */
[----:B------:R-:W-:-:S02]  /*3080*/  IADD3 R19, -R14, 0x7e800000, RZ ;  /* 0x7e8000000e137810 */ /* 0x000fc40007ffe1ff */
[----:B------:R-:W-:Y:S02]  /*3090*/  VIMNMX R17, R20, R17, PT ;  /* 0x0000001114117248 */ /* 0x000fe40003fe0100 */
[----:B------:R-:W-:Y:S01]  /*30a0*/  IADD3 R21, -R16, 0x7e800000, RZ ;  /* 0x7e80000010157810 */ /* 0x000fe20007ffe1ff */
[CC--:B------:R-:W-:Y:S01]  /*30b0*/  FMUL.FTZ R20, R15.reuse, R19.reuse ;  /* 0x000000130f147220 */ /* 0x0c0fe20000410000 */
[----:B------:R-:W-:Y:S01]  /*30c0*/  FMUL.FTZ R19, R12, R19 ;  /* 0x000000130c137220 */ /* 0x000fe20000410000 */
[----:B------:R-:W-:Y:S02]  /*30d0*/  FSETP.NEU.FTZ.AND P0, PT, R15, RZ, PT ;  /* 0x000000ff0f00720b */ /* 0x000fe40003f1d000 */
[CC--:B------:R-:W-:Y:S01]  /*30e0*/  FMUL.FTZ R22, R17.reuse, R21.reuse ;  /* 0x0000001511167220 */ /* 0x0c0fe20000410000 */
        /* <DEDUP_REMOVED lines=72> */
.L_x_4012:
        /* <DEDUP_REMOVED lines=10> */
.L_x_4014:
[----:B------:R-:W-:-:S04]  /*3610*/  FADD.FTZ R12, -R0, R15 ;  /* 0x0000000f000c7221 */ /* 0x000fc80000010100 */
[----:B------:R-:W-:-:S07]  /*3620*/  FMUL.FTZ R12, R12, 0.5 ;  /* 0x3f0000000c0c7820 */ /* 0x000fce0000410000 */
.L_x_4015:
[----:B------:R-:W-:Y:S05]  /*3630*/  BSYNC B2 ;  /* 0x0000000000027941 */ /* 0x000fea0003800000 */
.L_x_4013:
        /* <DEDUP_REMOVED lines=11> */
.L_x_4017:
[----:B------:R-:W-:-:S04]  /*36f0*/  FADD.FTZ R14, R2, -R19 ;  /* 0x80000013020e7221 */ /* 0x000fc80000010000 */
[----:B------:R-:W-:-:S07]  /*3700*/  FMUL.FTZ R19, R14, 0.5 ;  /* 0x3f0000000e137820 */ /* 0x000fce0000410000 */
.L_x_4018:
[----:B------:R-:W-:Y:S05]  /*3710*/  BSYNC B2 ;  /* 0x0000000000027941 */ /* 0x000fea0003800000 */
.L_x_4016:
[----:B------:R-:W-:Y:S01]  /*3720*/  FADD.FTZ R19, R19, R12 ;  /* 0x0000000c13137221 */ /* 0x000fe20000010000 */
[----:B------:R-:W-:Y:S01]  /*3730*/  FADD.FTZ R12, R17, 1 ;  /* 0x3f800000110c7421 */ /* 0x000fe20000010000 */
[----:B------:R-:W-:Y:S01]  /*3740*/  HFMA2.MMA R21, -RZ, RZ, 1.875, 0 ;  /* 0x3f800000ff157435 */ /* 0x000fe200000001ff */
        /* <DEDUP_REMOVED lines=32> */
.L_x_4011:
[----:B------:R0:W1:Y:S02]  /*3950*/  MUFU.SQRT R12, R11 ;  /* 0x0000000b000c7308 */ /* 0x0000640000002000 */
.L_x_4010:
[----:B------:R-:W-:Y:S05]  /*3960*/  BSYNC B1 ;  /* 0x0000000000017941 */ /* 0x000fea0003800000 */
.L_x_4009:
        /* <DEDUP_REMOVED lines=9> */
[----:B0-----:R-:W-:Y:S01]  /*3a00*/  HFMA2.MMA R11, -RZ, RZ, 1.75, 0 ;  /* 0x3f000000ff0b7435 */ /* 0x001fe200000001ff */
        /* <DEDUP_REMOVED lines=25> */
.L_x_4022:
        /* <DEDUP_REMOVED lines=17> */
.L_x_4028:
[----:B------:R-:W-:-:S04]  /*3cb0*/  FADD.FTZ R0, -R0, R15 ;  /* 0x0000000f00007221 */ /* 0x000fc80000010100 */
[----:B------:R-:W-:-:S07]  /*3cc0*/  FMUL.FTZ R0, R0, 0.5 ;  /* 0x3f00000000007820 */ /* 0x000fce0000410000 */
.L_x_4029:
[----:B------:R-:W-:Y:S05]  /*3cd0*/  BSYNC B4 ;  /* 0x0000000000047941 */ /* 0x000fea0003800000 */
.L_x_4027:
[----:B------:R-:W-:Y:S01]  /*3ce0*/  FSETP.GEU.FTZ.AND P0, PT, R13, RZ, PT ;  /* 0x000000ff0d00720b */ /* 0x000fe20003f1e000 */
[----:B------:R-:W-:-:S12]  /*3cf0*/  BSSY B4, `(.L_x_4030) ;  /* 0x000000b000047945 */ /* 0x000fd80003800000 */
[----:B------:R-:W-:Y:S05]  /*3d00*/  @!P0 BRA `(.L_x_4031) ;  /* 0x00000000001c8947 */ /* 0x000fea0003800000 */
[----:B------:R-:W-:-:S13]  /*3d10*/  FSETP.NEU.FTZ.AND P0, PT, R13, RZ, PT ;  /* 0x000000ff0d00720b */ /* 0x000fda0003f1d000 */
[----:B------:R-:W-:Y:S01]  /*3d20*/  @P0 FADD.FTZ R2, R13, R2 ;  /* 0x000000020d020221 */ /* 0x000fe20000010000 */
[----:B0-----:R-:W-:-:S05]  /*3d30*/  @P0 FMUL.FTZ R11, R9, R9 ;  /* 0x00000009090b0220 */ /* 0x001fca0000410000 */
[----:B------:R-:W0:Y:S02]  /*3d40*/  @P0 MUFU.RCP R2, R2 ;  /* 0x0000000200020308 */ /* 0x000e240000001000 */
[----:B0-----:R-:W-:Y:S01]  /*3d50*/  @P0 FMUL.FTZ.D2 R11, R11, R2 ;  /* 0x000000020b0b0220 */ /* 0x001fe20000310000 */
[----:B------:R-:W-:Y:S01]  /*3d60*/  @!P0 FMUL.FTZ R11, |R9|, 0.5 ;  /* 0x3f000000090b8820 */ /* 0x000fe20000410200 */
[----:B------:R-:W-:Y:S06]  /*3d70*/  BRA `(.L_x_4032) ;  /* 0x0000000000087947 */ /* 0x000fec0003800000 */
.L_x_4031:
[----:B------:R-:W-:-:S04]  /*3d80*/  FADD.FTZ R2, -R13, R2 ;  /* 0x000000020d027221 */ /* 0x000fc80000010100 */
[----:B0-----:R-:W-:-:S07]  /*3d90*/  FMUL.FTZ R11, R2, 0.5 ;  /* 0x3f000000020b7820 */ /* 0x001fce0000410000 */
.L_x_4032:
[----:B------:R-:W-:Y:S05]  /*3da0*/  BSYNC B4 ;  /* 0x0000000000047941 */ /* 0x000fea0003800000 */
.L_x_4030:
[----:B------:R-:W-:Y:S01]  /*3db0*/  FADD.FTZ R0, R11, R0 ;  /* 0x000000000b007221 */ /* 0x000fe20000010000 */
[----:B------:R-:W-:-:S04]  /*3dc0*/  FADD.FTZ R17, R10, R17 ;  /* 0x000000110a117221 */ /* 0x000fc80000010000 */
[----:B------:R-:W-:-:S04]  /*3dd0*/  FMUL.FTZ R0, R17, R0 ;  /* 0x0000000011007220 */ /* 0x000fc80000410000 */
[----:B------:R0:W2:Y:S01]  /*3de0*/  MUFU.SQRT R13, R0 ;  /* 0x00000000000d7308 */ /* 0x0000a20000002000 */
[----:B------:R-:W-:Y:S05]  /*3df0*/  BRA `(.L_x_4033) ;  /* 0x0000000000487947 */ /* 0x000fea0003800000 */
.L_x_4026:
[----:B------:R-:W-:-:S13]  /*3e00*/  FSETP.GT.FTZ.AND P0, PT, R10, 1, PT ;  /* 0x3f8000000a00780b */ /* 0x000fda0003f14000 */
[----:B------:R-:W-:Y:S01]  /*3e10*/  @P0 FMUL.FTZ R14, R0, R13 ;  /* 0x0000000d000e0220 */ /* 0x000fe20000410000 */
[----:B0-----:R-:W-:-:S04]  /*3e20*/  @!P0 FADD.FTZ R11, -R10, 1 ;  /* 0x3f8000000a0b8421 */ /* 0x001fc80000010100 */
        /* <DEDUP_REMOVED lines=9> */
.L_x_4025:
[----:B------:R-:W-:Y:S01]  /*3ec0*/  FADD.FTZ R0, R17, 1 ;  /* 0x3f80000011007421 */ /* 0x000fe20000010000 */
[----:B0-----:R-:W-:Y:S01]  /*3ed0*/  MUFU.SQRT R11, R11 ;  /* 0x0000000b000b7308 */ /* 0x001fe20000002000 */
[----:B------:R-:W-:Y:S02]  /*3ee0*/  MOV R10, 0x3f800000 ;  /* 0x3f800000000a7802 */ /* 0x000fe40000000f00 */
[----:B------:R-:W-:-:S06]  /*3ef0*/  FMUL.FTZ R0, R0, 0.5 ;  /* 0x3f00000000007820 */ /* 0x000fcc0000410000 */
[----:B------:R-:W0:Y:S02]  /*3f00*/  MUFU.SQRT R0, R0 ;  /* 0x0000000000007308 */ /* 0x000e240000002000 */
[----:B0-----:R-:W-:-:S07]  /*3f10*/  FMUL.FTZ R13, R11, R0 ;  /* 0x000000000b0d7220 */ /* 0x001fce0000410000 */
.L_x_4033:
[----:B------:R-:W-:Y:S05]  /*3f20*/  BSYNC B2 ;  /* 0x0000000000027941 */ /* 0x000fea0003800000 */
.L_x_4024:
[----:B------:R-:W-:Y:S05]  /*3f30*/  BRA `(.L_x_4034) ;  /* 0x0000000000087947 */ /* 0x000fea0003800000 */
.L_x_4021:
[----:B------:R-:W-:Y:S01]  /*3f40*/  FMUL.FTZ R13, R17, 16777216 ;  /* 0x4b800000110d7820 */ /* 0x000fe20000410000 */
[----:B------:R-:W-:-:S07]  /*3f50*/  FMUL.FTZ R10, R10, 16777216 ;  /* 0x4b8000000a0a7820 */ /* 0x000fce0000410000 */
.L_x_4034:
[----:B------:R-:W-:Y:S05]  /*3f60*/  BSYNC B1 ;  /* 0x0000000000017941 */ /* 0x000fea0003800000 */
.L_x_4020:
[C---:B------:R-:W-:Y:S01]  /*3f70*/  FADD.FTZ R25, |R10|.reuse, -RZ ;  /* 0x800000ff0a197221 */ /* 0x040fe20000010200 */
[----:B0-2---:R-:W-:Y:S01]  /*3f80*/  FADD.FTZ R0, |R13|, -RZ ;  /* 0x800000ff0d007221 */ /* 0x005fe20000010200 */
        /* <DEDUP_REMOVED lines=15> */
.L_x_4036:
[----:B------:R-:W-:Y:S05]  /*4080*/  BSYNC B4 ;  /* 0x0000000000047941 */ /* 0x000fea0003800000 */
.L_x_4035:
        /* <DEDUP_REMOVED lines=18> */
.L_x_4038:
[----:B------:R-:W-:Y:S02]  /*41b0*/  ISETP.GE.AND P0, PT, R13, RZ, PT ;  /* 0x000000ff0d00720c */ /* 0x000fe40003f06270 */
[----:B------:R-:W-:-:S11]  /*41c0*/  MOV R15, 0x3fd774eb ;  /* 0x3fd774eb000f7802 */ /* 0x000fd60000000f00 */
[----:B------:R-:W-:-:S04]  /*41d0*/  @P0 FFMA.FTZ R0, R15, 0.93318945169448852539, -R0 ;  /* 0x3f6ee5810f000823 */ /* 0x000fc80000010800 */
[----:B------:R-:W-:-:S07]  /*41e0*/  @!P0 FFMA.FTZ R0, R15, 0.93318945169448852539, R0 ;  /* 0x3f6ee5810f008823 */ /* 0x000fce0000010000 */
.L_x_4039:
[----:B------:R-:W-:Y:S05]  /*41f0*/  BSYNC B1 ;  /* 0x0000000000017941 */ /* 0x000fea0003800000 */
.L_x_4037:
        /* <DEDUP_REMOVED lines=10> */
.L_x_4023:
[----:B------:R-:W-:Y:S05]  /*42a0*/  BSYNC B3 ;  /* 0x0000000000037941 */ /* 0x000fea0003800000 */
.L_x_4019:
[----:B------:R-:W-:Y:S02]  /*42b0*/  LOP3.LUT R8, R11, 0x80000000, R8, 0xb8, !PT ;  /* 0x800000000b087812 */ /* 0x000fe400078eb808 */
[----:B-1----:R-:W-:Y:S01]  /*42c0*/  LOP3.LUT R9, R12, 0x80000000, R9, 0xb8, !PT ;  /* 0x800000000c097812 */ /* 0x002fe200078eb809 */
[----:B------:R-:W-:Y:S06]  /*42d0*/  BRA `(.L_x_4006) ;  /* 0x0000001400cc7947 */ /* 0x000fec0003800000 */
.L_x_4008:
        /* <DEDUP_REMOVED lines=30> */
.L_x_4045:
[----:B------:R-:W-:Y:S05]  /*44c0*/  BSYNC B4 ;  /* 0x0000000000047941 */ /* 0x000fea0003800000 */
.L_x_4044:
        /* <DEDUP_REMOVED lines=18> */
.L_x_4047:
[----:B------:R-:W-:Y:S02]  /*45f0*/  ISETP.GE.AND P0, PT, R12, RZ, PT ;  /* 0x000000ff0c00720c */ /* 0x000fe40003f06270 */
[----:B------:R-:W-:-:S11]  /*4600*/  MOV R13, 0x3fd774eb ;  /* 0x3fd774eb000d7802 */ /* 0x000fd60000000f00 */
[----:B------:R-:W-:-:S04]  /*4610*/  @P0 FFMA.FTZ R0, R13, 0.93318945169448852539, -R0 ;  /* 0x3f6ee5810d000823 */ /* 0x000fc80000010800 */
[----:B------:R-:W-:-:S07]  /*4620*/  @!P0 FFMA.FTZ R0, R13, 0.93318945169448852539, R0 ;  /* 0x3f6ee5810d008823 */ /* 0x000fce0000010000 */
.L_x_4048:
[----:B------:R-:W-:Y:S05]  /*4630*/  BSYNC B1 ;  /* 0x0000000000017941 */ /* 0x000fea0003800000 */
.L_x_4046:
        /* <DEDUP_REMOVED lines=13> */
.L_x_4043:
        /* <DEDUP_REMOVED lines=12> */
.L_x_4051:
[----:B------:R-:W-:Y:S05]  /*47d0*/  BSYNC B4 ;  /* 0x0000000000047941 */ /* 0x000fea0003800000 */
.L_x_4050:
        /* <DEDUP_REMOVED lines=18> */
.L_x_4053:
[----:B------:R-:W-:Y:S02]  /*4900*/  ISETP.GE.AND P0, PT, R12, RZ, PT ;  /* 0x000000ff0c00720c */ /* 0x000fe40003f06270 */
[----:B------:R-:W-:-:S11]  /*4910*/  MOV R15, 0x3fd774eb ;  /* 0x3fd774eb000f7802 */ /* 0x000fd60000000f00 */
[----:B------:R-:W-:-:S04]  /*4920*/  @P0 FFMA.FTZ R0, R15, 0.93318945169448852539, -R0 ;  /* 0x3f6ee5810f000823 */ /* 0x000fc80000010800 */
[----:B------:R-:W-:-:S07]  /*4930*/  @!P0 FFMA.FTZ R0, R15, 0.93318945169448852539, R0 ;  /* 0x3f6ee5810f008823 */ /* 0x000fce0000010000 */
.L_x_4054:
[----:B------:R-:W-:Y:S05]  /*4940*/  BSYNC B1 ;  /* 0x0000000000017941 */ /* 0x000fea0003800000 */
.L_x_4052:
        /* <DEDUP_REMOVED lines=10> */
[----:B------:R-:W-:Y:S01]  /*49f0*/  FMUL.FTZ R20, R15, R15 ;  /* 0x0000000f0f147220 */ /* 0x000fe20000410000 */
[----:B------:R-:W-:-:S03]  /*4a00*/  FADD.FTZ R15, |R12|, |R11| ;  /* 0x4000000b0c0f7221 */ /* 0x000fc60000010200 */
[----:B------:R-:W-:-:S04]  /*4a10*/  FFMA.FTZ R20, R13, R13, R20 ;  /* 0x0000000d0d147223 */ /* 0x000fc80000010014 */
[----:B------:R-:W0:Y:S02]  /*4a20*/  MUFU.SQRT R13, R20 ;  /* 0x00000014000d7308 */ /* 0x000e240000002000 */
[----:B0-----:R-:W-:Y:S01]  /*4a30*/  @P0 FMUL.FTZ R2, R14, R13 ;  /* 0x0000000d0e020220 */ /* 0x001fe20000410000 */
[----:B------:R-:W-:Y:S01]  /*4a40*/  FSETP.NEU.FTZ.AND P0, PT, R10, +INF , PT ;  /* 0x7f8000000a00780b */ /* 0x000fe20003f1d000 */
[----:B------:R-:W-:-:S03]  /*4a50*/  HFMA2.MMA R10, -RZ, RZ, 2.04296875, -15.78125 ;  /* 0x4016cbe4ff0a7435 */ /* 0x000fc600000001ff */
[----:B------:R-:W-:Y:S02]  /*4a60*/  FSEL R2, R2, +INF , P0 ;  /* 0x7f80000002027808 */ /* 0x000fe40000000000 */
[----:B------:R-:W-:-:S04]  /*4a70*/  ISETP.GE.AND P0, PT, R12, RZ, PT ;  /* 0x000000ff0c00720c */ /* 0x000fc80003f06270 */
        /* <DEDUP_REMOVED lines=8> */
.L_x_4042:
        /* <DEDUP_REMOVED lines=33> */
.L_x_4056:
[----:B------:R-:W-:Y:S05]  /*4d10*/  BSYNC B4 ;  /* 0x0000000000047941 */ /* 0x000fea0003800000 */
.L_x_4055:
        /* <DEDUP_REMOVED lines=18> */
.L_x_4058:
[----:B------:R-:W-:Y:S02]  /*4e40*/  ISETP.GE.AND P0, PT, R12, RZ, PT ;  /* 0x000000ff0c00720c */ /* 0x000fe40003f06270 */
[----:B------:R-:W-:-:S11]  /*4e50*/  MOV R15, 0x3fd774eb ;  /* 0x3fd774eb000f7802 */ /* 0x000fd60000000f00 */
[----:B------:R-:W-:-:S04]  /*4e60*/  @P0 FFMA.FTZ R0, R15, 0.93318945169448852539, -R0 ;  /* 0x3f6ee5810f000823 */ /* 0x000fc80000010800 */
[----:B------:R-:W-:-:S07]  /*4e70*/  @!P0 FFMA.FTZ R0, R15, 0.93318945169448852539, R0 ;  /* 0x3f6ee5810f008823 */ /* 0x000fce0000010000 */
.L_x_4059:
[----:B------:R-:W-:Y:S05]  /*4e80*/  BSYNC B1 ;  /* 0x0000000000017941 */ /* 0x000fea0003800000 */
.L_x_4057:
        /* <DEDUP_REMOVED lines=11> */
.L_x_4041:
        /* <DEDUP_REMOVED lines=23> */
.L_x_4063:
[----:B------:R-:W-:Y:S05]  /*50b0*/  BSYNC B4 ;  /* 0x0000000000047941 */ /* 0x000fea0003800000 */
.L_x_4062:
        /* <DEDUP_REMOVED lines=20> */
[----:B------:R-:W-:Y:S01]  /*5200*/  LOP3.LUT R15, R13, 0x80000000, R8, 0xb8, !PT ;  /* 0x800000000d0f7812 */ /* 0x000fe200078eb808 */
[----:B0-----:R-:W-:-:S03]  /*5210*/  FMUL.FTZ.D2 R13, R11, 0.69314718246459960938 ;  /* 0x3f3172180b0d7820 */ /* 0x001fc60000310000 */
[----:B------:R-:W-:Y:S01]  /*5220*/  FSEL R15, R10, R15, P0 ;  /* 0x0000000f0a0f7208 */ /* 0x000fe20000000000 */
[----:B------:R-:W-:Y:S06]  /*5230*/  BRA `(.L_x_4049) ;  /* 0x0000000400a87947 */ /* 0x000fec0003800000 */
.L_x_4061:
        /* <DEDUP_REMOVED lines=12> */
.L_x_4065:
[----:B------:R-:W-:Y:S05]  /*5300*/  BSYNC B4 ;  /* 0x0000000000047941 */ /* 0x000fea0003800000 */
.L_x_4064:
        /* <DEDUP_REMOVED lines=38> */
.L_x_4060:
        /* <DEDUP_REMOVED lines=19> */
[----:B------:R-:W-:Y:S01]  /*56a0*/  FFMA R0, -R12, R11, 1 ;  /* 0x3f8000000c007423 */ /* 0x000fe2000000010b */
[----:B------:R-:W-:-:S02]  /*56b0*/  HFMA2.MMA R13, -RZ, RZ, 1.875, 0 ;  /* 0x3f800000ff0d7435 */ /* 0x000fc400000001ff */
        /* <DEDUP_REMOVED lines=12> */
.L_x_4067:
[----:B------:R-:W-:Y:S05]  /*5780*/  BSYNC B4 ;  /* 0x0000000000047941 */ /* 0x000fea0003800000 */
.L_x_4066:
        /* <DEDUP_REMOVED lines=21> */
.L_x_4049:
[----:B------:R-:W-:Y:S05]  /*58e0*/  BSYNC B3 ;  /* 0x0000000000037941 */ /* 0x000fea0003800000 */
.L_x_4040:
[----:B------:R-:W-:Y:S01]  /*58f0*/  FADD.FTZ R0, R13, 0.69314718246459960938 ;  /* 0x3f3172180d007421 */ /* 0x000fe20000010000 */
[----:B------:R-:W-:-:S04]  /*5900*/  LOP3.LUT R8, R15, 0x80000000, R8, 0xb8, !PT ;  /* 0x800000000f087812 */ /* 0x000fc800078eb808 */
[----:B------:R-:W-:Y:S01]  /*5910*/  LOP3.LUT R9, R0, 0x80000000, R9, 0xb8, !PT ;  /* 0x8000000000097812 */ /* 0x000fe200078eb809 */
[----:B------:R-:W-:Y:S06]  /*5920*/  BRA `(.L_x_4006) ;  /* 0x0000000000387947 */ /* 0x000fec0003800000 */
.L_x_4007:
        /* <DEDUP_REMOVED lines=14> */
.L_x_4006:
[----:B------:R-:W-:Y:S05]  /*5a10*/  BSYNC B0 ;  /* 0x0000000000007941 */ /* 0x000fea0003800000 */
.L_x_4005:
[----:B------:R-:W-:Y:S05]  /*5a20*/  WARPSYNC.ALL ;  /* 0x0000000000007948 */ /* 0x000fea0003800000 */
[----:B------:R-:W-:Y:S01]  /*5a30*/  IADD3 R11, R7, 0x100, RZ ;  /* 0x00000100070b7810 */ /* 0x000fe20007ffe0ff */
[----:B------:R-:W-:Y:S03]  /*5a40*/  BSSY B0, `(.L_x_4068) ;  /* 0x00002ba000007945 */ /* 0x000fe60003800000 */
        /* <DEDUP_REMOVED lines=27> */
[CC--:B------:R-:W-:Y:S02]  /*5c00*/  VIMNMX R14, R17.reuse, R20.reuse, !PT ;  /* 0x00000014110e7248 */ /* 0x0c0fe40007fe0100 */
[----:B------:R-:W-:Y:S02]  /*5c10*/  VIMNMX R2, R20, R19, !PT ;  /* 0x0000001314027248 */ /* 0x000fe40007fe0100 */
[----:B------:R-:W-:Y:S02]  /*5c20*/  LOP3.LUT R16, R14, 0xfe000000, RZ, 0xc0, !PT ;  /* 0xfe0000000e107812 */ /* 0x000fe400078ec0ff */
[----:B------:R-:W-:Y:S02]  /*5c30*/  VIMNMX R17, R17, R20, PT ;  /* 0x0000001411117248 */ /* 0x000fe40003fe0100 */
[----:B------:R-:W-:Y:S02]  /*5c40*/  IADD3 R21, -R16, 0x7e800000, RZ ;  /* 0x7e80000010157810 */ /* 0x000fe40007ffe1ff */
[----:B------:R-:W-:-:S02]  /*5c50*/  LOP3.LUT R18, R2, 0xfe000000, RZ, 0xc0, !PT ;  /* 0xfe00000002127812 */ /* 0x000fc400078ec0ff */
[----:B------:R-:W-:Y:S01]  /*5c60*/  VIMNMX R19, R20, R19, PT ;  /* 0x0000001314137248 */ /* 0x000fe20003fe0100 */
[CC--:B------:R-:W-:Y:S01]  /*5c70*/  FMUL.FTZ R20, R17.reuse, R21.reuse ;  /* 0x0000001511147220 */ /* 0x0c0fe20000410000 */
        /* <DEDUP_REMOVED lines=76> */
.L_x_4075:
        /* <DEDUP_REMOVED lines=10> */
.L_x_4077:
[----:B------:R-:W-:-:S04]  /*61e0*/  FADD.FTZ R14, -R0, R17 ;  /* 0x00000011000e7221 */ /* 0x000fc80000010100 */
[----:B------:R-:W-:-:S07]  /*61f0*/  FMUL.FTZ R14, R14, 0.5 ;  /* 0x3f0000000e0e7820 */ /* 0x000fce0000410000 */
.L_x_4078:
[----:B------:R-:W-:Y:S05]  /*6200*/  BSYNC B2 ;  /* 0x0000000000027941 */ /* 0x000fea0003800000 */
.L_x_4076:
        /* <DEDUP_REMOVED lines=11> */
.L_x_4080:
[----:B------:R-:W-:-:S04]  /*62c0*/  FADD.FTZ R16, R2, -R19 ;  /* 0x8000001302107221 */ /* 0x000fc80000010000 */
[----:B------:R-:W-:-:S07]  /*62d0*/  FMUL.FTZ R19, R16, 0.5 ;  /* 0x3f00000010137820 */ /* 0x000fce0000410000 */
.L_x_4081:
[----:B------:R-:W-:Y:S05]  /*62e0*/  BSYNC B2 ;  /* 0x0000000000027941 */ /* 0x000fea0003800000 */
.L_x_4079:
        /* <DEDUP_REMOVED lines=35> */
.L_x_4074:
[----:B------:R0:W1:Y:S02]  /*6520*/  MUFU.SQRT R16, R13 ;  /* 0x0000000d00107308 */ /* 0x0000640000002000 */
.L_x_4073:
[----:B------:R-:W-:Y:S05]  /*6530*/  BSYNC B1 ;  /* 0x0000000000017941 */ /* 0x000fea0003800000 */
.L_x_4072:
        /* <DEDUP_REMOVED lines=35> */
.L_x_4085:
        /* <DEDUP_REMOVED lines=17> */
.L_x_4091:
[----:B------:R-:W-:-:S04]  /*6880*/  FADD.FTZ R0, -R0, R17 ;  /* 0x0000001100007221 */ /* 0x000fc80000010100 */
[----:B------:R-:W-:-:S07]  /*6890*/  FMUL.FTZ R0, R0, 0.5 ;  /* 0x3f00000000007820 */ /* 0x000fce0000410000 */
.L_x_4092:
[----:B------:R-:W-:Y:S05]  /*68a0*/  BSYNC B4 ;  /* 0x0000000000047941 */ /* 0x000fea0003800000 */
.L_x_4090:
        /* <DEDUP_REMOVED lines=10> */
.L_x_4094:
[----:B------:R-:W-:-:S04]  /*6950*/  FADD.FTZ R2, -R15, R2 ;  /* 0x000000020f027221 */ /* 0x000fc80000010100 */
[----:B0-----:R-:W-:-:S07]  /*6960*/  FMUL.FTZ R13, R2, 0.5 ;  /* 0x3f000000020d7820 */ /* 0x001fce0000410000 */
.L_x_4095:
[----:B------:R-:W-:Y:S05]  /*6970*/  BSYNC B4 ;  /* 0x0000000000047941 */ /* 0x000fea0003800000 */
.L_x_4093:
[----:B------:R-:W-:Y:S01]  /*6980*/  FADD.FTZ R0, R13, R0 ;  /* 0x000000000d007221 */ /* 0x000fe20000010000 */
[----:B------:R-:W-:-:S04]  /*6990*/  FADD.FTZ R21, R12, R21 ;  /* 0x000000150c157221 */ /* 0x000fc80000010000 */
[----:B------:R-:W-:-:S06]  /*69a0*/  FMUL.FTZ R21, R21, R0 ;  /* 0x0000000015157220 */ /* 0x000fcc0000410000 */
[----:B------:R-:W0:Y:S01]  /*69b0*/  MUFU.SQRT R21, R21 ;  /* 0x0000001500157308 */ /* 0x000e220000002000 */
[----:B------:R-:W-:Y:S05]  /*69c0*/  BRA `(.L_x_4096) ;  /* 0x0000000000487947 */ /* 0x000fea0003800000 */
.L_x_4089:
        /* <DEDUP_REMOVED lines=12> */
.L_x_4088:
[----:B------:R-:W-:Y:S01]  /*6a90*/  FADD.FTZ R0, R21, 1 ;  /* 0x3f80000015007421 */ /* 0x000fe20000010000 */
[----:B0-----:R-:W-:Y:S01]  /*6aa0*/  MUFU.SQRT R13, R13 ;  /* 0x0000000d000d7308 */ /* 0x001fe20000002000 */
[----:B------:R-:W-:Y:S02]  /*6ab0*/  MOV R12, 0x3f800000 ;  /* 0x3f800000000c7802 */ /* 0x000fe40000000f00 */
[----:B------:R-:W-:-:S06]  /*6ac0*/  FMUL.FTZ R0, R0, 0.5 ;  /* 0x3f00000000007820 */ /* 0x000fcc0000410000 */
[----:B------:R-:W0:Y:S02]  /*6ad0*/  MUFU.SQRT R0, R0 ;  /* 0x0000000000007308 */ /* 0x000e240000002000 */
[----:B0-----:R-:W-:-:S07]  /*6ae0*/  FMUL.FTZ R21, R13, R0 ;  /* 0x000000000d157220 */ /* 0x001fce0000410000 */
.L_x_4096:
[----:B------:R-:W-:Y:S05]  /*6af0*/  BSYNC B2 ;  /* 0x0000000000027941 */ /* 0x000fea0003800000 */
.L_x_4087:
[----:B------:R-:W-:Y:S05]  /*6b00*/  BRA `(.L_x_4097) ;  /* 0x0000000000087947 */ /* 0x000fea0003800000 */
.L_x_4084:
[----:B------:R-:W-:Y:S01]  /*6b10*/  FMUL.FTZ R21, R21, 16777216 ;  /* 0x4b80000015157820 */ /* 0x000fe20000410000 */
[----:B------:R-:W-:-:S07]  /*6b20*/  FMUL.FTZ R12, R12, 16777216 ;  /* 0x4b8000000c0c7820 */ /* 0x000fce0000410000 */
.L_x_4097:
[----:B------:R-:W-:Y:S05]  /*6b30*/  BSYNC B1 ;  /* 0x0000000000017941 */ /* 0x000fea0003800000 */
.L_x_4083:
[C---:B------:R-:W-:Y:S01]  /*6b40*/  FADD.FTZ R25, |R12|.reuse, -RZ ;  /* 0x800000ff0c197221 */ /* 0x040fe20000010200 */
[----:B0-----:R-:W-:Y:S01]  /*6b50*/  FADD.FTZ R0, |R21|, -RZ ;  /* 0x800000ff15007221 */ /* 0x001fe20000010200 */
        /* <DEDUP_REMOVED lines=15> */
.L_x_4099:
[----:B------:R-:W-:Y:S05]  /*6c50*/  BSYNC B4 ;  /* 0x0000000000047941 */ /* 0x000fea0003800000 */
.L_x_4098:
        /* <DEDUP_REMOVED lines=18> */
.L_x_4101:
[----:B------:R-:W-:Y:S02]  /*6d80*/  ISETP.GE.AND P0, PT, R21, RZ, PT ;  /* 0x000000ff1500720c */ /* 0x000fe40003f06270 */
[----:B------:R-:W-:-:S11]  /*6d90*/  MOV R15, 0x3fd774eb ;  /* 0x3fd774eb000f7802 */ /* 0x000fd60000000f00 */
[----:B------:R-:W-:-:S04]  /*6da0*/  @P0 FFMA.FTZ R0, R15, 0.93318945169448852539, -R0 ;  /* 0x3f6ee5810f000823 */ /* 0x000fc80000010800 */
[----:B------:R-:W-:-:S07]  /*6db0*/  @!P0 FFMA.FTZ R0, R15, 0.93318945169448852539, R0 ;  /* 0x3f6ee5810f008823 */ /* 0x000fce0000010000 */
.L_x_4102:
[----:B------:R-:W-:Y:S05]  /*6dc0*/  BSYNC B1 ;  /* 0x0000000000017941 */ /* 0x000fea0003800000 */
.L_x_4100:
        /* <DEDUP_REMOVED lines=10> */
.L_x_4086:
[----:B------:R-:W-:Y:S05]  /*6e70*/  BSYNC B3 ;  /* 0x0000000000037941 */ /* 0x000fea0003800000 */
.L_x_4082:
[----:B------:R-:W-:Y:S02]  /*6e80*/  LOP3.LUT R10, R13, 0x80000000, R10, 0xb8, !PT ;  /* 0x800000000d0a7812 */ /* 0x000fe400078eb80a */
[----:B-1----:R-:W-:Y:S01]  /*6e90*/  LOP3.LUT R11, R16, 0x80000000, R11, 0xb8, !PT ;  /* 0x80000000100b7812 */ /* 0x002fe200078eb80b */
[----:B------:R-:W-:Y:S06]  /*6ea0*/  BRA `(.L_x_4069) ;  /* 0x0000001400cc7947 */ /* 0x000fec0003800000 */
.L_x_4071:
        /* <DEDUP_REMOVED lines=30> */
.L_x_4108:
[----:B------:R-:W-:Y:S05]  /*7090*/  BSYNC B4 ;  /* 0x0000000000047941 */ /* 0x000fea0003800000 */
.L_x_4107:
        /* <DEDUP_REMOVED lines=18> */
.L_x_4110:
[----:B------:R-:W-:Y:S02]  /*71c0*/  ISETP.GE.AND P0, PT, R16, RZ, PT ;  /* 0x000000ff1000720c */ /* 0x000fe40003f06270 */
[----:B------:R-:W-:-:S11]  /*71d0*/  MOV R15, 0x3fd774eb ;  /* 0x3fd774eb000f7802 */ /* 0x000fd60000000f00 */
[----:B------:R-:W-:-:S04]  /*71e0*/  @P0 FFMA.FTZ R0, R15, 0.93318945169448852539, -R0 ;  /* 0x3f6ee5810f000823 */ /* 0x000fc80000010800 */
[----:B------:R-:W-:-:S07]  /*71f0*/  @!P0 FFMA.FTZ R0, R15, 0.93318945169448852539, R0 ;  /* 0x3f6ee5810f008823 */ /* 0x000fce0000010000 */
.L_x_4111:
[----:B------:R-:W-:Y:S05]  /*7200*/  BSYNC B1 ;  /* 0x0000000000017941 */ /* 0x000fea0003800000 */
.L_x_4109:
        /* <DEDUP_REMOVED lines=13> */
.L_x_4106:
        /* <DEDUP_REMOVED lines=12> */
.L_x_4114:
[----:B------:R-:W-:Y:S05]  /*73a0*/  BSYNC B4 ;  /* 0x0000000000047941 */ /* 0x000fea0003800000 */
.L_x_4113:
        /* <DEDUP_REMOVED lines=18> */
.L_x_4116:
[----:B------:R-:W-:Y:S02]  /*74d0*/  ISETP.GE.AND P0, PT, R16, RZ, PT ;  /* 0x000000ff1000720c */ /* 0x000fe40003f06270 */
[----:B------:R-:W-:-:S11]  /*74e0*/  MOV R15, 0x3fd774eb ;  /* 0x3fd774eb000f7802 */ /* 0x000fd60000000f00 */
[----:B------:R-:W-:-:S04]  /*74f0*/  @P0 FFMA.FTZ R0, R15, 0.93318945169448852539, -R0 ;  /* 0x3f6ee5810f000823 */ /* 0x000fc80000010800 */
[----:B------:R-:W-:-:S07]  /*7500*/  @!P0 FFMA.FTZ R0, R15, 0.93318945169448852539, R0 ;  /* 0x3f6ee5810f008823 */ /* 0x000fce0000010000 */
.L_x_4117:
[----:B------:R-:W-:Y:S05]  /*7510*/  BSYNC B1 ;  /* 0x0000000000017941 */ /* 0x000fea0003800000 */
.L_x_4115:
        /* <DEDUP_REMOVED lines=15> */
[----:B------:R-:W-:Y:S01]  /*7610*/  HFMA2.MMA R12, -RZ, RZ, 2.04296875, -15.78125 ;  /* 0x4016cbe4ff0c7435 */ /* 0x000fe200000001ff */
[----:B------:R-:W-:Y:S02]  /*7620*/  FADD.FTZ R15, |R16|, |R13| ;  /* 0x4000000d100f7221 */ /* 0x000fe40000010200 */
        /* <DEDUP_REMOVED lines=10> */
.L_x_4105:
[----:B------:R-:W-:Y:S01]  /*76d0*/  FMUL.FTZ R0, R16, 0.36787945032119750977 ;  /* 0x3ebc5ab210007820 */ /* 0x000fe20000410000 */
[----:B------:R-:W-:Y:S01]  /*76e0*/  FMUL.FTZ R2, R13, 0.36787945032119750977 ;  /* 0x3ebc5ab20d027820 */ /* 0x000fe20000410000 */
[----:B------:R-:W-:Y:S01]  /*76f0*/  MUFU.RCP R17, R18 ;  /* 0x0000001200117308 */ /* 0x000fe20000001000 */
[----:B------:R-:W-:Y:S01]  /*7700*/  MOV R21, 0x3f800000 ;  /* 0x3f80000000157802 */ /* 0x000fe20000000f00 */
[----:B------:R-:W-:Y:S01]  /*7710*/  FADD.FTZ R0, |R0|, -RZ ;  /* 0x800000ff00007221 */ /* 0x000fe20000010200 */
[----:B------:R-:W-:Y:S01]  /*7720*/  FADD.FTZ R15, |R2|, -RZ ;  /* 0x800000ff020f7221 */ /* 0x000fe20000010200 */
[----:B------:R-:W-:Y:S04]  /*7730*/  BSSY B4, `(.L_x_4118) ;  /* 0x000001b000047945 */ /* 0x000fe80003800000 */
[----:B------:R-:W-:-:S02]  /*7740*/  VIMNMX R2, R0, R15, !PT ;  /* 0x0000000f00027248 */ /* 0x000fc40007fe0100 */
        /* <DEDUP_REMOVED lines=25> */
.L_x_4119:
[----:B------:R-:W-:Y:S05]  /*78e0*/  BSYNC B4 ;  /* 0x0000000000047941 */ /* 0x000fea0003800000 */
.L_x_4118:
        /* <DEDUP_REMOVED lines=18> */
.L_x_4121:
[----:B------:R-:W-:Y:S02]  /*7a10*/  ISETP.GE.AND P0, PT, R16, RZ, PT ;  /* 0x000000ff1000720c */ /* 0x000fe40003f06270 */
[----:B------:R-:W-:-:S11]  /*7a20*/  MOV R15, 0x3fd774eb ;  /* 0x3fd774eb000f7802 */ /* 0x000fd60000000f00 */
[----:B------:R-:W-:-:S04]  /*7a30*/  @P0 FFMA.FTZ R0, R15, 0.93318945169448852539, -R0 ;  /* 0x3f6ee5810f000823 */ /* 0x000fc80000010800 */
[----:B------:R-:W-:-:S07]  /*7a40*/  @!P0 FFMA.FTZ R0, R15, 0.93318945169448852539, R0 ;  /* 0x3f6ee5810f008823 */ /* 0x000fce0000010000 */
.L_x_4122:
[----:B------:R-:W-:Y:S05]  /*7a50*/  BSYNC B1 ;  /* 0x0000000000017941 */ /* 0x000fea0003800000 */
.L_x_4120:
        /* <DEDUP_REMOVED lines=11> */
.L_x_4104:
        /* <DEDUP_REMOVED lines=23> */
.L_x_4126:
[----:B------:R-:W-:Y:S05]  /*7c80*/  BSYNC B4 ;  /* 0x0000000000047941 */ /* 0x000fea0003800000 */
.L_x_4125:
        /* <DEDUP_REMOVED lines=24> */
.L_x_4124:
        /* <DEDUP_REMOVED lines=12> */
.L_x_4128:
[----:B------:R-:W-:Y:S05]  /*7ed0*/  BSYNC B4 ;  /* 0x0000000000047941 */ /* 0x000fea0003800000 */
.L_x_4127:
        /* <DEDUP_REMOVED lines=8> */
[C---:B------:R-:W-:Y:S01]  /*7f60*/  FFMA.FTZ R18, R13.reuse, R18, -0.015681877732276916504 ;  /* 0xbc8077480d127423 */ /* 0x040fe20000010012 */
[----:B------:R-:W-:Y:S01]  /*7f70*/  FSETP.NEU.FTZ.AND P1, PT, R16, RZ, PT ;  /* 0x000000ff1000720b */ /* 0x000fe20003f3d000 */
[-C--:B------:R-:W-:Y:S01]  /*7f80*/  FMUL.FTZ R19, R14, R17.reuse ;  /* 0x000000110e137220 */ /* 0x080fe20000410000 */
[----:B------:R-:W-:Y:S01]  /*7f90*/  FMUL.FTZ R17, R2, R17 ;  /* 0x0000001102117220 */ /* 0x000fe20000410000 */
[----:B------:R-:W-:-:S02]  /*7fa0*/  FFMA.FTZ R18, R13, R18, 0.042200751602649688721 ;  /* 0x3d2cdab20d127423 */ /* 0x000fc40000010012 */
[----:B------:R-:W-:Y:S02]  /*7fb0*/  FMUL.FTZ R20, R19, R19 ;  /* 0x0000001313147220 */ /* 0x000fe40000410000 */
[----:B------:R-:W-:Y:S02]  /*7fc0*/  FFMA.FTZ R18, R13, R18, -0.074792981147766113281 ;  /* 0xbd992d100d127423 */ /* 0x000fe40000010012 */
        /* <DEDUP_REMOVED lines=23> */
.L_x_4123:
[----:B------:R-:W-:Y:S01]  /*8140*/  FMUL.FTZ R0, R11, 0.36787945032119750977 ;  /* 0x3ebc5ab20b007820 */ /* 0x000fe20000410000 */
[----:B------:R-:W-:Y:S01]  /*8150*/  FMUL.FTZ R2, R10, 0.36787945032119750977 ;  /* 0x3ebc5ab20a027820 */ /* 0x000fe20000410000 */
[----:B------:R-:W-:Y:S01]  /*8160*/  HFMA2.MMA R21, -RZ, RZ, 1.875, 0 ;  /* 0x3f800000ff157435 */ /* 0x000fe200000001ff */
        /* <DEDUP_REMOVED lines=30> */
.L_x_4130:
[----:B------:R-:W-:Y:S05]  /*8350*/  BSYNC B4 ;  /* 0x0000000000047941 */ /* 0x000fea0003800000 */
.L_x_4129:
        /* <DEDUP_REMOVED lines=21> */
.L_x_4112:
[----:B------:R-:W-:Y:S05]  /*84b0*/  BSYNC B3 ;  /* 0x0000000000037941 */ /* 0x000fea0003800000 */
.L_x_4103:
[----:B------:R-:W-:Y:S01]  /*84c0*/  FADD.FTZ R0, R21, 0.69314718246459960938 ;  /* 0x3f31721815007421 */ /* 0x000fe20000010000 */
[----:B------:R-:W-:-:S04]  /*84d0*/  LOP3.LUT R10, R15, 0x80000000, R10, 0xb8, !PT ;  /* 0x800000000f0a7812 */ /* 0x000fc800078eb80a */
[----:B------:R-:W-:Y:S01]  /*84e0*/  LOP3.LUT R11, R0, 0x80000000, R11, 0xb8, !PT ;  /* 0x80000000000b7812 */ /* 0x000fe200078eb80b */
[----:B------:R-:W-:Y:S06]  /*84f0*/  BRA `(.L_x_4069) ;  /* 0x0000000000387947 */ /* 0x000fec0003800000 */
.L_x_4070:
        /* <DEDUP_REMOVED lines=14> */
.L_x_4069:
[----:B------:R-:W-:Y:S05]  /*85e0*/  BSYNC B0 ;  /* 0x0000000000007941 */ /* 0x000fea0003800000 */
.L_x_4068:
        /* <DEDUP_REMOVED lines=31> */
[----:B------:R-:W-:Y:S02]  /*87e0*/  VIMNMX R18, R18, R19, PT ;  /* 0x0000001312127248 */ /* 0x000fe40003fe0100 */
[----:B------:R-:W-:Y:S02]  /*87f0*/  LOP3.LUT R17, R14, 0xfe000000, RZ, 0xc0, !PT ;  /* 0xfe0000000e117812 */ /* 0x000fe400078ec0ff */
[-C--:B------:R-:W-:Y:S02]  /*8800*/  VIMNMX R2, R19, R20.reuse, !PT ;  /* 0x0000001413027248 */ /* 0x080fe40007fe0100 */
[----:B------:R-:W-:Y:S02]  /*8810*/  IADD3 R23, -R17, 0x7e800000, RZ ;  /* 0x7e80000011177810 */ /* 0x000fe40007ffe1ff */
[----:B------:R-:W-:-:S02]  /*8820*/  VIMNMX R19, R19, R20, PT ;  /* 0x0000001413137248 */ /* 0x000fc40003fe0100 */
[----:B------:R-:W-:Y:S01]  /*8830*/  LOP3.LUT R20, R2, 0xfe000000, RZ, 0xc0, !PT ;  /* 0xfe00000002147812 */ /* 0x000fe200078ec0ff */
[-C--:B------:R-:W-:Y:S01]  /*8840*/  FMUL.FTZ R22, R18, R23.reuse ;  /* 0x0000001712167220 */ /* 0x080fe20000410000 */
[----:B------:R-:W-:Y:S01]  /*8850*/  FMUL.FTZ R23, R14, R23 ;  /* 0x000000170e177220 */ /* 0x000fe20000410000 */
[----:B------:R-:W-:Y:S02]  /*8860*/  FSETP.NEU.FTZ.AND P0, PT, R18, RZ, PT ;  /* 0x000000ff1200720b */ /* 0x000fe40003f1d000 */
[----:B------:R-:W-:Y:S01]  /*8870*/  FMUL.FTZ R22, R22, R22 ;  /* 0x0000001616167220 */ /* 0x000fe20000410000 */
[----:B------:R-:W-:Y:S02]  /*8880*/  IADD3 R24, -R20, 0x7e800000, RZ ;  /* 0x7e80000014187810 */ /* 0x000fe40007ffe1ff */
[----:B------:R-:W-:Y:S01]  /*8890*/  FSETP.NEU.FTZ.AND P2, PT, R19, RZ, PT ;  /* 0x000000ff1300720b */ /* 0x000fe20003f5d000 */
[----:B------:R-:W-:Y:S01]  /*88a0*/  FFMA.FTZ R22, R23, R23, R22 ;  /* 0x0000001717167223 */ /* 0x000fe20000010016 */
[----:B------:R-:W-:Y:S01]  /*88b0*/  LOP3.LUT R17, R17, 0x800000, RZ, 0xfc, !PT ;  /* 0x0080000011117812 */ /* 0x000fe200078efcff */
[-C--:B------:R-:W-:Y:S01]  /*88c0*/  FMUL.FTZ R23, R19, R24.reuse ;  /* 0x0000001813177220 */ /* 0x080fe20000410000 */
[----:B------:R-:W-:Y:S01]  /*88d0*/  FMUL.FTZ R24, R2, R24 ;  /* 0x0000001802187220 */ /* 0x000fe20000410000 */
[----:B------:R-:W-:-:S02]  /*88e0*/  LOP3.LUT R20, R20, 0x800000, RZ, 0xfc, !PT ;  /* 0x0080000014147812 */ /* 0x000fc400078efcff */
[----:B------:R-:W-:Y:S01]  /*88f0*/  FMUL.FTZ R23, R23, R23 ;  /* 0x0000001717177220 */ /* 0x000fe20000410000 */
[----:B------:R-:W0:Y:S01]  /*8900*/  MUFU.SQRT R22, R22 ;  /* 0x0000001600167308 */ /* 0x000e220000002000 */
[----:B------:R-:W-:Y:S02]  /*8910*/  FSETP.NEU.FTZ.AND P1, PT, R18, +INF , PT ;  /* 0x7f8000001200780b */ /* 0x000fe40003f3d000 */
[----:B------:R-:W-:-:S06]  /*8920*/  FFMA.FTZ R23, R24, R24, R23 ;  /* 0x0000001818177223 */ /* 0x000fcc0000010017 */
        /* <DEDUP_REMOVED lines=62> */
.L_x_4138:
        /* <DEDUP_REMOVED lines=10> */
.L_x_4140:
[----:B------:R-:W-:-:S04]  /*8db0*/  FADD.FTZ R14, -R0, R17 ;  /* 0x00000011000e7221 */ /* 0x000fc80000010100 */
[----:B------:R-:W-:-:S07]  /*8dc0*/  FMUL.FTZ R14, R14, 0.5 ;  /* 0x3f0000000e0e7820 */ /* 0x000fce0000410000 */
.L_x_4141:
[----:B------:R-:W-:Y:S05]  /*8dd0*/  BSYNC B2 ;  /* 0x0000000000027941 */ /* 0x000fea0003800000 */
.L_x_4139:
        /* <DEDUP_REMOVED lines=11> */
.L_x_4143:
[----:B------:R-:W-:-:S04]  /*8e90*/  FADD.FTZ R18, R2, -R19 ;  /* 0x8000001302127221 */ /* 0x000fc80000010000 */
[----:B------:R-:W-:-:S07]  /*8ea0*/  FMUL.FTZ R19, R18, 0.5 ;  /* 0x3f00000012137820 */ /* 0x000fce0000410000 */
.L_x_4144:
[----:B------:R-:W-:Y:S05]  /*8eb0*/  BSYNC B2 ;  /* 0x0000000000027941 */ /* 0x000fea0003800000 */
.L_x_4142:
        /* <DEDUP_REMOVED lines=35> */
.L_x_4137:
[----:B------:R0:W1:Y:S02]  /*90f0*/  MUFU.SQRT R18, R21 ;  /* 0x0000001500127308 */ /* 0x0000640000002000 */
.L_x_4136:
[----:B------:R-:W-:Y:S05]  /*9100*/  BSYNC B1 ;  /* 0x0000000000017941 */ /* 0x000fea0003800000 */
.L_x_4135:
        /* <DEDUP_REMOVED lines=15> */
[----:B------:R-:W2:Y:S02]  /*9200*/  MUFU.RSQ R15, R2 ;  /* 0x00000002000f7308 */ /* 0x000ea40000001400 */
[----:B--2---:R-:W-:Y:S01]  /*9210*/  FMUL.FTZ R16, R2, R15 ;  /* 0x0000000f02107220 */ /* 0x004fe20000410000 */
        /* <DEDUP_REMOVED lines=18> */
.L_x_4148:
        /* <DEDUP_REMOVED lines=17> */
.L_x_4154:
[----:B------:R-:W-:-:S04]  /*9450*/  FADD.FTZ R0, -R0, R17 ;  /* 0x0000001100007221 */ /* 0x000fc80000010100 */
[----:B------:R-:W-:-:S07]  /*9460*/  FMUL.FTZ R0, R0, 0.5 ;  /* 0x3f00000000007820 */ /* 0x000fce0000410000 */
.L_x_4155:
[----:B------:R-:W-:Y:S05]  /*9470*/  BSYNC B4 ;  /* 0x0000000000047941 */ /* 0x000fea0003800000 */
.L_x_4153:
        /* <DEDUP_REMOVED lines=10> */
.L_x_4157:
[----:B------:R-:W-:-:S04]  /*9520*/  FADD.FTZ R2, -R15, R2 ;  /* 0x000000020f027221 */ /* 0x000fc80000010100 */
[----:B------:R-:W-:-:S07]  /*9530*/  FMUL.FTZ R15, R2, 0.5 ;  /* 0x3f000000020f7820 */ /* 0x000fce0000410000 */
.L_x_4158:
[----:B------:R-:W-:Y:S05]  /*9540*/  BSYNC B4 ;  /* 0x0000000000047941 */ /* 0x000fea0003800000 */
.L_x_4156:
[----:B------:R-:W-:Y:S01]  /*9550*/  FADD.FTZ R0, R15, R0 ;  /* 0x000000000f007221 */ /* 0x000fe20000010000 */
[----:B------:R-:W-:-:S04]  /*9560*/  FADD.FTZ R23, R16, R23 ;  /* 0x0000001710177221 */ /* 0x000fc80000010000 */
[----:B------:R-:W-:-:S06]  /*9570*/  FMUL.FTZ R23, R23, R0 ;  /* 0x0000000017177220 */ /* 0x000fcc0000410000 */
[----:B------:R-:W2:Y:S01]  /*9580*/  MUFU.SQRT R23, R23 ;  /* 0x0000001700177308 */ /* 0x000ea20000002000 */
[----:B------:R-:W-:Y:S05]  /*9590*/  BRA `(.L_x_4159) ;  /* 0x0000000000487947 */ /* 0x000fea0003800000 */
.L_x_4152:
        /* <DEDUP_REMOVED lines=12> */
.L_x_4151:
[----:B------:R-:W-:Y:S01]  /*9660*/  FADD.FTZ R0, R23, 1 ;  /* 0x3f80000017007421 */ /* 0x000fe20000010000 */
[----:B0-----:R-:W-:Y:S01]  /*9670*/  MUFU.SQRT R21, R21 ;  /* 0x0000001500157308 */ /* 0x001fe20000002000 */
[----:B------:R-:W-:Y:S02]  /*9680*/  MOV R16, 0x3f800000 ;  /* 0x3f80000000107802 */ /* 0x000fe40000000f00 */
[----:B------:R-:W-:-:S06]  /*9690*/  FMUL.FTZ R0, R0, 0.5 ;  /* 0x3f00000000007820 */ /* 0x000fcc0000410000 */
[----:B------:R-:W0:Y:S02]  /*96a0*/  MUFU.SQRT R0, R0 ;  /* 0x0000000000007308 */ /* 0x000e240000002000 */
[----:B0-----:R-:W-:-:S07]  /*96b0*/  FMUL.FTZ R23, R21, R0 ;  /* 0x0000000015177220 */ /* 0x001fce0000410000 */
.L_x_4159:
[----:B------:R-:W-:Y:S05]  /*96c0*/  BSYNC B2 ;  /* 0x0000000000027941 */ /* 0x000fea0003800000 */
.L_x_4150:
[----:B------:R-:W-:Y:S05]  /*96d0*/  BRA `(.L_x_4160) ;  /* 0x0000000000087947 */ /* 0x000fea0003800000 */
.L_x_4147:
[----:B------:R-:W-:Y:S01]  /*96e0*/  FMUL.FTZ R23, R23, 16777216 ;  /* 0x4b80000017177820 */ /* 0x000fe20000410000 */
[----:B------:R-:W-:-:S07]  /*96f0*/  FMUL.FTZ R16, R16, 16777216 ;  /* 0x4b80000010107820 */ /* 0x000fce0000410000 */
.L_x_4160:
[----:B------:R-:W-:Y:S05]  /*9700*/  BSYNC B1 ;  /* 0x0000000000017941 */ /* 0x000fea0003800000 */
.L_x_4146:
        /* <DEDUP_REMOVED lines=17> */
.L_x_4162:
[----:B------:R-:W-:Y:S05]  /*9820*/  BSYNC B4 ;  /* 0x0000000000047941 */ /* 0x000fea0003800000 */
.L_x_4161:
        /* <DEDUP_REMOVED lines=18> */
.L_x_4164:
[----:B------:R-:W-:Y:S02]  /*9950*/  ISETP.GE.AND P0, PT, R23, RZ, PT ;  /* 0x000000ff1700720c */ /* 0x000fe40003f06270 */
[----:B------:R-:W-:-:S11]  /*9960*/  MOV R15, 0x3fd774eb ;  /* 0x3fd774eb000f7802 */ /* 0x000fd60000000f00 */
[----:B------:R-:W-:-:S04]  /*9970*/  @P0 FFMA.FTZ R0, R15, 0.93318945169448852539, -R0 ;  /* 0x3f6ee5810f000823 */ /* 0x000fc80000010800 */
[----:B------:R-:W-:-:S07]  /*9980*/  @!P0 FFMA.FTZ R0, R15, 0.93318945169448852539, R0 ;  /* 0x3f6ee5810f008823 */ /* 0x000fce0000010000 */
.L_x_4165:
[----:B------:R-:W-:Y:S05]  /*9990*/  BSYNC B1 ;  /* 0x0000000000017941 */ /* 0x000fea0003800000 */
.L_x_4163:
        /* <DEDUP_REMOVED lines=10> */
.L_x_4149:
[----:B------:R-:W-:Y:S05]  /*9a40*/  BSYNC B3 ;  /* 0x0000000000037941 */ /* 0x000fea0003800000 */
.L_x_4145:
[----:B------:R-:W-:Y:S02]  /*9a50*/  LOP3.LUT R12, R15, 0x80000000, R12, 0xb8, !PT ;  /* 0x800000000f0c7812 */ /* 0x000fe400078eb80c */
[----:B-1----:R-:W-:Y:S01]  /*9a60*/  LOP3.LUT R13, R18, 0x80000000, R13, 0xb8, !PT ;  /* 0x80000000120d7812 */ /* 0x002fe200078eb80d */
[----:B------:R-:W-:Y:S06]  /*9a70*/  BRA `(.L_x_4132) ;  /* 0x0000001400cc7947 */ /* 0x000fec0003800000 */
.L_x_4134:
        /* <DEDUP_REMOVED lines=30> */
.L_x_4171:
[----:B------:R-:W-:Y:S05]  /*9c60*/  BSYNC B4 ;  /* 0x0000000000047941 */ /* 0x000fea0003800000 */
.L_x_4170:
        /* <DEDUP_REMOVED lines=18> */
.L_x_4173:
[----:B------:R-:W-:Y:S02]  /*9d90*/  ISETP.GE.AND P0, PT, R21, RZ, PT ;  /* 0x000000ff1500720c */ /* 0x000fe40003f06270 */
[----:B------:R-:W-:-:S11]  /*9da0*/  MOV R15, 0x3fd774eb ;  /* 0x3fd774eb000f7802 */ /* 0x000fd60000000f00 */
[----:B------:R-:W-:-:S04]  /*9db0*/  @P0 FFMA.FTZ R0, R15, 0.93318945169448852539, -R0 ;  /* 0x3f6ee5810f000823 */ /* 0x000fc80000010800 */
[----:B------:R-:W-:-:S07]  /*9dc0*/  @!P0 FFMA.FTZ R0, R15, 0.93318945169448852539, R0 ;  /* 0x3f6ee5810f008823 */ /* 0x000fce0000010000 */
.L_x_4174:
[----:B------:R-:W-:Y:S05]  /*9dd0*/  BSYNC B1 ;  /* 0x0000000000017941 */ /* 0x000fea0003800000 */
.L_x_4172:
[C---:B------:R-:W-:Y:S01]  /*9de0*/  FSETP.NEU.FTZ.AND P0, PT, |R21|.reuse, |R18|, PT ;  /* 0x400000121500720b */ /* 0x040fe20003f1d200 */
        /* <DEDUP_REMOVED lines=12> */
.L_x_4169:
        /* <DEDUP_REMOVED lines=12> */
.L_x_4177:
[----:B------:R-:W-:Y:S05]  /*9f70*/  BSYNC B4 ;  /* 0x0000000000047941 */ /* 0x000fea0003800000 */
.L_x_4176:
        /* <DEDUP_REMOVED lines=18> */
.L_x_4179:
[----:B------:R-:W-:Y:S02]  /*a0a0*/  ISETP.GE.AND P0, PT, R21, RZ, PT ;  /* 0x000000ff1500720c */ /* 0x000fe40003f06270 */
[----:B------:R-:W-:-:S11]  /*a0b0*/  MOV R15, 0x3fd774eb ;  /* 0x3fd774eb000f7802 */ /* 0x000fd60000000f00 */
[----:B------:R-:W-:-:S04]  /*a0c0*/  @P0 FFMA.FTZ R0, R15, 0.93318945169448852539, -R0 ;  /* 0x3f6ee5810f000823 */ /* 0x000fc80000010800 */
[----:B------:R-:W-:-:S07]  /*a0d0*/  @!P0 FFMA.FTZ R0, R15, 0.93318945169448852539, R0 ;  /* 0x3f6ee5810f008823 */ /* 0x000fce0000010000 */
.L_x_4180:
[----:B------:R-:W-:Y:S05]  /*a0e0*/  BSYNC B1 ;  /* 0x0000000000017941 */ /* 0x000fea0003800000 */
.L_x_4178:
        /* <DEDUP_REMOVED lines=16> */
[C---:B------:R-:W-:Y:S02]  /*a1f0*/  FADD.FTZ R15, |R21|.reuse, |R18| ;  /* 0x40000012150f7221 */ /* 0x040fe40000010200 */
        /* <DEDUP_REMOVED lines=10> */
.L_x_4168:
[----:B------:R-:W-:Y:S01]  /*a2a0*/  FMUL.FTZ R0, R21, 0.36787945032119750977 ;  /* 0x3ebc5ab215007820 */ /* 0x000fe20000410000 */
[----:B------:R-:W-:Y:S01]  /*a2b0*/  FMUL.FTZ R2, R18, 0.36787945032119750977 ;  /* 0x3ebc5ab212027820 */ /* 0x000fe20000410000 */
[----:B------:R-:W-:Y:S01]  /*a2c0*/  MOV R23, 0x3f800000 ;  /* 0x3f80000000177802 */ /* 0x000fe20000000f00 */
        /* <DEDUP_REMOVED lines=30> */
.L_x_4182:
[----:B------:R-:W-:Y:S05]  /*a4b0*/  BSYNC B4 ;  /* 0x0000000000047941 */ /* 0x000fea0003800000 */
.L_x_4181:
        /* <DEDUP_REMOVED lines=18> */
.L_x_4184:
[----:B------:R-:W-:Y:S02]  /*a5e0*/  ISETP.GE.AND P0, PT, R21, RZ, PT ;  /* 0x000000ff1500720c */ /* 0x000fe40003f06270 */
[----:B------:R-:W-:-:S11]  /*a5f0*/  MOV R15, 0x3fd774eb ;  /* 0x3fd774eb000f7802 */ /* 0x000fd60000000f00 */
[----:B------:R-:W-:-:S04]  /*a600*/  @P0 FFMA.FTZ R0, R15, 0.93318945169448852539, -R0 ;  /* 0x3f6ee5810f000823 */ /* 0x000fc80000010800 */
[----:B------:R-:W-:-:S07]  /*a610*/  @!P0 FFMA.FTZ R0, R15, 0.93318945169448852539, R0 ;  /* 0x3f6ee5810f008823 */ /* 0x000fce0000010000 */
.L_x_4185:
[----:B------:R-:W-:Y:S05]  /*a620*/  BSYNC B1 ;  /* 0x0000000000017941 */ /* 0x000fea0003800000 */
.L_x_4183:
[C---:B------:R-:W-:Y:S01]  /*a630*/  FSETP.NEU.FTZ.AND P1, PT, |R21|.reuse, |R18|, PT ;  /* 0x400000121500720b */ /* 0x040fe20003f3d200 */
        /* <DEDUP_REMOVED lines=10> */
.L_x_4167:
        /* <DEDUP_REMOVED lines=23> */
.L_x_4189:
[----:B------:R-:W-:Y:S05]  /*a850*/  BSYNC B4 ;  /* 0x0000000000047941 */ /* 0x000fea0003800000 */
.L_x_4188:
        /* <DEDUP_REMOVED lines=24> */
.L_x_4187:
        /* <DEDUP_REMOVED lines=12> */
.L_x_4191:
[----:B------:R-:W-:Y:S05]  /*aaa0*/  BSYNC B4 ;  /* 0x0000000000047941 */ /* 0x000fea0003800000 */
.L_x_4190:
        /* <DEDUP_REMOVED lines=38> */
.L_x_4186:
        /* <DEDUP_REMOVED lines=33> */
.L_x_4193:
[----:B------:R-:W-:Y:S05]  /*af20*/  BSYNC B4 ;  /* 0x0000000000047941 */ /* 0x000fea0003800000 */
.L_x_4192:
        /* <DEDUP_REMOVED lines=21> */
.L_x_4175:
[----:B------:R-:W-:Y:S05]  /*b080*/  BSYNC B3 ;  /* 0x0000000000037941 */ /* 0x000fea0003800000 */
.L_x_4166:
[----:B------:R-:W-:Y:S01]  /*b090*/  FADD.FTZ R0, R23, 0.69314718246459960938 ;  /* 0x3f31721817007421 */ /* 0x000fe20000010000 */
[----:B------:R-:W-:-:S04]  /*b0a0*/  LOP3.LUT R12, R15, 0x80000000, R12, 0xb8, !PT ;  /* 0x800000000f0c7812 */ /* 0x000fc800078eb80c */
[----:B------:R-:W-:Y:S01]  /*b0b0*/  LOP3.LUT R13, R0, 0x80000000, R13, 0xb8, !PT ;  /* 0x80000000000d7812 */ /* 0x000fe200078eb80d */
[----:B------:R-:W-:Y:S06]  /*b0c0*/  BRA `(.L_x_4132) ;  /* 0x0000000000387947 */ /* 0x000fec0003800000 */
.L_x_4133:
        /* <DEDUP_REMOVED lines=14> */
.L_x_4132:
[----:B------:R-:W-:Y:S05]  /*b1b0*/  BSYNC B0 ;  /* 0x0000000000007941 */ /* 0x000fea0003800000 */
.L_x_4131:
[----:B------:R-:W-:Y:S05]  /*b1c0*/  WARPSYNC.ALL ;  /* 0x0000000000007948 */ /* 0x000fea0003800000 */
[----:B------:R-:W-:Y:S01]  /*b1d0*/  ISETP.GE.AND P0, PT, R7, R4, PT ;  /* 0x000000040700720c */ /* 0x000fe20003f06270 */
[----:B------:R-:W-:Y:S04]  /*b1e0*/  BSSY B0, `(.L_x_4194) ;  /* 0x000001b000007945 */ /* 0x000fe80003800000 */
[----:B------:R-:W-:Y:S08]  /*b1f0*/  BSSY B1, `(.L_x_4195) ;  /* 0x0000012000017945 */ /* 0x000ff00003800000 */
[----:B------:R-:W-:Y:S05]  /*b200*/  @P0 BRA `(.L_x_4196) ;  /* 0x0000000000400947 */ /* 0x000fea0003800000 */
[----:B------:R-:W1:Y:S01]  /*b210*/  S2R R0, SR_TID.X ;  /* 0x0000000000007919 */ /* 0x000e620000002100 */
[----:B------:R-:W2:Y:S01]  /*b220*/  LDC.64 R14, c[0x0][0x218] ;  /* 0x00008600ff0e7b82 */ /* 0x000ea20000000a00 */
[----:B------:R-:W-:Y:S02]  /*b230*/  F2FP.F16.F32.PACK_AB R5, R6, R5 ;  /* 0x000000050605723e */ /* 0x000fe400000000ff */
[----:B-1----:R-:W-:-:S05]  /*b240*/  LEA R7, R3, R0, 0x9 ;  /* 0x0000000003077211 */ /* 0x002fca00078e48ff */
[----:B--2---:R-:W-:Y:S01]  /*b250*/  IMAD.WIDE.U32 R14, R7, 0x4, R14 ;  /* 0x00000004070e7825 */ /* 0x004fe200078e000e */
[----:B------:R-:W-:-:S04]  /*b260*/  IADD3 R7, R0, 0x80, RZ ;  /* 0x0000008000077810 */ /* 0x000fc80007ffe0ff */
[----:B------:R1:W-:Y:S01]  /*b270*/  STG.E desc[UR4][R14.64], R5 ;  /* 0x000000050e007986 */ /* 0x0003e2000c101904 */
[----:B------:R-:W-:-:S13]  /*b280*/  ISETP.GE.AND P0, PT, R7, R4, PT ;  /* 0x000000040700720c */ /* 0x000fda0003f06270 */
[----:B------:R-:W-:Y:S05]  /*b290*/  @P0 BREAK B1 ;  /* 0x0000000000010942 */ /* 0x000fea0003800000 */
[----:B-1----:R-:W-:Y:S05]  /*b2a0*/  @P0 BRA `(.L_x_4197) ;  /* 0x0000000000380947 */ /* 0x002fea0003800000 */
[----:B------:R-:W1:Y:S01]  /*b2b0*/  LDC.64 R14, c[0x0][0x218] ;  /* 0x00008600ff0e7b82 */ /* 0x000e620000000a00 */
[----:B------:R-:W-:Y:S02]  /*b2c0*/  LEA R5, R3, R7, 0x9 ;  /* 0x0000000703057211 */ /* 0x000fe400078e48ff */
[----:B------:R-:W-:Y:S02]  /*b2d0*/  F2FP.F16.F32.PACK_AB R17, R9, R8 ;  /* 0x000000080911723e */ /* 0x000fe400000000ff */
[----:B------:R-:W-:Y:S01]  /*b2e0*/  IADD3 R7, R7, 0x80, RZ ;  /* 0x0000008007077810 */ /* 0x000fe20007ffe0ff */
[----:B-1----:R-:W-:-:S05]  /*b2f0*/  IMAD.WIDE.U32 R8, R5, 0x4, R14 ;  /* 0x0000000405087825 */ /* 0x002fca00078e000e */
[----:B------:R1:W-:Y:S02]  /*b300*/  STG.E desc[UR4][R8.64], R17 ;  /* 0x0000001108007986 */ /* 0x0003e4000c101904 */
.L_x_4196:
[----:B------:R-:W-:Y:S05]  /*b310*/  BSYNC B1 ;  /* 0x0000000000017941 */ /* 0x000fea0003800000 */
.L_x_4195:
[----:B------:R-:W-:-:S13]  /*b320*/  ISETP.GE.AND P0, PT, R7, R4, PT ;  /* 0x000000040700720c */ /* 0x000fda0003f06270 */
[----:B-1----:R-:W1:Y:S01]  /*b330*/  @!P0 LDC.64 R8, c[0x0][0x218] ;  /* 0x00008600ff088b82 */ /* 0x002e620000000a00 */
[----:B------:R-:W-:Y:S02]  /*b340*/  @!P0 LEA R5, R3, R7, 0x9 ;  /* 0x0000000703058211 */ /* 0x000fe400078e48ff */
[----:B------:R-:W-:Y:S02]  /*b350*/  @!P0 F2FP.F16.F32.PACK_AB R11, R11, R10 ;  /* 0x0000000a0b0b823e */ /* 0x000fe400000000ff */
[----:B------:R-:W-:Y:S01]  /*b360*/  @!P0 IADD3 R7, R7, 0x80, RZ ;  /* 0x0000008007078810 */ /* 0x000fe20007ffe0ff */
[----:B-1----:R-:W-:-:S05]  /*b370*/  @!P0 IMAD.WIDE.U32 R8, R5, 0x4, R8 ;  /* 0x0000000405088825 */ /* 0x002fca00078e0008 */
[----:B------:R1:W-:Y:S02]  /*b380*/  @!P0 STG.E desc[UR4][R8.64], R11 ;  /* 0x0000000b08008986 */ /* 0x0003e4000c101904 */
.L_x_4197:
[----:B------:R-:W-:Y:S05]  /*b390*/  BSYNC B0 ;  /* 0x0000000000007941 */ /* 0x000fea0003800000 */
.L_x_4194:
[----:B------:R-:W-:Y:S05]  /*b3a0*/  WARPSYNC.ALL ;  /* 0x0000000000007948 */ /* 0x000fea0003800000 */
[----:B------:R-:W-:-:S13]  /*b3b0*/  ISETP.GE.AND P0, PT, R7, R4, PT ;  /* 0x000000040700720c */ /* 0x000fda0003f06270 */
[----:B------:R-:W-:Y:S05]  /*b3c0*/  @P0 EXIT ;  /* 0x000000000000094d */ /* 0x000fea0003800000 */
[----:B------:R-:W2:Y:S01]  /*b3d0*/  LDC.64 R4, c[0x0][0x218] ;  /* 0x00008600ff047b82 */ /* 0x000ea20000000a00 */
[----:B------:R-:W-:Y:S02]  /*b3e0*/  LEA R3, R3, R7, 0x9 ;  /* 0x0000000703037211 */ /* 0x000fe400078e48ff */
[----:B------:R-:W-:-:S03]  /*b3f0*/  F2FP.F16.F32.PACK_AB R13, R13, R12 ;  /* 0x0000000c0d0d723e */ /* 0x000fc600000000ff */
[----:B--2---:R-:W-:-:S05]  /*b400*/  IMAD.WIDE.U32 R2, R3, 0x4, R4 ;  /* 0x0000000403027825 */ /* 0x004fca00078e0004 */
[----:B------:R-:W-:Y:S01]  /*b410*/  STG.E desc[UR4][R2.64], R13 ;  /* 0x0000000d02007986 */ /* 0x000fe2000c101904 */
[----:B------:R-:W-:Y:S05]  /*b420*/  EXIT ;  /* 0x000000000000794d */ /* 0x000fea0003800000 */
        .weak           $__internal_3_$__cuda_sm3x_div_rn_ftz_f32_slowpath
        .type           $__internal_3_$__cuda_sm3x_div_rn_ftz_f32_slowpath,@function
        .size           $__internal_3_$__cuda_sm3x_div_rn_ftz_f32_slowpath,(.L_x_20799 - $__internal_3_$__cuda_sm3x_div_rn_ftz_f32_slowpath)
$__internal_3_$__cuda_sm3x_div_rn_ftz_f32_slowpath:
        /* <DEDUP_REMOVED lines=32> */
.L_x_4200:
[----:B------:R-:W-:Y:S05]  /*b630*/  BSYNC B2 ;  /* 0x0000000000027941 */ /* 0x000fea0003800000 */
.L_x_4199:
        /* <DEDUP_REMOVED lines=27> */
.L_x_4206:
[----:B------:R-:W-:-:S07]  /*b7f0*/  LEA R0, R15, R0, 0x17 ;  /* 0x000000000f007211 */ /* 0x000fce00078eb8ff */
.L_x_4207:
[----:B------:R-:W-:Y:S05]  /*b800*/  BSYNC B2 ;  /* 0x0000000000027941 */ /* 0x000fea0003800000 */
.L_x_4205:
[----:B------:R-:W-:Y:S05]  /*b810*/  BRA `(.L_x_4208) ;  /* 0x0000000000207947 */ /* 0x000fea0003800000 */
.L_x_4204:
[----:B------:R-:W-:-:S04]  /*b820*/  LOP3.LUT R25, R20, 0x80000000, R25, 0x48, !PT ;  /* 0x8000000014197812 */ /* 0x000fc800078e4819 */
[----:B------:R-:W-:Y:S01]  /*b830*/  LOP3.LUT R0, R25, 0x7f800000, RZ, 0xfc, !PT ;  /* 0x7f80000019007812 */ /* 0x000fe200078efcff */
[----:B------:R-:W-:Y:S06]  /*b840*/  BRA `(.L_x_4208) ;  /* 0x0000000000147947 */ /* 0x000fec0003800000 */
.L_x_4203:
[----:B------:R-:W-:Y:S01]  /*b850*/  LOP3.LUT R0, R20, 0x80000000, R25, 0x48, !PT ;  /* 0x8000000014007812 */ /* 0x000fe200078e4819 */
[----:B------:R-:W-:Y:S06]  /*b860*/  BRA `(.L_x_4208) ;  /* 0x00000000000c7947 */ /* 0x000fec0003800000 */
.L_x_4202:
[----:B------:R-:W0:Y:S01]  /*b870*/  MUFU.RSQ R0, -QNAN ;  /* 0xffc0000000007908 */ /* 0x000e220000001400 */
[----:B------:R-:W-:Y:S05]  /*b880*/  BRA `(.L_x_4208) ;  /* 0x0000000000047947 */ /* 0x000fea0003800000 */
.L_x_4201:
[----:B------:R-:W-:-:S07]  /*b890*/  FADD.FTZ R0, R25, R20 ;  /* 0x0000001419007221 */ /* 0x000fce0000010000 */
.L_x_4208:
[----:B------:R-:W-:Y:S05]  /*b8a0*/  BSYNC B1 ;  /* 0x0000000000017941 */ /* 0x000fea0003800000 */
.L_x_4198:
[----:B------:R-:W-:Y:S01]  /*b8b0*/  HFMA2.MMA R15, -RZ, RZ, 0, 0 ;  /* 0x00000000ff0f7435 */ /* 0x000fe200000001ff */
[----:B------:R-:W-:-:S05]  /*b8c0*/  MOV R14, R2 ;  /* 0x00000002000e7202 */ /* 0x000fca0000000f00 */
[----:B0-----:R-:W-:Y:S05]  /*b8d0*/  RET.REL.NODEC R14 `(_ZN2at6native27unrolled_elementwise_kernelIZZZNS0_16asin_kernel_cudaERNS_18TensorIteratorBaseEENKUlvE_clEvENKUlvE1_clEvEUlN3c107complexINS6_4HalfEEEE_St5arrayIPcLm2EELi4E23TrivialOffsetCalculatorILi1EjESF_NS0_6memory15LoadWithoutCastENSG_16StoreWithoutCastEEEviT_T0_T2_T3_T4_T5_) ;  /* 0xffffff440ec87950 */ /* 0x001fea0003c3ffff */
.L_x_4209:
        /* <DEDUP_REMOVED lines=10> */
.L_x_20799:


//--------------------- .text._ZN2at6native29vectorized_elementwise_kernelILi2EZZZNS0_16asin_kernel_cudaERNS_18TensorIteratorBaseEENKUlvE_clEvENKUlvE1_clEvEUlN3c107complexINS6_4HalfEEEE_St5arrayIPcLm2EEEEviT0_T1_ --------------------------
	.section	.text._ZN2at6native29vectorized_elementwise_kernelILi2EZZZNS0_16asin_kernel_cudaERNS_18TensorIteratorBaseEENKUlvE_clEvENKUlvE1_clEvEUlN3c107complexINS6_4HalfEEEE_St5arrayIPcLm2EEEEviT0_T1_,"ax",@progbits
	.align	128
        .global         _ZN2at6native29vectorized_elementwise_kernelILi2EZZZNS0_16asin_kernel_cudaERNS_18TensorIteratorBaseEENKUlvE_clEvENKUlvE1_clEvEUlN3c107complexINS6_4HalfEEEE_St5arrayIPcLm2EEEEviT0_T1_
        .type           _ZN2at6native29vectorized_elementwise_kernelILi2EZZZNS0_16asin_kernel_cudaERNS_18TensorIteratorBaseEENKUlvE_clEvENKUlvE1_clEvEUlN3c107complexINS6_4HalfEEEE_St5arrayIPcLm2EEEEviT0_T1_,@function
        .size           _ZN2at6native29vectorized_elementwise_kernelILi2EZZZNS0_16asin_kernel_cudaERNS_18TensorIteratorBaseEENKUlvE_clEvENKUlvE1_clEvEUlN3c107complexINS6_4HalfEEEE_St5arrayIPcLm2EEEEviT0_T1_,(.L_x_20800 - _ZN2at6native29vectorized_elementwise_kernelILi2EZZZNS0_16asin_kernel_cudaERNS_18TensorIteratorBaseEENKUlvE_clEvENKUlvE1_clEvEUlN3c107complexINS6_4HalfEEEE_St5arrayIPcLm2EEEEviT0_T1_)
        .other          _ZN2at6native29vectorized_elementwise_kernelILi2EZZZNS0_16asin_kernel_cudaERNS_18TensorIteratorBaseEENKUlvE_clEvENKUlvE1_clEvEUlN3c107complexINS6_4HalfEEEE_St5arrayIPcLm2EEEEviT0_T1_,@"STO_CUDA_ENTRY STV_DEFAULT"
_ZN2at6native29vectorized_elementwise_kernelILi2EZZZNS0_16asin_kernel_cudaERNS_18TensorIteratorBaseEENKUlvE_clEvENKUlvE1_clEvEUlN3c107complexINS6_4HalfEEEE_St5arrayIPcLm2EEEEviT0_T1_:
.text._ZN2at6native29vectorized_elementwise_kernelILi2EZZZNS0_16asin_kernel_cudaERNS_18TensorIteratorBaseEENKUlvE_clEvENKUlvE1_clEvEUlN3c107complexINS6_4HalfEEEE_St5arrayIPcLm2EEEEviT0_T1_:
        /* <DEDUP_REMOVED lines=13> */
[----:B------:R0:W5:Y:S04]  /*00d0*/  LDG.E.64 R12, desc[UR4][R4.64+0x400] ;  /* 0x00040004040c7981 */ /* 0x000168000c1e1b00 */
[----:B------:R0:W5:Y:S04]  /*00e0*/  LDG.E.64 R10, desc[UR4][R4.64+0x800] ;  /* 0x00080004040a7981 */ /* 0x000168000c1e1b00 */
[----:B------:R0:W5:Y:S01]  /*00f0*/  LDG.E.64 R8, desc[UR4][R4.64+0xc00] ;  /* 0x000c000404087981 */ /* 0x000162000c1e1b00 */
[----:B------:R-:W-:Y:S01]  /*0100*/  BSSY B2, `(.L_x_4211) ;  /* 0x00002b2000027945 */ /* 0x000fe20003800000 */
[----:B--2---:R-:W-:-:S02]  /*0110*/  HADD2.F32 R20, -RZ, R14.H1_H1 ;  /* 0x3000000eff147230 */ /* 0x004fc40000004100 */
[----:B------:R-:W-:-:S03]  /*0120*/  HADD2.F32 R17, -RZ, R14.H0_H0 ;  /* 0x2000000eff117230 */ /* 0x000fc60000004100 */
[----:B------:R-:W-:Y:S02]  /*0130*/  FSETP.GTU.FTZ.AND P0, PT, |R20|, +INF , PT ;  /* 0x7f8000001400780b */ /* 0x000fe40003f1c200 */
[C---:B------:R-:W-:Y:S01]  /*0140*/  FSETP.GTU.FTZ.AND P1, PT, |R17|.reuse, +INF , PT ;  /* 0x7f8000001100780b */ /* 0x040fe20003f3c200 */
[----:B------:R-:W-:Y:S01]  /*0150*/  FADD.FTZ R19, |R17|, -RZ ;  /* 0x800000ff11137221 */ /* 0x000fe20000010200 */
[----:B------:R-:W-:Y:S02]  /*0160*/  MOV R14, R20 ;  /* 0x00000014000e7202 */ /* 0x000fe40000000f00 */
[----:B------:R-:W-:-:S13]  /*0170*/  PLOP3.LUT P0, PT, P0, P1, PT, 0xa8, 0x0 ;  /* 0x000000000000781c */ /* 0x000fda0000703570 */
[----:B0-----:R-:W-:Y:S05]  /*0180*/  @P0 BRA `(.L_x_4212) ;  /* 0x00000028006c0947 */ /* 0x001fea0003800000 */
        /* <DEDUP_REMOVED lines=71> */
[----:B------:R-:W-:-:S04]  /*0600*/  MOV R26, 0x3d39bf78 ;  /* 0x3d39bf78001a7802 */ /* 0x000fc80000000f00 */
        /* <DEDUP_REMOVED lines=30> */
.L_x_4218:
        /* <DEDUP_REMOVED lines=10> */
.L_x_4220:
[----:B------:R-:W-:-:S04]  /*0890*/  FADD.FTZ R6, -R0, R5 ;  /* 0x0000000500067221 */ /* 0x000fc80000010100 */
[----:B------:R-:W-:-:S07]  /*08a0*/  FMUL.FTZ R6, R6, 0.5 ;  /* 0x3f00000006067820 */ /* 0x000fce0000410000 */
.L_x_4221:
[----:B------:R-:W-:Y:S05]  /*08b0*/  BSYNC B1 ;  /* 0x0000000000017941 */ /* 0x000fea0003800000 */
.L_x_4219:
        /* <DEDUP_REMOVED lines=11> */
.L_x_4223:
[----:B------:R-:W-:-:S04]  /*0970*/  FADD.FTZ R7, R4, -R7 ;  /* 0x8000000704077221 */ /* 0x000fc80000010000 */
[----:B------:R-:W-:-:S07]  /*0980*/  FMUL.FTZ R7, R7, 0.5 ;  /* 0x3f00000007077820 */ /* 0x000fce0000410000 */
.L_x_4224:
[----:B------:R-:W-:Y:S05]  /*0990*/  BSYNC B1 ;  /* 0x0000000000017941 */ /* 0x000fea0003800000 */
.L_x_4222:
[----:B------:R-:W-:Y:S01]  /*09a0*/  FADD.FTZ R7, R7, R6 ;  /* 0x0000000607077221 */ /* 0x000fe20000010000 */
[----:B------:R-:W-:Y:S01]  /*09b0*/  FADD.FTZ R6, R22, 1 ;  /* 0x3f80000016067421 */ /* 0x000fe20000010000 */
[----:B------:R-:W-:Y:S01]  /*09c0*/  HFMA2.MMA R24, -RZ, RZ, 1.625, 0 ;  /* 0x3e800000ff187435 */ /* 0x000fe200000001ff */
[----:B------:R-:W-:Y:S02]  /*09d0*/  MOV R28, 0x3d39bf78 ;  /* 0x3d39bf78001c7802 */ /* 0x000fe40000000f00 */
        /* <DEDUP_REMOVED lines=31> */
.L_x_4217:
[----:B------:R0:W1:Y:S02]  /*0bd0*/  MUFU.SQRT R21, R18 ;  /* 0x0000001200157308 */ /* 0x0000640000002000 */
.L_x_4216:
[----:B------:R-:W-:Y:S05]  /*0be0*/  BSYNC B0 ;  /* 0x0000000000007941 */ /* 0x000fea0003800000 */
.L_x_4215:
        /* <DEDUP_REMOVED lines=33> */
[----:B------:R-:W-:Y:S01]  /*0e00*/  FSEL R0, R3, R0, !P0 ;  /* 0x0000000003007208 */ /* 0x000fe20004000000 */
[----:B------:R-:W-:Y:S06]  /*0e10*/  BRA `(.L_x_4229) ;  /* 0x0000000400bc7947 */ /* 0x000fec0003800000 */
.L_x_4228:
        /* <DEDUP_REMOVED lines=17> */
.L_x_4234:
[----:B------:R-:W-:-:S04]  /*0f30*/  FADD.FTZ R0, -R0, R5 ;  /* 0x0000000500007221 */ /* 0x000fc80000010100 */
[----:B------:R-:W-:-:S07]  /*0f40*/  FMUL.FTZ R0, R0, 0.5 ;  /* 0x3f00000000007820 */ /* 0x000fce0000410000 */
.L_x_4235:
[----:B------:R-:W-:Y:S05]  /*0f50*/  BSYNC B4 ;  /* 0x0000000000047941 */ /* 0x000fea0003800000 */
.L_x_4233:
        /* <DEDUP_REMOVED lines=10> */
.L_x_4237:
[----:B------:R-:W-:-:S04]  /*1000*/  FADD.FTZ R3, -R3, R4 ;  /* 0x0000000403037221 */ /* 0x000fc80000010100 */
[----:B------:R-:W-:-:S07]  /*1010*/  FMUL.FTZ R3, R3, 0.5 ;  /* 0x3f00000003037820 */ /* 0x000fce0000410000 */
.L_x_4238:
[----:B------:R-:W-:Y:S05]  /*1020*/  BSYNC B4 ;  /* 0x0000000000047941 */ /* 0x000fea0003800000 */
.L_x_4236:
[----:B------:R-:W-:Y:S01]  /*1030*/  FADD.FTZ R3, R3, R0 ;  /* 0x0000000003037221 */ /* 0x000fe20000010000 */
[----:B------:R-:W-:-:S04]  /*1040*/  FADD.FTZ R22, R19, R22 ;  /* 0x0000001613167221 */ /* 0x000fc80000010000 */
[----:B------:R-:W-:-:S06]  /*1050*/  FMUL.FTZ R22, R22, R3 ;  /* 0x0000000316167220 */ /* 0x000fcc0000410000 */
[----:B------:R-:W2:Y:S01]  /*1060*/  MUFU.SQRT R22, R22 ;  /* 0x0000001600167308 */ /* 0x000ea20000002000 */
[----:B------:R-:W-:Y:S05]  /*1070*/  BRA `(.L_x_4239) ;  /* 0x0000000000487947 */ /* 0x000fea0003800000 */
.L_x_4232:
        /* <DEDUP_REMOVED lines=12> */
.L_x_4231:
[----:B------:R-:W-:Y:S01]  /*1140*/  FADD.FTZ R0, R22, 1 ;  /* 0x3f80000016007421 */ /* 0x000fe20000010000 */
[----:B------:R-:W-:Y:S01]  /*1150*/  MUFU.SQRT R3, R18 ;  /* 0x0000001200037308 */ /* 0x000fe20000002000 */
[----:B------:R-:W-:Y:S02]  /*1160*/  MOV R19, 0x3f800000 ;  /* 0x3f80000000137802 */ /* 0x000fe40000000f00 */
[----:B------:R-:W-:-:S06]  /*1170*/  FMUL.FTZ R0, R0, 0.5 ;  /* 0x3f00000000007820 */ /* 0x000fcc0000410000 */
[----:B------:R-:W2:Y:S02]  /*1180*/  MUFU.SQRT R0, R0 ;  /* 0x0000000000007308 */ /* 0x000ea40000002000 */
[----:B--2---:R-:W-:-:S07]  /*1190*/  FMUL.FTZ R22, R3, R0 ;  /* 0x0000000003167220 */ /* 0x004fce0000410000 */
.L_x_4239:
[----:B------:R-:W-:Y:S05]  /*11a0*/  BSYNC B1 ;  /* 0x0000000000017941 */ /* 0x000fea0003800000 */
.L_x_4230:
[----:B------:R-:W-:Y:S05]  /*11b0*/  BRA `(.L_x_4240) ;  /* 0x0000000000087947 */ /* 0x000fea0003800000 */
.L_x_4227:
[----:B------:R-:W-:Y:S01]  /*11c0*/  FMUL.FTZ R22, R22, 16777216 ;  /* 0x4b80000016167820 */ /* 0x000fe20000410000 */
[----:B------:R-:W-:-:S07]  /*11d0*/  FMUL.FTZ R19, R19, 16777216 ;  /* 0x4b80000013137820 */ /* 0x000fce0000410000 */
.L_x_4240:
[----:B------:R-:W-:Y:S05]  /*11e0*/  BSYNC B0 ;  /* 0x0000000000007941 */ /* 0x000fea0003800000 */
.L_x_4226:
        /* <DEDUP_REMOVED lines=14> */
[----:B------:R-:W-:-:S07]  /*12d0*/  MOV R4, 0x12f0 ;  /* 0x000012f000047802 */ /* 0x000fce0000000f00 */
[----:B01---5:R-:W-:Y:S05]  /*12e0*/  CALL.REL.NOINC `($__internal_4_$__cuda_sm3x_div_rn_ftz_f32_slowpath) ;  /* 0x000002ac00847944 */ /* 0x023fea0003c00000 */
.L_x_4242:
[----:B------:R-:W-:Y:S05]  /*12f0*/  BSYNC B4 ;  /* 0x0000000000047941 */ /* 0x000fea0003800000 */
.L_x_4241:
        /* <DEDUP_REMOVED lines=18> */
.L_x_4244:
[----:B------:R-:W-:Y:S02]  /*1420*/  ISETP.GE.AND P0, PT, R22, RZ, PT ;  /* 0x000000ff1600720c */ /* 0x000fe40003f06270 */
[----:B------:R-:W-:-:S11]  /*1430*/  MOV R3, 0x3fd774eb ;  /* 0x3fd774eb00037802 */ /* 0x000fd60000000f00 */
[----:B------:R-:W-:-:S04]  /*1440*/  @P0 FFMA.FTZ R0, R3, 0.93318945169448852539, -R0 ;  /* 0x3f6ee58103000823 */ /* 0x000fc80000010800 */
[----:B------:R-:W-:-:S07]  /*1450*/  @!P0 FFMA.FTZ R0, R3, 0.93318945169448852539, R0 ;  /* 0x3f6ee58103008823 */ /* 0x000fce0000010000 */
.L_x_4245:
[----:B------:R-:W-:Y:S05]  /*1460*/  BSYNC B0 ;  /* 0x0000000000007941 */ /* 0x000fea0003800000 */
.L_x_4243:
        /* <DEDUP_REMOVED lines=10> */
.L_x_4229:
[----:B------:R-:W-:Y:S05]  /*1510*/  BSYNC B3 ;  /* 0x0000000000037941 */ /* 0x000fea0003800000 */
.L_x_4225:
[----:B------:R-:W-:Y:S02]  /*1520*/  LOP3.LUT R17, R0, 0x80000000, R17, 0xb8, !PT ;  /* 0x8000000000117812 */ /* 0x000fe400078eb811 */
[----:B-1----:R-:W-:Y:S01]  /*1530*/  LOP3.LUT R14, R21, 0x80000000, R14, 0xb8, !PT ;  /* 0x80000000150e7812 */ /* 0x002fe200078eb80e */
[----:B------:R-:W-:Y:S06]  /*1540*/  BRA `(.L_x_4214) ;  /* 0x0000001400b47947 */ /* 0x000fec0003800000 */
.L_x_4213:
        /* <DEDUP_REMOVED lines=27> */
[----:B------:R-:W-:-:S07]  /*1700*/  MOV R4, 0x1720 ;  /* 0x0000172000047802 */ /* 0x000fce0000000f00 */
[----:B-----5:R-:W-:Y:S05]  /*1710*/  CALL.REL.NOINC `($__internal_4_$__cuda_sm3x_div_rn_ftz_f32_slowpath) ;  /* 0x000002a800787944 */ /* 0x020fea0003c00000 */
.L_x_4251:
[----:B------:R-:W-:Y:S05]  /*1720*/  BSYNC B4 ;  /* 0x0000000000047941 */ /* 0x000fea0003800000 */
.L_x_4250:
[----:B------:R-:W-:Y:S01]  /*1730*/  MOV R4, 0x3b33710b ;  /* 0x3b33710b00047802 */ /* 0x000fe20000000f00 */
        /* <DEDUP_REMOVED lines=17> */
.L_x_4253:
[----:B------:R-:W-:Y:S02]  /*1850*/  ISETP.GE.AND P0, PT, R20, RZ, PT ;  /* 0x000000ff1400720c */ /* 0x000fe40003f06270 */
[----:B------:R-:W-:-:S11]  /*1860*/  MOV R3, 0x3fd774eb ;  /* 0x3fd774eb00037802 */ /* 0x000fd60000000f00 */
[----:B------:R-:W-:-:S04]  /*1870*/  @P0 FFMA.FTZ R0, R3, 0.93318945169448852539, -R0 ;  /* 0x3f6ee58103000823 */ /* 0x000fc80000010800 */
[----:B------:R-:W-:-:S07]  /*1880*/  @!P0 FFMA.FTZ R0, R3, 0.93318945169448852539, R0 ;  /* 0x3f6ee58103008823 */ /* 0x000fce0000010000 */
.L_x_4254:
[----:B------:R-:W-:Y:S05]  /*1890*/  BSYNC B0 ;  /* 0x0000000000007941 */ /* 0x000fea0003800000 */
.L_x_4252:
        /* <DEDUP_REMOVED lines=13> */
.L_x_4249:
        /* <DEDUP_REMOVED lines=9> */
[----:B------:R-:W-:-:S07]  /*1a00*/  MOV R4, 0x1a20 ;  /* 0x00001a2000047802 */ /* 0x000fce0000000f00 */
[----:B-----5:R-:W-:Y:S05]  /*1a10*/  CALL.REL.NOINC `($__internal_4_$__cuda_sm3x_div_rn_ftz_f32_slowpath) ;  /* 0x000002a400b87944 */ /* 0x020fea0003c00000 */
.L_x_4257:
[----:B------:R-:W-:Y:S05]  /*1a20*/  BSYNC B4 ;  /* 0x0000000000047941 */ /* 0x000fea0003800000 */
.L_x_4256:
        /* <DEDUP_REMOVED lines=18> */
.L_x_4259:
[----:B------:R-:W-:Y:S02]  /*1b50*/  ISETP.GE.AND P0, PT, R20, RZ, PT ;  /* 0x000000ff1400720c */ /* 0x000fe40003f06270 */
[----:B------:R-:W-:-:S11]  /*1b60*/  MOV R3, 0x3fd774eb ;  /* 0x3fd774eb00037802 */ /* 0x000fd60000000f00 */
[----:B------:R-:W-:-:S04]  /*1b70*/  @P0 FFMA.FTZ R0, R3, 0.93318945169448852539, -R0 ;  /* 0x3f6ee58103000823 */ /* 0x000fc80000010800 */
[----:B------:R-:W-:-:S07]  /*1b80*/  @!P0 FFMA.FTZ R0, R3, 0.93318945169448852539, R0 ;  /* 0x3f6ee58103008823 */ /* 0x000fce0000010000 */
.L_x_4260:
[----:B------:R-:W-:Y:S05]  /*1b90*/  BSYNC B0 ;  /* 0x0000000000007941 */ /* 0x000fea0003800000 */
.L_x_4258:
        /* <DEDUP_REMOVED lines=27> */
.L_x_4248:
        /* <DEDUP_REMOVED lines=21> */
[----:B------:R-:W-:Y:S02]  /*1ea0*/  MOV R3, 0x3f800000 ;  /* 0x3f80000000037802 */ /* 0x000fe40000000f00 */
        /* <DEDUP_REMOVED lines=8> */
[----:B------:R-:W-:-:S07]  /*1f30*/  MOV R4, 0x1f50 ;  /* 0x00001f5000047802 */ /* 0x000fce0000000f00 */
[----:B-----5:R-:W-:Y:S05]  /*1f40*/  CALL.REL.NOINC `($__internal_4_$__cuda_sm3x_div_rn_ftz_f32_slowpath) ;  /* 0x000002a0006c7944 */ /* 0x020fea0003c00000 */
.L_x_4262:
[----:B------:R-:W-:Y:S05]  /*1f50*/  BSYNC B4 ;  /* 0x0000000000047941 */ /* 0x000fea0003800000 */
.L_x_4261:
        /* <DEDUP_REMOVED lines=18> */
.L_x_4264:
[----:B------:R-:W-:Y:S02]  /*2080*/  ISETP.GE.AND P0, PT, R20, RZ, PT ;  /* 0x000000ff1400720c */ /* 0x000fe40003f06270 */
[----:B------:R-:W-:-:S11]  /*2090*/  MOV R3, 0x3fd774eb ;  /* 0x3fd774eb00037802 */ /* 0x000fd60000000f00 */
[----:B------:R-:W-:-:S04]  /*20a0*/  @P0 FFMA.FTZ R0, R3, 0.93318945169448852539, -R0 ;  /* 0x3f6ee58103000823 */ /* 0x000fc80000010800 */
[----:B------:R-:W-:-:S07]  /*20b0*/  @!P0 FFMA.FTZ R0, R3, 0.93318945169448852539, R0 ;  /* 0x3f6ee58103008823 */ /* 0x000fce0000010000 */
.L_x_4265:
[----:B------:R-:W-:Y:S05]  /*20c0*/  BSYNC B0 ;  /* 0x0000000000007941 */ /* 0x000fea0003800000 */
.L_x_4263:
[C---:B------:R-:W-:Y:S01]  /*20d0*/  FSETP.NEU.FTZ.AND P1, PT, |R20|.reuse, |R19|, PT ;  /* 0x400000131400720b */ /* 0x040fe20003f3d200 */
[----:B------:R-:W-:Y:S01]  /*20e0*/  HFMA2.MMA R3, -RZ, RZ, 2.04296875, -15.78125 ;  /* 0x4016cbe4ff037435 */ /* 0x000fe200000001ff */
[----:B------:R-:W-:Y:S02]  /*20f0*/  FSETP.NEU.FTZ.AND P2, PT, R27, RZ, PT ;  /* 0x000000ff1b00720b */ /* 0x000fe40003f5d000 */
[----:B------:R-:W-:-:S09]  /*2100*/  ISETP.GE.AND P0, PT, R20, RZ, PT ;  /* 0x000000ff1400720c */ /* 0x000fd20003f06270 */
[----:B------:R-:W-:Y:S01]  /*2110*/  @!P1 FSEL R0, R3, 0.78539818525314331055, !P0 ;  /* 0x3f490fdb03009808 */ /* 0x000fe20004000000 */
[----:B------:R-:W-:Y:S01]  /*2120*/  FADD.FTZ R3, |R20|, |R19| ;  /* 0x4000001314037221 */ /* 0x000fe20000010200 */
[----:B------:R-:W-:-:S04]  /*2130*/  @!P2 FSEL R0, RZ, 3.1415927410125732422, P0 ;  /* 0x40490fdbff00a808 */ /* 0x000fc80000000000 */
[----:B------:R-:W-:Y:S02]  /*2140*/  FSETP.GTU.FTZ.AND P0, PT, |R3|, +INF , PT ;  /* 0x7f8000000300780b */ /* 0x000fe40003f1c200 */
[----:B------:R-:W-:-:S04]  /*2150*/  LOP3.LUT R0, R0, 0x80000000, R19, 0xb8, !PT ;  /* 0x8000000000007812 */ /* 0x000fc800078eb813 */
[----:B------:R-:W-:Y:S01]  /*2160*/  FSEL R0, R3, R0, P0 ;  /* 0x0000000003007208 */ /* 0x000fe20000000000 */
[----:B------:R-:W-:Y:S06]  /*2170*/  BRA `(.L_x_4255) ;  /* 0x00000008005c7947 */ /* 0x000fec0003800000 */
.L_x_4247:
        /* <DEDUP_REMOVED lines=22> */
.L_x_4269:
[----:B------:R-:W-:Y:S05]  /*22e0*/  BSYNC B4 ;  /* 0x0000000000047941 */ /* 0x000fea0003800000 */
.L_x_4268:
[----:B------:R-:W-:Y:S01]  /*22f0*/  MOV R4, 0x3b33710b ;  /* 0x3b33710b00047802 */ /* 0x000fe20000000f00 */
[----:B------:R-:W-:Y:S01]  /*2300*/  FMUL.FTZ R3, R0, R0 ;  /* 0x0000000000037220 */ /* 0x000fe20000410000 */
[----:B------:R-:W-:Y:S01]  /*2310*/  @!P6 MOV R5, 0x3fd774eb ;  /* 0x3fd774eb0005e802 */ /* 0x000fe20000000f00 */
[----:B------:R-:W0:Y:S01]  /*2320*/  MUFU.LG2 R21, R21 ;  /* 0x0000001500157308 */ /* 0x000e220000000c00 */
[C---:B------:R-:W-:Y:S01]  /*2330*/  FSETP.NEU.FTZ.AND P0, PT, |R20|.reuse, R19, PT ;  /* 0x000000131400720b */ /* 0x040fe20003f1d200 */
        /* <DEDUP_REMOVED lines=19> */
.L_x_4267:
        /* <DEDUP_REMOVED lines=11> */
.L_x_4271:
[----:B------:R-:W-:Y:S05]  /*2520*/  BSYNC B4 ;  /* 0x0000000000047941 */ /* 0x000fea0003800000 */
.L_x_4270:
        /* <DEDUP_REMOVED lines=38> */
.L_x_4266:
        /* <DEDUP_REMOVED lines=32> */
.L_x_4273:
[----:B------:R-:W-:Y:S05]  /*2990*/  BSYNC B4 ;  /* 0x0000000000047941 */ /* 0x000fea0003800000 */
.L_x_4272:
        /* <DEDUP_REMOVED lines=21> */
.L_x_4255:
[----:B------:R-:W-:Y:S05]  /*2af0*/  BSYNC B3 ;  /* 0x0000000000037941 */ /* 0x000fea0003800000 */
.L_x_4246:
[----:B------:R-:W-:Y:S01]  /*2b00*/  FADD.FTZ R3, R18, 0.69314718246459960938 ;  /* 0x3f31721812037421 */ /* 0x000fe20000010000 */
[----:B------:R-:W-:-:S04]  /*2b10*/  LOP3.LUT R17, R0, 0x80000000, R17, 0xb8, !PT ;  /* 0x8000000000117812 */ /* 0x000fc800078eb811 */
[----:B------:R-:W-:Y:S01]  /*2b20*/  LOP3.LUT R14, R3, 0x80000000, R14, 0xb8, !PT ;  /* 0x80000000030e7812 */ /* 0x000fe200078eb80e */
[----:B------:R-:W-:Y:S06]  /*2b30*/  BRA `(.L_x_4214) ;  /* 0x0000000000387947 */ /* 0x000fec0003800000 */
.L_x_4212:
        /* <DEDUP_REMOVED lines=14> */
.L_x_4214:
[----:B------:R-:W-:Y:S05]  /*2c20*/  BSYNC B2 ;  /* 0x0000000000027941 */ /* 0x000fea0003800000 */
.L_x_4211:
[----:B------:R-:W-:Y:S05]  /*2c30*/  WARPSYNC.ALL ;  /* 0x0000000000007948 */ /* 0x000fea0003800000 */
[--C-:B------:R-:W-:Y:S01]  /*2c40*/  HADD2.F32 R21, -RZ, R15.reuse.H1_H1 ;  /* 0x3000000fff157230 */ /* 0x100fe20000004100 */
[----:B------:R-:W-:Y:S01]  /*2c50*/  BSSY B2, `(.L_x_4274) ;  /* 0x00002b1000027945 */ /* 0x000fe20003800000 */
[----:B0-----:R-:W-:-:S03]  /*2c60*/  HADD2.F32 R18, -RZ, R15.H0_H0 ;  /* 0x2000000fff127230 */ /* 0x001fc60000004100 */
[----:B------:R-:W-:Y:S02]  /*2c70*/  FSETP.GTU.FTZ.AND P0, PT, |R21|, +INF , PT ;  /* 0x7f8000001500780b */ /* 0x000fe40003f1c200 */
[C---:B------:R-:W-:Y:S01]  /*2c80*/  FSETP.GTU.FTZ.AND P1, PT, |R18|.reuse, +INF , PT ;  /* 0x7f8000001200780b */ /* 0x040fe20003f3c200 */
[----:B------:R-:W-:Y:S01]  /*2c90*/  FADD.FTZ R20, |R18|, -RZ ;  /* 0x800000ff12147221 */ /* 0x000fe20000010200 */
[----:B------:R-:W-:Y:S02]  /*2ca0*/  MOV R15, R21 ;  /* 0x00000015000f7202 */ /* 0x000fe40000000f00 */
        /* <DEDUP_REMOVED lines=104> */
.L_x_4281:
        /* <DEDUP_REMOVED lines=10> */
.L_x_4283:
[----:B------:R-:W-:-:S04]  /*33d0*/  FADD.FTZ R6, -R0, R5 ;  /* 0x0000000500067221 */ /* 0x000fc80000010100 */
[----:B------:R-:W-:-:S07]  /*33e0*/  FMUL.FTZ R6, R6, 0.5 ;  /* 0x3f00000006067820 */ /* 0x000fce0000410000 */
.L_x_4284:
[----:B------:R-:W-:Y:S05]  /*33f0*/  BSYNC B1 ;  /* 0x0000000000017941 */ /* 0x000fea0003800000 */
.L_x_4282:
        /* <DEDUP_REMOVED lines=11> */
.L_x_4286:
[----:B------:R-:W-:-:S04]  /*34b0*/  FADD.FTZ R7, R4, -R7 ;  /* 0x8000000704077221 */ /* 0x000fc80000010000 */
[----:B------:R-:W-:-:S07]  /*34c0*/  FMUL.FTZ R7, R7, 0.5 ;  /* 0x3f00000007077820 */ /* 0x000fce0000410000 */
.L_x_4287:
[----:B------:R-:W-:Y:S05]  /*34d0*/  BSYNC B1 ;  /* 0x0000000000017941 */ /* 0x000fea0003800000 */
.L_x_4285:
[----:B------:R-:W-:Y:S01]  /*34e0*/  FADD.FTZ R7, R7, R6 ;  /* 0x0000000607077221 */ /* 0x000fe20000010000 */
[----:B------:R-:W-:Y:S01]  /*34f0*/  FADD.FTZ R6, R23, 1 ;  /* 0x3f80000017067421 */ /* 0x000fe20000010000 */
[----:B------:R-:W-:Y:S01]  /*3500*/  HFMA2.MMA R25, -RZ, RZ, 1.875, 0 ;  /* 0x3f800000ff197435 */ /* 0x000fe200000001ff */
        /* <DEDUP_REMOVED lines=32> */
.L_x_4280:
[----:B------:R0:W1:Y:S02]  /*3710*/  MUFU.SQRT R22, R19 ;  /* 0x0000001300167308 */ /* 0x0000640000002000 */
.L_x_4279:
[----:B------:R-:W-:Y:S05]  /*3720*/  BSYNC B0 ;  /* 0x0000000000007941 */ /* 0x000fea0003800000 */
.L_x_4278:
        /* <DEDUP_REMOVED lines=35> */
.L_x_4291:
        /* <DEDUP_REMOVED lines=17> */
.L_x_4297:
[----:B------:R-:W-:-:S04]  /*3a70*/  FADD.FTZ R0, -R0, R5 ;  /* 0x0000000500007221 */ /* 0x000fc80000010100 */
[----:B------:R-:W-:-:S07]  /*3a80*/  FMUL.FTZ R0, R0, 0.5 ;  /* 0x3f00000000007820 */ /* 0x000fce0000410000 */
.L_x_4298:
[----:B------:R-:W-:Y:S05]  /*3a90*/  BSYNC B4 ;  /* 0x0000000000047941 */ /* 0x000fea0003800000 */
.L_x_4296:
        /* <DEDUP_REMOVED lines=10> */
.L_x_4300:
[----:B------:R-:W-:-:S04]  /*3b40*/  FADD.FTZ R3, -R3, R4 ;  /* 0x0000000403037221 */ /* 0x000fc80000010100 */
[----:B------:R-:W-:-:S07]  /*3b50*/  FMUL.FTZ R3, R3, 0.5 ;  /* 0x3f00000003037820 */ /* 0x000fce0000410000 */
.L_x_4301:
[----:B------:R-:W-:Y:S05]  /*3b60*/  BSYNC B4 ;  /* 0x0000000000047941 */ /* 0x000fea0003800000 */
.L_x_4299:
[----:B------:R-:W-:Y:S01]  /*3b70*/  FADD.FTZ R0, R3, R0 ;  /* 0x0000000003007221 */ /* 0x000fe20000010000 */
[----:B------:R-:W-:-:S04]  /*3b80*/  FADD.FTZ R23, R20, R23 ;  /* 0x0000001714177221 */ /* 0x000fc80000010000 */
[----:B------:R-:W-:-:S06]  /*3b90*/  FMUL.FTZ R23, R23, R0 ;  /* 0x0000000017177220 */ /* 0x000fcc0000410000 */
[----:B------:R-:W2:Y:S01]  /*3ba0*/  MUFU.SQRT R23, R23 ;  /* 0x0000001700177308 */ /* 0x000ea20000002000 */
[----:B------:R-:W-:Y:S05]  /*3bb0*/  BRA `(.L_x_4302) ;  /* 0x0000000000487947 */ /* 0x000fea0003800000 */
.L_x_4295:
        /* <DEDUP_REMOVED lines=12> */
.L_x_4294:
[----:B------:R-:W-:Y:S01]  /*3c80*/  FADD.FTZ R0, R23, 1 ;  /* 0x3f80000017007421 */ /* 0x000fe20000010000 */
[----:B0-----:R-:W-:Y:S01]  /*3c90*/  MUFU.SQRT R19, R19 ;  /* 0x0000001300137308 */ /* 0x001fe20000002000 */
[----:B------:R-:W-:Y:S02]  /*3ca0*/  MOV R20, 0x3f800000 ;  /* 0x3f80000000147802 */ /* 0x000fe40000000f00 */
[----:B------:R-:W-:-:S06]  /*3cb0*/  FMUL.FTZ R0, R0, 0.5 ;  /* 0x3f00000000007820 */ /* 0x000fcc0000410000 */
[----:B------:R-:W0:Y:S02]  /*3cc0*/  MUFU.SQRT R0, R0 ;  /* 0x0000000000007308 */ /* 0x000e240000002000 */
[----:B0-----:R-:W-:-:S07]  /*3cd0*/  FMUL.FTZ R23, R19, R0 ;  /* 0x0000000013177220 */ /* 0x001fce0000410000 */
.L_x_4302:
[----:B------:R-:W-:Y:S05]  /*3ce0*/  BSYNC B1 ;  /* 0x0000000000017941 */ /* 0x000fea0003800000 */
.L_x_4293:
[----:B------:R-:W-:Y:S05]  /*3cf0*/  BRA `(.L_x_4303) ;  /* 0x0000000000087947 */ /* 0x000fea0003800000 */
.L_x_4290:
[----:B------:R-:W-:Y:S01]  /*3d00*/  FMUL.FTZ R23, R23, 16777216 ;  /* 0x4b80000017177820 */ /* 0x000fe20000410000 */
[----:B------:R-:W-:-:S07]  /*3d10*/  FMUL.FTZ R20, R20, 16777216 ;  /* 0x4b80000014147820 */ /* 0x000fce0000410000 */
.L_x_4303:
[----:B------:R-:W-:Y:S05]  /*3d20*/  BSYNC B0 ;  /* 0x0000000000007941 */ /* 0x000fea0003800000 */
.L_x_4289:
        /* <DEDUP_REMOVED lines=16> */
.L_x_4305:
[----:B------:R-:W-:Y:S05]  /*3e30*/  BSYNC B4 ;  /* 0x0000000000047941 */ /* 0x000fea0003800000 */
.L_x_4304:
        /* <DEDUP_REMOVED lines=18> */
.L_x_4307:
[----:B------:R-:W-:Y:S02]  /*3f60*/  ISETP.GE.AND P0, PT, R23, RZ, PT ;  /* 0x000000ff1700720c */ /* 0x000fe40003f06270 */
[----:B------:R-:W-:-:S11]  /*3f70*/  MOV R3, 0x3fd774eb ;  /* 0x3fd774eb00037802 */ /* 0x000fd60000000f00 */
[----:B------:R-:W-:-:S04]  /*3f80*/  @P0 FFMA.FTZ R0, R3, 0.93318945169448852539, -R0 ;  /* 0x3f6ee58103000823 */ /* 0x000fc80000010800 */
[----:B------:R-:W-:-:S07]  /*3f90*/  @!P0 FFMA.FTZ R0, R3, 0.93318945169448852539, R0 ;  /* 0x3f6ee58103008823 */ /* 0x000fce0000010000 */
.L_x_4308:
[----:B------:R-:W-:Y:S05]  /*3fa0*/  BSYNC B0 ;  /* 0x0000000000007941 */ /* 0x000fea0003800000 */
.L_x_4306:
[----:B------:R-:W-:Y:S01]  /*3fb0*/  FSETP.NEU.FTZ.AND P0, PT, |R23|, |R20|, PT ;  /* 0x400000141700720b */ /* 0x000fe20003f1d200 */
        /* <DEDUP_REMOVED lines=8> */
[----:B------:R-:W-:-:S07]  /*4040*/  FSEL R3, R3, R0, P0 ;  /* 0x0000000003037208 */ /* 0x000fce0000000000 */
.L_x_4292:
[----:B------:R-:W-:Y:S05]  /*4050*/  BSYNC B3 ;  /* 0x0000000000037941 */ /* 0x000fea0003800000 */
.L_x_4288:
[----:B------:R-:W-:Y:S02]  /*4060*/  LOP3.LUT R18, R3, 0x80000000, R18, 0xb8, !PT ;  /* 0x8000000003127812 */ /* 0x000fe400078eb812 */
[----:B-1----:R-:W-:Y:S01]  /*4070*/  LOP3.LUT R15, R22, 0x80000000, R15, 0xb8, !PT ;  /* 0x80000000160f7812 */ /* 0x002fe200078eb80f */
[----:B------:R-:W-:Y:S06]  /*4080*/  BRA `(.L_x_4277) ;  /* 0x0000001400b47947 */ /* 0x000fec0003800000 */
.L_x_4276:
        /* <DEDUP_REMOVED lines=29> */
.L_x_4314:
[----:B------:R-:W-:Y:S05]  /*4260*/  BSYNC B4 ;  /* 0x0000000000047941 */ /* 0x000fea0003800000 */
.L_x_4313:
        /* <DEDUP_REMOVED lines=18> */
.L_x_4316:
[----:B------:R-:W-:Y:S02]  /*4390*/  ISETP.GE.AND P0, PT, R21, RZ, PT ;  /* 0x000000ff1500720c */ /* 0x000fe40003f06270 */
[----:B------:R-:W-:-:S11]  /*43a0*/  MOV R3, 0x3fd774eb ;  /* 0x3fd774eb00037802 */ /* 0x000fd60000000f00 */
[----:B------:R-:W-:-:S04]  /*43b0*/  @P0 FFMA.FTZ R0, R3, 0.93318945169448852539, -R0 ;  /* 0x3f6ee58103000823 */ /* 0x000fc80000010800 */
[----:B------:R-:W-:-:S07]  /*43c0*/  @!P0 FFMA.FTZ R0, R3, 0.93318945169448852539, R0 ;  /* 0x3f6ee58103008823 */ /* 0x000fce0000010000 */
.L_x_4317:
[----:B------:R-:W-:Y:S05]  /*43d0*/  BSYNC B0 ;  /* 0x0000000000007941 */ /* 0x000fea0003800000 */
.L_x_4315:
[----:B------:R-:W-:Y:S01]  /*43e0*/  FSETP.NEU.FTZ.AND P0, PT, |R21|, |R20|, PT ;  /* 0x400000141500720b */ /* 0x000fe20003f1d200 */
[----:B------:R-:W-:Y:S01]  /*43f0*/  HFMA2.MMA R3, -RZ, RZ, 2.04296875, -15.78125 ;  /* 0x4016cbe4ff037435 */ /* 0x000fe200000001ff */
[----:B------:R-:W-:Y:S01]  /*4400*/  FSETP.NEU.FTZ.AND P1, PT, R27, RZ, PT ;  /* 0x000000ff1b00720b */ /* 0x000fe20003f3d000 */
[----:B------:R-:W0:Y:S01]  /*4410*/  MUFU.LG2 R22, R22 ;  /* 0x0000001600167308 */ /* 0x000e220000000c00 */
[----:B------:R-:W-:-:S09]  /*4420*/  ISETP.GE.AND P2, PT, R21, RZ, PT ;  /* 0x000000ff1500720c */ /* 0x000fd20003f46270 */
[----:B------:R-:W-:Y:S01]  /*4430*/  @!P0 FSEL R0, R3, 0.78539818525314331055, !P2 ;  /* 0x3f490fdb03008808 */ /* 0x000fe20005000000 */
[----:B------:R-:W-:Y:S01]  /*4440*/  FADD.FTZ R3, |R21|, |R20| ;  /* 0x4000001415037221 */ /* 0x000fe20000010200 */
[----:B------:R-:W-:-:S04]  /*4450*/  @!P1 FSEL R0, RZ, 3.1415927410125732422, P2 ;  /* 0x40490fdbff009808 */ /* 0x000fc80001000000 */
[----:B------:R-:W-:Y:S01]  /*4460*/  FSETP.GTU.FTZ.AND P0, PT, |R3|, +INF , PT ;  /* 0x7f8000000300780b */ /* 0x000fe20003f1c200 */
[----:B0-----:R-:W-:Y:S01]  /*4470*/  FMUL.FTZ.D2 R19, R22, 0.69314718246459960938 ;  /* 0x3f31721816137820 */ /* 0x001fe20000310000 */
[----:B------:R-:W-:-:S04]  /*4480*/  LOP3.LUT R0, R0, 0x80000000, R20, 0xb8, !PT ;  /* 0x8000000000007812 */ /* 0x000fc800078eb814 */
[----:B------:R-:W-:Y:S01]  /*4490*/  FSEL R3, R3, R0, P0 ;  /* 0x0000000003037208 */ /* 0x000fe20000000000 */
[----:B------:R-:W-:Y:S06]  /*44a0*/  BRA `(.L_x_4318) ;  /* 0x0000001000607947 */ /* 0x000fec0003800000 */
.L_x_4312:
        /* <DEDUP_REMOVED lines=11> */
.L_x_4320:
[----:B------:R-:W-:Y:S05]  /*4560*/  BSYNC B4 ;  /* 0x0000000000047941 */ /* 0x000fea0003800000 */
.L_x_4319:
        /* <DEDUP_REMOVED lines=18> */
.L_x_4322:
[----:B------:R-:W-:Y:S02]  /*4690*/  ISETP.GE.AND P0, PT, R21, RZ, PT ;  /* 0x000000ff1500720c */ /* 0x000fe40003f06270 */
[----:B------:R-:W-:-:S11]  /*46a0*/  MOV R3, 0x3fd774eb ;  /* 0x3fd774eb00037802 */ /* 0x000fd60000000f00 */
[----:B------:R-:W-:-:S04]  /*46b0*/  @P0 FFMA.FTZ R0, R3, 0.93318945169448852539, -R0 ;  /* 0x3f6ee58103000823 */ /* 0x000fc80000010800 */
[----:B------:R-:W-:-:S07]  /*46c0*/  @!P0 FFMA.FTZ R0, R3, 0.93318945169448852539, R0 ;  /* 0x3f6ee58103008823 */ /* 0x000fce0000010000 */
.L_x_4323:
[----:B------:R-:W-:Y:S05]  /*46d0*/  BSYNC B0 ;  /* 0x0000000000007941 */ /* 0x000fea0003800000 */
.L_x_4321:
        /* <DEDUP_REMOVED lines=16> */
[----:B------:R-:W-:Y:S01]  /*47e0*/  HFMA2.MMA R3, -RZ, RZ, 2.04296875, -15.78125 ;  /* 0x4016cbe4ff037435 */ /* 0x000fe200000001ff */
[----:B------:R-:W-:-:S04]  /*47f0*/  ISETP.GE.AND P0, PT, R21, RZ, PT ;  /* 0x000000ff1500720c */ /* 0x000fc80003f06270 */
[----:B------:R-:W0:Y:S05]  /*4800*/  MUFU.LG2 R4, R4 ;  /* 0x0000000400047308 */ /* 0x000e2a0000000c00 */
        /* <DEDUP_REMOVED lines=8> */
.L_x_4311:
[----:B------:R-:W-:Y:S01]  /*4890*/  FMUL.FTZ R0, R21, 0.36787945032119750977 ;  /* 0x3ebc5ab215007820 */ /* 0x000fe20000410000 */
[----:B------:R-:W-:Y:S01]  /*48a0*/  FMUL.FTZ R3, R20, 0.36787945032119750977 ;  /* 0x3ebc5ab214037820 */ /* 0x000fe20000410000 */
[----:B------:R-:W0:Y:S01]  /*48b0*/  MUFU.RCP R22, R27 ;  /* 0x0000001b00167308 */ /* 0x000e220000001000 */
        /* <DEDUP_REMOVED lines=18> */
[----:B------:R-:W-:-:S03]  /*49e0*/  FFMA R0, R22, R3, R22 ;  /* 0x0000000316007223 */ /* 0x000fc60000000016 */
        /* <DEDUP_REMOVED lines=10> */
.L_x_4325:
[----:B------:R-:W-:Y:S05]  /*4a90*/  BSYNC B4 ;  /* 0x0000000000047941 */ /* 0x000fea0003800000 */
.L_x_4324:
        /* <DEDUP_REMOVED lines=18> */
.L_x_4327:
[----:B------:R-:W-:Y:S02]  /*4bc0*/  ISETP.GE.AND P0, PT, R21, RZ, PT ;  /* 0x000000ff1500720c */ /* 0x000fe40003f06270 */
[----:B------:R-:W-:-:S11]  /*4bd0*/  MOV R3, 0x3fd774eb ;  /* 0x3fd774eb00037802 */ /* 0x000fd60000000f00 */
[----:B------:R-:W-:-:S04]  /*4be0*/  @P0 FFMA.FTZ R0, R3, 0.93318945169448852539, -R0 ;  /* 0x3f6ee58103000823 */ /* 0x000fc80000010800 */
[----:B------:R-:W-:-:S07]  /*4bf0*/  @!P0 FFMA.FTZ R0, R3, 0.93318945169448852539, R0 ;  /* 0x3f6ee58103008823 */ /* 0x000fce0000010000 */
.L_x_4328:
[----:B------:R-:W-:Y:S05]  /*4c00*/  BSYNC B0 ;  /* 0x0000000000007941 */ /* 0x000fea0003800000 */
.L_x_4326:
        /* <DEDUP_REMOVED lines=11> */
.L_x_4310:
        /* <DEDUP_REMOVED lines=22> */
.L_x_4332:
[----:B------:R-:W-:Y:S05]  /*4e20*/  BSYNC B4 ;  /* 0x0000000000047941 */ /* 0x000fea0003800000 */
.L_x_4331:
[----:B------:R-:W-:Y:S01]  /*4e30*/  MOV R4, 0x3b33710b ;  /* 0x3b33710b00047802 */ /* 0x000fe20000000f00 */
[----:B------:R-:W-:Y:S01]  /*4e40*/  FMUL.FTZ R3, R0, R0 ;  /* 0x0000000000037220 */ /* 0x000fe20000410000 */
[----:B------:R-:W-:Y:S01]  /*4e50*/  @!P6 MOV R5, 0x3fd774eb ;  /* 0x3fd774eb0005e802 */ /* 0x000fe20000000f00 */
        /* <DEDUP_REMOVED lines=21> */
.L_x_4330:
        /* <DEDUP_REMOVED lines=11> */
.L_x_4334:
[----:B------:R-:W-:Y:S05]  /*5060*/  BSYNC B4 ;  /* 0x0000000000047941 */ /* 0x000fea0003800000 */
.L_x_4333:
        /* <DEDUP_REMOVED lines=38> */
.L_x_4329:
[----:B------:R-:W-:Y:S01]  /*52d0*/  FMUL.FTZ R0, R15, 0.36787945032119750977 ;  /* 0x3ebc5ab20f007820 */ /* 0x000fe20000410000 */
[----:B------:R-:W-:Y:S01]  /*52e0*/  FMUL.FTZ R3, R18, 0.36787945032119750977 ;  /* 0x3ebc5ab212037820 */ /* 0x000fe20000410000 */
[----:B------:R-:W0:Y:S01]  /*52f0*/  MUFU.RCP R22, R27 ;  /* 0x0000001b00167308 */ /* 0x000e220000001000 */
[----:B------:R-:W-:Y:S01]  /*5300*/  HFMA2.MMA R19, -RZ, RZ, 1.875, 0 ;  /* 0x3f800000ff137435 */ /* 0x000fe200000001ff */
        /* <DEDUP_REMOVED lines=28> */
.L_x_4336:
[----:B------:R-:W-:Y:S05]  /*54d0*/  BSYNC B4 ;  /* 0x0000000000047941 */ /* 0x000fea0003800000 */
.L_x_4335:
        /* <DEDUP_REMOVED lines=21> */
.L_x_4318:
[----:B------:R-:W-:Y:S05]  /*5630*/  BSYNC B3 ;  /* 0x0000000000037941 */ /* 0x000fea0003800000 */
.L_x_4309:
[----:B------:R-:W-:Y:S01]  /*5640*/  FADD.FTZ R0, R19, 0.69314718246459960938 ;  /* 0x3f31721813007421 */ /* 0x000fe20000010000 */
[----:B------:R-:W-:-:S04]  /*5650*/  LOP3.LUT R18, R3, 0x80000000, R18, 0xb8, !PT ;  /* 0x8000000003127812 */ /* 0x000fc800078eb812 */
[----:B------:R-:W-:Y:S01]  /*5660*/  LOP3.LUT R15, R0, 0x80000000, R15, 0xb8, !PT ;  /* 0x80000000000f7812 */ /* 0x000fe200078eb80f */
[----:B------:R-:W-:Y:S06]  /*5670*/  BRA `(.L_x_4277) ;  /* 0x0000000000387947 */ /* 0x000fec0003800000 */
.L_x_4275:
        /* <DEDUP_REMOVED lines=14> */
.L_x_4277:
[----:B------:R-:W-:Y:S05]  /*5760*/  BSYNC B2 ;  /* 0x0000000000027941 */ /* 0x000fea0003800000 */
.L_x_4274:
[----:B------:R-:W-:Y:S05]  /*5770*/  WARPSYNC.ALL ;  /* 0x0000000000007948 */ /* 0x000fea0003800000 */
[--C-:B-----5:R-:W-:Y:S01]  /*5780*/  HADD2.F32 R22, -RZ, R12.reuse.H1_H1 ;  /* 0x3000000cff167230 */ /* 0x120fe20000004100 */
        /* <DEDUP_REMOVED lines=110> */
.L_x_4344:
        /* <DEDUP_REMOVED lines=10> */
.L_x_4346:
[----:B------:R-:W-:-:S04]  /*5f10*/  FADD.FTZ R6, -R0, R5 ;  /* 0x0000000500067221 */ /* 0x000fc80000010100 */
[----:B------:R-:W-:-:S07]  /*5f20*/  FMUL.FTZ R6, R6, 0.5 ;  /* 0x3f00000006067820 */ /* 0x000fce0000410000 */
.L_x_4347:
[----:B------:R-:W-:Y:S05]  /*5f30*/  BSYNC B1 ;  /* 0x0000000000017941 */ /* 0x000fea0003800000 */
.L_x_4345:
        /* <DEDUP_REMOVED lines=11> */
.L_x_4349:
[----:B------:R-:W-:-:S04]  /*5ff0*/  FADD.FTZ R7, R4, -R7 ;  /* 0x8000000704077221 */ /* 0x000fc80000010000 */
[----:B------:R-:W-:-:S07]  /*6000*/  FMUL.FTZ R7, R7, 0.5 ;  /* 0x3f00000007077820 */ /* 0x000fce0000410000 */
.L_x_4350:
[----:B------:R-:W-:Y:S05]  /*6010*/  BSYNC B1 ;  /* 0x0000000000017941 */ /* 0x000fea0003800000 */
.L_x_4348:
        /* <DEDUP_REMOVED lines=35> */
.L_x_4343:
[----:B------:R0:W1:Y:S02]  /*6250*/  MUFU.SQRT R23, R20 ;  /* 0x0000001400177308 */ /* 0x0000640000002000 */
.L_x_4342:
[----:B------:R-:W-:Y:S05]  /*6260*/  BSYNC B0 ;  /* 0x0000000000007941 */ /* 0x000fea0003800000 */
.L_x_4341:
        /* <DEDUP_REMOVED lines=35> */
.L_x_4354:
        /* <DEDUP_REMOVED lines=17> */
.L_x_4360:
[----:B------:R-:W-:-:S04]  /*65b0*/  FADD.FTZ R0, -R0, R5 ;  /* 0x0000000500007221 */ /* 0x000fc80000010100 */
[----:B------:R-:W-:-:S07]  /*65c0*/  FMUL.FTZ R0, R0, 0.5 ;  /* 0x3f00000000007820 */ /* 0x000fce0000410000 */
.L_x_4361:
[----:B------:R-:W-:Y:S05]  /*65d0*/  BSYNC B4 ;  /* 0x0000000000047941 */ /* 0x000fea0003800000 */
.L_x_4359:
        /* <DEDUP_REMOVED lines=10> */
.L_x_4363:
[----:B------:R-:W-:-:S04]  /*6680*/  FADD.FTZ R3, -R3, R4 ;  /* 0x0000000403037221 */ /* 0x000fc80000010100 */
[----:B------:R-:W-:-:S07]  /*6690*/  FMUL.FTZ R3, R3, 0.5 ;  /* 0x3f00000003037820 */ /* 0x000fce0000410000 */
.L_x_4364:
[----:B------:R-:W-:Y:S05]  /*66a0*/  BSYNC B4 ;  /* 0x0000000000047941 */ /* 0x000fea0003800000 */
.L_x_4362:
[----:B------:R-:W-:Y:S01]  /*66b0*/  FADD.FTZ R3, R3, R0 ;  /* 0x0000000003037221 */ /* 0x000fe20000010000 */
[----:B------:R-:W-:-:S04]  /*66c0*/  FADD.FTZ R24, R21, R24 ;  /* 0x0000001815187221 */ /* 0x000fc80000010000 */
[----:B------:R-:W-:-:S06]  /*66d0*/  FMUL.FTZ R24, R24, R3 ;  /* 0x0000000318187220 */ /* 0x000fcc0000410000 */
[----:B------:R-:W2:Y:S01]  /*66e0*/  MUFU.SQRT R24, R24 ;  /* 0x0000001800187308 */ /* 0x000ea20000002000 */
[----:B------:R-:W-:Y:S05]  /*66f0*/  BRA `(.L_x_4365) ;  /* 0x0000000000487947 */ /* 0x000fea0003800000 */
.L_x_4358:
        /* <DEDUP_REMOVED lines=12> */
.L_x_4357:
[----:B------:R-:W-:Y:S01]  /*67c0*/  FADD.FTZ R0, R24, 1 ;  /* 0x3f80000018007421 */ /* 0x000fe20000010000 */
[----:B------:R-:W-:Y:S01]  /*67d0*/  MUFU.SQRT R3, R20 ;  /* 0x0000001400037308 */ /* 0x000fe20000002000 */
[----:B------:R-:W-:Y:S02]  /*67e0*/  MOV R21, 0x3f800000 ;  /* 0x3f80000000157802 */ /* 0x000fe40000000f00 */
[----:B------:R-:W-:-:S06]  /*67f0*/  FMUL.FTZ R0, R0, 0.5 ;  /* 0x3f00000000007820 */ /* 0x000fcc0000410000 */
[----:B------:R-:W2:Y:S02]  /*6800*/  MUFU.SQRT R0, R0 ;  /* 0x0000000000007308 */ /* 0x000ea40000002000 */
[----:B--2---:R-:W-:-:S07]  /*6810*/  FMUL.FTZ R24, R3, R0 ;  /* 0x0000000003187220 */ /* 0x004fce0000410000 */
.L_x_4365:
[----:B------:R-:W-:Y:S05]  /*6820*/  BSYNC B1 ;  /* 0x0000000000017941 */ /* 0x000fea0003800000 */
.L_x_4356:
[----:B------:R-:W-:Y:S05]  /*6830*/  BRA `(.L_x_4366) ;  /* 0x0000000000087947 */ /* 0x000fea0003800000 */
.L_x_4353:
[----:B------:R-:W-:Y:S01]  /*6840*/  FMUL.FTZ R24, R24, 16777216 ;  /* 0x4b80000018187820 */ /* 0x000fe20000410000 */
[----:B------:R-:W-:-:S07]  /*6850*/  FMUL.FTZ R21, R21, 16777216 ;  /* 0x4b80000015157820 */ /* 0x000fce0000410000 */
.L_x_4366:
[----:B------:R-:W-:Y:S05]  /*6860*/  BSYNC B0 ;  /* 0x0000000000007941 */ /* 0x000fea0003800000 */
.L_x_4352:
        /* <DEDUP_REMOVED lines=15> */
[----:B01----:R-:W-:Y:S05]  /*6960*/  CALL.REL.NOINC `($__internal_4_$__cuda_sm3x_div_rn_ftz_f32_slowpath) ;  /* 0x0000025400e47944 */ /* 0x003fea0003c00000 */
.L_x_4368:
[----:B------:R-:W-:Y:S05]  /*6970*/  BSYNC B4 ;  /* 0x0000000000047941 */ /* 0x000fea0003800000 */
.L_x_4367:
        /* <DEDUP_REMOVED lines=18> */
.L_x_4370:
[----:B------:R-:W-:Y:S02]  /*6aa0*/  ISETP.GE.AND P0, PT, R24, RZ, PT ;  /* 0x000000ff1800720c */ /* 0x000fe40003f06270 */
[----:B------:R-:W-:-:S11]  /*6ab0*/  MOV R3, 0x3fd774eb ;  /* 0x3fd774eb00037802 */ /* 0x000fd60000000f00 */
[----:B------:R-:W-:-:S04]  /*6ac0*/  @P0 FFMA.FTZ R0, R3, 0.93318945169448852539, -R0 ;  /* 0x3f6ee58103000823 */ /* 0x000fc80000010800 */
[----:B------:R-:W-:-:S07]  /*6ad0*/  @!P0 FFMA.FTZ R0, R3, 0.93318945169448852539, R0 ;  /* 0x3f6ee58103008823 */ /* 0x000fce0000010000 */
.L_x_4371:
[----:B------:R-:W-:Y:S05]  /*6ae0*/  BSYNC B0 ;  /* 0x0000000000007941 */ /* 0x000fea0003800000 */
.L_x_4369:
        /* <DEDUP_REMOVED lines=10> */
.L_x_4355:
[----:B------:R-:W-:Y:S05]  /*6b90*/  BSYNC B3 ;  /* 0x0000000000037941 */ /* 0x000fea0003800000 */
.L_x_4351:
[----:B------:R-:W-:Y:S02]  /*6ba0*/  LOP3.LUT R19, R0, 0x80000000, R19, 0xb8, !PT ;  /* 0x8000000000137812 */ /* 0x000fe400078eb813 */
[----:B-1----:R-:W-:Y:S01]  /*6bb0*/  LOP3.LUT R12, R23, 0x80000000, R12, 0xb8, !PT ;  /* 0x80000000170c7812 */ /* 0x002fe200078eb80c */
[----:B------:R-:W-:Y:S06]  /*6bc0*/  BRA `(.L_x_4340) ;  /* 0x0000001400b47947 */ /* 0x000fec0003800000 */
.L_x_4339:
        /* <DEDUP_REMOVED lines=28> */
[----:B------:R-:W-:Y:S05]  /*6d90*/  CALL.REL.NOINC `($__internal_4_$__cuda_sm3x_div_rn_ftz_f32_slowpath) ;  /* 0x0000025000d87944 */ /* 0x000fea0003c00000 */
.L_x_4377:
[----:B------:R-:W-:Y:S05]  /*6da0*/  BSYNC B4 ;  /* 0x0000000000047941 */ /* 0x000fea0003800000 */
.L_x_4376:
        /* <DEDUP_REMOVED lines=18> */
.L_x_4379:
[----:B------:R-:W-:Y:S02]  /*6ed0*/  ISETP.GE.AND P0, PT, R22, RZ, PT ;  /* 0x000000ff1600720c */ /* 0x000fe40003f06270 */
[----:B------:R-:W-:-:S11]  /*6ee0*/  MOV R3, 0x3fd774eb ;  /* 0x3fd774eb00037802 */ /* 0x000fd60000000f00 */
[----:B------:R-:W-:-:S04]  /*6ef0*/  @P0 FFMA.FTZ R0, R3, 0.93318945169448852539, -R0 ;  /* 0x3f6ee58103000823 */ /* 0x000fc80000010800 */
[----:B------:R-:W-:-:S07]  /*6f00*/  @!P0 FFMA.FTZ R0, R3, 0.93318945169448852539, R0 ;  /* 0x3f6ee58103008823 */ /* 0x000fce0000010000 */
.L_x_4380:
[----:B------:R-:W-:Y:S05]  /*6f10*/  BSYNC B0 ;  /* 0x0000000000007941 */ /* 0x000fea0003800000 */
.L_x_4378:
        /* <DEDUP_REMOVED lines=13> */
.L_x_4375:
        /* <DEDUP_REMOVED lines=10> */
[----:B------:R-:W-:Y:S05]  /*7090*/  CALL.REL.NOINC `($__internal_4_$__cuda_sm3x_div_rn_ftz_f32_slowpath) ;  /* 0x0000025000187944 */ /* 0x000fea0003c00000 */
.L_x_4383:
[----:B------:R-:W-:Y:S05]  /*70a0*/  BSYNC B4 ;  /* 0x0000000000047941 */ /* 0x000fea0003800000 */
.L_x_4382:
        /* <DEDUP_REMOVED lines=18> */
.L_x_4385:
[----:B------:R-:W-:Y:S02]  /*71d0*/  ISETP.GE.AND P0, PT, R22, RZ, PT ;  /* 0x000000ff1600720c */ /* 0x000fe40003f06270 */
[----:B------:R-:W-:-:S11]  /*71e0*/  MOV R3, 0x3fd774eb ;  /* 0x3fd774eb00037802 */ /* 0x000fd60000000f00 */
[----:B------:R-:W-:-:S04]  /*71f0*/  @P0 FFMA.FTZ R0, R3, 0.93318945169448852539, -R0 ;  /* 0x3f6ee58103000823 */ /* 0x000fc80000010800 */
[----:B------:R-:W-:-:S07]  /*7200*/  @!P0 FFMA.FTZ R0, R3, 0.93318945169448852539, R0 ;  /* 0x3f6ee58103008823 */ /* 0x000fce0000010000 */
.L_x_4386:
[----:B------:R-:W-:Y:S05]  /*7210*/  BSYNC B0 ;  /* 0x0000000000007941 */ /* 0x000fea0003800000 */
.L_x_4384:
        /* <DEDUP_REMOVED lines=27> */
.L_x_4374:
        /* <DEDUP_REMOVED lines=31> */
[----:B------:R-:W-:Y:S05]  /*75c0*/  CALL.REL.NOINC `($__internal_4_$__cuda_sm3x_div_rn_ftz_f32_slowpath) ;  /* 0x0000024800cc7944 */ /* 0x000fea0003c00000 */
.L_x_4388:
[----:B------:R-:W-:Y:S05]  /*75d0*/  BSYNC B4 ;  /* 0x0000000000047941 */ /* 0x000fea0003800000 */
.L_x_4387:
        /* <DEDUP_REMOVED lines=18> */
.L_x_4390:
[----:B------:R-:W-:Y:S02]  /*7700*/  ISETP.GE.AND P0, PT, R22, RZ, PT ;  /* 0x000000ff1600720c */ /* 0x000fe40003f06270 */
[----:B------:R-:W-:-:S11]  /*7710*/  MOV R3, 0x3fd774eb ;  /* 0x3fd774eb00037802 */ /* 0x000fd60000000f00 */
[----:B------:R-:W-:-:S04]  /*7720*/  @P0 FFMA.FTZ R0, R3, 0.93318945169448852539, -R0 ;  /* 0x3f6ee58103000823 */ /* 0x000fc80000010800 */
[----:B------:R-:W-:-:S07]  /*7730*/  @!P0 FFMA.FTZ R0, R3, 0.93318945169448852539, R0 ;  /* 0x3f6ee58103008823 */ /* 0x000fce0000010000 */
.L_x_4391:
[----:B------:R-:W-:Y:S05]  /*7740*/  BSYNC B0 ;  /* 0x0000000000007941 */ /* 0x000fea0003800000 */
.L_x_4389:
        /* <DEDUP_REMOVED lines=11> */
.L_x_4373:
        /* <DEDUP_REMOVED lines=22> */
.L_x_4395:
[----:B------:R-:W-:Y:S05]  /*7960*/  BSYNC B4 ;  /* 0x0000000000047941 */ /* 0x000fea0003800000 */
.L_x_4394:
        /* <DEDUP_REMOVED lines=24> */
.L_x_4393:
        /* <DEDUP_REMOVED lines=11> */
.L_x_4397:
[----:B------:R-:W-:Y:S05]  /*7ba0*/  BSYNC B4 ;  /* 0x0000000000047941 */ /* 0x000fea0003800000 */
.L_x_4396:
        /* <DEDUP_REMOVED lines=38> */
.L_x_4392:
        /* <DEDUP_REMOVED lines=32> */
.L_x_4399:
[----:B------:R-:W-:Y:S05]  /*8010*/  BSYNC B4 ;  /* 0x0000000000047941 */ /* 0x000fea0003800000 */
.L_x_4398:
        /* <DEDUP_REMOVED lines=21> */
.L_x_4381:
[----:B------:R-:W-:Y:S05]  /*8170*/  BSYNC B3 ;  /* 0x0000000000037941 */ /* 0x000fea0003800000 */
.L_x_4372:
[----:B------:R-:W-:Y:S01]  /*8180*/  FADD.FTZ R3, R20, 0.69314718246459960938 ;  /* 0x3f31721814037421 */ /* 0x000fe20000010000 */
[----:B------:R-:W-:-:S04]  /*8190*/  LOP3.LUT R19, R0, 0x80000000, R19, 0xb8, !PT ;  /* 0x8000000000137812 */ /* 0x000fc800078eb813 */
[----:B------:R-:W-:Y:S01]  /*81a0*/  LOP3.LUT R12, R3, 0x80000000, R12, 0xb8, !PT ;  /* 0x80000000030c7812 */ /* 0x000fe200078eb80c */
[----:B------:R-:W-:Y:S06]  /*81b0*/  BRA `(.L_x_4340) ;  /* 0x0000000000387947 */ /* 0x000fec0003800000 */
.L_x_4338:
        /* <DEDUP_REMOVED lines=14> */
.L_x_4340:
[----:B------:R-:W-:Y:S05]  /*82a0*/  BSYNC B2 ;  /* 0x0000000000027941 */ /* 0x000fea0003800000 */
.L_x_4337:
        /* <DEDUP_REMOVED lines=112> */
.L_x_4407:
        /* <DEDUP_REMOVED lines=10> */
.L_x_4409:
[----:B------:R-:W-:-:S04]  /*8a50*/  FADD.FTZ R6, -R0, R5 ;  /* 0x0000000500067221 */ /* 0x000fc80000010100 */
[----:B------:R-:W-:-:S07]  /*8a60*/  FMUL.FTZ R6, R6, 0.5 ;  /* 0x3f00000006067820 */ /* 0x000fce0000410000 */
.L_x_4410:
[----:B------:R-:W-:Y:S05]  /*8a70*/  BSYNC B1 ;  /* 0x0000000000017941 */ /* 0x000fea0003800000 */
.L_x_4408:
        /* <DEDUP_REMOVED lines=11> */
.L_x_4412:
[----:B------:R-:W-:-:S04]  /*8b30*/  FADD.FTZ R7, R4, -R7 ;  /* 0x8000000704077221 */ /* 0x000fc80000010000 */
[----:B------:R-:W-:-:S07]  /*8b40*/  FMUL.FTZ R7, R7, 0.5 ;  /* 0x3f00000007077820 */ /* 0x000fce0000410000 */
.L_x_4413:
[----:B------:R-:W-:Y:S05]  /*8b50*/  BSYNC B1 ;  /* 0x0000000000017941 */ /* 0x000fea0003800000 */
.L_x_4411:
        /* <DEDUP_REMOVED lines=35> */
.L_x_4406:
[----:B------:R0:W1:Y:S02]  /*8d90*/  MUFU.SQRT R24, R21 ;  /* 0x0000001500187308 */ /* 0x0000640000002000 */
.L_x_4405:
[----:B------:R-:W-:Y:S05]  /*8da0*/  BSYNC B0 ;  /* 0x0000000000007941 */ /* 0x000fea0003800000 */
.L_x_4404:
        /* <DEDUP_REMOVED lines=35> */
.L_x_4417:
        /* <DEDUP_REMOVED lines=17> */
.L_x_4423:
[----:B------:R-:W-:-:S04]  /*90f0*/  FADD.FTZ R0, -R0, R5 ;  /* 0x0000000500007221 */ /* 0x000fc80000010100 */
[----:B------:R-:W-:-:S07]  /*9100*/  FMUL.FTZ R0, R0, 0.5 ;  /* 0x3f00000000007820 */ /* 0x000fce0000410000 */
.L_x_4424:
[----:B------:R-:W-:Y:S05]  /*9110*/  BSYNC B4 ;  /* 0x0000000000047941 */ /* 0x000fea0003800000 */
.L_x_4422:
        /* <DEDUP_REMOVED lines=10> */
.L_x_4426:
[----:B------:R-:W-:-:S04]  /*91c0*/  FADD.FTZ R3, -R3, R4 ;  /* 0x0000000403037221 */ /* 0x000fc80000010100 */
[----:B------:R-:W-:-:S07]  /*91d0*/  FMUL.FTZ R3, R3, 0.5 ;  /* 0x3f00000003037820 */ /* 0x000fce0000410000 */
.L_x_4427:
[----:B------:R-:W-:Y:S05]  /*91e0*/  BSYNC B4 ;  /* 0x0000000000047941 */ /* 0x000fea0003800000 */
.L_x_4425:
[----:B------:R-:W-:Y:S01]  /*91f0*/  FADD.FTZ R0, R3, R0 ;  /* 0x0000000003007221 */ /* 0x000fe20000010000 */
[----:B------:R-:W-:-:S04]  /*9200*/  FADD.FTZ R25, R22, R25 ;  /* 0x0000001916197221 */ /* 0x000fc80000010000 */
[----:B------:R-:W-:-:S06]  /*9210*/  FMUL.FTZ R25, R25, R0 ;  /* 0x0000000019197220 */ /* 0x000fcc0000410000 */
[----:B------:R-:W2:Y:S01]  /*9220*/  MUFU.SQRT R25, R25 ;  /* 0x0000001900197308 */ /* 0x000ea20000002000 */
[----:B------:R-:W-:Y:S05]  /*9230*/  BRA `(.L_x_4428) ;  /* 0x0000000000487947 */ /* 0x000fea0003800000 */
.L_x_4421:
        /* <DEDUP_REMOVED lines=12> */
.L_x_4420:
[----:B------:R-:W-:Y:S01]  /*9300*/  FADD.FTZ R0, R25, 1 ;  /* 0x3f80000019007421 */ /* 0x000fe20000010000 */
[----:B0-----:R-:W-:Y:S01]  /*9310*/  MUFU.SQRT R21, R21 ;  /* 0x0000001500157308 */ /* 0x001fe20000002000 */
[----:B------:R-:W-:Y:S02]  /*9320*/  MOV R22, 0x3f800000 ;  /* 0x3f80000000167802 */ /* 0x000fe40000000f00 */
[----:B------:R-:W-:-:S06]  /*9330*/  FMUL.FTZ R0, R0, 0.5 ;  /* 0x3f00000000007820 */ /* 0x000fcc0000410000 */
[----:B------:R-:W0:Y:S02]  /*9340*/  MUFU.SQRT R0, R0 ;  /* 0x0000000000007308 */ /* 0x000e240000002000 */
[----:B0-----:R-:W-:-:S07]  /*9350*/  FMUL.FTZ R25, R21, R0 ;  /* 0x0000000015197220 */ /* 0x001fce0000410000 */
.L_x_4428:
[----:B------:R-:W-:Y:S05]  /*9360*/  BSYNC B1 ;  /* 0x0000000000017941 */ /* 0x000fea0003800000 */
.L_x_4419:
[----:B------:R-:W-:Y:S05]  /*9370*/  BRA `(.L_x_4429) ;  /* 0x0000000000087947 */ /* 0x000fea0003800000 */
.L_x_4416:
[----:B------:R-:W-:Y:S01]  /*9380*/  FMUL.FTZ R25, R25, 16777216 ;  /* 0x4b80000019197820 */ /* 0x000fe20000410000 */
[----:B------:R-:W-:-:S07]  /*9390*/  FMUL.FTZ R22, R22, 16777216 ;  /* 0x4b80000016167820 */ /* 0x000fce0000410000 */
.L_x_4429:
[----:B------:R-:W-:Y:S05]  /*93a0*/  BSYNC B0 ;  /* 0x0000000000007941 */ /* 0x000fea0003800000 */
.L_x_4415:
        /* <DEDUP_REMOVED lines=16> */
.L_x_4431:
[----:B------:R-:W-:Y:S05]  /*94b0*/  BSYNC B4 ;  /* 0x0000000000047941 */ /* 0x000fea0003800000 */
.L_x_4430:
        /* <DEDUP_REMOVED lines=18> */
.L_x_4433:
[----:B------:R-:W-:Y:S02]  /*95e0*/  ISETP.GE.AND P0, PT, R25, RZ, PT ;  /* 0x000000ff1900720c */ /* 0x000fe40003f06270 */
[----:B------:R-:W-:-:S11]  /*95f0*/  MOV R3, 0x3fd774eb ;  /* 0x3fd774eb00037802 */ /* 0x000fd60000000f00 */
[----:B------:R-:W-:-:S04]  /*9600*/  @P0 FFMA.FTZ R0, R3, 0.93318945169448852539, -R0 ;  /* 0x3f6ee58103000823 */ /* 0x000fc80000010800 */
[----:B------:R-:W-:-:S07]  /*9610*/  @!P0 FFMA.FTZ R0, R3, 0.93318945169448852539, R0 ;  /* 0x3f6ee58103008823 */ /* 0x000fce0000010000 */
.L_x_4434:
[----:B------:R-:W-:Y:S05]  /*9620*/  BSYNC B0 ;  /* 0x0000000000007941 */ /* 0x000fea0003800000 */
.L_x_4432:
        /* <DEDUP_REMOVED lines=10> */
.L_x_4418:
[----:B------:R-:W-:Y:S05]  /*96d0*/  BSYNC B3 ;  /* 0x0000000000037941 */ /* 0x000fea0003800000 */
.L_x_4414:
[----:B------:R-:W-:Y:S02]  /*96e0*/  LOP3.LUT R20, R3, 0x80000000, R20, 0xb8, !PT ;  /* 0x8000000003147812 */ /* 0x000fe400078eb814 */
[----:B-1----:R-:W-:Y:S01]  /*96f0*/  LOP3.LUT R13, R24, 0x80000000, R13, 0xb8, !PT ;  /* 0x80000000180d7812 */ /* 0x002fe200078eb80d */
[----:B------:R-:W-:Y:S06]  /*9700*/  BRA `(.L_x_4403) ;  /* 0x0000001400b47947 */ /* 0x000fec0003800000 */
.L_x_4402:
        /* <DEDUP_REMOVED lines=29> */
.L_x_4440:
[----:B------:R-:W-:Y:S05]  /*98e0*/  BSYNC B4 ;  /* 0x0000000000047941 */ /* 0x000fea0003800000 */
.L_x_4439:
        /* <DEDUP_REMOVED lines=18> */
.L_x_4442:
[----:B------:R-:W-:Y:S02]  /*9a10*/  ISETP.GE.AND P0, PT, R23, RZ, PT ;  /* 0x000000ff1700720c */ /* 0x000fe40003f06270 */
[----:B------:R-:W-:-:S11]  /*9a20*/  MOV R3, 0x3fd774eb ;  /* 0x3fd774eb00037802 */ /* 0x000fd60000000f00 */
[----:B------:R-:W-:-:S04]  /*9a30*/  @P0 FFMA.FTZ R0, R3, 0.93318945169448852539, -R0 ;  /* 0x3f6ee58103000823 */ /* 0x000fc80000010800 */
[----:B------:R-:W-:-:S07]  /*9a40*/  @!P0 FFMA.FTZ R0, R3, 0.93318945169448852539, R0 ;  /* 0x3f6ee58103008823 */ /* 0x000fce0000010000 */
.L_x_4443:
[----:B------:R-:W-:Y:S05]  /*9a50*/  BSYNC B0 ;  /* 0x0000000000007941 */ /* 0x000fea0003800000 */
.L_x_4441:
        /* <DEDUP_REMOVED lines=13> */
.L_x_4438:
        /* <DEDUP_REMOVED lines=11> */
.L_x_4446:
[----:B------:R-:W-:Y:S05]  /*9be0*/  BSYNC B4 ;  /* 0x0000000000047941 */ /* 0x000fea0003800000 */
.L_x_4445:
        /* <DEDUP_REMOVED lines=18> */
.L_x_4448:
[----:B------:R-:W-:Y:S02]  /*9d10*/  ISETP.GE.AND P0, PT, R23, RZ, PT ;  /* 0x000000ff1700720c */ /* 0x000fe40003f06270 */
[----:B------:R-:W-:-:S11]  /*9d20*/  MOV R3, 0x3fd774eb ;  /* 0x3fd774eb00037802 */ /* 0x000fd60000000f00 */
[----:B------:R-:W-:-:S04]  /*9d30*/  @P0 FFMA.FTZ R0, R3, 0.93318945169448852539, -R0 ;  /* 0x3f6ee58103000823 */ /* 0x000fc80000010800 */
[----:B------:R-:W-:-:S07]  /*9d40*/  @!P0 FFMA.FTZ R0, R3, 0.93318945169448852539, R0 ;  /* 0x3f6ee58103008823 */ /* 0x000fce0000010000 */
.L_x_4449:
[----:B------:R-:W-:Y:S05]  /*9d50*/  BSYNC B0 ;  /* 0x0000000000007941 */ /* 0x000fea0003800000 */
.L_x_4447:
        /* <DEDUP_REMOVED lines=27> */
.L_x_4437:
        /* <DEDUP_REMOVED lines=32> */
.L_x_4451:
[----:B------:R-:W-:Y:S05]  /*a110*/  BSYNC B4 ;  /* 0x0000000000047941 */ /* 0x000fea0003800000 */
.L_x_4450:
        /* <DEDUP_REMOVED lines=18> */
.L_x_4453:
[----:B------:R-:W-:Y:S02]  /*a240*/  ISETP.GE.AND P0, PT, R23, RZ, PT ;  /* 0x000000ff1700720c */ /* 0x000fe40003f06270 */
[----:B------:R-:W-:-:S11]  /*a250*/  MOV R3, 0x3fd774eb ;  /* 0x3fd774eb00037802 */ /* 0x000fd60000000f00 */
[----:B------:R-:W-:-:S04]  /*a260*/  @P0 FFMA.FTZ R0, R3, 0.93318945169448852539, -R0 ;  /* 0x3f6ee58103000823 */ /* 0x000fc80000010800 */
[----:B------:R-:W-:-:S07]  /*a270*/  @!P0 FFMA.FTZ R0, R3, 0.93318945169448852539, R0 ;  /* 0x3f6ee58103008823 */ /* 0x000fce0000010000 */
.L_x_4454:
[----:B------:R-:W-:Y:S05]  /*a280*/  BSYNC B0 ;  /* 0x0000000000007941 */ /* 0x000fea0003800000 */
.L_x_4452:
        /* <DEDUP_REMOVED lines=11> */
.L_x_4436:
        /* <DEDUP_REMOVED lines=22> */
.L_x_4458:
[----:B------:R-:W-:Y:S05]  /*a4a0*/  BSYNC B4 ;  /* 0x0000000000047941 */ /* 0x000fea0003800000 */
.L_x_4457:
        /* <DEDUP_REMOVED lines=24> */
.L_x_4456:
        /* <DEDUP_REMOVED lines=11> */
.L_x_4460:
[----:B------:R-:W-:Y:S05]  /*a6e0*/  BSYNC B4 ;  /* 0x0000000000047941 */ /* 0x000fea0003800000 */
.L_x_4459:
        /* <DEDUP_REMOVED lines=38> */
.L_x_4455:
        /* <DEDUP_REMOVED lines=32> */
.L_x_4462:
[----:B------:R-:W-:Y:S05]  /*ab50*/  BSYNC B4 ;  /* 0x0000000000047941 */ /* 0x000fea0003800000 */
.L_x_4461:
        /* <DEDUP_REMOVED lines=21> */
.L_x_4444:
[----:B------:R-:W-:Y:S05]  /*acb0*/  BSYNC B3 ;  /* 0x0000000000037941 */ /* 0x000fea0003800000 */
.L_x_4435:
[----:B------:R-:W-:Y:S01]  /*acc0*/  FADD.FTZ R0, R21, 0.69314718246459960938 ;  /* 0x3f31721815007421 */ /* 0x000fe20000010000 */
[----:B------:R-:W-:-:S04]  /*acd0*/  LOP3.LUT R20, R3, 0x80000000, R20, 0xb8, !PT ;  /* 0x8000000003147812 */ /* 0x000fc800078eb814 */
[----:B------:R-:W-:Y:S01]  /*ace0*/  LOP3.LUT R13, R0, 0x80000000, R13, 0xb8, !PT ;  /* 0x80000000000d7812 */ /* 0x000fe200078eb80d */
[----:B------:R-:W-:Y:S06]  /*acf0*/  BRA `(.L_x_4403) ;  /* 0x0000000000387947 */ /* 0x000fec0003800000 */
.L_x_4401:
        /* <DEDUP_REMOVED lines=14> */
.L_x_4403:
[----:B------:R-:W-:Y:S05]  /*ade0*/  BSYNC B2 ;  /* 0x0000000000027941 */ /* 0x000fea0003800000 */
.L_x_4400:
        /* <DEDUP_REMOVED lines=112> */
.L_x_4470:
        /* <DEDUP_REMOVED lines=10> */
.L_x_4472:
[----:B------:R-:W-:-:S04]  /*b590*/  FADD.FTZ R6, -R0, R5 ;  /* 0x0000000500067221 */ /* 0x000fc80000010100 */
[----:B------:R-:W-:-:S07]  /*b5a0*/  FMUL.FTZ R6, R6, 0.5 ;  /* 0x3f00000006067820 */ /* 0x000fce0000410000 */
.L_x_4473:
[----:B------:R-:W-:Y:S05]  /*b5b0*/  BSYNC B1 ;  /* 0x0000000000017941 */ /* 0x000fea0003800000 */
.L_x_4471:
        /* <DEDUP_REMOVED lines=11> */
.L_x_4475:
[----:B------:R-:W-:-:S04]  /*b670*/  FADD.FTZ R7, R4, -R7 ;  /* 0x8000000704077221 */ /* 0x000fc80000010000 */
[----:B------:R-:W-:-:S07]  /*b680*/  FMUL.FTZ R7, R7, 0.5 ;  /* 0x3f00000007077820 */ /* 0x000fce0000410000 */
.L_x_4476:
[----:B------:R-:W-:Y:S05]  /*b690*/  BSYNC B1 ;  /* 0x0000000000017941 */ /* 0x000fea0003800000 */
.L_x_4474:
        /* <DEDUP_REMOVED lines=35> */
.L_x_4469:
[----:B------:R0:W1:Y:S02]  /*b8d0*/  MUFU.SQRT R25, R22 ;  /* 0x0000001600197308 */ /* 0x0000640000002000 */
.L_x_4468:
[----:B------:R-:W-:Y:S05]  /*b8e0*/  BSYNC B0 ;  /* 0x0000000000007941 */ /* 0x000fea0003800000 */
.L_x_4467:
        /* <DEDUP_REMOVED lines=35> */
.L_x_4480:
        /* <DEDUP_REMOVED lines=17> */
.L_x_4486:
[----:B------:R-:W-:-:S04]  /*bc30*/  FADD.FTZ R0, -R0, R5 ;  /* 0x0000000500007221 */ /* 0x000fc80000010100 */
[----:B------:R-:W-:-:S07]  /*bc40*/  FMUL.FTZ R0, R0, 0.5 ;  /* 0x3f00000000007820 */ /* 0x000fce0000410000 */
.L_x_4487:
[----:B------:R-:W-:Y:S05]  /*bc50*/  BSYNC B4 ;  /* 0x0000000000047941 */ /* 0x000fea0003800000 */
.L_x_4485:
        /* <DEDUP_REMOVED lines=10> */
.L_x_4489:
[----:B------:R-:W-:-:S04]  /*bd00*/  FADD.FTZ R3, -R3, R4 ;  /* 0x0000000403037221 */ /* 0x000fc80000010100 */
[----:B------:R-:W-:-:S07]  /*bd10*/  FMUL.FTZ R3, R3, 0.5 ;  /* 0x3f00000003037820 */ /* 0x000fce0000410000 */
.L_x_4490:
[----:B------:R-:W-:Y:S05]  /*bd20*/  BSYNC B4 ;  /* 0x0000000000047941 */ /* 0x000fea0003800000 */
.L_x_4488:
[----:B------:R-:W-:Y:S01]  /*bd30*/  FADD.FTZ R3, R3, R0 ;  /* 0x0000000003037221 */ /* 0x000fe20000010000 */
[----:B------:R-:W-:-:S04]  /*bd40*/  FADD.FTZ R26, R23, R26 ;  /* 0x0000001a171a7221 */ /* 0x000fc80000010000 */
[----:B------:R-:W-:-:S06]  /*bd50*/  FMUL.FTZ R26, R26, R3 ;  /* 0x000000031a1a7220 */ /* 0x000fcc0000410000 */
[----:B------:R-:W2:Y:S01]  /*bd60*/  MUFU.SQRT R26, R26 ;  /* 0x0000001a001a7308 */ /* 0x000ea20000002000 */
[----:B------:R-:W-:Y:S05]  /*bd70*/  BRA `(.L_x_4491) ;  /* 0x0000000000487947 */ /* 0x000fea0003800000 */
.L_x_4484:
        /* <DEDUP_REMOVED lines=12> */
.L_x_4483:
[----:B------:R-:W-:Y:S01]  /*be40*/  FADD.FTZ R0, R26, 1 ;  /* 0x3f8000001a007421 */ /* 0x000fe20000010000 */
[----:B------:R-:W-:Y:S01]  /*be50*/  MUFU.SQRT R3, R22 ;  /* 0x0000001600037308 */ /* 0x000fe20000002000 */
[----:B------:R-:W-:Y:S02]  /*be60*/  MOV R23, 0x3f800000 ;  /* 0x3f80000000177802 */ /* 0x000fe40000000f00 */
[----:B------:R-:W-:-:S06]  /*be70*/  FMUL.FTZ R0, R0, 0.5 ;  /* 0x3f00000000007820 */ /* 0x000fcc0000410000 */
[----:B------:R-:W2:Y:S02]  /*be80*/  MUFU.SQRT R0, R0 ;  /* 0x0000000000007308 */ /* 0x000ea40000002000 */
[----:B--2---:R-:W-:-:S07]  /*be90*/  FMUL.FTZ R26, R3, R0 ;  /* 0x00000000031a7220 */ /* 0x004fce0000410000 */
.L_x_4491:
[----:B------:R-:W-:Y:S05]  /*bea0*/  BSYNC B1 ;  /* 0x0000000000017941 */ /* 0x000fea0003800000 */
.L_x_4482:
[----:B------:R-:W-:Y:S05]  /*beb0*/  BRA `(.L_x_4492) ;  /* 0x0000000000087947 */ /* 0x000fea0003800000 */
.L_x_4479:
[----:B------:R-:W-:Y:S01]  /*bec0*/  FMUL.FTZ R26, R26, 16777216 ;  /* 0x4b8000001a1a7820 */ /* 0x000fe20000410000 */
[----:B------:R-:W-:-:S07]  /*bed0*/  FMUL.FTZ R23, R23, 16777216 ;  /* 0x4b80000017177820 */ /* 0x000fce0000410000 */
.L_x_4492:
[----:B------:R-:W-:Y:S05]  /*bee0*/  BSYNC B0 ;  /* 0x0000000000007941 */ /* 0x000fea0003800000 */
.L_x_4478:
        /* <DEDUP_REMOVED lines=16> */
.L_x_4494:
[----:B------:R-:W-:Y:S05]  /*bff0*/  BSYNC B4 ;  /* 0x0000000000047941 */ /* 0x000fea0003800000 */
.L_x_4493:
        /* <DEDUP_REMOVED lines=18> */
.L_x_4496:
[----:B------:R-:W-:Y:S02]  /*c120*/  ISETP.GE.AND P0, PT, R26, RZ, PT ;  /* 0x000000ff1a00720c */ /* 0x000fe40003f06270 */
[----:B------:R-:W-:-:S11]  /*c130*/  MOV R3, 0x3fd774eb ;  /* 0x3fd774eb00037802 */ /* 0x000fd60000000f00 */
[----:B------:R-:W-:-:S04]  /*c140*/  @P0 FFMA.FTZ R0, R3, 0.93318945169448852539, -R0 ;  /* 0x3f6ee58103000823 */ /* 0x000fc80000010800 */
[----:B------:R-:W-:-:S07]  /*c150*/  @!P0 FFMA.FTZ R0, R3, 0.93318945169448852539, R0 ;  /* 0x3f6ee58103008823 */ /* 0x000fce0000010000 */
.L_x_4497:
[----:B------:R-:W-:Y:S05]  /*c160*/  BSYNC B0 ;  /* 0x0000000000007941 */ /* 0x000fea0003800000 */
.L_x_4495:
        /* <DEDUP_REMOVED lines=10> */
.L_x_4481:
[----:B------:R-:W-:Y:S05]  /*c210*/  BSYNC B3 ;  /* 0x0000000000037941 */ /* 0x000fea0003800000 */
.L_x_4477:
[----:B------:R-:W-:Y:S02]  /*c220*/  LOP3.LUT R21, R0, 0x80000000, R21, 0xb8, !PT ;  /* 0x8000000000157812 */ /* 0x000fe400078eb815 */
[----:B-1----:R-:W-:Y:S01]  /*c230*/  LOP3.LUT R10, R25, 0x80000000, R10, 0xb8, !PT ;  /* 0x80000000190a7812 */ /* 0x002fe200078eb80a */
[----:B------:R-:W-:Y:S06]  /*c240*/  BRA `(.L_x_4466) ;  /* 0x0000001400b47947 */ /* 0x000fec0003800000 */
.L_x_4465:
        /* <DEDUP_REMOVED lines=29> */
.L_x_4503:
[----:B------:R-:W-:Y:S05]  /*c420*/  BSYNC B4 ;  /* 0x0000000000047941 */ /* 0x000fea0003800000 */
.L_x_4502:
        /* <DEDUP_REMOVED lines=18> */
.L_x_4505:
[----:B------:R-:W-:Y:S02]  /*c550*/  ISETP.GE.AND P0, PT, R24, RZ, PT ;  /* 0x000000ff1800720c */ /* 0x000fe40003f06270 */
[----:B------:R-:W-:-:S11]  /*c560*/  MOV R3, 0x3fd774eb ;  /* 0x3fd774eb00037802 */ /* 0x000fd60000000f00 */
[----:B------:R-:W-:-:S04]  /*c570*/  @P0 FFMA.FTZ R0, R3, 0.93318945169448852539, -R0 ;  /* 0x3f6ee58103000823 */ /* 0x000fc80000010800 */
[----:B------:R-:W-:-:S07]  /*c580*/  @!P0 FFMA.FTZ R0, R3, 0.93318945169448852539, R0 ;  /* 0x3f6ee58103008823 */ /* 0x000fce0000010000 */
.L_x_4506:
[----:B------:R-:W-:Y:S05]  /*c590*/  BSYNC B0 ;  /* 0x0000000000007941 */ /* 0x000fea0003800000 */
.L_x_4504:
        /* <DEDUP_REMOVED lines=13> */
.L_x_4501:
        /* <DEDUP_REMOVED lines=11> */
.L_x_4509:
[----:B------:R-:W-:Y:S05]  /*c720*/  BSYNC B4 ;  /* 0x0000000000047941 */ /* 0x000fea0003800000 */
.L_x_4508:
        /* <DEDUP_REMOVED lines=18> */
.L_x_4511:
[----:B------:R-:W-:Y:S02]  /*c850*/  ISETP.GE.AND P0, PT, R24, RZ, PT ;  /* 0x000000ff1800720c */ /* 0x000fe40003f06270 */
[----:B------:R-:W-:-:S11]  /*c860*/  MOV R3, 0x3fd774eb ;  /* 0x3fd774eb00037802 */ /* 0x000fd60000000f00 */
[----:B------:R-:W-:-:S04]  /*c870*/  @P0 FFMA.FTZ R0, R3, 0.93318945169448852539, -R0 ;  /* 0x3f6ee58103000823 */ /* 0x000fc80000010800 */
[----:B------:R-:W-:-:S07]  /*c880*/  @!P0 FFMA.FTZ R0, R3, 0.93318945169448852539, R0 ;  /* 0x3f6ee58103008823 */ /* 0x000fce0000010000 */
.L_x_4512:
[----:B------:R-:W-:Y:S05]  /*c890*/  BSYNC B0 ;  /* 0x0000000000007941 */ /* 0x000fea0003800000 */
.L_x_4510:
        /* <DEDUP_REMOVED lines=27> */
.L_x_4500:
        /* <DEDUP_REMOVED lines=32> */
.L_x_4514:
[----:B------:R-:W-:Y:S05]  /*cc50*/  BSYNC B4 ;  /* 0x0000000000047941 */ /* 0x000fea0003800000 */
.L_x_4513:
        /* <DEDUP_REMOVED lines=18> */
.L_x_4516:
[----:B------:R-:W-:Y:S02]  /*cd80*/  ISETP.GE.AND P0, PT, R24, RZ, PT ;  /* 0x000000ff1800720c */ /* 0x000fe40003f06270 */
[----:B------:R-:W-:-:S11]  /*cd90*/  MOV R3, 0x3fd774eb ;  /* 0x3fd774eb00037802 */ /* 0x000fd60000000f00 */
[----:B------:R-:W-:-:S04]  /*cda0*/  @P0 FFMA.FTZ R0, R3, 0.93318945169448852539, -R0 ;  /* 0x3f6ee58103000823 */ /* 0x000fc80000010800 */
[----:B------:R-:W-:-:S07]  /*cdb0*/  @!P0 FFMA.FTZ R0, R3, 0.93318945169448852539, R0 ;  /* 0x3f6ee58103008823 */ /* 0x000fce0000010000 */
.L_x_4517:
[----:B------:R-:W-:Y:S05]  /*cdc0*/  BSYNC B0 ;  /* 0x0000000000007941 */ /* 0x000fea0003800000 */
.L_x_4515:
        /* <DEDUP_REMOVED lines=11> */
.L_x_4499:
        /* <DEDUP_REMOVED lines=22> */
.L_x_4521:
[----:B------:R-:W-:Y:S05]  /*cfe0*/  BSYNC B4 ;  /* 0x0000000000047941 */ /* 0x000fea0003800000 */
.L_x_4520:
        /* <DEDUP_REMOVED lines=24> */
.L_x_4519:
        /* <DEDUP_REMOVED lines=11> */
.L_x_4523:
[----:B------:R-:W-:Y:S05]  /*d220*/  BSYNC B4 ;  /* 0x0000000000047941 */ /* 0x000fea0003800000 */
.L_x_4522:
        /* <DEDUP_REMOVED lines=38> */
.L_x_4518:
        /* <DEDUP_REMOVED lines=32> */
.L_x_4525:
[----:B------:R-:W-:Y:S05]  /*d690*/  BSYNC B4 ;  /* 0x0000000000047941 */ /* 0x000fea0003800000 */
.L_x_4524:
        /* <DEDUP_REMOVED lines=21> */
.L_x_4507:
[----:B------:R-:W-:Y:S05]  /*d7f0*/  BSYNC B3 ;  /* 0x0000000000037941 */ /* 0x000fea0003800000 */
.L_x_4498:
[----:B------:R-:W-:Y:S01]  /*d800*/  FADD.FTZ R3, R22, 0.69314718246459960938 ;  /* 0x3f31721816037421 */ /* 0x000fe20000010000 */
[----:B------:R-:W-:-:S04]  /*d810*/  LOP3.LUT R21, R0, 0x80000000, R21, 0xb8, !PT ;  /* 0x8000000000157812 */ /* 0x000fc800078eb815 */
[----:B------:R-:W-:Y:S01]  /*d820*/  LOP3.LUT R10, R3, 0x80000000, R10, 0xb8, !PT ;  /* 0x80000000030a7812 */ /* 0x000fe200078eb80a */
[----:B------:R-:W-:Y:S06]  /*d830*/  BRA `(.L_x_4466) ;  /* 0x0000000000387947 */ /* 0x000fec0003800000 */
.L_x_4464:
        /* <DEDUP_REMOVED lines=14> */
.L_x_4466:
[----:B------:R-:W-:Y:S05]  /*d920*/  BSYNC B2 ;  /* 0x0000000000027941 */ /* 0x000fea0003800000 */
.L_x_4463:
        /* <DEDUP_REMOVED lines=112> */
.L_x_4533:
        /* <DEDUP_REMOVED lines=10> */
.L_x_4535:
[----:B------:R-:W-:-:S04]  /*e0d0*/  FADD.FTZ R6, -R0, R5 ;  /* 0x0000000500067221 */ /* 0x000fc80000010100 */
[----:B------:R-:W-:-:S07]  /*e0e0*/  FMUL.FTZ R6, R6, 0.5 ;  /* 0x3f00000006067820 */ /* 0x000fce0000410000 */
.L_x_4536:
[----:B------:R-:W-:Y:S05]  /*e0f0*/  BSYNC B1 ;  /* 0x0000000000017941 */ /* 0x000fea0003800000 */
.L_x_4534:
        /* <DEDUP_REMOVED lines=11> */
.L_x_4538:
[----:B------:R-:W-:-:S04]  /*e1b0*/  FADD.FTZ R7, R4, -R7 ;  /* 0x8000000704077221 */ /* 0x000fc80000010000 */
[----:B------:R-:W-:-:S07]  /*e1c0*/  FMUL.FTZ R7, R7, 0.5 ;  /* 0x3f00000007077820 */ /* 0x000fce0000410000 */
.L_x_4539:
[----:B------:R-:W-:Y:S05]  /*e1d0*/  BSYNC B1 ;  /* 0x0000000000017941 */ /* 0x000fea0003800000 */
.L_x_4537:
        /* <DEDUP_REMOVED lines=35> */
.L_x_4532:
[----:B------:R0:W1:Y:S02]  /*e410*/  MUFU.SQRT R26, R23 ;  /* 0x00000017001a7308 */ /* 0x0000640000002000 */
.L_x_4531:
[----:B------:R-:W-:Y:S05]  /*e420*/  BSYNC B0 ;  /* 0x0000000000007941 */ /* 0x000fea0003800000 */
.L_x_4530:
        /* <DEDUP_REMOVED lines=35> */
.L_x_4543:
        /* <DEDUP_REMOVED lines=17> */
.L_x_4549:
[----:B------:R-:W-:-:S04]  /*e770*/  FADD.FTZ R0, -R0, R5 ;  /* 0x0000000500007221 */ /* 0x000fc80000010100 */
[----:B------:R-:W-:-:S07]  /*e780*/  FMUL.FTZ R0, R0, 0.5 ;  /* 0x3f00000000007820 */ /* 0x000fce0000410000 */
.L_x_4550:
[----:B------:R-:W-:Y:S05]  /*e790*/  BSYNC B4 ;  /* 0x0000000000047941 */ /* 0x000fea0003800000 */
.L_x_4548:
        /* <DEDUP_REMOVED lines=10> */
.L_x_4552:
[----:B------:R-:W-:-:S04]  /*e840*/  FADD.FTZ R3, -R3, R4 ;  /* 0x0000000403037221 */ /* 0x000fc80000010100 */
[----:B------:R-:W-:-:S07]  /*e850*/  FMUL.FTZ R3, R3, 0.5 ;  /* 0x3f00000003037820 */ /* 0x000fce0000410000 */
.L_x_4553:
[----:B------:R-:W-:Y:S05]  /*e860*/  BSYNC B4 ;  /* 0x0000000000047941 */ /* 0x000fea0003800000 */
.L_x_4551:
[----:B------:R-:W-:Y:S01]  /*e870*/  FADD.FTZ R0, R3, R0 ;  /* 0x0000000003007221 */ /* 0x000fe20000010000 */
[----:B------:R-:W-:-:S04]  /*e880*/  FADD.FTZ R29, R24, R29 ;  /* 0x0000001d181d7221 */ /* 0x000fc80000010000 */
[----:B------:R-:W-:-:S06]  /*e890*/  FMUL.FTZ R29, R29, R0 ;  /* 0x000000001d1d7220 */ /* 0x000fcc0000410000 */
[----:B------:R-:W2:Y:S01]  /*e8a0*/  MUFU.SQRT R29, R29 ;  /* 0x0000001d001d7308 */ /* 0x000ea20000002000 */
[----:B------:R-:W-:Y:S05]  /*e8b0*/  BRA `(.L_x_4554) ;  /* 0x0000000000487947 */ /* 0x000fea0003800000 */
.L_x_4547:
        /* <DEDUP_REMOVED lines=12> */
.L_x_4546:
[----:B------:R-:W-:Y:S01]  /*e980*/  FADD.FTZ R0, R29, 1 ;  /* 0x3f8000001d007421 */ /* 0x000fe20000010000 */
[----:B0-----:R-:W-:Y:S01]  /*e990*/  MUFU.SQRT R23, R23 ;  /* 0x0000001700177308 */ /* 0x001fe20000002000 */
[----:B------:R-:W-:Y:S02]  /*e9a0*/  MOV R24, 0x3f800000 ;  /* 0x3f80000000187802 */ /* 0x000fe40000000f00 */
[----:B------:R-:W-:-:S06]  /*e9b0*/  FMUL.FTZ R0, R0, 0.5 ;  /* 0x3f00000000007820 */ /* 0x000fcc0000410000 */
[----:B------:R-:W0:Y:S02]  /*e9c0*/  MUFU.SQRT R0, R0 ;  /* 0x0000000000007308 */ /* 0x000e240000002000 */
[----:B0-----:R-:W-:-:S07]  /*e9d0*/  FMUL.FTZ R29, R23, R0 ;  /* 0x00000000171d7220 */ /* 0x001fce0000410000 */
.L_x_4554:
[----:B------:R-:W-:Y:S05]  /*e9e0*/  BSYNC B1 ;  /* 0x0000000000017941 */ /* 0x000fea0003800000 */
.L_x_4545:
[----:B------:R-:W-:Y:S05]  /*e9f0*/  BRA `(.L_x_4555) ;  /* 0x0000000000087947 */ /* 0x000fea0003800000 */
.L_x_4542:
[----:B------:R-:W-:Y:S01]  /*ea00*/  FMUL.FTZ R29, R29, 16777216 ;  /* 0x4b8000001d1d7820 */ /* 0x000fe20000410000 */
[----:B------:R-:W-:-:S07]  /*ea10*/  FMUL.FTZ R24, R24, 16777216 ;  /* 0x4b80000018187820 */ /* 0x000fce0000410000 */
.L_x_4555:
[----:B------:R-:W-:Y:S05]  /*ea20*/  BSYNC B0 ;  /* 0x0000000000007941 */ /* 0x000fea0003800000 */
.L_x_4541:
        /* <DEDUP_REMOVED lines=16> */
.L_x_4557:
[----:B------:R-:W-:Y:S05]  /*eb30*/  BSYNC B4 ;  /* 0x0000000000047941 */ /* 0x000fea0003800000 */
.L_x_4556:
        /* <DEDUP_REMOVED lines=18> */
.L_x_4559:
[----:B------:R-:W-:Y:S02]  /*ec60*/  ISETP.GE.AND P0, PT, R29, RZ, PT ;  /* 0x000000ff1d00720c */ /* 0x000fe40003f06270 */
[----:B------:R-:W-:-:S11]  /*ec70*/  MOV R3, 0x3fd774eb ;  /* 0x3fd774eb00037802 */ /* 0x000fd60000000f00 */
[----:B------:R-:W-:-:S04]  /*ec80*/  @P0 FFMA.FTZ R0, R3, 0.93318945169448852539, -R0 ;  /* 0x3f6ee58103000823 */ /* 0x000fc80000010800 */
[----:B------:R-:W-:-:S07]  /*ec90*/  @!P0 FFMA.FTZ R0, R3, 0.93318945169448852539, R0 ;  /* 0x3f6ee58103008823 */ /* 0x000fce0000010000 */
.L_x_4560:
[----:B------:R-:W-:Y:S05]  /*eca0*/  BSYNC B0 ;  /* 0x0000000000007941 */ /* 0x000fea0003800000 */
.L_x_4558:
        /* <DEDUP_REMOVED lines=10> */
.L_x_4544:
[----:B------:R-:W-:Y:S05]  /*ed50*/  BSYNC B3 ;  /* 0x0000000000037941 */ /* 0x000fea0003800000 */
.L_x_4540:
[----:B------:R-:W-:Y:S02]  /*ed60*/  LOP3.LUT R22, R3, 0x80000000, R22, 0xb8, !PT ;  /* 0x8000000003167812 */ /* 0x000fe400078eb816 */
[----:B-1----:R-:W-:Y:S01]  /*ed70*/  LOP3.LUT R11, R26, 0x80000000, R11, 0xb8, !PT ;  /* 0x800000001a0b7812 */ /* 0x002fe200078eb80b */
[----:B------:R-:W-:Y:S06]  /*ed80*/  BRA `(.L_x_4529) ;  /* 0x0000001400b47947 */ /* 0x000fec0003800000 */
.L_x_4528:
        /* <DEDUP_REMOVED lines=29> */
.L_x_4566:
[----:B------:R-:W-:Y:S05]  /*ef60*/  BSYNC B4 ;  /* 0x0000000000047941 */ /* 0x000fea0003800000 */
.L_x_4565:
        /* <DEDUP_REMOVED lines=18> */
.L_x_4568:
[----:B------:R-:W-:Y:S02]  /*f090*/  ISETP.GE.AND P0, PT, R25, RZ, PT ;  /* 0x000000ff1900720c */ /* 0x000fe40003f06270 */
[----:B------:R-:W-:-:S11]  /*f0a0*/  MOV R3, 0x3fd774eb ;  /* 0x3fd774eb00037802 */ /* 0x000fd60000000f00 */
[----:B------:R-:W-:-:S04]  /*f0b0*/  @P0 FFMA.FTZ R0, R3, 0.93318945169448852539, -R0 ;  /* 0x3f6ee58103000823 */ /* 0x000fc80000010800 */
[----:B------:R-:W-:-:S07]  /*f0c0*/  @!P0 FFMA.FTZ R0, R3, 0.93318945169448852539, R0 ;  /* 0x3f6ee58103008823 */ /* 0x000fce0000010000 */
.L_x_4569:
[----:B------:R-:W-:Y:S05]  /*f0d0*/  BSYNC B0 ;  /* 0x0000000000007941 */ /* 0x000fea0003800000 */
.L_x_4567:
        /* <DEDUP_REMOVED lines=13> */
.L_x_4564:
        /* <DEDUP_REMOVED lines=11> */
.L_x_4572:
[----:B------:R-:W-:Y:S05]  /*f260*/  BSYNC B4 ;  /* 0x0000000000047941 */ /* 0x000fea0003800000 */
.L_x_4571:
        /* <DEDUP_REMOVED lines=18> */
.L_x_4574:
[----:B------:R-:W-:Y:S02]  /*f390*/  ISETP.GE.AND P0, PT, R25, RZ, PT ;  /* 0x000000ff1900720c */ /* 0x000fe40003f06270 */
[----:B------:R-:W-:-:S11]  /*f3a0*/  MOV R3, 0x3fd774eb ;  /* 0x3fd774eb00037802 */ /* 0x000fd60000000f00 */
[----:B------:R-:W-:-:S04]  /*f3b0*/  @P0 FFMA.FTZ R0, R3, 0.93318945169448852539, -R0 ;  /* 0x3f6ee58103000823 */ /* 0x000fc80000010800 */
[----:B------:R-:W-:-:S07]  /*f3c0*/  @!P0 FFMA.FTZ R0, R3, 0.93318945169448852539, R0 ;  /* 0x3f6ee58103008823 */ /* 0x000fce0000010000 */
.L_x_4575:
[----:B------:R-:W-:Y:S05]  /*f3d0*/  BSYNC B0 ;  /* 0x0000000000007941 */ /* 0x000fea0003800000 */
.L_x_4573:
        /* <DEDUP_REMOVED lines=27> */
.L_x_4563:
        /* <DEDUP_REMOVED lines=32> */
.L_x_4577:
[----:B------:R-:W-:Y:S05]  /*f790*/  BSYNC B4 ;  /* 0x0000000000047941 */ /* 0x000fea0003800000 */
.L_x_4576:
        /* <DEDUP_REMOVED lines=18> */
.L_x_4579:
[----:B------:R-:W-:Y:S02]  /*f8c0*/  ISETP.GE.AND P0, PT, R25, RZ, PT ;  /* 0x000000ff1900720c */ /* 0x000fe40003f06270 */
[----:B------:R-:W-:-:S11]  /*f8d0*/  MOV R3, 0x3fd774eb ;  /* 0x3fd774eb00037802 */ /* 0x000fd60000000f00 */
[----:B------:R-:W-:-:S04]  /*f8e0*/  @P0 FFMA.FTZ R0, R3, 0.93318945169448852539, -R0 ;  /* 0x3f6ee58103000823 */ /* 0x000fc80000010800 */
[----:B------:R-:W-:-:S07]  /*f8f0*/  @!P0 FFMA.FTZ R0, R3, 0.93318945169448852539, R0 ;  /* 0x3f6ee58103008823 */ /* 0x000fce0000010000 */
.L_x_4580:
[----:B------:R-:W-:Y:S05]  /*f900*/  BSYNC B0 ;  /* 0x0000000000007941 */ /* 0x000fea0003800000 */
.L_x_4578:
        /* <DEDUP_REMOVED lines=11> */
.L_x_4562:
        /* <DEDUP_REMOVED lines=22> */
.L_x_4584:
[----:B------:R-:W-:Y:S05]  /*fb20*/  BSYNC B4 ;  /* 0x0000000000047941 */ /* 0x000fea0003800000 */
.L_x_4583:
        /* <DEDUP_REMOVED lines=24> */
.L_x_4582:
        /* <DEDUP_REMOVED lines=11> */
.L_x_4586:
[----:B------:R-:W-:Y:S05]  /*fd60*/  BSYNC B4 ;  /* 0x0000000000047941 */ /* 0x000fea0003800000 */
.L_x_4585:
        /* <DEDUP_REMOVED lines=38> */
.L_x_4581:
        /* <DEDUP_REMOVED lines=32> */
.L_x_4588:
[----:B------:R-:W-:Y:S05]  /*101d0*/  BSYNC B4 ;  /* 0x0000000000047941 */ /* 0x000fea0003800000 */
.L_x_4587:
        /* <DEDUP_REMOVED lines=21> */
.L_x_4570:
[----:B------:R-:W-:Y:S05]  /*10330*/  BSYNC B3 ;  /* 0x0000000000037941 */ /* 0x000fea0003800000 */
.L_x_4561:
[----:B------:R-:W-:Y:S01]  /*10340*/  FADD.FTZ R0, R23, 0.69314718246459960938 ;  /* 0x3f31721817007421 */ /* 0x000fe20000010000 */
[----:B------:R-:W-:-:S04]  /*10350*/  LOP3.LUT R22, R3, 0x80000000, R22, 0xb8, !PT ;  /* 0x8000000003167812 */ /* 0x000fc800078eb816 */
[----:B------:R-:W-:Y:S01]  /*10360*/  LOP3.LUT R11, R0, 0x80000000, R11, 0xb8, !PT ;  /* 0x80000000000b7812 */ /* 0x000fe200078eb80b */
[----:B------:R-:W-:Y:S06]  /*10370*/  BRA `(.L_x_4529) ;  /* 0x0000000000387947 */ /* 0x000fec0003800000 */
.L_x_4527:
        /* <DEDUP_REMOVED lines=14> */
.L_x_4529:
[----:B------:R-:W-:Y:S05]  /*10460*/  BSYNC B2 ;  /* 0x0000000000027941 */ /* 0x000fea0003800000 */
.L_x_4526:
        /* <DEDUP_REMOVED lines=112> */
.L_x_4596:
        /* <DEDUP_REMOVED lines=10> */
.L_x_4598:
[----:B------:R-:W-:-:S04]  /*10c10*/  FADD.FTZ R6, -R0, R5 ;  /* 0x0000000500067221 */ /* 0x000fc80000010100 */
[----:B------:R-:W-:-:S07]  /*10c20*/  FMUL.FTZ R6, R6, 0.5 ;  /* 0x3f00000006067820 */ /* 0x000fce0000410000 */
.L_x_4599:
[----:B------:R-:W-:Y:S05]  /*10c30*/  BSYNC B1 ;  /* 0x0000000000017941 */ /* 0x000fea0003800000 */
.L_x_4597:
        /* <DEDUP_REMOVED lines=11> */
.L_x_4601:
[----:B------:R-:W-:-:S04]  /*10cf0*/  FADD.FTZ R7, R4, -R7 ;  /* 0x8000000704077221 */ /* 0x000fc80000010000 */
[----:B------:R-:W-:-:S07]  /*10d00*/  FMUL.FTZ R7, R7, 0.5 ;  /* 0x3f00000007077820 */ /* 0x000fce0000410000 */
.L_x_4602:
[----:B------:R-:W-:Y:S05]  /*10d10*/  BSYNC B1 ;  /* 0x0000000000017941 */ /* 0x000fea0003800000 */
.L_x_4600:
        /* <DEDUP_REMOVED lines=35> */
.L_x_4595:
[----:B------:R0:W1:Y:S02]  /*10f50*/  MUFU.SQRT R29, R24 ;  /* 0x00000018001d7308 */ /* 0x0000640000002000 */
.L_x_4594:
[----:B------:R-:W-:Y:S05]  /*10f60*/  BSYNC B0 ;  /* 0x0000000000007941 */ /* 0x000fea0003800000 */
.L_x_4593:
        /* <DEDUP_REMOVED lines=35> */
.L_x_4606:
        /* <DEDUP_REMOVED lines=17> */
.L_x_4612:
[----:B------:R-:W-:-:S04]  /*112b0*/  FADD.FTZ R0, -R0, R5 ;  /* 0x0000000500007221 */ /* 0x000fc80000010100 */
[----:B------:R-:W-:-:S07]  /*112c0*/  FMUL.FTZ R0, R0, 0.5 ;  /* 0x3f00000000007820 */ /* 0x000fce0000410000 */
.L_x_4613:
[----:B------:R-:W-:Y:S05]  /*112d0*/  BSYNC B4 ;  /* 0x0000000000047941 */ /* 0x000fea0003800000 */
.L_x_4611:
        /* <DEDUP_REMOVED lines=10> */
.L_x_4615:
[----:B------:R-:W-:-:S04]  /*11380*/  FADD.FTZ R3, -R3, R4 ;  /* 0x0000000403037221 */ /* 0x000fc80000010100 */
[----:B------:R-:W-:-:S07]  /*11390*/  FMUL.FTZ R3, R3, 0.5 ;  /* 0x3f00000003037820 */ /* 0x000fce0000410000 */
.L_x_4616:
[----:B------:R-:W-:Y:S05]  /*113a0*/  BSYNC B4 ;  /* 0x0000000000047941 */ /* 0x000fea0003800000 */
.L_x_4614:
[----:B------:R-:W-:Y:S01]  /*113b0*/  FADD.FTZ R3, R3, R0 ;  /* 0x0000000003037221 */ /* 0x000fe20000010000 */
[----:B------:R-:W-:-:S04]  /*113c0*/  FADD.FTZ R28, R25, R28 ;  /* 0x0000001c191c7221 */ /* 0x000fc80000010000 */
[----:B------:R-:W-:-:S06]  /*113d0*/  FMUL.FTZ R28, R28, R3 ;  /* 0x000000031c1c7220 */ /* 0x000fcc0000410000 */
[----:B------:R-:W2:Y:S01]  /*113e0*/  MUFU.SQRT R28, R28 ;  /* 0x0000001c001c7308 */ /* 0x000ea20000002000 */
[----:B------:R-:W-:Y:S05]  /*113f0*/  BRA `(.L_x_4617) ;  /* 0x0000000000487947 */ /* 0x000fea0003800000 */
.L_x_4610:
        /* <DEDUP_REMOVED lines=12> */
.L_x_4609:
[----:B------:R-:W-:Y:S01]  /*114c0*/  FADD.FTZ R0, R28, 1 ;  /* 0x3f8000001c007421 */ /* 0x000fe20000010000 */
[----:B------:R-:W-:Y:S01]  /*114d0*/  MUFU.SQRT R3, R24 ;  /* 0x0000001800037308 */ /* 0x000fe20000002000 */
[----:B------:R-:W-:Y:S02]  /*114e0*/  MOV R25, 0x3f800000 ;  /* 0x3f80000000197802 */ /* 0x000fe40000000f00 */
[----:B------:R-:W-:-:S06]  /*114f0*/  FMUL.FTZ R0, R0, 0.5 ;  /* 0x3f00000000007820 */ /* 0x000fcc0000410000 */
[----:B------:R-:W2:Y:S02]  /*11500*/  MUFU.SQRT R0, R0 ;  /* 0x0000000000007308 */ /* 0x000ea40000002000 */
[----:B--2---:R-:W-:-:S07]  /*11510*/  FMUL.FTZ R28, R3, R0 ;  /* 0x00000000031c7220 */ /* 0x004fce0000410000 */
.L_x_4617:
[----:B------:R-:W-:Y:S05]  /*11520*/  BSYNC B1 ;  /* 0x0000000000017941 */ /* 0x000fea0003800000 */
.L_x_4608:
[----:B------:R-:W-:Y:S05]  /*11530*/  BRA `(.L_x_4618) ;  /* 0x0000000000087947 */ /* 0x000fea0003800000 */
.L_x_4605:
[----:B------:R-:W-:Y:S01]  /*11540*/  FMUL.FTZ R28, R28, 16777216 ;  /* 0x4b8000001c1c7820 */ /* 0x000fe20000410000 */
[----:B------:R-:W-:-:S07]  /*11550*/  FMUL.FTZ R25, R25, 16777216 ;  /* 0x4b80000019197820 */ /* 0x000fce0000410000 */
.L_x_4618:
[----:B------:R-:W-:Y:S05]  /*11560*/  BSYNC B0 ;  /* 0x0000000000007941 */ /* 0x000fea0003800000 */
.L_x_4604:
        /* <DEDUP_REMOVED lines=16> */
.L_x_4620:
[----:B------:R-:W-:Y:S05]  /*11670*/  BSYNC B4 ;  /* 0x0000000000047941 */ /* 0x000fea0003800000 */
.L_x_4619:
        /* <DEDUP_REMOVED lines=18> */
.L_x_4622:
[----:B------:R-:W-:Y:S02]  /*117a0*/  ISETP.GE.AND P0, PT, R28, RZ, PT ;  /* 0x000000ff1c00720c */ /* 0x000fe40003f06270 */
[----:B------:R-:W-:-:S11]  /*117b0*/  MOV R3, 0x3fd774eb ;  /* 0x3fd774eb00037802 */ /* 0x000fd60000000f00 */
[----:B------:R-:W-:-:S04]  /*117c0*/  @P0 FFMA.FTZ R0, R3, 0.93318945169448852539, -R0 ;  /* 0x3f6ee58103000823 */ /* 0x000fc80000010800 */
[----:B------:R-:W-:-:S07]  /*117d0*/  @!P0 FFMA.FTZ R0, R3, 0.93318945169448852539, R0 ;  /* 0x3f6ee58103008823 */ /* 0x000fce0000010000 */
.L_x_4623:
[----:B------:R-:W-:Y:S05]  /*117e0*/  BSYNC B0 ;  /* 0x0000000000007941 */ /* 0x000fea0003800000 */
.L_x_4621:
        /* <DEDUP_REMOVED lines=10> */
.L_x_4607:
[----:B------:R-:W-:Y:S05]  /*11890*/  BSYNC B3 ;  /* 0x0000000000037941 */ /* 0x000fea0003800000 */
.L_x_4603:
[----:B------:R-:W-:Y:S02]  /*118a0*/  LOP3.LUT R23, R0, 0x80000000, R23, 0xb8, !PT ;  /* 0x8000000000177812 */ /* 0x000fe400078eb817 */
[----:B-1----:R-:W-:Y:S01]  /*118b0*/  LOP3.LUT R8, R29, 0x80000000, R8, 0xb8, !PT ;  /* 0x800000001d087812 */ /* 0x002fe200078eb808 */
[----:B------:R-:W-:Y:S06]  /*118c0*/  BRA `(.L_x_4592) ;  /* 0x0000001400b47947 */ /* 0x000fec0003800000 */
.L_x_4591:
        /* <DEDUP_REMOVED lines=29> */
.L_x_4629:
[----:B------:R-:W-:Y:S05]  /*11aa0*/  BSYNC B4 ;  /* 0x0000000000047941 */ /* 0x000fea0003800000 */
.L_x_4628:
        /* <DEDUP_REMOVED lines=18> */
.L_x_4631:
[----:B------:R-:W-:Y:S02]  /*11bd0*/  ISETP.GE.AND P0, PT, R26, RZ, PT ;  /* 0x000000ff1a00720c */ /* 0x000fe40003f06270 */
[----:B------:R-:W-:-:S11]  /*11be0*/  MOV R3, 0x3fd774eb ;  /* 0x3fd774eb00037802 */ /* 0x000fd60000000f00 */
[----:B------:R-:W-:-:S04]  /*11bf0*/  @P0 FFMA.FTZ R0, R3, 0.93318945169448852539, -R0 ;  /* 0x3f6ee58103000823 */ /* 0x000fc80000010800 */
[----:B------:R-:W-:-:S07]  /*11c00*/  @!P0 FFMA.FTZ R0, R3, 0.93318945169448852539, R0 ;  /* 0x3f6ee58103008823 */ /* 0x000fce0000010000 */
.L_x_4632:
[----:B------:R-:W-:Y:S05]  /*11c10*/  BSYNC B0 ;  /* 0x0000000000007941 */ /* 0x000fea0003800000 */
.L_x_4630:
        /* <DEDUP_REMOVED lines=13> */
.L_x_4627:
        /* <DEDUP_REMOVED lines=11> */
.L_x_4635:
[----:B------:R-:W-:Y:S05]  /*11da0*/  BSYNC B4 ;  /* 0x0000000000047941 */ /* 0x000fea0003800000 */
.L_x_4634:
        /* <DEDUP_REMOVED lines=18> */
.L_x_4637:
[----:B------:R-:W-:Y:S02]  /*11ed0*/  ISETP.GE.AND P0, PT, R26, RZ, PT ;  /* 0x000000ff1a00720c */ /* 0x000fe40003f06270 */
[----:B------:R-:W-:-:S11]  /*11ee0*/  MOV R3, 0x3fd774eb ;  /* 0x3fd774eb00037802 */ /* 0x000fd60000000f00 */
[----:B------:R-:W-:-:S04]  /*11ef0*/  @P0 FFMA.FTZ R0, R3, 0.93318945169448852539, -R0 ;  /* 0x3f6ee58103000823 */ /* 0x000fc80000010800 */
[----:B------:R-:W-:-:S07]  /*11f00*/  @!P0 FFMA.FTZ R0, R3, 0.93318945169448852539, R0 ;  /* 0x3f6ee58103008823 */ /* 0x000fce0000010000 */
.L_x_4638:
[----:B------:R-:W-:Y:S05]  /*11f10*/  BSYNC B0 ;  /* 0x0000000000007941 */ /* 0x000fea0003800000 */
.L_x_4636:
        /* <DEDUP_REMOVED lines=27> */
.L_x_4626:
        /* <DEDUP_REMOVED lines=32> */
.L_x_4640:
[----:B------:R-:W-:Y:S05]  /*122d0*/  BSYNC B4 ;  /* 0x0000000000047941 */ /* 0x000fea0003800000 */
.L_x_4639:
        /* <DEDUP_REMOVED lines=18> */
.L_x_4642:
[----:B------:R-:W-:Y:S02]  /*12400*/  ISETP.GE.AND P0, PT, R26, RZ, PT ;  /* 0x000000ff1a00720c */ /* 0x000fe40003f06270 */
[----:B------:R-:W-:-:S11]  /*12410*/  MOV R3, 0x3fd774eb ;  /* 0x3fd774eb00037802 */ /* 0x000fd60000000f00 */
[----:B------:R-:W-:-:S04]  /*12420*/  @P0 FFMA.FTZ R0, R3, 0.93318945169448852539, -R0 ;  /* 0x3f6ee58103000823 */ /* 0x000fc80000010800 */
[----:B------:R-:W-:-:S07]  /*12430*/  @!P0 FFMA.FTZ R0, R3, 0.93318945169448852539, R0 ;  /* 0x3f6ee58103008823 */ /* 0x000fce0000010000 */
.L_x_4643:
[----:B------:R-:W-:Y:S05]  /*12440*/  BSYNC B0 ;  /* 0x0000000000007941 */ /* 0x000fea0003800000 */
.L_x_4641:
        /* <DEDUP_REMOVED lines=11> */
.L_x_4625:
        /* <DEDUP_REMOVED lines=22> */
.L_x_4647:
[----:B------:R-:W-:Y:S05]  /*12660*/  BSYNC B4 ;  /* 0x0000000000047941 */ /* 0x000fea0003800000 */
.L_x_4646:
        /* <DEDUP_REMOVED lines=24> */
.L_x_4645:
        /* <DEDUP_REMOVED lines=11> */
.L_x_4649:
[----:B------:R-:W-:Y:S05]  /*128a0*/  BSYNC B4 ;  /* 0x0000000000047941 */ /* 0x000fea0003800000 */
.L_x_4648:
        /* <DEDUP_REMOVED lines=38> */
.L_x_4644:
        /* <DEDUP_REMOVED lines=32> */
.L_x_4651:
[----:B------:R-:W-:Y:S05]  /*12d10*/  BSYNC B4 ;  /* 0x0000000000047941 */ /* 0x000fea0003800000 */
.L_x_4650:
        /* <DEDUP_REMOVED lines=21> */
.L_x_4633:
[----:B------:R-:W-:Y:S05]  /*12e70*/  BSYNC B3 ;  /* 0x0000000000037941 */ /* 0x000fea0003800000 */
.L_x_4624:
[----:B------:R-:W-:Y:S01]  /*12e80*/  FADD.FTZ R3, R24, 0.69314718246459960938 ;  /* 0x3f31721818037421 */ /* 0x000fe20000010000 */
[----:B------:R-:W-:-:S04]  /*12e90*/  LOP3.LUT R23, R0, 0x80000000, R23, 0xb8, !PT ;  /* 0x8000000000177812 */ /* 0x000fc800078eb817 */
[----:B------:R-:W-:Y:S01]  /*12ea0*/  LOP3.LUT R8, R3, 0x80000000, R8, 0xb8, !PT ;  /* 0x8000000003087812 */ /* 0x000fe200078eb808 */
[----:B------:R-:W-:Y:S06]  /*12eb0*/  BRA `(.L_x_4592) ;  /* 0x0000000000387947 */ /* 0x000fec0003800000 */
.L_x_4590:
        /* <DEDUP_REMOVED lines=14> */
.L_x_4592:
[----:B------:R-:W-:Y:S05]  /*12fa0*/  BSYNC B2 ;  /* 0x0000000000027941 */ /* 0x000fea0003800000 */
.L_x_4589:
[----:B------:R-:W-:Y:S05]  /*12fb0*/  WARPSYNC.ALL ;  /* 0x0000000000007948 */ /* 0x000fea0003800000 */
[--C-:B------:R-:W-:Y:S01]  /*12fc0*/  HADD2.F32 R25, -RZ, R9.reuse.H1_H1 ;  /* 0x30000009ff197230 */ /* 0x100fe20000004100 */
[----:B------:R-:W-:Y:S01]  /*12fd0*/  BSSY B2, `(.L_x_4652) ;  /* 0x00002b1000027945 */ /* 0x000fe20003800000 */
[----:B------:R-:W-:-:S03]  /*12fe0*/  HADD2.F32 R29, -RZ, R9.H0_H0 ;  /* 0x20000009ff1d7230 */ /* 0x000fc60000004100 */
[----:B------:R-:W-:Y:S02]  /*12ff0*/  FSETP.GTU.FTZ.AND P0, PT, |R25|, +INF , PT ;  /* 0x7f8000001900780b */ /* 0x000fe40003f1c200 */
[C---:B------:R-:W-:Y:S01]  /*13000*/  FSETP.GTU.FTZ.AND P1, PT, |R29|.reuse, +INF , PT ;  /* 0x7f8000001d00780b */ /* 0x040fe20003f3c200 */
[----:B0-----:R-:W-:Y:S01]  /*13010*/  FADD.FTZ R24, |R29|, -RZ ;  /* 0x800000ff1d187221 */ /* 0x001fe20000010200 */
        /* <DEDUP_REMOVED lines=28> */
[CC--:B------:R-:W-:Y:S01]  /*131e0*/  FMUL.FTZ R6, R7.reuse, R27.reuse ;  /* 0x0000001b07067220 */ /* 0x0c0fe20000410000 */
[----:B------:R-:W-:Y:S01]  /*131f0*/  FMUL.FTZ R27, R4, R27 ;  /* 0x0000001b041b7220 */ /* 0x000fe20000410000 */
[----:B------:R-:W-:Y:S02]  /*13200*/  FSETP.NEU.FTZ.AND P0, PT, R7, RZ, PT ;  /* 0x000000ff0700720b */ /* 0x000fe40003f1d000 */
[----:B------:R-:W-:Y:S01]  /*13210*/  FMUL.FTZ R6, R6, R6 ;  /* 0x0000000606067220 */ /* 0x000fe20000410000 */
[C---:B------:R-:W-:Y:S02]  /*13220*/  IADD3 R32, -R30.reuse, 0x7e800000, RZ ;  /* 0x7e8000001e207810 */ /* 0x040fe40007ffe1ff */
[----:B------:R-:W-:Y:S01]  /*13230*/  FSETP.NEU.FTZ.AND P2, PT, R31, RZ, PT ;  /* 0x000000ff1f00720b */ /* 0x000fe20003f5d000 */
[----:B------:R-:W-:Y:S01]  /*13240*/  FFMA.FTZ R6, R27, R27, R6 ;  /* 0x0000001b1b067223 */ /* 0x000fe20000010006 */
[----:B------:R-:W-:Y:S01]  /*13250*/  LOP3.LUT R33, R30, 0x800000, RZ, 0xfc, !PT ;  /* 0x008000001e217812 */ /* 0x000fe200078efcff */
[-C--:B------:R-:W-:Y:S01]  /*13260*/  FMUL.FTZ R27, R31, R32.reuse ;  /* 0x000000201f1b7220 */ /* 0x080fe20000410000 */
[----:B------:R-:W-:Y:S01]  /*13270*/  FMUL.FTZ R32, R5, R32 ;  /* 0x0000002005207220 */ /* 0x000fe20000410000 */
[----:B------:R-:W-:-:S02]  /*13280*/  FSETP.NEU.FTZ.AND P1, PT, R7, +INF , PT ;  /* 0x7f8000000700780b */ /* 0x000fc40003f3d000 */
[----:B------:R-:W-:Y:S01]  /*13290*/  FMUL.FTZ R27, R27, R27 ;  /* 0x0000001b1b1b7220 */ /* 0x000fe20000410000 */
[----:B------:R-:W0:Y:S03]  /*132a0*/  MUFU.SQRT R6, R6 ;  /* 0x0000000600067308 */ /* 0x000e260000002000 */
[----:B------:R-:W-:Y:S01]  /*132b0*/  FFMA.FTZ R32, R32, R32, R27 ;  /* 0x0000002020207223 */ /* 0x000fe2000001001b */
[----:B------:R-:W-:-:S05]  /*132c0*/  LOP3.LUT R27, R26, 0x800000, RZ, 0xfc, !PT ;  /* 0x008000001a1b7812 */ /* 0x000fca00078efcff */
        /* <DEDUP_REMOVED lines=62> */
.L_x_4659:
        /* <DEDUP_REMOVED lines=10> */
.L_x_4661:
[----:B------:R-:W-:-:S04]  /*13750*/  FADD.FTZ R5, -R0, R7 ;  /* 0x0000000700057221 */ /* 0x000fc80000010100 */
[----:B------:R-:W-:-:S07]  /*13760*/  FMUL.FTZ R5, R5, 0.5 ;  /* 0x3f00000005057820 */ /* 0x000fce0000410000 */
.L_x_4662:
[----:B------:R-:W-:Y:S05]  /*13770*/  BSYNC B1 ;  /* 0x0000000000017941 */ /* 0x000fea0003800000 */
.L_x_4660:
        /* <DEDUP_REMOVED lines=11> */
.L_x_4664:
[----:B------:R-:W-:-:S04]  /*13830*/  FADD.FTZ R6, R4, -R27 ;  /* 0x8000001b04067221 */ /* 0x000fc80000010000 */
[----:B------:R-:W-:-:S07]  /*13840*/  FMUL.FTZ R6, R6, 0.5 ;  /* 0x3f00000006067820 */ /* 0x000fce0000410000 */
.L_x_4665:
[----:B------:R-:W-:Y:S05]  /*13850*/  BSYNC B1 ;  /* 0x0000000000017941 */ /* 0x000fea0003800000 */
.L_x_4663:
        /* <DEDUP_REMOVED lines=35> */
.L_x_4658:
[----:B------:R0:W1:Y:S02]  /*13a90*/  MUFU.SQRT R33, R9 ;  /* 0x0000000900217308 */ /* 0x0000640000002000 */
.L_x_4657:
[----:B------:R-:W-:Y:S05]  /*13aa0*/  BSYNC B0 ;  /* 0x0000000000007941 */ /* 0x000fea0003800000 */
.L_x_4656:
        /* <DEDUP_REMOVED lines=35> */
.L_x_4669:
        /* <DEDUP_REMOVED lines=17> */
.L_x_4675:
[----:B------:R-:W-:-:S04]  /*13df0*/  FADD.FTZ R0, -R0, R7 ;  /* 0x0000000700007221 */ /* 0x000fc80000010100 */
[----:B------:R-:W-:-:S07]  /*13e00*/  FMUL.FTZ R0, R0, 0.5 ;  /* 0x3f00000000007820 */ /* 0x000fce0000410000 */
.L_x_4676:
[----:B------:R-:W-:Y:S05]  /*13e10*/  BSYNC B4 ;  /* 0x0000000000047941 */ /* 0x000fea0003800000 */
.L_x_4674:
        /* <DEDUP_REMOVED lines=10> */
.L_x_4678:
[----:B------:R-:W-:-:S04]  /*13ec0*/  FADD.FTZ R3, -R3, R4 ;  /* 0x0000000403037221 */ /* 0x000fc80000010100 */
[----:B------:R-:W-:-:S07]  /*13ed0*/  FMUL.FTZ R3, R3, 0.5 ;  /* 0x3f00000003037820 */ /* 0x000fce0000410000 */
.L_x_4679:
[----:B------:R-:W-:Y:S05]  /*13ee0*/  BSYNC B4 ;  /* 0x0000000000047941 */ /* 0x000fea0003800000 */
.L_x_4677:
[----:B------:R-:W-:Y:S01]  /*13ef0*/  FADD.FTZ R0, R3, R0 ;  /* 0x0000000003007221 */ /* 0x000fe20000010000 */
[----:B------:R-:W-:-:S04]  /*13f00*/  FADD.FTZ R35, R24, R35 ;  /* 0x0000002318237221 */ /* 0x000fc80000010000 */
[----:B------:R-:W-:-:S06]  /*13f10*/  FMUL.FTZ R35, R35, R0 ;  /* 0x0000000023237220 */ /* 0x000fcc0000410000 */
[----:B------:R-:W2:Y:S01]  /*13f20*/  MUFU.SQRT R35, R35 ;  /* 0x0000002300237308 */ /* 0x000ea20000002000 */
[----:B------:R-:W-:Y:S05]  /*13f30*/  BRA `(.L_x_4680) ;  /* 0x0000000000487947 */ /* 0x000fea0003800000 */
.L_x_4673:
        /* <DEDUP_REMOVED lines=12> */
.L_x_4672:
[----:B------:R-:W-:Y:S01]  /*14000*/  FADD.FTZ R0, R35, 1 ;  /* 0x3f80000023007421 */ /* 0x000fe20000010000 */
[----:B0-----:R-:W-:Y:S01]  /*14010*/  MUFU.SQRT R9, R9 ;  /* 0x0000000900097308 */ /* 0x001fe20000002000 */
[----:B------:R-:W-:Y:S02]  /*14020*/  MOV R24, 0x3f800000 ;  /* 0x3f80000000187802 */ /* 0x000fe40000000f00 */
[----:B------:R-:W-:-:S06]  /*14030*/  FMUL.FTZ R0, R0, 0.5 ;  /* 0x3f00000000007820 */ /* 0x000fcc0000410000 */
[----:B------:R-:W0:Y:S02]  /*14040*/  MUFU.SQRT R0, R0 ;  /* 0x0000000000007308 */ /* 0x000e240000002000 */
[----:B0-----:R-:W-:-:S07]  /*14050*/  FMUL.FTZ R35, R9, R0 ;  /* 0x0000000009237220 */ /* 0x001fce0000410000 */
.L_x_4680:
[----:B------:R-:W-:Y:S05]  /*14060*/  BSYNC B1 ;  /* 0x0000000000017941 */ /* 0x000fea0003800000 */
.L_x_4671:
[----:B------:R-:W-:Y:S05]  /*14070*/  BRA `(.L_x_4681) ;  /* 0x0000000000087947 */ /* 0x000fea0003800000 */
.L_x_4668:
[----:B------:R-:W-:Y:S01]  /*14080*/  FMUL.FTZ R35, R35, 16777216 ;  /* 0x4b80000023237820 */ /* 0x000fe20000410000 */
[----:B------:R-:W-:-:S07]  /*14090*/  FMUL.FTZ R24, R24, 16777216 ;  /* 0x4b80000018187820 */ /* 0x000fce0000410000 */
.L_x_4681:
[----:B------:R-:W-:Y:S05]  /*140a0*/  BSYNC B0 ;  /* 0x0000000000007941 */ /* 0x000fea0003800000 */
.L_x_4667:
        /* <DEDUP_REMOVED lines=16> */
.L_x_4683:
[----:B------:R-:W-:Y:S05]  /*141b0*/  BSYNC B4 ;  /* 0x0000000000047941 */ /* 0x000fea0003800000 */
.L_x_4682:
        /* <DEDUP_REMOVED lines=18> */
.L_x_4685:
[----:B------:R-:W-:Y:S02]  /*142e0*/  ISETP.GE.AND P0, PT, R35, RZ, PT ;  /* 0x000000ff2300720c */ /* 0x000fe40003f06270 */
[----:B------:R-:W-:-:S11]  /*142f0*/  MOV R3, 0x3fd774eb ;  /* 0x3fd774eb00037802 */ /* 0x000fd60000000f00 */
[----:B------:R-:W-:-:S04]  /*14300*/  @P0 FFMA.FTZ R0, R3, 0.93318945169448852539, -R0 ;  /* 0x3f6ee58103000823 */ /* 0x000fc80000010800 */
[----:B------:R-:W-:-:S07]  /*14310*/  @!P0 FFMA.FTZ R0, R3, 0.93318945169448852539, R0 ;  /* 0x3f6ee58103008823 */ /* 0x000fce0000010000 */
.L_x_4686:
[----:B------:R-:W-:Y:S05]  /*14320*/  BSYNC B0 ;  /* 0x0000000000007941 */ /* 0x000fea0003800000 */
.L_x_4684:
        /* <DEDUP_REMOVED lines=10> */
.L_x_4670:
[----:B------:R-:W-:Y:S05]  /*143d0*/  BSYNC B3 ;  /* 0x0000000000037941 */ /* 0x000fea0003800000 */
.L_x_4666:
[----:B------:R-:W-:Y:S02]  /*143e0*/  LOP3.LUT R29, R0, 0x80000000, R29, 0xb8, !PT ;  /* 0x80000000001d7812 */ /* 0x000fe400078eb81d */
[----:B-1----:R-:W-:Y:S01]  /*143f0*/  LOP3.LUT R28, R33, 0x80000000, R28, 0xb8, !PT ;  /* 0x80000000211c7812 */ /* 0x002fe200078eb81c */
[----:B------:R-:W-:Y:S06]  /*14400*/  BRA `(.L_x_4655) ;  /* 0x0000001400b47947 */ /* 0x000fec0003800000 */
.L_x_4654:
        /* <DEDUP_REMOVED lines=29> */
.L_x_4692:
[----:B------:R-:W-:Y:S05]  /*145e0*/  BSYNC B4 ;  /* 0x0000000000047941 */ /* 0x000fea0003800000 */
.L_x_4691:
        /* <DEDUP_REMOVED lines=18> */
.L_x_4694:
[----:B------:R-:W-:Y:S02]  /*14710*/  ISETP.GE.AND P0, PT, R25, RZ, PT ;  /* 0x000000ff1900720c */ /* 0x000fe40003f06270 */
[----:B------:R-:W-:-:S11]  /*14720*/  MOV R3, 0x3fd774eb ;  /* 0x3fd774eb00037802 */ /* 0x000fd60000000f00 */
[----:B------:R-:W-:-:S04]  /*14730*/  @P0 FFMA.FTZ R0, R3, 0.93318945169448852539, -R0 ;  /* 0x3f6ee58103000823 */ /* 0x000fc80000010800 */
[----:B------:R-:W-:-:S07]  /*14740*/  @!P0 FFMA.FTZ R0, R3, 0.93318945169448852539, R0 ;  /* 0x3f6ee58103008823 */ /* 0x000fce0000010000 */
.L_x_4695:
[----:B------:R-:W-:Y:S05]  /*14750*/  BSYNC B0 ;  /* 0x0000000000007941 */ /* 0x000fea0003800000 */
.L_x_4693:
        /* <DEDUP_REMOVED lines=13> */
.L_x_4690:
        /* <DEDUP_REMOVED lines=11> */
.L_x_4698:
[----:B------:R-:W-:Y:S05]  /*148e0*/  BSYNC B4 ;  /* 0x0000000000047941 */ /* 0x000fea0003800000 */
.L_x_4697:
        /* <DEDUP_REMOVED lines=18> */
.L_x_4700:
[----:B------:R-:W-:Y:S02]  /*14a10*/  ISETP.GE.AND P0, PT, R25, RZ, PT ;  /* 0x000000ff1900720c */ /* 0x000fe40003f06270 */
[----:B------:R-:W-:-:S11]  /*14a20*/  MOV R3, 0x3fd774eb ;  /* 0x3fd774eb00037802 */ /* 0x000fd60000000f00 */
[----:B------:R-:W-:-:S04]  /*14a30*/  @P0 FFMA.FTZ R0, R3, 0.93318945169448852539, -R0 ;  /* 0x3f6ee58103000823 */ /* 0x000fc80000010800 */
[----:B------:R-:W-:-:S07]  /*14a40*/  @!P0 FFMA.FTZ R0, R3, 0.93318945169448852539, R0 ;  /* 0x3f6ee58103008823 */ /* 0x000fce0000010000 */
.L_x_4701:
[----:B------:R-:W-:Y:S05]  /*14a50*/  BSYNC B0 ;  /* 0x0000000000007941 */ /* 0x000fea0003800000 */
.L_x_4699:
        /* <DEDUP_REMOVED lines=27> */
.L_x_4689:
        /* <DEDUP_REMOVED lines=32> */
.L_x_4703:
[----:B------:R-:W-:Y:S05]  /*14e10*/  BSYNC B4 ;  /* 0x0000000000047941 */ /* 0x000fea0003800000 */
.L_x_4702:
        /* <DEDUP_REMOVED lines=18> */
.L_x_4705:
[----:B------:R-:W-:Y:S02]  /*14f40*/  ISETP.GE.AND P0, PT, R25, RZ, PT ;  /* 0x000000ff1900720c */ /* 0x000fe40003f06270 */
[----:B------:R-:W-:-:S11]  /*14f50*/  MOV R3, 0x3fd774eb ;  /* 0x3fd774eb00037802 */ /* 0x000fd60000000f00 */
[----:B------:R-:W-:-:S04]  /*14f60*/  @P0 FFMA.FTZ R0, R3, 0.93318945169448852539, -R0 ;  /* 0x3f6ee58103000823 */ /* 0x000fc80000010800 */
[----:B------:R-:W-:-:S07]  /*14f70*/  @!P0 FFMA.FTZ R0, R3, 0.93318945169448852539, R0 ;  /* 0x3f6ee58103008823 */ /* 0x000fce0000010000 */
.L_x_4706:
[----:B------:R-:W-:Y:S05]  /*14f80*/  BSYNC B0 ;  /* 0x0000000000007941 */ /* 0x000fea0003800000 */
.L_x_4704:
        /* <DEDUP_REMOVED lines=11> */
.L_x_4688:
        /* <DEDUP_REMOVED lines=22> */
.L_x_4710:
[----:B------:R-:W-:Y:S05]  /*151a0*/  BSYNC B4 ;  /* 0x0000000000047941 */ /* 0x000fea0003800000 */
.L_x_4709:
        /* <DEDUP_REMOVED lines=24> */
.L_x_4708:
        /* <DEDUP_REMOVED lines=11> */
.L_x_4712:
[----:B------:R-:W-:Y:S05]  /*153e0*/  BSYNC B4 ;  /* 0x0000000000047941 */ /* 0x000fea0003800000 */
.L_x_4711:
        /* <DEDUP_REMOVED lines=25> */
[----:B------:R-:W-:Y:S01]  /*15580*/  @!P6 MOV R9, 0x3fd774eb ;  /* 0x3fd774eb0009e802 */ /* 0x000fe20000000f00 */
[----:B------:R-:W-:Y:S01]  /*15590*/  FADD.FTZ R3, |R25|, R24 ;  /* 0x0000001819037221 */ /* 0x000fe20000010200 */
[----:B------:R-:W-:Y:S02]  /*155a0*/  FSEL R5, R5, +INF , P0 ;  /* 0x7f80000005057808 */ /* 0x000fe40000000000 */
[----:B------:R-:W-:Y:S01]  /*155b0*/  FSETP.NEU.FTZ.AND P0, PT, |R25|, R24, PT ;  /* 0x000000181900720b */ /* 0x000fe20003f1d200 */
[----:B------:R-:W-:-:S03]  /*155c0*/  @!P6 FFMA.FTZ R0, R9, 0.93318945169448852539, -R0 ;  /* 0x3f6ee5810900e823 */ /* 0x000fc60000010800 */
        /* <DEDUP_REMOVED lines=8> */
.L_x_4707:
        /* <DEDUP_REMOVED lines=32> */
.L_x_4714:
[----:B------:R-:W-:Y:S05]  /*15850*/  BSYNC B4 ;  /* 0x0000000000047941 */ /* 0x000fea0003800000 */
.L_x_4713:
[----:B------:R-:W-:Y:S01]  /*15860*/  MOV R4, 0x3b33710b ;  /* 0x3b33710b00047802 */ /* 0x000fe20000000f00 */
        /* <DEDUP_REMOVED lines=13> */
[----:B------:R-:W-:-:S03]  /*15940*/  FADD.FTZ R3, |R25|, R24 ;  /* 0x0000001819037221 */ /* 0x000fc60000010200 */
[----:B------:R-:W-:-:S05]  /*15950*/  @!P6 FFMA.FTZ R0, R5, 0.93318945169448852539, -R0 ;  /* 0x3f6ee5810500e823 */ /* 0x000fca0000010800 */
[----:B------:R-:W-:Y:S02]  /*15960*/  FSEL R0, R0, 0.78539818525314331055, P0 ;  /* 0x3f490fdb00007808 */ /* 0x000fe40000000000 */
[----:B------:R-:W-:Y:S02]  /*15970*/  FSETP.GTU.FTZ.AND P0, PT, |R3|, +INF , PT ;  /* 0x7f8000000300780b */ /* 0x000fe40003f1c200 */
[----:B------:R-:W-:-:S04]  /*15980*/  FSEL R0, R0, RZ, P1 ;  /* 0x000000ff00007208 */ /* 0x000fc80000800000 */
[----:B------:R-:W-:-:S04]  /*15990*/  LOP3.LUT R0, R0, 0x80000000, R29, 0xb8, !PT ;  /* 0x8000000000007812 */ /* 0x000fc800078eb81d */
[----:B------:R-:W-:-:S07]  /*159a0*/  FSEL R0, R3, R0, P0 ;  /* 0x0000000003007208 */ /* 0x000fce0000000000 */
.L_x_4696:
[----:B------:R-:W-:Y:S05]  /*159b0*/  BSYNC B3 ;  /* 0x0000000000037941 */ /* 0x000fea0003800000 */
.L_x_4687:
[----:B------:R-:W-:Y:S01]  /*159c0*/  FADD.FTZ R9, R9, 0.69314718246459960938 ;  /* 0x3f31721809097421 */ /* 0x000fe20000010000 */
[----:B------:R-:W-:-:S04]  /*159d0*/  LOP3.LUT R29, R0, 0x80000000, R29, 0xb8, !PT ;  /* 0x80000000001d7812 */ /* 0x000fc800078eb81d */
[----:B------:R-:W-:Y:S01]  /*159e0*/  LOP3.LUT R28, R9, 0x80000000, R28, 0xb8, !PT ;  /* 0x80000000091c7812 */ /* 0x000fe200078eb81c */
[----:B------:R-:W-:Y:S06]  /*159f0*/  BRA `(.L_x_4655) ;  /* 0x0000000000387947 */ /* 0x000fec0003800000 */
.L_x_4653:
        /* <DEDUP_REMOVED lines=14> */
.L_x_4655:
[----:B------:R-:W-:Y:S05]  /*15ae0*/  BSYNC B2 ;  /* 0x0000000000027941 */ /* 0x000fea0003800000 */
.L_x_4652:
[----:B------:R-:W-:Y:S05]  /*15af0*/  WARPSYNC.ALL ;  /* 0x0000000000007948 */ /* 0x000fea0003800000 */
[----:B------:R-:W1:Y:S01]  /*15b00*/  LDC.64 R4, c[0x0][0x218] ;  /* 0x00008600ff047b82 */ /* 0x000e620000000a00 */
[----:B------:R-:W-:Y:S02]  /*15b10*/  F2FP.F16.F32.PACK_AB R14, R14, R17 ;  /* 0x000000110e0e723e */ /* 0x000fe400000000ff */
[----:B------:R-:W-:Y:S02]  /*15b20*/  F2FP.F16.F32.PACK_AB R15, R15, R18 ;  /* 0x000000120f0f723e */ /* 0x000fe400000000ff */
[----:B------:R-:W-:-:S02]  /*15b30*/  F2FP.F16.F32.PACK_AB R12, R12, R19 ;  /* 0x000000130c0c723e */ /* 0x000fc400000000ff */
[----:B------:R-:W-:Y:S02]  /*15b40*/  F2FP.F16.F32.PACK_AB R13, R13, R20 ;  /* 0x000000140d0d723e */ /* 0x000fe400000000ff */
[----:B------:R-:W-:Y:S02]  /*15b50*/  F2FP.F16.F32.PACK_AB R10, R10, R21 ;  /* 0x000000150a0a723e */ /* 0x000fe400000000ff */
[----:B------:R-:W-:Y:S02]  /*15b60*/  F2FP.F16.F32.PACK_AB R11, R11, R22 ;  /* 0x000000160b0b723e */ /* 0x000fe400000000ff */
[----:B------:R-:W-:Y:S02]  /*15b70*/  F2FP.F16.F32.PACK_AB R8, R8, R23 ;  /* 0x000000170808723e */ /* 0x000fe400000000ff */
[----:B0-----:R-:W-:Y:S01]  /*15b80*/  F2FP.F16.F32.PACK_AB R9, R28, R29 ;  /* 0x0000001d1c09723e */ /* 0x001fe200000000ff */
[----:B-1----:R-:W-:-:S04]  /*15b90*/  IMAD.WIDE.U32 R2, R2, 0x4, R4 ;  /* 0x0000000402027825 */ /* 0x002fc800078e0004 */
[----:B------:R-:W-:-:S05]  /*15ba0*/  IMAD.WIDE R2, R16, 0x8, R2 ;  /* 0x0000000810027825 */ /* 0x000fca00078e0202 */
[----:B------:R-:W-:Y:S04]  /*15bb0*/  STG.E.64 desc[UR4][R2.64], R14 ;  /* 0x0000000e02007986 */ /* 0x000fe8000c101b04 */
[----:B------:R-:W-:Y:S04]  /*15bc0*/  STG.E.64 desc[UR4][R2.64+0x400], R12 ;  /* 0x0004000c02007986 */ /* 0x000fe8000c101b04 */
[----:B------:R-:W-:Y:S04]  /*15bd0*/  STG.E.64 desc[UR4][R2.64+0x800], R10 ;  /* 0x0008000a02007986 */ /* 0x000fe8000c101b04 */
[----:B------:R-:W-:Y:S01]  /*15be0*/  STG.E.64 desc[UR4][R2.64+0xc00], R8 ;  /* 0x000c000802007986 */ /* 0x000fe2000c101b04 */
[----:B------:R-:W-:Y:S05]  /*15bf0*/  EXIT ;  /* 0x000000000000794d */ /* 0x000fea0003800000 */
.L_x_4210:
[----:B------:R-:W0:Y:S02]  /*15c00*/  S2R R3, SR_TID.X ;  /* 0x0000000000037919 */ /* 0x000e240000002100 */
[----:B0-----:R-:W-:-:S13]  /*15c10*/  ISETP.GE.AND P0, PT, R3, R8, PT ;  /* 0x000000080300720c */ /* 0x001fda0003f06270 */
[----:B------:R-:W-:Y:S01]  /*15c20*/  @!P0 IADD3 R7, R2, R3, RZ ;  /* 0x0000000302078210 */ /* 0x000fe20007ffe0ff */
[----:B------:R-:W0:Y:S01]  /*15c30*/  @!P0 LDC.64 R14, c[0x0][0x220] ;  /* 0x00008800ff0e8b82 */ /* 0x000e220000000a00 */
[----:B------:R-:W-:-:S04]  /*15c40*/  @!P0 IADD3 R3, R3, 0x80, RZ ;  /* 0x0000008003038810 */ /* 0x000fc80007ffe0ff */
[----:B------:R-:W-:-:S13]  /*15c50*/  ISETP.GE.AND P6, PT, R3, R8, PT ;  /* 0x000000080300720c */ /* 0x000fda0003fc6270 */
[----:B------:R-:W1:Y:S01]  /*15c60*/  @!P6 LDC.64 R4, c[0x0][0x220] ;  /* 0x00008800ff04eb82 */ /* 0x000e620000000a00 */
[----:B------:R-:W-:-:S05]  /*15c70*/  @!P6 IADD3 R9, R2, R3, RZ ;  /* 0x000000030209e210 */ /* 0x000fca0007ffe0ff */
[----:B-1----:R-:W-:-:S06]  /*15c80*/  @!P6 IMAD.WIDE.U32 R4, R9, 0x4, R4 ;  /* 0x000000040904e825 */ /* 0x002fcc00078e0004 */
[----:B------:R-:W2:Y:S01]  /*15c90*/  @!P6 LDG.E R4, desc[UR4][R4.64] ;  /* 0x000000040404e981 */ /* 0x000ea2000c1e1900 */
[----:B------:R-:W-:Y:S01]  /*15ca0*/  @!P6 IADD3 R3, R3, 0x80, RZ ;  /* 0x000000800303e810 */ /* 0x000fe20007ffe0ff */
[----:B0-----:R-:W-:Y:S01]  /*15cb0*/  @!P0 IMAD.WIDE.U32 R14, R7, 0x4, R14 ;  /* 0x00000004070e8825 */ /* 0x001fe200078e000e */
[----:B------:R-:W-:Y:S02]  /*15cc0*/  PRMT R16, RZ, 0x5410, RZ ;  /* 0x00005410ff107816 */ /* 0x000fe400000000ff */
[----:B------:R-:W-:-:S03]  /*15cd0*/  ISETP.GE.AND P5, PT, R3, R8, PT ;  /* 0x000000080300720c */ /* 0x000fc60003fa6270 */
[----:B------:R-:W3:Y:S10]  /*15ce0*/  @!P0 LDG.E R14, desc[UR4][R14.64] ;  /* 0x000000040e0e8981 */ /* 0x000ef4000c1e1900 */
[----:B------:R-:W-:Y:S01]  /*15cf0*/  @!P5 IADD3 R9, R2, R3, RZ ;  /* 0x000000030209d210 */ /* 0x000fe20007ffe0ff */
[----:B------:R-:W0:Y:S01]  /*15d00*/  @!P5 LDC.64 R18, c[0x0][0x220] ;  /* 0x00008800ff12db82 */ /* 0x000e220000000a00 */
[----:B------:R-:W-:-:S04]  /*15d10*/  @!P5 IADD3 R3, R3, 0x80, RZ ;  /* 0x000000800303d810 */ /* 0x000fc80007ffe0ff */
[----:B------:R-:W-:-:S13]  /*15d20*/  ISETP.GE.AND P4, PT, R3, R8, PT ;  /* 0x000000080300720c */ /* 0x000fda0003f86270 */
[----:B------:R-:W-:Y:S01]  /*15d30*/  @!P4 IADD3 R17, R2, R3, RZ ;  /* 0x000000030211c210 */ /* 0x000fe20007ffe0ff */
[----:B------:R-:W1:Y:S01]  /*15d40*/  @!P4 LDC.64 R20, c[0x0][0x220] ;  /* 0x00008800ff14cb82 */ /* 0x000e620000000a00 */
[----:B------:R-:W-:-:S04]  /*15d50*/  @!P4 IADD3 R3, R3, 0x80, RZ ;  /* 0x000000800303c810 */ /* 0x000fc80007ffe0ff */
[----:B------:R-:W-:-:S13]  /*15d60*/  ISETP.GE.AND P3, PT, R3, R8, PT ;  /* 0x000000080300720c */ /* 0x000fda0003f66270 */
[----:B------:R-:W-:Y:S01]  /*15d70*/  @!P3 IADD3 R23, R2, R3, RZ ;  /* 0x000000030217b210 */ /* 0x000fe20007ffe0ff */
[----:B------:R-:W4:Y:S01]  /*15d80*/  @!P3 LDC.64 R12, c[0x0][0x220] ;  /* 0x00008800ff0cbb82 */ /* 0x000f220000000a00 */
[----:B------:R-:W-:-:S04]  /*15d90*/  @!P3 IADD3 R3, R3, 0x80, RZ ;  /* 0x000000800303b810 */ /* 0x000fc80007ffe0ff */
[----:B------:R-:W-:-:S13]  /*15da0*/  ISETP.GE.AND P2, PT, R3, R8, PT ;  /* 0x000000080300720c */ /* 0x000fda0003f46270 */
[----:B------:R-:W-:Y:S01]  /*15db0*/  @!P2 IADD3 R25, R2, R3, RZ ;  /* 0x000000030219a210 */ /* 0x000fe20007ffe0ff */
[----:B------:R-:W5:Y:S01]  /*15dc0*/  @!P2 LDC.64 R10, c[0x0][0x220] ;  /* 0x00008800ff0aab82 */ /* 0x000f620000000a00 */
[----:B------:R-:W-:-:S04]  /*15dd0*/  @!P2 IADD3 R3, R3, 0x80, RZ ;  /* 0x000000800303a810 */ /* 0x000fc80007ffe0ff */
[----:B------:R-:W-:-:S13]  /*15de0*/  ISETP.GE.AND P1, PT, R3, R8, PT ;  /* 0x000000080300720c */ /* 0x000fda0003f26270 */
[----:B------:R-:W-:Y:S01]  /*15df0*/  @!P1 IADD3 R27, R2, R3, RZ ;  /* 0x00000003021b9210 */ /* 0x000fe20007ffe0ff */
[----:B------:R-:W5:Y:S01]  /*15e00*/  @!P1 LDC.64 R6, c[0x0][0x220] ;  /* 0x00008800ff069b82 */ /* 0x000f620000000a00 */
[----:B------:R-:W-:Y:S01]  /*15e10*/  @!P1 IADD3 R3, R3, 0x80, RZ ;  /* 0x0000008003039810 */ /* 0x000fe20007ffe0ff */
[----:B0-----:R-:W-:-:S04]  /*15e20*/  @!P5 IMAD.WIDE.U32 R18, R9, 0x4, R18 ;  /* 0x000000040912d825 */ /* 0x001fc800078e0012 */
[----:B-1----:R-:W-:Y:S02]  /*15e30*/  @!P4 IMAD.WIDE.U32 R20, R17, 0x4, R20 ;  /* 0x000000041114c825 */ /* 0x002fe400078e0014 */
[----:B------:R0:W3:Y:S02]  /*15e40*/  @!P5 LDG.E R18, desc[UR4][R18.64] ;  /* 0x000000041212d981 */ /* 0x0000e4000c1e1900 */
[----:B----4-:R-:W-:Y:S02]  /*15e50*/  @!P3 IMAD.WIDE.U32 R12, R23, 0x4, R12 ;  /* 0x00000004170cb825 */ /* 0x010fe400078e000c */
[----:B------:R1:W4:Y:S02]  /*15e60*/  @!P4 LDG.E R20, desc[UR4][R20.64] ;  /* 0x000000041414c981 */ /* 0x000324000c1e1900 */
[----:B-----5:R-:W-:Y:S02]  /*15e70*/  @!P2 IMAD.WIDE.U32 R10, R25, 0x4, R10 ;  /* 0x00000004190aa825 */ /* 0x020fe400078e000a */
[----:B------:R5:W4:Y:S04]  /*15e80*/  @!P3 LDG.E R12, desc[UR4][R12.64] ;  /* 0x000000040c0cb981 */ /* 0x000b28000c1e1900 */
[----:B------:R-:W4:Y:S01]  /*15e90*/  @!P2 LDG.E R10, desc[UR4][R10.64] ;  /* 0x000000040a0aa981 */ /* 0x000f22000c1e1900 */
[----:B------:R-:W-:-:S06]  /*15ea0*/  @!P1 IMAD.WIDE.U32 R6, R27, 0x4, R6 ;  /* 0x000000041b069825 */ /* 0x000fcc00078e0006 */
[----:B------:R-:W4:Y:S01]  /*15eb0*/  @!P1 LDG.E R6, desc[UR4][R6.64] ;  /* 0x0000000406069981 */ /* 0x000f22000c1e1900 */
[----:B--2---:R-:W-:-:S04]  /*15ec0*/  @!P6 PRMT R16, R16, 0x5410, R4 ;  /* 0x000054101010e816 */ /* 0x004fc80000000004 */
[----:B------:R-:W-:Y:S02]  /*15ed0*/  @!P6 PRMT R16, R4, 0x7632, R16 ;  /* 0x000076320410e816 */ /* 0x000fe40000000010 */
[----:B------:R-:W-:-:S13]  /*15ee0*/  ISETP.GE.AND P6, PT, R3, R8, PT ;  /* 0x000000080300720c */ /* 0x000fda0003fc6270 */
[----:B------:R-:W2:Y:S01]  /*15ef0*/  @!P6 LDC.64 R4, c[0x0][0x220] ;  /* 0x00008800ff04eb82 */ /* 0x000ea20000000a00 */
[----:B------:R-:W-:-:S05]  /*15f00*/  @!P6 IADD3 R3, R2, R3, RZ ;  /* 0x000000030203e210 */ /* 0x000fca0007ffe0ff */
[----:B--2---:R-:W-:-:S06]  /*15f10*/  @!P6 IMAD.WIDE.U32 R4, R3, 0x4, R4 ;  /* 0x000000040304e825 */ /* 0x004fcc00078e0004 */
[----:B------:R-:W2:Y:S01]  /*15f20*/  @!P6 LDG.E R4, desc[UR4][R4.64] ;  /* 0x000000040404e981 */ /* 0x000ea2000c1e1900 */
[----:B------:R-:W-:Y:S02]  /*15f30*/  PRMT R17, RZ, 0x5410, RZ ;  /* 0x00005410ff117816 */ /* 0x000fe400000000ff */
[----:B0-----:R-:W-:Y:S02]  /*15f40*/  PRMT R19, RZ, 0x5410, RZ ;  /* 0x00005410ff137816 */ /* 0x001fe400000000ff */
[----:B-1----:R-:W-:Y:S02]  /*15f50*/  PRMT R21, RZ, 0x5410, RZ ;  /* 0x00005410ff157816 */ /* 0x002fe400000000ff */
[----:B------:R-:W-:Y:S02]  /*15f60*/  PRMT R23, RZ, 0x5410, RZ ;  /* 0x00005410ff177816 */ /* 0x000fe400000000ff */
[----:B------:R-:W-:Y:S02]  /*15f70*/  PRMT R28, RZ, 0x5410, RZ ;  /* 0x00005410ff1c7816 */ /* 0x000fe400000000ff */
[----:B------:R-:W-:Y:S01]  /*15f80*/  PRMT R25, RZ, 0x5410, RZ ;  /* 0x00005410ff197816 */ /* 0x000fe200000000ff */
[----:B------:R-:W-:Y:S01]  /*15f90*/  BSSY B2, `(.L_x_4715) ;  /* 0x00002c9000027945 */ /* 0x000fe20003800000 */
[----:B------:R-:W-:-:S02]  /*15fa0*/  PRMT R0, RZ, 0x7610, R0 ;  /* 0x00007610ff007816 */ /* 0x000fc40000000000 */
[----:B-----5:R-:W-:Y:S02]  /*15fb0*/  PRMT R13, RZ, 0x7610, R13 ;  /* 0x00007610ff0d7816 */ /* 0x020fe4000000000d */
[C---:B---3--:R-:W-:Y:S02]  /*15fc0*/  @!P0 PRMT R0, R14.reuse, 0x7610, R0 ;  /* 0x000076100e008816 */ /* 0x048fe40000000000 */
[----:B------:R-:W-:Y:S02]  /*15fd0*/  @!P0 PRMT R13, R14, 0x7632, R13 ;  /* 0x000076320e0d8816 */ /* 0x000fe4000000000d */
[----:B------:R-:W-:Y:S02]  /*15fe0*/  @!P5 PRMT R17, R17, 0x5410, R18 ;  /* 0x000054101111d816 */ /* 0x000fe40000000012 */
[----:B----4-:R-:W-:Y:S02]  /*15ff0*/  @!P4 PRMT R19, R19, 0x5410, R20 ;  /* 0x000054101313c816 */ /* 0x010fe40000000014 */
[----:B------:R-:W-:-:S02]  /*16000*/  @!P3 PRMT R21, R21, 0x5410, R12 ;  /* 0x000054101515b816 */ /* 0x000fc4000000000c */
[----:B------:R-:W-:Y:S02]  /*16010*/  @!P2 PRMT R23, R23, 0x5410, R10 ;  /* 0x000054101717a816 */ /* 0x000fe4000000000a */
[----:B------:R-:W-:Y:S02]  /*16020*/  @!P5 PRMT R17, R18, 0x7632, R17 ;  /* 0x000076321211d816 */ /* 0x000fe40000000011 */
[----:B------:R-:W-:Y:S02]  /*16030*/  @!P4 PRMT R19, R20, 0x7632, R19 ;  /* 0x000076321413c816 */ /* 0x000fe40000000013 */
[----:B------:R-:W-:Y:S02]  /*16040*/  @!P3 PRMT R21, R12, 0x7632, R21 ;  /* 0x000076320c15b816 */ /* 0x000fe40000000015 */
[----:B------:R-:W-:Y:S02]  /*16050*/  @!P1 PRMT R25, R25, 0x5410, R6 ;  /* 0x0000541019199816 */ /* 0x000fe40000000006 */
[----:B------:R-:W-:-:S02]  /*16060*/  @!P2 PRMT R23, R10, 0x7632, R23 ;  /* 0x000076320a17a816 */ /* 0x000fc40000000017 */
[----:B------:R-:W-:Y:S02]  /*16070*/  @!P1 PRMT R25, R6, 0x7632, R25 ;  /* 0x0000763206199816 */ /* 0x000fe40000000019 */
[----:B--2---:R-:W-:-:S04]  /*16080*/  @!P6 PRMT R28, R28, 0x5410, R4 ;  /* 0x000054101c1ce816 */ /* 0x004fc80000000004 */
[----:B------:R-:W-:Y:S01]  /*16090*/  @!P6 PRMT R28, R4, 0x7632, R28 ;  /* 0x00007632041ce816 */ /* 0x000fe2000000001c */
[----:B------:R-:W-:Y:S06]  /*160a0*/  @P0 BRA `(.L_x_4716) ;  /* 0x0000002800dc0947 */ /* 0x000fec0003800000 */
[----:B------:R-:W-:Y:S02]  /*160b0*/  HADD2.F32 R12, -RZ, R0.H0_H0 ;  /* 0x20000000ff0c7230 */ /* 0x000fe40000004100 */
[----:B------:R-:W-:-:S03]  /*160c0*/  HADD2.F32 R13, -RZ, R13.H0_H0 ;  /* 0x2000000dff0d7230 */ /* 0x000fc60000004100 */
[----:B------:R-:W-:Y:S02]  /*160d0*/  FSETP.GTU.FTZ.AND P1, PT, |R12|, +INF , PT ;  /* 0x7f8000000c00780b */ /* 0x000fe40003f3c200 */
[----:B------:R-:W-:Y:S02]  /*160e0*/  FSETP.GTU.FTZ.AND P0, PT, |R13|, +INF , PT ;  /* 0x7f8000000d00780b */ /* 0x000fe40003f1c200 */
[----:B------:R-:W-:Y:S02]  /*160f0*/  MOV R9, R12 ;  /* 0x0000000c00097202 */ /* 0x000fe40000000f00 */
[----:B------:R-:W-:Y:S02]  /*16100*/  PLOP3.LUT P0, PT, P0, P1, PT, 0xa8, 0x0 ;  /* 0x000000000000781c */ /* 0x000fe40000703570 */
[----:B------:R-:W-:-:S11]  /*16110*/  MOV R10, R13 ;  /* 0x0000000d000a7202 */ /* 0x000fd60000000f00 */
[----:B------:R-:W-:Y:S05]  /*16120*/  @P0 BRA `(.L_x_4717) ;  /* 0x0000002800840947 */ /* 0x000fea0003800000 */
[C---:B------:R-:W-:Y:S01]  /*16130*/  FSETP.GT.FTZ.AND P0, PT, |R13|.reuse, 8388608, PT ;  /* 0x4b0000000d00780b */ /* 0x040fe20003f14200 */
[----:B------:R-:W-:Y:S01]  /*16140*/  FADD.FTZ R14, |R13|, -RZ ;  /* 0x800000ff0d0e7221 */ /* 0x000fe20000010200 */
[C---:B------:R-:W-:Y:S01]  /*16150*/  FSETP.GT.FTZ.AND P1, PT, |R12|.reuse, 8388608, PT ;  /* 0x4b0000000c00780b */ /* 0x040fe20003f34200 */
[----:B------:R-:W-:-:S03]  /*16160*/  FADD.FTZ R11, |R12|, -RZ ;  /* 0x800000ff0c0b7221 */ /* 0x000fc60000010200 */
[----:B------:R-:W-:-:S13]  /*16170*/  PLOP3.LUT P0, PT, P0, P1, PT, 0xa8, 0x0 ;  /* 0x000000000000781c */ /* 0x000fda0000703570 */
[----:B------:R-:W-:Y:S05]  /*16180*/  @P0 BRA `(.L_x_4718) ;  /* 0x0000001000f00947 */ /* 0x000fea0003800000 */
[----:B------:R-:W-:Y:S02]  /*16190*/  FSETP.NEU.FTZ.AND P0, PT, R10, RZ, PT ;  /* 0x000000ff0a00720b */ /* 0x000fe40003f1d000 */
[----:B------:R-:W-:Y:S02]  /*161a0*/  FSETP.NEU.FTZ.AND P1, PT, R9, RZ, PT ;  /* 0x000000ff0900720b */ /* 0x000fe40003f3d000 */
[----:B------:R-:W-:Y:S02]  /*161b0*/  FSETP.GEU.FTZ.AND P2, PT, |R12|, 0.00021143197955098003149, PT ;  /* 0x395db3d70c00780b */ /* 0x000fe40003f5e200 */
[----:B------:R-:W-:Y:S02]  /*161c0*/  FSETP.GEU.FTZ.AND P3, PT, |R13|, 0.00021143197955098003149, PT ;  /* 0x395db3d70d00780b */ /* 0x000fe40003f7e200 */
[----:B------:R-:W-:-:S04]  /*161d0*/  PLOP3.LUT P0, PT, P1, P0, PT, 0x2, 0x0 ;  /* 0x000000000000781c */ /* 0x000fc80000f00072 */
[----:B------:R-:W-:-:S13]  /*161e0*/  PLOP3.LUT P0, PT, P0, P3, P2, 0xf1, 0x0 ;  /* 0x000000000000781c */ /* 0x000fda0000707e21 */
[----:B------:R-:W-:Y:S05]  /*161f0*/  @P0 BRA `(.L_x_4716) ;  /* 0x0000002800880947 */ /* 0x000fea0003800000 */
[C---:B------:R-:W-:Y:S01]  /*16200*/  FADD.FTZ R0, |R12|.reuse, 1 ;  /* 0x3f8000000c007421 */ /* 0x040fe20000010200 */
[----:B------:R-:W-:Y:S01]  /*16210*/  FADD.FTZ R3, |R12|, -1 ;  /* 0xbf8000000c037421 */ /* 0x000fe20000010200 */
        /* <DEDUP_REMOVED lines=15> */
[----:B------:R-:W-:Y:S01]  /*16310*/  FMUL.FTZ R24, R20, R27 ;  /* 0x0000001b14187220 */ /* 0x000fe20000410000 */
        /* <DEDUP_REMOVED lines=26> */
[----:B------:R-:W-:Y:S02]  /*164c0*/  FSETP.NEU.FTZ.AND P0, PT, |R12|, 1, PT ;  /* 0x3f8000000c00780b */ /* 0x000fe40003f1d200 */
[----:B------:R-:W-:-:S13]  /*164d0*/  FSETP.GEU.FTZ.AND P1, PT, |R13|, 1.1102230246251565404e-16, PT ;  /* 0x250000000d00780b */ /* 0x000fda0003f3e200 */
[----:B------:R-:W-:Y:S05]  /*164e0*/  @!P0 BRA !P1, `(.L_x_4721) ;  /* 0x0000000400a88947 */ /* 0x000fea0004800000 */
[----:B------:R-:W-:-:S04]  /*164f0*/  FADD.FTZ R7, |R9|, -1 ;  /* 0xbf80000009077421 */ /* 0x000fc80000010200 */
[----:B------:R-:W-:-:S05]  /*16500*/  FMUL.FTZ R14, |R7|, 1.1920928955078125e-07 ;  /* 0x34000000070e7820 */ /* 0x000fca0000410200 */
[----:B------:R-:W-:-:S13]  /*16510*/  FSETP.GTU.FTZ.AND P0, PT, R14, |R13|, PT ;  /* 0x4000000d0e00720b */ /* 0x000fda0003f1c000 */
[----:B------:R-:W-:Y:S05]  /*16520*/  @!P0 BRA `(.L_x_4722) ;  /* 0x0000000000a08947 */ /* 0x000fea0003800000 */
[----:B------:R-:W-:-:S13]  /*16530*/  FSETP.GEU.FTZ.AND P0, PT, |R12|, 1, PT ;  /* 0x3f8000000c00780b */ /* 0x000fda0003f1e200 */
        /* <DEDUP_REMOVED lines=39> */
.L_x_4722:
        /* <DEDUP_REMOVED lines=10> */
.L_x_4724:
[----:B------:R-:W-:-:S04]  /*16850*/  FADD.FTZ R7, -R0, R5 ;  /* 0x0000000500077221 */ /* 0x000fc80000010100 */
[----:B------:R-:W-:-:S07]  /*16860*/  FMUL.FTZ R7, R7, 0.5 ;  /* 0x3f00000007077820 */ /* 0x000fce0000410000 */
.L_x_4725:
[----:B------:R-:W-:Y:S05]  /*16870*/  BSYNC B1 ;  /* 0x0000000000017941 */ /* 0x000fea0003800000 */
.L_x_4723:
        /* <DEDUP_REMOVED lines=11> */
.L_x_4727:
[----:B------:R-:W-:-:S04]  /*16930*/  FADD.FTZ R11, R4, -R11 ;  /* 0x8000000b040b7221 */ /* 0x000fc80000010000 */
[----:B------:R-:W-:-:S07]  /*16940*/  FMUL.FTZ R12, R11, 0.5 ;  /* 0x3f0000000b0c7820 */ /* 0x000fce0000410000 */
.L_x_4728:
[----:B------:R-:W-:Y:S05]  /*16950*/  BSYNC B1 ;  /* 0x0000000000017941 */ /* 0x000fea0003800000 */
.L_x_4726:
        /* <DEDUP_REMOVED lines=35> */
.L_x_4721:
[----:B------:R0:W1:Y:S02]  /*16b90*/  MUFU.SQRT R15, R14 ;  /* 0x0000000e000f7308 */ /* 0x0000640000002000 */
.L_x_4720:
[----:B------:R-:W-:Y:S05]  /*16ba0*/  BSYNC B0 ;  /* 0x0000000000007941 */ /* 0x000fea0003800000 */
.L_x_4719:
[----:B------:R-:W-:Y:S01]  /*16bb0*/  FSETP.GEU.FTZ.AND P0, PT, |R9|, 4.336808689942017736e-19, PT ;  /* 0x210000000900780b */ /* 0x000fe20003f1e200 */
[----:B------:R-:W-:Y:S04]  /*16bc0*/  BSSY B3, `(.L_x_4729) ;  /* 0x0000095000037945 */ /* 0x000fe80003800000 */
[----:B------:R-:W-:Y:S08]  /*16bd0*/  BSSY B0, `(.L_x_4730) ;  /* 0x0000061000007945 */ /* 0x000ff00003800000 */
[----:B------:R-:W-:Y:S05]  /*16be0*/  @!P0 BRA `(.L_x_4731) ;  /* 0x0000000400748947 */ /* 0x000fea0003800000 */
[----:B------:R-:W2:Y:S02]  /*16bf0*/  MUFU.RCP R12, R6 ;  /* 0x00000006000c7308 */ /* 0x000ea40000001000 */
[----:B--2---:R-:W-:-:S05]  /*16c00*/  FMUL.FTZ R7, |R9|, R12 ;  /* 0x0000000c09077220 */ /* 0x004fca0000410200 */
        /* <DEDUP_REMOVED lines=29> */
.L_x_4732:
[----:B------:R-:W-:Y:S01]  /*16de0*/  FSETP.NEU.FTZ.AND P0, PT, |R9|, 1, PT ;  /* 0x3f8000000900780b */ /* 0x000fe20003f1d200 */
[----:B------:R-:W-:Y:S01]  /*16df0*/  BSSY B1, `(.L_x_4734) ;  /* 0x000003b000017945 */ /* 0x000fe20003800000 */
[----:B------:R-:W-:-:S13]  /*16e00*/  FSETP.GEU.FTZ.AND P1, PT, |R10|, 9.3132257461547851562e-10, PT ;  /* 0x308000000a00780b */ /* 0x000fda0003f3e200 */
[----:B------:R-:W-:Y:S05]  /*16e10*/  @!P0 BRA !P1, `(.L_x_4735) ;  /* 0x0000000000c48947 */ /* 0x000fea0004800000 */
[----:B------:R-:W-:-:S04]  /*16e20*/  FADD.FTZ R7, |R9|, -1 ;  /* 0xbf80000009077421 */ /* 0x000fc80000010200 */
        /* <DEDUP_REMOVED lines=13> */
.L_x_4738:
[----:B------:R-:W-:-:S04]  /*16f00*/  FADD.FTZ R0, -R0, R5 ;  /* 0x0000000500007221 */ /* 0x000fc80000010100 */
[----:B------:R-:W-:-:S07]  /*16f10*/  FMUL.FTZ R0, R0, 0.5 ;  /* 0x3f00000000007820 */ /* 0x000fce0000410000 */
.L_x_4739:
[----:B------:R-:W-:Y:S05]  /*16f20*/  BSYNC B4 ;  /* 0x0000000000047941 */ /* 0x000fea0003800000 */
.L_x_4737:
        /* <DEDUP_REMOVED lines=10> */
.L_x_4741:
[----:B------:R-:W-:-:S04]  /*16fd0*/  FADD.FTZ R3, -R3, R4 ;  /* 0x0000000403037221 */ /* 0x000fc80000010100 */
[----:B------:R-:W-:-:S07]  /*16fe0*/  FMUL.FTZ R3, R3, 0.5 ;  /* 0x3f00000003037820 */ /* 0x000fce0000410000 */
.L_x_4742:
[----:B------:R-:W-:Y:S05]  /*16ff0*/  BSYNC B4 ;  /* 0x0000000000047941 */ /* 0x000fea0003800000 */
.L_x_4740:
[----:B------:R-:W-:Y:S01]  /*17000*/  FADD.FTZ R3, R3, R0 ;  /* 0x0000000003037221 */ /* 0x000fe20000010000 */
[C---:B------:R-:W-:Y:S01]  /*17010*/  FADD.FTZ R6, |R9|.reuse, R6 ;  /* 0x0000000609067221 */ /* 0x040fe20000010200 */
[----:B------:R-:W-:-:S03]  /*17020*/  FADD.FTZ R11, |R9|, -RZ ;  /* 0x800000ff090b7221 */ /* 0x000fc60000010200 */
[----:B------:R-:W-:-:S04]  /*17030*/  FMUL.FTZ R3, R6, R3 ;  /* 0x0000000306037220 */ /* 0x000fc80000410000 */
[----:B------:R2:W3:Y:S01]  /*17040*/  MUFU.SQRT R12, R3 ;  /* 0x00000003000c7308 */ /* 0x0004e20000002000 */
[----:B------:R-:W-:Y:S05]  /*17050*/  BRA `(.L_x_4743) ;  /* 0x0000000000507947 */ /* 0x000fea0003800000 */
.L_x_4736:
[----:B------:R-:W-:-:S13]  /*17060*/  FSETP.GT.FTZ.AND P0, PT, |R9|, 1, PT ;  /* 0x3f8000000900780b */ /* 0x000fda0003f14200 */
[----:B------:R-:W-:Y:S01]  /*17070*/  @P0 FMUL.FTZ R4, R0, R3 ;  /* 0x0000000300040220 */ /* 0x000fe20000410000 */
[----:B------:R-:W-:-:S04]  /*17080*/  @!P0 FADD.FTZ R11, |R9|, -RZ ;  /* 0x800000ff090b8221 */ /* 0x000fc80000010200 */
[----:B------:R-:W-:Y:S01]  /*17090*/  @!P0 FADD.FTZ R3, -R11, 1 ;  /* 0x3f8000000b038421 */ /* 0x000fe20000010100 */
[----:B------:R-:W2:Y:S01]  /*170a0*/  @P0 MUFU.SQRT R4, R4 ;  /* 0x0000000400040308 */ /* 0x000ea20000002000 */
[----:B------:R-:W-:Y:S02]  /*170b0*/  @P0 FMUL.FTZ R11, |R9|, 2.81474976710656000000e+14 ;  /* 0x57800000090b0820 */ /* 0x000fe40000410200 */
[----:B------:R-:W-:Y:S01]  /*170c0*/  @!P0 FMUL.FTZ R3, R0, R3 ;  /* 0x0000000300038220 */ /* 0x000fe20000410000 */
[----:B------:R-:W-:-:S04]  /*170d0*/  @P0 FMUL.FTZ R0, |R10|, 2.81474976710656000000e+14 ;  /* 0x578000000a000820 */ /* 0x000fc80000410200 */
[----:B------:R-:W-:Y:S01]  /*170e0*/  @!P0 MUFU.SQRT R12, R3 ;  /* 0x00000003000c8308 */ /* 0x000fe20000002000 */
[----:B------:R-:W-:-:S07]  /*170f0*/  @P0 FMUL.FTZ R0, |R9|, R0 ;  /* 0x0000000009000220 */ /* 0x000fce0000410200 */
[----:B--2---:R-:W2:Y:S02]  /*17100*/  @P0 MUFU.RCP R5, R4 ;  /* 0x0000000400050308 */ /* 0x004ea40000001000 */
[----:B--2---:R-:W-:Y:S01]  /*17110*/  @P0 FMUL.FTZ R12, R0, R5 ;  /* 0x00000005000c0220 */ /* 0x004fe20000410000 */
[----:B------:R-:W-:Y:S06]  /*17120*/  BRA `(.L_x_4743) ;  /* 0x00000000001c7947 */ /* 0x000fec0003800000 */
.L_x_4735:
[----:B------:R-:W-:Y:S01]  /*17130*/  FADD.FTZ R3, R6, 1 ;  /* 0x3f80000006037421 */ /* 0x000fe20000010000 */
[----:B------:R-:W-:Y:S01]  /*17140*/  FADD.FTZ R0, |R10|, -RZ ;  /* 0x800000ff0a007221 */ /* 0x000fe20000010200 */
[----:B------:R-:W-:Y:S02]  /*17150*/  MOV R11, 0x3f800000 ;  /* 0x3f800000000b7802 */ /* 0x000fe40000000f00 */
[----:B------:R-:W-:-:S03]  /*17160*/  FMUL.FTZ R3, R3, 0.5 ;  /* 0x3f00000003037820 */ /* 0x000fc60000410000 */
[----:B------:R-:W-:Y:S08]  /*17170*/  MUFU.SQRT R0, R0 ;  /* 0x0000000000007308 */ /* 0x000ff00000002000 */
[----:B------:R-:W2:Y:S02]  /*17180*/  MUFU.SQRT R3, R3 ;  /* 0x0000000300037308 */ /* 0x000ea40000002000 */
[----:B--2---:R-:W-:-:S07]  /*17190*/  FMUL.FTZ R12, R0, R3 ;  /* 0x00000003000c7220 */ /* 0x004fce0000410000 */
.L_x_4743:
[----:B------:R-:W-:Y:S05]  /*171a0*/  BSYNC B1 ;  /* 0x0000000000017941 */ /* 0x000fea0003800000 */
.L_x_4734:
[----:B------:R-:W-:Y:S05]  /*171b0*/  BRA `(.L_x_4744) ;  /* 0x0000000000087947 */ /* 0x000fea0003800000 */
.L_x_4731:
[----:B------:R-:W-:Y:S01]  /*171c0*/  FMUL.FTZ R12, R6, 16777216 ;  /* 0x4b800000060c7820 */ /* 0x000fe20000410000 */
[----:B------:R-:W-:-:S07]  /*171d0*/  FMUL.FTZ R11, |R9|, 16777216 ;  /* 0x4b800000090b7820 */ /* 0x000fce0000410200 */
.L_x_4744:
[----:B------:R-:W-:Y:S05]  /*171e0*/  BSYNC B0 ;  /* 0x0000000000007941 */ /* 0x000fea0003800000 */
.L_x_4730:
[C---:B------:R-:W-:Y:S01]  /*171f0*/  FADD.FTZ R31, |R11|.reuse, -RZ ;  /* 0x800000ff0b1f7221 */ /* 0x040fe20000010200 */
[----:B---3--:R-:W-:Y:S01]  /*17200*/  FADD.FTZ R0, |R12|, -RZ ;  /* 0x800000ff0c007221 */ /* 0x008fe20000010200 */
        /* <DEDUP_REMOVED lines=14> */
.L_x_4746:
[----:B------:R-:W-:Y:S05]  /*172f0*/  BSYNC B4 ;  /* 0x0000000000047941 */ /* 0x000fea0003800000 */
.L_x_4745:
        /* <DEDUP_REMOVED lines=18> */
.L_x_4748:
[----:B------:R-:W-:Y:S02]  /*17420*/  ISETP.GE.AND P0, PT, R12, RZ, PT ;  /* 0x000000ff0c00720c */ /* 0x000fe40003f06270 */
[----:B------:R-:W-:-:S11]  /*17430*/  MOV R3, 0x3fd774eb ;  /* 0x3fd774eb00037802 */ /* 0x000fd60000000f00 */
[----:B------:R-:W-:-:S04]  /*17440*/  @P0 FFMA.FTZ R0, R3, 0.93318945169448852539, -R0 ;  /* 0x3f6ee58103000823 */ /* 0x000fc80000010800 */
[----:B------:R-:W-:-:S07]  /*17450*/  @!P0 FFMA.FTZ R0, R3, 0.93318945169448852539, R0 ;  /* 0x3f6ee58103008823 */ /* 0x000fce0000010000 */
.L_x_4749:
[----:B------:R-:W-:Y:S05]  /*17460*/  BSYNC B0 ;  /* 0x0000000000007941 */ /* 0x000fea0003800000 */
.L_x_4747:
[C---:B------:R-:W-:Y:S01]  /*17470*/  FSETP.NEU.FTZ.AND P0, PT, |R12|.reuse, |R11|, PT ;  /* 0x4000000b0c00720b */ /* 0x040fe20003f1d200 */
[----:B------:R-:W-:Y:S01]  /*17480*/  HFMA2.MMA R3, -RZ, RZ, 2.04296875, -15.78125 ;  /* 0x4016cbe4ff037435 */ /* 0x000fe200000001ff */
[----:B------:R-:W-:Y:S02]  /*17490*/  FSETP.NEU.FTZ.AND P1, PT, R27, RZ, PT ;  /* 0x000000ff1b00720b */ /* 0x000fe40003f3d000 */
[----:B------:R-:W-:Y:S01]  /*174a0*/  ISETP.GE.AND P2, PT, R12, RZ, PT ;  /* 0x000000ff0c00720c */ /* 0x000fe20003f46270 */
[----:B------:R-:W-:-:S08]  /*174b0*/  FADD.FTZ R12, |R11|, |R12| ;  /* 0x4000000c0b0c7221 */ /* 0x000fd00000010200 */
[----:B------:R-:W-:Y:S02]  /*174c0*/  @!P0 FSEL R0, R3, 0.78539818525314331055, !P2 ;  /* 0x3f490fdb03008808 */ /* 0x000fe40005000000 */
[----:B------:R-:W-:Y:S02]  /*174d0*/  @!P1 FSEL R0, RZ, 3.1415927410125732422, P2 ;  /* 0x40490fdbff009808 */ /* 0x000fe40001000000 */
[----:B------:R-:W-:Y:S02]  /*174e0*/  FSETP.GTU.FTZ.AND P0, PT, |R12|, +INF , PT ;  /* 0x7f8000000c00780b */ /* 0x000fe40003f1c200 */
[----:B------:R-:W-:-:S04]  /*174f0*/  LOP3.LUT R11, R0, 0x80000000, R11, 0xb8, !PT ;  /* 0x80000000000b7812 */ /* 0x000fc800078eb80b */
[----:B------:R-:W-:-:S07]  /*17500*/  FSEL R0, R12, R11, P0 ;  /* 0x0000000b0c007208 */ /* 0x000fce0000000000 */
.L_x_4733:
[----:B------:R-:W-:Y:S05]  /*17510*/  BSYNC B3 ;  /* 0x0000000000037941 */ /* 0x000fea0003800000 */
.L_x_4729:
[----:B------:R-:W-:Y:S02]  /*17520*/  LOP3.LUT R9, R0, 0x80000000, R9, 0xb8, !PT ;  /* 0x8000000000097812 */ /* 0x000fe400078eb809 */
[----:B-1----:R-:W-:Y:S01]  /*17530*/  LOP3.LUT R10, R15, 0x80000000, R10, 0xb8, !PT ;  /* 0x800000000f0a7812 */ /* 0x002fe200078eb80a */
[----:B------:R-:W-:Y:S06]  /*17540*/  BRA `(.L_x_4716) ;  /* 0x0000001400b47947 */ /* 0x000fec0003800000 */
.L_x_4718:
        /* <DEDUP_REMOVED lines=29> */
.L_x_4755:
[----:B------:R-:W-:Y:S05]  /*17720*/  BSYNC B4 ;  /* 0x0000000000047941 */ /* 0x000fea0003800000 */
.L_x_4754:
        /* <DEDUP_REMOVED lines=18> */
.L_x_4757:
[----:B------:R-:W-:Y:S02]  /*17850*/  ISETP.GE.AND P0, PT, R13, RZ, PT ;  /* 0x000000ff0d00720c */ /* 0x000fe40003f06270 */
[----:B------:R-:W-:-:S11]  /*17860*/  MOV R3, 0x3fd774eb ;  /* 0x3fd774eb00037802 */ /* 0x000fd60000000f00 */
[----:B------:R-:W-:-:S04]  /*17870*/  @P0 FFMA.FTZ R0, R3, 0.93318945169448852539, -R0 ;  /* 0x3f6ee58103000823 */ /* 0x000fc80000010800 */
[----:B------:R-:W-:-:S07]  /*17880*/  @!P0 FFMA.FTZ R0, R3, 0.93318945169448852539, R0 ;  /* 0x3f6ee58103008823 */ /* 0x000fce0000010000 */
.L_x_4758:
[----:B------:R-:W-:Y:S05]  /*17890*/  BSYNC B0 ;  /* 0x0000000000007941 */ /* 0x000fea0003800000 */
.L_x_4756:
        /* <DEDUP_REMOVED lines=13> */
.L_x_4753:
        /* <DEDUP_REMOVED lines=11> */
.L_x_4761:
[----:B------:R-:W-:Y:S05]  /*17a20*/  BSYNC B4 ;  /* 0x0000000000047941 */ /* 0x000fea0003800000 */
.L_x_4760:
        /* <DEDUP_REMOVED lines=18> */
.L_x_4763:
[----:B------:R-:W-:Y:S02]  /*17b50*/  ISETP.GE.AND P0, PT, R13, RZ, PT ;  /* 0x000000ff0d00720c */ /* 0x000fe40003f06270 */
[----:B------:R-:W-:-:S11]  /*17b60*/  MOV R3, 0x3fd774eb ;  /* 0x3fd774eb00037802 */ /* 0x000fd60000000f00 */
[----:B------:R-:W-:-:S04]  /*17b70*/  @P0 FFMA.FTZ R0, R3, 0.93318945169448852539, -R0 ;  /* 0x3f6ee58103000823 */ /* 0x000fc80000010800 */
[----:B------:R-:W-:-:S07]  /*17b80*/  @!P0 FFMA.FTZ R0, R3, 0.93318945169448852539, R0 ;  /* 0x3f6ee58103008823 */ /* 0x000fce0000010000 */
.L_x_4764:
[----:B------:R-:W-:Y:S05]  /*17b90*/  BSYNC B0 ;  /* 0x0000000000007941 */ /* 0x000fea0003800000 */
.L_x_4762:
        /* <DEDUP_REMOVED lines=27> */
.L_x_4752:
        /* <DEDUP_REMOVED lines=32> */
.L_x_4766:
[----:B------:R-:W-:Y:S05]  /*17f50*/  BSYNC B4 ;  /* 0x0000000000047941 */ /* 0x000fea0003800000 */
.L_x_4765:
        /* <DEDUP_REMOVED lines=18> */
.L_x_4768:
[----:B------:R-:W-:Y:S02]  /*18080*/  ISETP.GE.AND P0, PT, R13, RZ, PT ;  /* 0x000000ff0d00720c */ /* 0x000fe40003f06270 */
[----:B------:R-:W-:-:S11]  /*18090*/  MOV R3, 0x3fd774eb ;  /* 0x3fd774eb00037802 */ /* 0x000fd60000000f00 */
[----:B------:R-:W-:-:S04]  /*180a0*/  @P0 FFMA.FTZ R0, R3, 0.93318945169448852539, -R0 ;  /* 0x3f6ee58103000823 */ /* 0x000fc80000010800 */
[----:B------:R-:W-:-:S07]  /*180b0*/  @!P0 FFMA.FTZ R0, R3, 0.93318945169448852539, R0 ;  /* 0x3f6ee58103008823 */ /* 0x000fce0000010000 */
.L_x_4769:
[----:B------:R-:W-:Y:S05]  /*180c0*/  BSYNC B0 ;  /* 0x0000000000007941 */ /* 0x000fea0003800000 */
.L_x_4767:
        /* <DEDUP_REMOVED lines=11> */
.L_x_4751:
        /* <DEDUP_REMOVED lines=22> */
.L_x_4773:
[----:B------:R-:W-:Y:S05]  /*182e0*/  BSYNC B4 ;  /* 0x0000000000047941 */ /* 0x000fea0003800000 */
.L_x_4772:
[----:B------:R-:W-:Y:S01]  /*182f0*/  MOV R4, 0x3b33710b ;  /* 0x3b33710b00047802 */ /* 0x000fe20000000f00 */
[----:B------:R-:W-:Y:S01]  /*18300*/  FMUL.FTZ R3, R0, R0 ;  /* 0x0000000000037220 */ /* 0x000fe20000410000 */
[----:B------:R-:W-:Y:S01]  /*18310*/  @!P6 MOV R5, 0x3fd774eb ;  /* 0x3fd774eb0005e802 */ /* 0x000fe20000000f00 */
[----:B------:R-:W0:Y:S01]  /*18320*/  MUFU.LG2 R14, R14 ;  /* 0x0000000e000e7308 */ /* 0x000e220000000c00 */
[----:B------:R-:W-:Y:S01]  /*18330*/  FSETP.NEU.FTZ.AND P0, PT, |R13|, |R12|, PT ;  /* 0x4000000c0d00720b */ /* 0x000fe20003f1d200 */
        /* <DEDUP_REMOVED lines=10> */
[----:B------:R-:W-:Y:S01]  /*183e0*/  FFMA.FTZ R0, R3, R0, R0 ;  /* 0x0000000003007223 */ /* 0x000fe20000010000 */
[----:B------:R-:W-:-:S03]  /*183f0*/  FADD.FTZ R3, |R12|, |R13| ;  /* 0x4000000d0c037221 */ /* 0x000fc60000010200 */
[----:B------:R-:W-:-:S05]  /*18400*/  @!P6 FFMA.FTZ R0, R5, 0.93318945169448852539, -R0 ;  /* 0x3f6ee5810500e823 */ /* 0x000fca0000010800 */
[----:B------:R-:W-:Y:S02]  /*18410*/  FSEL R0, R0, 0.78539818525314331055, P0 ;  /* 0x3f490fdb00007808 */ /* 0x000fe40000000000 */
[----:B------:R-:W-:Y:S02]  /*18420*/  FSETP.GTU.FTZ.AND P0, PT, |R3|, +INF , PT ;  /* 0x7f8000000300780b */ /* 0x000fe40003f1c200 */
[----:B------:R-:W-:-:S04]  /*18430*/  FSEL R0, R0, RZ, P1 ;  /* 0x000000ff00007208 */ /* 0x000fc80000800000 */
[----:B------:R-:W-:-:S04]  /*18440*/  LOP3.LUT R0, R0, 0x80000000, R9, 0xb8, !PT ;  /* 0x8000000000007812 */ /* 0x000fc800078eb809 */
[----:B------:R-:W-:Y:S01]  /*18450*/  FSEL R0, R3, R0, P0 ;  /* 0x0000000003007208 */ /* 0x000fe20000000000 */
[----:B------:R-:W-:Y:S06]  /*18460*/  BRA `(.L_x_4759) ;  /* 0x0000000400a07947 */ /* 0x000fec0003800000 */
.L_x_4771:
        /* <DEDUP_REMOVED lines=11> */
.L_x_4775:
[----:B------:R-:W-:Y:S05]  /*18520*/  BSYNC B4 ;  /* 0x0000000000047941 */ /* 0x000fea0003800000 */
.L_x_4774:
        /* <DEDUP_REMOVED lines=26> */
[----:B------:R-:W-:Y:S01]  /*186d0*/  FADD.FTZ R3, |R12|, |R13| ;  /* 0x4000000d0c037221 */ /* 0x000fe20000010200 */
[----:B------:R-:W-:Y:S02]  /*186e0*/  FSEL R5, R5, +INF , P0 ;  /* 0x7f80000005057808 */ /* 0x000fe40000000000 */
[----:B------:R-:W-:Y:S01]  /*186f0*/  FSETP.NEU.FTZ.AND P0, PT, |R13|, |R12|, PT ;  /* 0x4000000c0d00720b */ /* 0x000fe20003f1d200 */
        /* <DEDUP_REMOVED lines=9> */
.L_x_4770:
        /* <DEDUP_REMOVED lines=32> */
.L_x_4777:
[----:B------:R-:W-:Y:S05]  /*18990*/  BSYNC B4 ;  /* 0x0000000000047941 */ /* 0x000fea0003800000 */
.L_x_4776:
[----:B------:R-:W-:Y:S01]  /*189a0*/  MOV R4, 0x3b33710b ;  /* 0x3b33710b00047802 */ /* 0x000fe20000000f00 */
[----:B------:R-:W-:Y:S01]  /*189b0*/  FMUL.FTZ R3, R0, R0 ;  /* 0x0000000000037220 */ /* 0x000fe20000410000 */
[----:B------:R-:W-:Y:S02]  /*189c0*/  @!P6 MOV R5, 0x3fd774eb ;  /* 0x3fd774eb0005e802 */ /* 0x000fe40000000f00 */
[----:B------:R-:W-:Y:S01]  /*189d0*/  FSETP.NEU.FTZ.AND P0, PT, |R13|, |R12|, PT ;  /* 0x4000000c0d00720b */ /* 0x000fe20003f1d200 */
        /* <DEDUP_REMOVED lines=16> */
[----:B------:R-:W-:-:S07]  /*18ae0*/  FSEL R0, R3, R0, P0 ;  /* 0x0000000003007208 */ /* 0x000fce0000000000 */
.L_x_4759:
[----:B------:R-:W-:Y:S05]  /*18af0*/  BSYNC B3 ;  /* 0x0000000000037941 */ /* 0x000fea0003800000 */
.L_x_4750:
[----:B------:R-:W-:Y:S01]  /*18b00*/  FADD.FTZ R11, R11, 0.69314718246459960938 ;  /* 0x3f3172180b0b7421 */ /* 0x000fe20000010000 */
[----:B------:R-:W-:-:S04]  /*18b10*/  LOP3.LUT R9, R0, 0x80000000, R9, 0xb8, !PT ;  /* 0x8000000000097812 */ /* 0x000fc800078eb809 */
[----:B------:R-:W-:Y:S01]  /*18b20*/  LOP3.LUT R10, R11, 0x80000000, R10, 0xb8, !PT ;  /* 0x800000000b0a7812 */ /* 0x000fe200078eb80a */
[----:B------:R-:W-:Y:S06]  /*18b30*/  BRA `(.L_x_4716) ;  /* 0x0000000000387947 */ /* 0x000fec0003800000 */
.L_x_4717:
[----:B------:R-:W-:-:S13]  /*18b40*/  FSETP.NEU.FTZ.AND P0, PT, |R13|, +INF , PT ;  /* 0x7f8000000d00780b */ /* 0x000fda0003f1d200 */
[----:B------:R-:W-:Y:S01]  /*18b50*/  @!P0 FADD.FTZ R9, R9, R9 ;  /* 0x0000000909098221 */ /* 0x000fe20000010000 */
[----:B------:R-:W-:Y:S06]  /*18b60*/  @!P0 BRA `(.L_x_4716) ;  /* 0x00000000002c8947 */ /* 0x000fec0003800000 */
[----:B------:R-:W-:-:S13]  /*18b70*/  FSETP.NEU.FTZ.AND P0, PT, |R12|, +INF , PT ;  /* 0x7f8000000c00780b */ /* 0x000fda0003f1d200 */
        /* <DEDUP_REMOVED lines=10> */
.L_x_4716:
[----:B------:R-:W-:Y:S05]  /*18c20*/  BSYNC B2 ;  /* 0x0000000000027941 */ /* 0x000fea0003800000 */
.L_x_4715:
[----:B------:R-:W-:Y:S05]  /*18c30*/  WARPSYNC.ALL ;  /* 0x0000000000007948 */ /* 0x000fea0003800000 */
[----:B------:R-:W1:Y:S01]  /*18c40*/  S2R R3, SR_TID.X ;  /* 0x0000000000037919 */ /* 0x000e620000002100 */
[----:B------:R-:W-:Y:S01]  /*18c50*/  BSSY B2, `(.L_x_4778) ;  /* 0x00002b6000027945 */ /* 0x000fe20003800000 */
[----:B-1----:R-:W-:-:S04]  /*18c60*/  IADD3 R3, R3, 0x80, RZ ;  /* 0x0000008003037810 */ /* 0x002fc80007ffe0ff */
        /* <DEDUP_REMOVED lines=111> */
.L_x_4785:
        /* <DEDUP_REMOVED lines=10> */
.L_x_4787:
[----:B------:R-:W-:-:S04]  /*19400*/  FADD.FTZ R7, -R0, R5 ;  /* 0x0000000500077221 */ /* 0x000fc80000010100 */
[----:B------:R-:W-:-:S07]  /*19410*/  FMUL.FTZ R7, R7, 0.5 ;  /* 0x3f00000007077820 */ /* 0x000fce0000410000 */
.L_x_4788:
[----:B------:R-:W-:Y:S05]  /*19420*/  BSYNC B1 ;  /* 0x0000000000017941 */ /* 0x000fea0003800000 */
.L_x_4786:
        /* <DEDUP_REMOVED lines=11> */
.L_x_4790:
[----:B------:R-:W-:-:S04]  /*194e0*/  FADD.FTZ R14, R4, -R15 ;  /* 0x8000000f040e7221 */ /* 0x000fc80000010000 */
[----:B------:R-:W-:-:S07]  /*194f0*/  FMUL.FTZ R14, R14, 0.5 ;  /* 0x3f0000000e0e7820 */ /* 0x000fce0000410000 */
.L_x_4791:
[----:B------:R-:W-:Y:S05]  /*19500*/  BSYNC B1 ;  /* 0x0000000000017941 */ /* 0x000fea0003800000 */
.L_x_4789:
        /* <DEDUP_REMOVED lines=35> */
.L_x_4784:
[----:B------:R0:W1:Y:S02]  /*19740*/  MUFU.SQRT R15, R14 ;  /* 0x0000000e000f7308 */ /* 0x0000640000002000 */
.L_x_4783:
[----:B------:R-:W-:Y:S05]  /*19750*/  BSYNC B0 ;  /* 0x0000000000007941 */ /* 0x000fea0003800000 */
.L_x_4782:
[----:B------:R-:W-:Y:S01]  /*19760*/  FSETP.GEU.FTZ.AND P0, PT, R13, 4.336808689942017736e-19, PT ;  /* 0x210000000d00780b */ /* 0x000fe20003f1e000 */
[----:B------:R-:W-:Y:S04]  /*19770*/  BSSY B3, `(.L_x_4792) ;  /* 0x0000093000037945 */ /* 0x000fe80003800000 */
[----:B------:R-:W-:Y:S08]  /*19780*/  BSSY B0, `(.L_x_4793) ;  /* 0x000005f000007945 */ /* 0x000ff00003800000 */
[----:B------:R-:W-:Y:S05]  /*19790*/  @!P0 BRA `(.L_x_4794) ;  /* 0x00000004006c8947 */ /* 0x000fea0003800000 */
[----:B0-----:R-:W0:Y:S02]  /*197a0*/  MUFU.RCP R14, R6 ;  /* 0x00000006000e7308 */ /* 0x001e240000001000 */
[----:B0-----:R-:W-:-:S05]  /*197b0*/  FMUL.FTZ R7, R13, R14 ;  /* 0x0000000e0d077220 */ /* 0x001fca0000410000 */
        /* <DEDUP_REMOVED lines=29> */
.L_x_4795:
[----:B------:R-:W-:Y:S01]  /*19990*/  FSETP.NEU.FTZ.AND P0, PT, R13, 1, PT ;  /* 0x3f8000000d00780b */ /* 0x000fe20003f1d000 */
        /* <DEDUP_REMOVED lines=17> */
.L_x_4801:
[----:B------:R-:W-:-:S04]  /*19ab0*/  FADD.FTZ R0, -R0, R5 ;  /* 0x0000000500007221 */ /* 0x000fc80000010100 */
[----:B------:R-:W-:-:S07]  /*19ac0*/  FMUL.FTZ R0, R0, 0.5 ;  /* 0x3f00000000007820 */ /* 0x000fce0000410000 */
.L_x_4802:
[----:B------:R-:W-:Y:S05]  /*19ad0*/  BSYNC B4 ;  /* 0x0000000000047941 */ /* 0x000fea0003800000 */
.L_x_4800:
        /* <DEDUP_REMOVED lines=10> */
.L_x_4804:
[----:B------:R-:W-:-:S04]  /*19b80*/  FADD.FTZ R3, -R3, R4 ;  /* 0x0000000403037221 */ /* 0x000fc80000010100 */
[----:B------:R-:W-:-:S07]  /*19b90*/  FMUL.FTZ R3, R3, 0.5 ;  /* 0x3f00000003037820 */ /* 0x000fce0000410000 */
.L_x_4805:
[----:B------:R-:W-:Y:S05]  /*19ba0*/  BSYNC B4 ;  /* 0x0000000000047941 */ /* 0x000fea0003800000 */
.L_x_4803:
[----:B------:R-:W-:Y:S01]  /*19bb0*/  FADD.FTZ R3, R3, R0 ;  /* 0x0000000003037221 */ /* 0x000fe20000010000 */
[----:B------:R-:W-:-:S04]  /*19bc0*/  FADD.FTZ R6, R13, R6 ;  /* 0x000000060d067221 */ /* 0x000fc80000010000 */
[----:B------:R-:W-:-:S04]  /*19bd0*/  FMUL.FTZ R3, R6, R3 ;  /* 0x0000000306037220 */ /* 0x000fc80000410000 */
[----:B------:R0:W2:Y:S01]  /*19be0*/  MUFU.SQRT R14, R3 ;  /* 0x00000003000e7308 */ /* 0x0000a20000002000 */
[----:B------:R-:W-:Y:S05]  /*19bf0*/  BRA `(.L_x_4806) ;  /* 0x00000000004c7947 */ /* 0x000fea0003800000 */
.L_x_4799:
[----:B------:R-:W-:-:S13]  /*19c00*/  FSETP.GT.FTZ.AND P0, PT, R13, 1, PT ;  /* 0x3f8000000d00780b */ /* 0x000fda0003f14000 */
[----:B------:R-:W-:Y:S01]  /*19c10*/  @P0 FMUL.FTZ R5, R0, R3 ;  /* 0x0000000300050220 */ /* 0x000fe20000410000 */
        /* <DEDUP_REMOVED lines=10> */
.L_x_4798:
[----:B------:R-:W-:Y:S01]  /*19cc0*/  FADD.FTZ R3, R6, 1 ;  /* 0x3f80000006037421 */ /* 0x000fe20000010000 */
[----:B------:R-:W-:Y:S01]  /*19cd0*/  FADD.FTZ R0, |R12|, -RZ ;  /* 0x800000ff0c007221 */ /* 0x000fe20000010200 */
[----:B------:R-:W-:Y:S02]  /*19ce0*/  MOV R13, 0x3f800000 ;  /* 0x3f800000000d7802 */ /* 0x000fe40000000f00 */
[----:B------:R-:W-:-:S03]  /*19cf0*/  FMUL.FTZ R3, R3, 0.5 ;  /* 0x3f00000003037820 */ /* 0x000fc60000410000 */
[----:B------:R-:W-:Y:S08]  /*19d00*/  MUFU.SQRT R0, R0 ;  /* 0x0000000000007308 */ /* 0x000ff00000002000 */
[----:B------:R-:W0:Y:S02]  /*19d10*/  MUFU.SQRT R3, R3 ;  /* 0x0000000300037308 */ /* 0x000e240000002000 */
[----:B0-----:R-:W-:-:S07]  /*19d20*/  FMUL.FTZ R14, R0, R3 ;  /* 0x00000003000e7220 */ /* 0x001fce0000410000 */
.L_x_4806:
[----:B------:R-:W-:Y:S05]  /*19d30*/  BSYNC B1 ;  /* 0x0000000000017941 */ /* 0x000fea0003800000 */
.L_x_4797:
[----:B------:R-:W-:Y:S05]  /*19d40*/  BRA `(.L_x_4807) ;  /* 0x0000000000087947 */ /* 0x000fea0003800000 */
.L_x_4794:
[----:B0-----:R-:W-:Y:S01]  /*19d50*/  FMUL.FTZ R14, R6, 16777216 ;  /* 0x4b800000060e7820 */ /* 0x001fe20000410000 */
[----:B------:R-:W-:-:S07]  /*19d60*/  FMUL.FTZ R13, R13, 16777216 ;  /* 0x4b8000000d0d7820 */ /* 0x000fce0000410000 */
.L_x_4807:
[----:B------:R-:W-:Y:S05]  /*19d70*/  BSYNC B0 ;  /* 0x0000000000007941 */ /* 0x000fea0003800000 */
.L_x_4793:
        /* <DEDUP_REMOVED lines=14> */
[----:B------:R-:W-:-:S07]  /*19e60*/  MOV R4, 0x19e80 ;  /* 0x00019e8000047802 */ /* 0x000fce0000000f00 */
[----:B-1----:R-:W-:Y:S05]  /*19e70*/  CALL.REL.NOINC `($__internal_4_$__cuda_sm3x_div_rn_ftz_f32_slowpath) ;  /* 0x0000012000a07944 */ /* 0x002fea0003c00000 */
.L_x_4809:
[----:B------:R-:W-:Y:S05]  /*19e80*/  BSYNC B4 ;  /* 0x0000000000047941 */ /* 0x000fea0003800000 */
.L_x_4808:
        /* <DEDUP_REMOVED lines=18> */
.L_x_4811:
[----:B------:R-:W-:Y:S02]  /*19fb0*/  ISETP.GE.AND P0, PT, R14, RZ, PT ;  /* 0x000000ff0e00720c */ /* 0x000fe40003f06270 */
[----:B------:R-:W-:-:S11]  /*19fc0*/  MOV R3, 0x3fd774eb ;  /* 0x3fd774eb00037802 */ /* 0x000fd60000000f00 */
[----:B------:R-:W-:-:S04]  /*19fd0*/  @P0 FFMA.FTZ R0, R3, 0.93318945169448852539, -R0 ;  /* 0x3f6ee58103000823 */ /* 0x000fc80000010800 */
[----:B------:R-:W-:-:S07]  /*19fe0*/  @!P0 FFMA.FTZ R0, R3, 0.93318945169448852539, R0 ;  /* 0x3f6ee58103008823 */ /* 0x000fce0000010000 */
.L_x_4812:
[----:B------:R-:W-:Y:S05]  /*19ff0*/  BSYNC B0 ;  /* 0x0000000000007941 */ /* 0x000fea0003800000 */
.L_x_4810:
        /* <DEDUP_REMOVED lines=10> */
.L_x_4796:
[----:B------:R-:W-:Y:S05]  /*1a0a0*/  BSYNC B3 ;  /* 0x0000000000037941 */ /* 0x000fea0003800000 */
.L_x_4792:
[----:B------:R-:W-:Y:S02]  /*1a0b0*/  LOP3.LUT R11, R0, 0x80000000, R11, 0xb8, !PT ;  /* 0x80000000000b7812 */ /* 0x000fe400078eb80b */
[----:B-1----:R-:W-:Y:S01]  /*1a0c0*/  LOP3.LUT R12, R15, 0x80000000, R12, 0xb8, !PT ;  /* 0x800000000f0c7812 */ /* 0x002fe200078eb80c */
[----:B------:R-:W-:Y:S06]  /*1a0d0*/  BRA `(.L_x_4779) ;  /* 0x0000001400b47947 */ /* 0x000fec0003800000 */
.L_x_4781:
        /* <DEDUP_REMOVED lines=29> */
.L_x_4818:
[----:B------:R-:W-:Y:S05]  /*1a2b0*/  BSYNC B4 ;  /* 0x0000000000047941 */ /* 0x000fea0003800000 */
.L_x_4817:
        /* <DEDUP_REMOVED lines=18> */
.L_x_4820:
[----:B------:R-:W-:Y:S02]  /*1a3e0*/  ISETP.GE.AND P0, PT, R15, RZ, PT ;  /* 0x000000ff0f00720c */ /* 0x000fe40003f06270 */
[----:B------:R-:W-:-:S11]  /*1a3f0*/  MOV R3, 0x3fd774eb ;  /* 0x3fd774eb00037802 */ /* 0x000fd60000000f00 */
[----:B------:R-:W-:-:S04]  /*1a400*/  @P0 FFMA.FTZ R0, R3, 0.93318945169448852539, -R0 ;  /* 0x3f6ee58103000823 */ /* 0x000fc80000010800 */
[----:B------:R-:W-:-:S07]  /*1a410*/  @!P0 FFMA.FTZ R0, R3, 0.93318945169448852539, R0 ;  /* 0x3f6ee58103008823 */ /* 0x000fce0000010000 */
.L_x_4821:
[----:B------:R-:W-:Y:S05]  /*1a420*/  BSYNC B0 ;  /* 0x0000000000007941 */ /* 0x000fea0003800000 */
.L_x_4819:
        /* <DEDUP_REMOVED lines=13> */
.L_x_4816:
        /* <DEDUP_REMOVED lines=11> */
.L_x_4824:
[----:B------:R-:W-:Y:S05]  /*1a5b0*/  BSYNC B4 ;  /* 0x0000000000047941 */ /* 0x000fea0003800000 */
.L_x_4823:
        /* <DEDUP_REMOVED lines=18> */
.L_x_4826:
[----:B------:R-:W-:Y:S02]  /*1a6e0*/  ISETP.GE.AND P0, PT, R15, RZ, PT ;  /* 0x000000ff0f00720c */ /* 0x000fe40003f06270 */
[----:B------:R-:W-:-:S11]  /*1a6f0*/  MOV R3, 0x3fd774eb ;  /* 0x3fd774eb00037802 */ /* 0x000fd60000000f00 */
[----:B------:R-:W-:-:S04]  /*1a700*/  @P0 FFMA.FTZ R0, R3, 0.93318945169448852539, -R0 ;  /* 0x3f6ee58103000823 */ /* 0x000fc80000010800 */
[----:B------:R-:W-:-:S07]  /*1a710*/  @!P0 FFMA.FTZ R0, R3, 0.93318945169448852539, R0 ;  /* 0x3f6ee58103008823 */ /* 0x000fce0000010000 */
.L_x_4827:
[----:B------:R-:W-:Y:S05]  /*1a720*/  BSYNC B0 ;  /* 0x0000000000007941 */ /* 0x000fea0003800000 */
.L_x_4825:
        /* <DEDUP_REMOVED lines=27> */
.L_x_4815:
        /* <DEDUP_REMOVED lines=32> */
.L_x_4829:
[----:B------:R-:W-:Y:S05]  /*1aae0*/  BSYNC B4 ;  /* 0x0000000000047941 */ /* 0x000fea0003800000 */
.L_x_4828:
        /* <DEDUP_REMOVED lines=18> */
.L_x_4831:
[----:B------:R-:W-:Y:S02]  /*1ac10*/  ISETP.GE.AND P0, PT, R15, RZ, PT ;  /* 0x000000ff0f00720c */ /* 0x000fe40003f06270 */
[----:B------:R-:W-:-:S11]  /*1ac20*/  MOV R3, 0x3fd774eb ;  /* 0x3fd774eb00037802 */ /* 0x000fd60000000f00 */
[----:B------:R-:W-:-:S04]  /*1ac30*/  @P0 FFMA.FTZ R0, R3, 0.93318945169448852539, -R0 ;  /* 0x3f6ee58103000823 */ /* 0x000fc80000010800 */
[----:B------:R-:W-:-:S07]  /*1ac40*/  @!P0 FFMA.FTZ R0, R3, 0.93318945169448852539, R0 ;  /* 0x3f6ee58103008823 */ /* 0x000fce0000010000 */
.L_x_4832:
[----:B------:R-:W-:Y:S05]  /*1ac50*/  BSYNC B0 ;  /* 0x0000000000007941 */ /* 0x000fea0003800000 */
.L_x_4830:
        /* <DEDUP_REMOVED lines=11> */
.L_x_4814:
        /* <DEDUP_REMOVED lines=22> */
.L_x_4836:
[----:B------:R-:W-:Y:S05]  /*1ae70*/  BSYNC B4 ;  /* 0x0000000000047941 */ /* 0x000fea0003800000 */
.L_x_4835:
        /* <DEDUP_REMOVED lines=24> */
.L_x_4834:
        /* <DEDUP_REMOVED lines=11> */
.L_x_4838:
[----:B------:R-:W-:Y:S05]  /*1b0b0*/  BSYNC B4 ;  /* 0x0000000000047941 */ /* 0x000fea0003800000 */
.L_x_4837:
        /* <DEDUP_REMOVED lines=38> */
.L_x_4833:
        /* <DEDUP_REMOVED lines=32> */
.L_x_4840:
[----:B------:R-:W-:Y:S05]  /*1b520*/  BSYNC B4 ;  /* 0x0000000000047941 */ /* 0x000fea0003800000 */
.L_x_4839:
        /* <DEDUP_REMOVED lines=21> */
.L_x_4822:
[----:B------:R-:W-:Y:S05]  /*1b680*/  BSYNC B3 ;  /* 0x0000000000037941 */ /* 0x000fea0003800000 */
.L_x_4813:
[----:B------:R-:W-:Y:S01]  /*1b690*/  FADD.FTZ R3, R16, 0.69314718246459960938 ;  /* 0x3f31721810037421 */ /* 0x000fe20000010000 */
[----:B------:R-:W-:-:S04]  /*1b6a0*/  LOP3.LUT R11, R0, 0x80000000, R11, 0xb8, !PT ;  /* 0x80000000000b7812 */ /* 0x000fc800078eb80b */
[----:B------:R-:W-:Y:S01]  /*1b6b0*/  LOP3.LUT R12, R3, 0x80000000, R12, 0xb8, !PT ;  /* 0x80000000030c7812 */ /* 0x000fe200078eb80c */
[----:B------:R-:W-:Y:S06]  /*1b6c0*/  BRA `(.L_x_4779) ;  /* 0x0000000000387947 */ /* 0x000fec0003800000 */
.L_x_4780:
        /* <DEDUP_REMOVED lines=14> */
.L_x_4779:
[----:B------:R-:W-:Y:S05]  /*1b7b0*/  BSYNC B2 ;  /* 0x0000000000027941 */ /* 0x000fea0003800000 */
.L_x_4778:
[----:B------:R-:W-:Y:S05]  /*1b7c0*/  WARPSYNC.ALL ;  /* 0x0000000000007948 */ /* 0x000fea0003800000 */
[----:B------:R-:W1:Y:S01]  /*1b7d0*/  S2R R3, SR_TID.X ;  /* 0x0000000000037919 */ /* 0x000e620000002100 */
[----:B------:R-:W-:Y:S01]  /*1b7e0*/  BSSY B2, `(.L_x_4841) ;  /* 0x00002b4000027945 */ /* 0x000fe20003800000 */
[----:B-1----:R-:W-:-:S04]  /*1b7f0*/  IADD3 R3, R3, 0x100, RZ ;  /* 0x0000010003037810 */ /* 0x002fc80007ffe0ff */
[----:B------:R-:W-:-:S13]  /*1b800*/  ISETP.GE.AND P0, PT, R3, R8, PT ;  /* 0x000000080300720c */ /* 0x000fda0003f06270 */
[----:B------:R-:W-:Y:S05]  /*1b810*/  @P0 BRA `(.L_x_4842) ;  /* 0x0000002800c00947 */ /* 0x000fea0003800000 */
[--C-:B------:R-:W-:Y:S02]  /*1b820*/  HADD2.F32 R13, -RZ, R17.reuse.H1_H1 ;  /* 0x30000011ff0d7230 */ /* 0x100fe40000004100 */
[----:B0-----:R-:W-:-:S03]  /*1b830*/  HADD2.F32 R14, -RZ, R17.H0_H0 ;  /* 0x20000011ff0e7230 */ /* 0x001fc60000004100 */
        /* <DEDUP_REMOVED lines=107> */
.L_x_4848:
        /* <DEDUP_REMOVED lines=10> */
.L_x_4850:
[----:B------:R-:W-:-:S04]  /*1bf90*/  FADD.FTZ R6, -R0, R5 ;  /* 0x0000000500067221 */ /* 0x000fc80000010100 */
[----:B------:R-:W-:-:S07]  /*1bfa0*/  FMUL.FTZ R6, R6, 0.5 ;  /* 0x3f00000006067820 */ /* 0x000fce0000410000 */
.L_x_4851:
[----:B------:R-:W-:Y:S05]  /*1bfb0*/  BSYNC B1 ;  /* 0x0000000000017941 */ /* 0x000fea0003800000 */
.L_x_4849:
        /* <DEDUP_REMOVED lines=11> */
.L_x_4853:
[----:B------:R-:W-:-:S04]  /*1c070*/  FADD.FTZ R7, R4, -R7 ;  /* 0x8000000704077221 */ /* 0x000fc80000010000 */
[----:B------:R-:W-:-:S07]  /*1c080*/  FMUL.FTZ R7, R7, 0.5 ;  /* 0x3f00000007077820 */ /* 0x000fce0000410000 */
.L_x_4854:
[----:B------:R-:W-:Y:S05]  /*1c090*/  BSYNC B1 ;  /* 0x0000000000017941 */ /* 0x000fea0003800000 */
.L_x_4852:
        /* <DEDUP_REMOVED lines=35> */
.L_x_4847:
[----:B------:R0:W1:Y:S02]  /*1c2d0*/  MUFU.SQRT R17, R16 ;  /* 0x0000001000117308 */ /* 0x0000640000002000 */
.L_x_4846:
[----:B------:R-:W-:Y:S05]  /*1c2e0*/  BSYNC B0 ;  /* 0x0000000000007941 */ /* 0x000fea0003800000 */
.L_x_4845:
        /* <DEDUP_REMOVED lines=35> */
.L_x_4858:
        /* <DEDUP_REMOVED lines=17> */
.L_x_4864:
[----:B------:R-:W-:-:S04]  /*1c630*/  FADD.FTZ R0, -R0, R5 ;  /* 0x0000000500007221 */ /* 0x000fc80000010100 */
[----:B------:R-:W-:-:S07]  /*1c640*/  FMUL.FTZ R0, R0, 0.5 ;  /* 0x3f00000000007820 */ /* 0x000fce0000410000 */
.L_x_4865:
[----:B------:R-:W-:Y:S05]  /*1c650*/  BSYNC B4 ;  /* 0x0000000000047941 */ /* 0x000fea0003800000 */
.L_x_4863:
        /* <DEDUP_REMOVED lines=10> */
.L_x_4867:
[----:B------:R-:W-:-:S04]  /*1c700*/  FADD.FTZ R3, -R3, R4 ;  /* 0x0000000403037221 */ /* 0x000fc80000010100 */
[----:B------:R-:W-:-:S07]  /*1c710*/  FMUL.FTZ R3, R3, 0.5 ;  /* 0x3f00000003037820 */ /* 0x000fce0000410000 */
.L_x_4868:
[----:B------:R-:W-:Y:S05]  /*1c720*/  BSYNC B4 ;  /* 0x0000000000047941 */ /* 0x000fea0003800000 */
.L_x_4866:
[----:B------:R-:W-:Y:S01]  /*1c730*/  FADD.FTZ R3, R3, R0 ;  /* 0x0000000003037221 */ /* 0x000fe20000010000 */
[----:B------:R-:W-:-:S04]  /*1c740*/  FADD.FTZ R18, R15, R18 ;  /* 0x000000120f127221 */ /* 0x000fc80000010000 */
[----:B------:R-:W-:-:S06]  /*1c750*/  FMUL.FTZ R18, R18, R3 ;  /* 0x0000000312127220 */ /* 0x000fcc0000410000 */
[----:B------:R-:W2:Y:S01]  /*1c760*/  MUFU.SQRT R18, R18 ;  /* 0x0000001200127308 */ /* 0x000ea20000002000 */
[----:B------:R-:W-:Y:S05]  /*1c770*/  BRA `(.L_x_4869) ;  /* 0x0000000000487947 */ /* 0x000fea0003800000 */
.L_x_4862:
        /* <DEDUP_REMOVED lines=12> */
.L_x_4861:
[----:B------:R-:W-:Y:S01]  /*1c840*/  FADD.FTZ R0, R18, 1 ;  /* 0x3f80000012007421 */ /* 0x000fe20000010000 */
[----:B------:R-:W-:Y:S01]  /*1c850*/  MUFU.SQRT R3, R16 ;  /* 0x0000001000037308 */ /* 0x000fe20000002000 */
[----:B------:R-:W-:Y:S02]  /*1c860*/  MOV R15, 0x3f800000 ;  /* 0x3f800000000f7802 */ /* 0x000fe40000000f00 */
[----:B------:R-:W-:-:S06]  /*1c870*/  FMUL.FTZ R0, R0, 0.5 ;  /* 0x3f00000000007820 */ /* 0x000fcc0000410000 */
[----:B------:R-:W2:Y:S02]  /*1c880*/  MUFU.SQRT R0, R0 ;  /* 0x0000000000007308 */ /* 0x000ea40000002000 */
[----:B--2---:R-:W-:-:S07]  /*1c890*/  FMUL.FTZ R18, R3, R0 ;  /* 0x0000000003127220 */ /* 0x004fce0000410000 */
.L_x_4869:
[----:B------:R-:W-:Y:S05]  /*1c8a0*/  BSYNC B1 ;  /* 0x0000000000017941 */ /* 0x000fea0003800000 */
.L_x_4860:
[----:B------:R-:W-:Y:S05]  /*1c8b0*/  BRA `(.L_x_4870) ;  /* 0x0000000000087947 */ /* 0x000fea0003800000 */
.L_x_4857:
[----:B------:R-:W-:Y:S01]  /*1c8c0*/  FMUL.FTZ R18, R18, 16777216 ;  /* 0x4b80000012127820 */ /* 0x000fe20000410000 */
[----:B------:R-:W-:-:S07]  /*1c8d0*/  FMUL.FTZ R15, R15, 16777216 ;  /* 0x4b8000000f0f7820 */ /* 0x000fce0000410000 */
.L_x_4870:
[----:B------:R-:W-:Y:S05]  /*1c8e0*/  BSYNC B0 ;  /* 0x0000000000007941 */ /* 0x000fea0003800000 */
.L_x_4856:
        /* <DEDUP_REMOVED lines=16> */
.L_x_4872:
[----:B------:R-:W-:Y:S05]  /*1c9f0*/  BSYNC B4 ;  /* 0x0000000000047941 */ /* 0x000fea0003800000 */
.L_x_4871:
        /* <DEDUP_REMOVED lines=18> */
.L_x_4874:
[----:B------:R-:W-:Y:S02]  /*1cb20*/  ISETP.GE.AND P0, PT, R18, RZ, PT ;  /* 0x000000ff1200720c */ /* 0x000fe40003f06270 */
[----:B------:R-:W-:-:S11]  /*1cb30*/  MOV R3, 0x3fd774eb ;  /* 0x3fd774eb00037802 */ /* 0x000fd60000000f00 */
[----:B------:R-:W-:-:S04]  /*1cb40*/  @P0 FFMA.FTZ R0, R3, 0.93318945169448852539, -R0 ;  /* 0x3f6ee58103000823 */ /* 0x000fc80000010800 */
[----:B------:R-:W-:-:S07]  /*1cb50*/  @!P0 FFMA.FTZ R0, R3, 0.93318945169448852539, R0 ;  /* 0x3f6ee58103008823 */ /* 0x000fce0000010000 */
.L_x_4875:
[----:B------:R-:W-:Y:S05]  /*1cb60*/  BSYNC B0 ;  /* 0x0000000000007941 */ /* 0x000fea0003800000 */
.L_x_4873:
        /* <DEDUP_REMOVED lines=10> */
.L_x_4859:
[----:B------:R-:W-:Y:S05]  /*1cc10*/  BSYNC B3 ;  /* 0x0000000000037941 */ /* 0x000fea0003800000 */
.L_x_4855:
[----:B------:R-:W-:Y:S02]  /*1cc20*/  LOP3.LUT R13, R6, 0x80000000, R13, 0xb8, !PT ;  /* 0x80000000060d7812 */ /* 0x000fe400078eb80d */
[----:B-1----:R-:W-:Y:S01]  /*1cc30*/  LOP3.LUT R14, R17, 0x80000000, R14, 0xb8, !PT ;  /* 0x80000000110e7812 */ /* 0x002fe200078eb80e */
[----:B------:R-:W-:Y:S06]  /*1cc40*/  BRA `(.L_x_4842) ;  /* 0x0000001400b47947 */ /* 0x000fec0003800000 */
.L_x_4844:
        /* <DEDUP_REMOVED lines=29> */
.L_x_4881:
[----:B------:R-:W-:Y:S05]  /*1ce20*/  BSYNC B4 ;  /* 0x0000000000047941 */ /* 0x000fea0003800000 */
.L_x_4880:
        /* <DEDUP_REMOVED lines=18> */
.L_x_4883:
[----:B------:R-:W-:Y:S02]  /*1cf50*/  ISETP.GE.AND P0, PT, R17, RZ, PT ;  /* 0x000000ff1100720c */ /* 0x000fe40003f06270 */
[----:B------:R-:W-:-:S11]  /*1cf60*/  MOV R3, 0x3fd774eb ;  /* 0x3fd774eb00037802 */ /* 0x000fd60000000f00 */
[----:B------:R-:W-:-:S04]  /*1cf70*/  @P0 FFMA.FTZ R0, R3, 0.93318945169448852539, -R0 ;  /* 0x3f6ee58103000823 */ /* 0x000fc80000010800 */
[----:B------:R-:W-:-:S07]  /*1cf80*/  @!P0 FFMA.FTZ R0, R3, 0.93318945169448852539, R0 ;  /* 0x3f6ee58103008823 */ /* 0x000fce0000010000 */
.L_x_4884:
[----:B------:R-:W-:Y:S05]  /*1cf90*/  BSYNC B0 ;  /* 0x0000000000007941 */ /* 0x000fea0003800000 */
.L_x_4882:
        /* <DEDUP_REMOVED lines=13> */
.L_x_4879:
        /* <DEDUP_REMOVED lines=11> */
.L_x_4887:
[----:B------:R-:W-:Y:S05]  /*1d120*/  BSYNC B4 ;  /* 0x0000000000047941 */ /* 0x000fea0003800000 */
.L_x_4886:
        /* <DEDUP_REMOVED lines=18> */
.L_x_4889:
[----:B------:R-:W-:Y:S02]  /*1d250*/  ISETP.GE.AND P0, PT, R17, RZ, PT ;  /* 0x000000ff1100720c */ /* 0x000fe40003f06270 */
[----:B------:R-:W-:-:S11]  /*1d260*/  MOV R3, 0x3fd774eb ;  /* 0x3fd774eb00037802 */ /* 0x000fd60000000f00 */
[----:B------:R-:W-:-:S04]  /*1d270*/  @P0 FFMA.FTZ R0, R3, 0.93318945169448852539, -R0 ;  /* 0x3f6ee58103000823 */ /* 0x000fc80000010800 */
[----:B------:R-:W-:-:S07]  /*1d280*/  @!P0 FFMA.FTZ R0, R3, 0.93318945169448852539, R0 ;  /* 0x3f6ee58103008823 */ /* 0x000fce0000010000 */
.L_x_4890:
[----:B------:R-:W-:Y:S05]  /*1d290*/  BSYNC B0 ;  /* 0x0000000000007941 */ /* 0x000fea0003800000 */
.L_x_4888:
        /* <DEDUP_REMOVED lines=27> */
.L_x_4878:
        /* <DEDUP_REMOVED lines=32> */
.L_x_4892:
[----:B------:R-:W-:Y:S05]  /*1d650*/  BSYNC B4 ;  /* 0x0000000000047941 */ /* 0x000fea0003800000 */
.L_x_4891:
        /* <DEDUP_REMOVED lines=18> */
.L_x_4894:
[----:B------:R-:W-:Y:S02]  /*1d780*/  ISETP.GE.AND P0, PT, R17, RZ, PT ;  /* 0x000000ff1100720c */ /* 0x000fe40003f06270 */
[----:B------:R-:W-:-:S11]  /*1d790*/  MOV R3, 0x3fd774eb ;  /* 0x3fd774eb00037802 */ /* 0x000fd60000000f00 */
[----:B------:R-:W-:-:S04]  /*1d7a0*/  @P0 FFMA.FTZ R0, R3, 0.93318945169448852539, -R0 ;  /* 0x3f6ee58103000823 */ /* 0x000fc80000010800 */
[----:B------:R-:W-:-:S07]  /*1d7b0*/  @!P0 FFMA.FTZ R0, R3, 0.93318945169448852539, R0 ;  /* 0x3f6ee58103008823 */ /* 0x000fce0000010000 */
.L_x_4895:
[----:B------:R-:W-:Y:S05]  /*1d7c0*/  BSYNC B0 ;  /* 0x0000000000007941 */ /* 0x000fea0003800000 */
.L_x_4893:
        /* <DEDUP_REMOVED lines=11> */
.L_x_4877:
        /* <DEDUP_REMOVED lines=22> */
.L_x_4899:
[----:B------:R-:W-:Y:S05]  /*1d9e0*/  BSYNC B4 ;  /* 0x0000000000047941 */ /* 0x000fea0003800000 */
.L_x_4898:
        /* <DEDUP_REMOVED lines=24> */
.L_x_4897:
        /* <DEDUP_REMOVED lines=11> */
.L_x_4901:
[----:B------:R-:W-:Y:S05]  /*1dc20*/  BSYNC B4 ;  /* 0x0000000000047941 */ /* 0x000fea0003800000 */
.L_x_4900:
        /* <DEDUP_REMOVED lines=38> */
.L_x_4896:
        /* <DEDUP_REMOVED lines=32> */
.L_x_4903:
[----:B------:R-:W-:Y:S05]  /*1e090*/  BSYNC B4 ;  /* 0x0000000000047941 */ /* 0x000fea0003800000 */
.L_x_4902:
        /* <DEDUP_REMOVED lines=21> */
.L_x_4885:
[----:B------:R-:W-:Y:S05]  /*1e1f0*/  BSYNC B3 ;  /* 0x0000000000037941 */ /* 0x000fea0003800000 */
.L_x_4876:
[----:B------:R-:W-:Y:S01]  /*1e200*/  FADD.FTZ R3, R18, 0.69314718246459960938 ;  /* 0x3f31721812037421 */ /* 0x000fe20000010000 */
[----:B------:R-:W-:-:S04]  /*1e210*/  LOP3.LUT R13, R0, 0x80000000, R13, 0xb8, !PT ;  /* 0x80000000000d7812 */ /* 0x000fc800078eb80d */
[----:B------:R-:W-:Y:S01]  /*1e220*/  LOP3.LUT R14, R3, 0x80000000, R14, 0xb8, !PT ;  /* 0x80000000030e7812 */ /* 0x000fe200078eb80e */
[----:B------:R-:W-:Y:S06]  /*1e230*/  BRA `(.L_x_4842) ;  /* 0x0000000000387947 */ /* 0x000fec0003800000 */
.L_x_4843:
        /* <DEDUP_REMOVED lines=14> */
.L_x_4842:
[----:B------:R-:W-:Y:S05]  /*1e320*/  BSYNC B2 ;  /* 0x0000000000027941 */ /* 0x000fea0003800000 */
.L_x_4841:
        /* <DEDUP_REMOVED lines=115> */
.L_x_4911:
        /* <DEDUP_REMOVED lines=10> */
.L_x_4913:
[----:B------:R-:W-:-:S04]  /*1eb00*/  FADD.FTZ R6, -R0, R5 ;  /* 0x0000000500067221 */ /* 0x000fc80000010100 */
[----:B------:R-:W-:-:S07]  /*1eb10*/  FMUL.FTZ R6, R6, 0.5 ;  /* 0x3f00000006067820 */ /* 0x000fce0000410000 */
.L_x_4914:
[----:B------:R-:W-:Y:S05]  /*1eb20*/  BSYNC B1 ;  /* 0x0000000000017941 */ /* 0x000fea0003800000 */
.L_x_4912:
        /* <DEDUP_REMOVED lines=11> */
.L_x_4916:
[----:B------:R-:W-:-:S04]  /*1ebe0*/  FADD.FTZ R7, R4, -R7 ;  /* 0x8000000704077221 */ /* 0x000fc80000010000 */
[----:B------:R-:W-:-:S07]  /*1ebf0*/  FMUL.FTZ R7, R7, 0.5 ;  /* 0x3f00000007077820 */ /* 0x000fce0000410000 */
.L_x_4917:
[----:B------:R-:W-:Y:S05]  /*1ec00*/  BSYNC B1 ;  /* 0x0000000000017941 */ /* 0x000fea0003800000 */
.L_x_4915:
        /* <DEDUP_REMOVED lines=35> */
.L_x_4910:
[----:B------:R0:W1:Y:S02]  /*1ee40*/  MUFU.SQRT R19, R18 ;  /* 0x0000001200137308 */ /* 0x0000640000002000 */
.L_x_4909:
[----:B------:R-:W-:Y:S05]  /*1ee50*/  BSYNC B0 ;  /* 0x0000000000007941 */ /* 0x000fea0003800000 */
.L_x_4908:
        /* <DEDUP_REMOVED lines=35> */
.L_x_4921:
        /* <DEDUP_REMOVED lines=17> */
.L_x_4927:
[----:B------:R-:W-:-:S04]  /*1f1a0*/  FADD.FTZ R0, -R0, R5 ;  /* 0x0000000500007221 */ /* 0x000fc80000010100 */
[----:B------:R-:W-:-:S07]  /*1f1b0*/  FMUL.FTZ R0, R0, 0.5 ;  /* 0x3f00000000007820 */ /* 0x000fce0000410000 */
.L_x_4928:
[----:B------:R-:W-:Y:S05]  /*1f1c0*/  BSYNC B4 ;  /* 0x0000000000047941 */ /* 0x000fea0003800000 */
.L_x_4926:
        /* <DEDUP_REMOVED lines=10> */
.L_x_4930:
[----:B------:R-:W-:-:S04]  /*1f270*/  FADD.FTZ R3, -R3, R4 ;  /* 0x0000000403037221 */ /* 0x000fc80000010100 */
[----:B------:R-:W-:-:S07]  /*1f280*/  FMUL.FTZ R3, R3, 0.5 ;  /* 0x3f00000003037820 */ /* 0x000fce0000410000 */
.L_x_4931:
[----:B------:R-:W-:Y:S05]  /*1f290*/  BSYNC B4 ;  /* 0x0000000000047941 */ /* 0x000fea0003800000 */
.L_x_4929:
[----:B------:R-:W-:Y:S01]  /*1f2a0*/  FADD.FTZ R3, R3, R0 ;  /* 0x0000000003037221 */ /* 0x000fe20000010000 */
[----:B------:R-:W-:-:S04]  /*1f2b0*/  FADD.FTZ R20, R17, R20 ;  /* 0x0000001411147221 */ /* 0x000fc80000010000 */
[----:B------:R-:W-:-:S06]  /*1f2c0*/  FMUL.FTZ R20, R20, R3 ;  /* 0x0000000314147220 */ /* 0x000fcc0000410000 */
[----:B------:R-:W2:Y:S01]  /*1f2d0*/  MUFU.SQRT R20, R20 ;  /* 0x0000001400147308 */ /* 0x000ea20000002000 */
[----:B------:R-:W-:Y:S05]  /*1f2e0*/  BRA `(.L_x_4932) ;  /* 0x0000000000487947 */ /* 0x000fea0003800000 */
.L_x_4925:
        /* <DEDUP_REMOVED lines=12> */
.L_x_4924:
[----:B------:R-:W-:Y:S01]  /*1f3b0*/  FADD.FTZ R0, R20, 1 ;  /* 0x3f80000014007421 */ /* 0x000fe20000010000 */
[----:B------:R-:W-:Y:S01]  /*1f3c0*/  MUFU.SQRT R3, R18 ;  /* 0x0000001200037308 */ /* 0x000fe20000002000 */
[----:B------:R-:W-:Y:S02]  /*1f3d0*/  MOV R17, 0x3f800000 ;  /* 0x3f80000000117802 */ /* 0x000fe40000000f00 */
[----:B------:R-:W-:-:S06]  /*1f3e0*/  FMUL.FTZ R0, R0, 0.5 ;  /* 0x3f00000000007820 */ /* 0x000fcc0000410000 */
[----:B------:R-:W2:Y:S02]  /*1f3f0*/  MUFU.SQRT R0, R0 ;  /* 0x0000000000007308 */ /* 0x000ea40000002000 */
[----:B--2---:R-:W-:-:S07]  /*1f400*/  FMUL.FTZ R20, R3, R0 ;  /* 0x0000000003147220 */ /* 0x004fce0000410000 */
.L_x_4932:
[----:B------:R-:W-:Y:S05]  /*1f410*/  BSYNC B1 ;  /* 0x0000000000017941 */ /* 0x000fea0003800000 */
.L_x_4923:
[----:B------:R-:W-:Y:S05]  /*1f420*/  BRA `(.L_x_4933) ;  /* 0x0000000000087947 */ /* 0x000fea0003800000 */
.L_x_4920:
[----:B------:R-:W-:Y:S01]  /*1f430*/  FMUL.FTZ R20, R20, 16777216 ;  /* 0x4b80000014147820 */ /* 0x000fe20000410000 */
[----:B------:R-:W-:-:S07]  /*1f440*/  FMUL.FTZ R17, R17, 16777216 ;  /* 0x4b80000011117820 */ /* 0x000fce0000410000 */
.L_x_4933:
[----:B------:R-:W-:Y:S05]  /*1f450*/  BSYNC B0 ;  /* 0x0000000000007941 */ /* 0x000fea0003800000 */
.L_x_4919:
        /* <DEDUP_REMOVED lines=16> */
.L_x_4935:
[----:B------:R-:W-:Y:S05]  /*1f560*/  BSYNC B4 ;  /* 0x0000000000047941 */ /* 0x000fea0003800000 */
.L_x_4934:
        /* <DEDUP_REMOVED lines=18> */
.L_x_4937:
[----:B------:R-:W-:Y:S02]  /*1f690*/  ISETP.GE.AND P0, PT, R20, RZ, PT ;  /* 0x000000ff1400720c */ /* 0x000fe40003f06270 */
[----:B------:R-:W-:-:S11]  /*1f6a0*/  MOV R3, 0x3fd774eb ;  /* 0x3fd774eb00037802 */ /* 0x000fd60000000f00 */
[----:B------:R-:W-:-:S04]  /*1f6b0*/  @P0 FFMA.FTZ R0, R3, 0.93318945169448852539, -R0 ;  /* 0x3f6ee58103000823 */ /* 0x000fc80000010800 */
[----:B------:R-:W-:-:S07]  /*1f6c0*/  @!P0 FFMA.FTZ R0, R3, 0.93318945169448852539, R0 ;  /* 0x3f6ee58103008823 */ /* 0x000fce0000010000 */
.L_x_4938:
[----:B------:R-:W-:Y:S05]  /*1f6d0*/  BSYNC B0 ;  /* 0x0000000000007941 */ /* 0x000fea0003800000 */
.L_x_4936:
        /* <DEDUP_REMOVED lines=10> */
.L_x_4922:
[----:B------:R-:W-:Y:S05]  /*1f780*/  BSYNC B3 ;  /* 0x0000000000037941 */ /* 0x000fea0003800000 */
.L_x_4918:
[----:B------:R-:W-:Y:S02]  /*1f790*/  LOP3.LUT R15, R6, 0x80000000, R15, 0xb8, !PT ;  /* 0x80000000060f7812 */ /* 0x000fe400078eb80f */
[----:B-1----:R-:W-:Y:S01]  /*1f7a0*/  LOP3.LUT R16, R19, 0x80000000, R16, 0xb8, !PT ;  /* 0x8000000013107812 */ /* 0x002fe200078eb810 */
[----:B------:R-:W-:Y:S06]  /*1f7b0*/  BRA `(.L_x_4905) ;  /* 0x0000001400b47947 */ /* 0x000fec0003800000 */
.L_x_4907:
        /* <DEDUP_REMOVED lines=29> */
.L_x_4944:
[----:B------:R-:W-:Y:S05]  /*1f990*/  BSYNC B4 ;  /* 0x0000000000047941 */ /* 0x000fea0003800000 */
.L_x_4943:
        /* <DEDUP_REMOVED lines=18> */
.L_x_4946:
[----:B------:R-:W-:Y:S02]  /*1fac0*/  ISETP.GE.AND P0, PT, R19, RZ, PT ;  /* 0x000000ff1300720c */ /* 0x000fe40003f06270 */
[----:B------:R-:W-:-:S11]  /*1fad0*/  MOV R3, 0x3fd774eb ;  /* 0x3fd774eb00037802 */ /* 0x000fd60000000f00 */
[----:B------:R-:W-:-:S04]  /*1fae0*/  @P0 FFMA.FTZ R0, R3, 0.93318945169448852539, -R0 ;  /* 0x3f6ee58103000823 */ /* 0x000fc80000010800 */
[----:B------:R-:W-:-:S07]  /*1faf0*/  @!P0 FFMA.FTZ R0, R3, 0.93318945169448852539, R0 ;  /* 0x3f6ee58103008823 */ /* 0x000fce0000010000 */
.L_x_4947:
[----:B------:R-:W-:Y:S05]  /*1fb00*/  BSYNC B0 ;  /* 0x0000000000007941 */ /* 0x000fea0003800000 */
.L_x_4945:
        /* <DEDUP_REMOVED lines=13> */
.L_x_4942:
        /* <DEDUP_REMOVED lines=11> */
.L_x_4950:
[----:B------:R-:W-:Y:S05]  /*1fc90*/  BSYNC B4 ;  /* 0x0000000000047941 */ /* 0x000fea0003800000 */
.L_x_4949:
        /* <DEDUP_REMOVED lines=18> */
.L_x_4952:
[----:B------:R-:W-:Y:S02]  /*1fdc0*/  ISETP.GE.AND P0, PT, R19, RZ, PT ;  /* 0x000000ff1300720c */ /* 0x000fe40003f06270 */
[----:B------:R-:W-:-:S11]  /*1fdd0*/  MOV R3, 0x3fd774eb ;  /* 0x3fd774eb00037802 */ /* 0x000fd60000000f00 */
[----:B------:R-:W-:-:S04]  /*1fde0*/  @P0 FFMA.FTZ R0, R3, 0.93318945169448852539, -R0 ;  /* 0x3f6ee58103000823 */ /* 0x000fc80000010800 */
[----:B------:R-:W-:-:S07]  /*1fdf0*/  @!P0 FFMA.FTZ R0, R3, 0.93318945169448852539, R0 ;  /* 0x3f6ee58103008823 */ /* 0x000fce0000010000 */
.L_x_4953:
[----:B------:R-:W-:Y:S05]  /*1fe00*/  BSYNC B0 ;  /* 0x0000000000007941 */ /* 0x000fea0003800000 */
.L_x_4951:
        /* <DEDUP_REMOVED lines=27> */
.L_x_4941:
        /* <DEDUP_REMOVED lines=32> */
.L_x_4955:
[----:B------:R-:W-:Y:S05]  /*201c0*/  BSYNC B4 ;  /* 0x0000000000047941 */ /* 0x000fea0003800000 */
.L_x_4954:
        /* <DEDUP_REMOVED lines=18> */
.L_x_4957:
[----:B------:R-:W-:Y:S02]  /*202f0*/  ISETP.GE.AND P0, PT, R19, RZ, PT ;  /* 0x000000ff1300720c */ /* 0x000fe40003f06270 */
[----:B------:R-:W-:-:S11]  /*20300*/  MOV R3, 0x3fd774eb ;  /* 0x3fd774eb00037802 */ /* 0x000fd60000000f00 */
[----:B------:R-:W-:-:S04]  /*20310*/  @P0 FFMA.FTZ R0, R3, 0.93318945169448852539, -R0 ;  /* 0x3f6ee58103000823 */ /* 0x000fc80000010800 */
[----:B------:R-:W-:-:S07]  /*20320*/  @!P0 FFMA.FTZ R0, R3, 0.93318945169448852539, R0 ;  /* 0x3f6ee58103008823 */ /* 0x000fce0000010000 */
.L_x_4958:
[----:B------:R-:W-:Y:S05]  /*20330*/  BSYNC B0 ;  /* 0x0000000000007941 */ /* 0x000fea0003800000 */
.L_x_4956:
        /* <DEDUP_REMOVED lines=11> */
.L_x_4940:
        /* <DEDUP_REMOVED lines=22> */
.L_x_4962:
[----:B------:R-:W-:Y:S05]  /*20550*/  BSYNC B4 ;  /* 0x0000000000047941 */ /* 0x000fea0003800000 */
.L_x_4961:
        /* <DEDUP_REMOVED lines=24> */
.L_x_4960:
        /* <DEDUP_REMOVED lines=11> */
.L_x_4964:
[----:B------:R-:W-:Y:S05]  /*20790*/  BSYNC B4 ;  /* 0x0000000000047941 */ /* 0x000fea0003800000 */
.L_x_4963:
        /* <DEDUP_REMOVED lines=38> */
.L_x_4959:
        /* <DEDUP_REMOVED lines=32> */
.L_x_4966:
[----:B------:R-:W-:Y:S05]  /*20c00*/  BSYNC B4 ;  /* 0x0000000000047941 */ /* 0x000fea0003800000 */
.L_x_4965:
        /* <DEDUP_REMOVED lines=21> */
.L_x_4948:
[----:B------:R-:W-:Y:S05]  /*20d60*/  BSYNC B3 ;  /* 0x0000000000037941 */ /* 0x000fea0003800000 */
.L_x_4939:
[----:B------:R-:W-:Y:S01]  /*20d70*/  FADD.FTZ R3, R20, 0.69314718246459960938 ;  /* 0x3f31721814037421 */ /* 0x000fe20000010000 */
[----:B------:R-:W-:-:S04]  /*20d80*/  LOP3.LUT R15, R0, 0x80000000, R15, 0xb8, !PT ;  /* 0x80000000000f7812 */ /* 0x000fc800078eb80f */
[----:B------:R-:W-:Y:S01]  /*20d90*/  LOP3.LUT R16, R3, 0x80000000, R16, 0xb8, !PT ;  /* 0x8000000003107812 */ /* 0x000fe200078eb810 */
[----:B------:R-:W-:Y:S06]  /*20da0*/  BRA `(.L_x_4905) ;  /* 0x0000000000387947 */ /* 0x000fec0003800000 */
.L_x_4906:
        /* <DEDUP_REMOVED lines=14> */
.L_x_4905:
[----:B------:R-:W-:Y:S05]  /*20e90*/  BSYNC B2 ;  /* 0x0000000000027941 */ /* 0x000fea0003800000 */
.L_x_4904:
        /* <DEDUP_REMOVED lines=115> */
.L_x_4974:
        /* <DEDUP_REMOVED lines=10> */
.L_x_4976:
[----:B------:R-:W-:-:S04]  /*21670*/  FADD.FTZ R6, -R0, R5 ;  /* 0x0000000500067221 */ /* 0x000fc80000010100 */
[----:B------:R-:W-:-:S07]  /*21680*/  FMUL.FTZ R6, R6, 0.5 ;  /* 0x3f00000006067820 */ /* 0x000fce0000410000 */
.L_x_4977:
[----:B------:R-:W-:Y:S05]  /*21690*/  BSYNC B1 ;  /* 0x0000000000017941 */ /* 0x000fea0003800000 */
.L_x_4975:
        /* <DEDUP_REMOVED lines=11> */
.L_x_4979:
[----:B------:R-:W-:-:S04]  /*21750*/  FADD.FTZ R7, R4, -R7 ;  /* 0x8000000704077221 */ /* 0x000fc80000010000 */
[----:B------:R-:W-:-:S07]  /*21760*/  FMUL.FTZ R7, R7, 0.5 ;  /* 0x3f00000007077820 */ /* 0x000fce0000410000 */
.L_x_4980:
[----:B------:R-:W-:Y:S05]  /*21770*/  BSYNC B1 ;  /* 0x0000000000017941 */ /* 0x000fea0003800000 */
.L_x_4978:
        /* <DEDUP_REMOVED lines=35> */
.L_x_4973:
[----:B------:R0:W1:Y:S02]  /*219b0*/  MUFU.SQRT R21, R20 ;  /* 0x0000001400157308 */ /* 0x0000640000002000 */
.L_x_4972:
[----:B------:R-:W-:Y:S05]  /*219c0*/  BSYNC B0 ;  /* 0x0000000000007941 */ /* 0x000fea0003800000 */
.L_x_4971:
        /* <DEDUP_REMOVED lines=35> */
.L_x_4984:
        /* <DEDUP_REMOVED lines=17> */
.L_x_4990:
[----:B------:R-:W-:-:S04]  /*21d10*/  FADD.FTZ R0, -R0, R5 ;  /* 0x0000000500007221 */ /* 0x000fc80000010100 */
[----:B------:R-:W-:-:S07]  /*21d20*/  FMUL.FTZ R0, R0, 0.5 ;  /* 0x3f00000000007820 */ /* 0x000fce0000410000 */
.L_x_4991:
[----:B------:R-:W-:Y:S05]  /*21d30*/  BSYNC B4 ;  /* 0x0000000000047941 */ /* 0x000fea0003800000 */
.L_x_4989:
        /* <DEDUP_REMOVED lines=10> */
.L_x_4993:
[----:B------:R-:W-:-:S04]  /*21de0*/  FADD.FTZ R3, -R3, R4 ;  /* 0x0000000403037221 */ /* 0x000fc80000010100 */
[----:B------:R-:W-:-:S07]  /*21df0*/  FMUL.FTZ R3, R3, 0.5 ;  /* 0x3f00000003037820 */ /* 0x000fce0000410000 */
.L_x_4994:
[----:B------:R-:W-:Y:S05]  /*21e00*/  BSYNC B4 ;  /* 0x0000000000047941 */ /* 0x000fea0003800000 */
.L_x_4992:
[----:B------:R-:W-:Y:S01]  /*21e10*/  FADD.FTZ R3, R3, R0 ;  /* 0x0000000003037221 */ /* 0x000fe20000010000 */
[----:B------:R-:W-:-:S04]  /*21e20*/  FADD.FTZ R22, R19, R22 ;  /* 0x0000001613167221 */ /* 0x000fc80000010000 */
[----:B------:R-:W-:-:S06]  /*21e30*/  FMUL.FTZ R22, R22, R3 ;  /* 0x0000000316167220 */ /* 0x000fcc0000410000 */
[----:B------:R-:W2:Y:S01]  /*21e40*/  MUFU.SQRT R22, R22 ;  /* 0x0000001600167308 */ /* 0x000ea20000002000 */
[----:B------:R-:W-:Y:S05]  /*21e50*/  BRA `(.L_x_4995) ;  /* 0x0000000000487947 */ /* 0x000fea0003800000 */
.L_x_4988:
        /* <DEDUP_REMOVED lines=12> */
.L_x_4987:
[----:B------:R-:W-:Y:S01]  /*21f20*/  FADD.FTZ R0, R22, 1 ;  /* 0x3f80000016007421 */ /* 0x000fe20000010000 */
[----:B------:R-:W-:Y:S01]  /*21f30*/  MUFU.SQRT R3, R20 ;  /* 0x0000001400037308 */ /* 0x000fe20000002000 */
[----:B------:R-:W-:Y:S02]  /*21f40*/  MOV R19, 0x3f800000 ;  /* 0x3f80000000137802 */ /* 0x000fe40000000f00 */
[----:B------:R-:W-:-:S06]  /*21f50*/  FMUL.FTZ R0, R0, 0.5 ;  /* 0x3f00000000007820 */ /* 0x000fcc0000410000 */
[----:B------:R-:W2:Y:S02]  /*21f60*/  MUFU.SQRT R0, R0 ;  /* 0x0000000000007308 */ /* 0x000ea40000002000 */
[----:B--2---:R-:W-:-:S07]  /*21f70*/  FMUL.FTZ R22, R3, R0 ;  /* 0x0000000003167220 */ /* 0x004fce0000410000 */
.L_x_4995:
[----:B------:R-:W-:Y:S05]  /*21f80*/  BSYNC B1 ;  /* 0x0000000000017941 */ /* 0x000fea0003800000 */
.L_x_4986:
[----:B------:R-:W-:Y:S05]  /*21f90*/  BRA `(.L_x_4996) ;  /* 0x0000000000087947 */ /* 0x000fea0003800000 */
.L_x_4983:
[----:B------:R-:W-:Y:S01]  /*21fa0*/  FMUL.FTZ R22, R22, 16777216 ;  /* 0x4b80000016167820 */ /* 0x000fe20000410000 */
[----:B------:R-:W-:-:S07]  /*21fb0*/  FMUL.FTZ R19, R19, 16777216 ;  /* 0x4b80000013137820 */ /* 0x000fce0000410000 */
.L_x_4996:
[----:B------:R-:W-:Y:S05]  /*21fc0*/  BSYNC B0 ;  /* 0x0000000000007941 */ /* 0x000fea0003800000 */
.L_x_4982:
        /* <DEDUP_REMOVED lines=16> */
.L_x_4998:
[----:B------:R-:W-:Y:S05]  /*220d0*/  BSYNC B4 ;  /* 0x0000000000047941 */ /* 0x000fea0003800000 */
.L_x_4997:
        /* <DEDUP_REMOVED lines=18> */
.L_x_5000:
[----:B------:R-:W-:Y:S02]  /*22200*/  ISETP.GE.AND P0, PT, R22, RZ, PT ;  /* 0x000000ff1600720c */ /* 0x000fe40003f06270 */
[----:B------:R-:W-:-:S11]  /*22210*/  MOV R3, 0x3fd774eb ;  /* 0x3fd774eb00037802 */ /* 0x000fd60000000f00 */
[----:B------:R-:W-:-:S04]  /*22220*/  @P0 FFMA.FTZ R0, R3, 0.93318945169448852539, -R0 ;  /* 0x3f6ee58103000823 */ /* 0x000fc80000010800 */
[----:B------:R-:W-:-:S07]  /*22230*/  @!P0 FFMA.FTZ R0, R3, 0.93318945169448852539, R0 ;  /* 0x3f6ee58103008823 */ /* 0x000fce0000010000 */
.L_x_5001:
[----:B------:R-:W-:Y:S05]  /*22240*/  BSYNC B0 ;  /* 0x0000000000007941 */ /* 0x000fea0003800000 */
.L_x_4999:
        /* <DEDUP_REMOVED lines=10> */
.L_x_4985:
[----:B------:R-:W-:Y:S05]  /*222f0*/  BSYNC B3 ;  /* 0x0000000000037941 */ /* 0x000fea0003800000 */
.L_x_4981:
[----:B------:R-:W-:Y:S02]  /*22300*/  LOP3.LUT R17, R6, 0x80000000, R17, 0xb8, !PT ;  /* 0x8000000006117812 */ /* 0x000fe400078eb811 */
[----:B-1----:R-:W-:Y:S01]  /*22310*/  LOP3.LUT R18, R21, 0x80000000, R18, 0xb8, !PT ;  /* 0x8000000015127812 */ /* 0x002fe200078eb812 */
[----:B------:R-:W-:Y:S06]  /*22320*/  BRA `(.L_x_4968) ;  /* 0x0000001400b47947 */ /* 0x000fec0003800000 */
.L_x_4970:
        /* <DEDUP_REMOVED lines=29> */
.L_x_5007:
[----:B------:R-:W-:Y:S05]  /*22500*/  BSYNC B4 ;  /* 0x0000000000047941 */ /* 0x000fea0003800000 */
.L_x_5006:
        /* <DEDUP_REMOVED lines=18> */
.L_x_5009:
[----:B------:R-:W-:Y:S02]  /*22630*/  ISETP.GE.AND P0, PT, R21, RZ, PT ;  /* 0x000000ff1500720c */ /* 0x000fe40003f06270 */
[----:B------:R-:W-:-:S11]  /*22640*/  MOV R3, 0x3fd774eb ;  /* 0x3fd774eb00037802 */ /* 0x000fd60000000f00 */
[----:B------:R-:W-:-:S04]  /*22650*/  @P0 FFMA.FTZ R0, R3, 0.93318945169448852539, -R0 ;  /* 0x3f6ee58103000823 */ /* 0x000fc80000010800 */
[----:B------:R-:W-:-:S07]  /*22660*/  @!P0 FFMA.FTZ R0, R3, 0.93318945169448852539, R0 ;  /* 0x3f6ee58103008823 */ /* 0x000fce0000010000 */
.L_x_5010:
[----:B------:R-:W-:Y:S05]  /*22670*/  BSYNC B0 ;  /* 0x0000000000007941 */ /* 0x000fea0003800000 */
.L_x_5008:
        /* <DEDUP_REMOVED lines=13> */
.L_x_5005:
        /* <DEDUP_REMOVED lines=11> */
.L_x_5013:
[----:B------:R-:W-:Y:S05]  /*22800*/  BSYNC B4 ;  /* 0x0000000000047941 */ /* 0x000fea0003800000 */
.L_x_5012:
        /* <DEDUP_REMOVED lines=18> */
.L_x_5015:
[----:B------:R-:W-:Y:S02]  /*22930*/  ISETP.GE.AND P0, PT, R21, RZ, PT ;  /* 0x000000ff1500720c */ /* 0x000fe40003f06270 */
[----:B------:R-:W-:-:S11]  /*22940*/  MOV R3, 0x3fd774eb ;  /* 0x3fd774eb00037802 */ /* 0x000fd60000000f00 */
[----:B------:R-:W-:-:S04]  /*22950*/  @P0 FFMA.FTZ R0, R3, 0.93318945169448852539, -R0 ;  /* 0x3f6ee58103000823 */ /* 0x000fc80000010800 */
[----:B------:R-:W-:-:S07]  /*22960*/  @!P0 FFMA.FTZ R0, R3, 0.93318945169448852539, R0 ;  /* 0x3f6ee58103008823 */ /* 0x000fce0000010000 */
.L_x_5016:
[----:B------:R-:W-:Y:S05]  /*22970*/  BSYNC B0 ;  /* 0x0000000000007941 */ /* 0x000fea0003800000 */
.L_x_5014:
        /* <DEDUP_REMOVED lines=27> */
.L_x_5004:
        /* <DEDUP_REMOVED lines=32> */
.L_x_5018:
[----:B------:R-:W-:Y:S05]  /*22d30*/  BSYNC B4 ;  /* 0x0000000000047941 */ /* 0x000fea0003800000 */
.L_x_5017:
        /* <DEDUP_REMOVED lines=18> */
.L_x_5020:
[----:B------:R-:W-:Y:S02]  /*22e60*/  ISETP.GE.AND P0, PT, R21, RZ, PT ;  /* 0x000000ff1500720c */ /* 0x000fe40003f06270 */
[----:B------:R-:W-:-:S11]  /*22e70*/  MOV R3, 0x3fd774eb ;  /* 0x3fd774eb00037802 */ /* 0x000fd60000000f00 */
[----:B------:R-:W-:-:S04]  /*22e80*/  @P0 FFMA.FTZ R0, R3, 0.93318945169448852539, -R0 ;  /* 0x3f6ee58103000823 */ /* 0x000fc80000010800 */
[----:B------:R-:W-:-:S07]  /*22e90*/  @!P0 FFMA.FTZ R0, R3, 0.93318945169448852539, R0 ;  /* 0x3f6ee58103008823 */ /* 0x000fce0000010000 */
.L_x_5021:
[----:B------:R-:W-:Y:S05]  /*22ea0*/  BSYNC B0 ;  /* 0x0000000000007941 */ /* 0x000fea0003800000 */
.L_x_5019:
        /* <DEDUP_REMOVED lines=11> */
.L_x_5003:
        /* <DEDUP_REMOVED lines=22> */
.L_x_5025:
[----:B------:R-:W-:Y:S05]  /*230c0*/  BSYNC B4 ;  /* 0x0000000000047941 */ /* 0x000fea0003800000 */
.L_x_5024:
        /* <DEDUP_REMOVED lines=24> */
.L_x_5023:
        /* <DEDUP_REMOVED lines=11> */
.L_x_5027:
[----:B------:R-:W-:Y:S05]  /*23300*/  BSYNC B4 ;  /* 0x0000000000047941 */ /* 0x000fea0003800000 */
.L_x_5026:
        /* <DEDUP_REMOVED lines=38> */
.L_x_5022:
        /* <DEDUP_REMOVED lines=32> */
.L_x_5029:
[----:B------:R-:W-:Y:S05]  /*23770*/  BSYNC B4 ;  /* 0x0000000000047941 */ /* 0x000fea0003800000 */
.L_x_5028:
        /* <DEDUP_REMOVED lines=21> */
.L_x_5011:
[----:B------:R-:W-:Y:S05]  /*238d0*/  BSYNC B3 ;  /* 0x0000000000037941 */ /* 0x000fea0003800000 */
.L_x_5002:
[----:B------:R-:W-:Y:S01]  /*238e0*/  FADD.FTZ R3, R22, 0.69314718246459960938 ;  /* 0x3f31721816037421 */ /* 0x000fe20000010000 */
[----:B------:R-:W-:-:S04]  /*238f0*/  LOP3.LUT R17, R0, 0x80000000, R17, 0xb8, !PT ;  /* 0x8000000000117812 */ /* 0x000fc800078eb811 */
[----:B------:R-:W-:Y:S01]  /*23900*/  LOP3.LUT R18, R3, 0x80000000, R18, 0xb8, !PT ;  /* 0x8000000003127812 */ /* 0x000fe200078eb812 */
[----:B------:R-:W-:Y:S06]  /*23910*/  BRA `(.L_x_4968) ;  /* 0x0000000000387947 */ /* 0x000fec0003800000 */
.L_x_4969:
        /* <DEDUP_REMOVED lines=14> */
.L_x_4968:
[----:B------:R-:W-:Y:S05]  /*23a00*/  BSYNC B2 ;  /* 0x0000000000027941 */ /* 0x000fea0003800000 */
.L_x_4967:
        /* <DEDUP_REMOVED lines=115> */
.L_x_5037:
        /* <DEDUP_REMOVED lines=10> */
.L_x_5039:
[----:B------:R-:W-:-:S04]  /*241e0*/  FADD.FTZ R6, -R0, R5 ;  /* 0x0000000500067221 */ /* 0x000fc80000010100 */
[----:B------:R-:W-:-:S07]  /*241f0*/  FMUL.FTZ R6, R6, 0.5 ;  /* 0x3f00000006067820 */ /* 0x000fce0000410000 */
.L_x_5040:
[----:B------:R-:W-:Y:S05]  /*24200*/  BSYNC B1 ;  /* 0x0000000000017941 */ /* 0x000fea0003800000 */
.L_x_5038:
        /* <DEDUP_REMOVED lines=11> */
.L_x_5042:
[----:B------:R-:W-:-:S04]  /*242c0*/  FADD.FTZ R7, R4, -R7 ;  /* 0x8000000704077221 */ /* 0x000fc80000010000 */
[----:B------:R-:W-:-:S07]  /*242d0*/  FMUL.FTZ R7, R7, 0.5 ;  /* 0x3f00000007077820 */ /* 0x000fce0000410000 */
.L_x_5043:
[----:B------:R-:W-:Y:S05]  /*242e0*/  BSYNC B1 ;  /* 0x0000000000017941 */ /* 0x000fea0003800000 */
.L_x_5041:
        /* <DEDUP_REMOVED lines=35> */
.L_x_5036:
[----:B------:R0:W1:Y:S02]  /*24520*/  MUFU.SQRT R23, R22 ;  /* 0x0000001600177308 */ /* 0x0000640000002000 */
.L_x_5035:
[----:B------:R-:W-:Y:S05]  /*24530*/  BSYNC B0 ;  /* 0x0000000000007941 */ /* 0x000fea0003800000 */
.L_x_5034:
        /* <DEDUP_REMOVED lines=35> */
.L_x_5047:
        /* <DEDUP_REMOVED lines=17> */
.L_x_5053:
[----:B------:R-:W-:-:S04]  /*24880*/  FADD.FTZ R0, -R0, R5 ;  /* 0x0000000500007221 */ /* 0x000fc80000010100 */
[----:B------:R-:W-:-:S07]  /*24890*/  FMUL.FTZ R0, R0, 0.5 ;  /* 0x3f00000000007820 */ /* 0x000fce0000410000 */
.L_x_5054:
[----:B------:R-:W-:Y:S05]  /*248a0*/  BSYNC B4 ;  /* 0x0000000000047941 */ /* 0x000fea0003800000 */
.L_x_5052:
        /* <DEDUP_REMOVED lines=10> */
.L_x_5056:
[----:B------:R-:W-:-:S04]  /*24950*/  FADD.FTZ R3, -R3, R4 ;  /* 0x0000000403037221 */ /* 0x000fc80000010100 */
[----:B------:R-:W-:-:S07]  /*24960*/  FMUL.FTZ R3, R3, 0.5 ;  /* 0x3f00000003037820 */ /* 0x000fce0000410000 */
.L_x_5057:
[----:B------:R-:W-:Y:S05]  /*24970*/  BSYNC B4 ;  /* 0x0000000000047941 */ /* 0x000fea0003800000 */
.L_x_5055:
[----:B------:R-:W-:Y:S01]  /*24980*/  FADD.FTZ R3, R3, R0 ;  /* 0x0000000003037221 */ /* 0x000fe20000010000 */
[----:B------:R-:W-:-:S04]  /*24990*/  FADD.FTZ R24, R21, R24 ;  /* 0x0000001815187221 */ /* 0x000fc80000010000 */
[----:B------:R-:W-:-:S06]  /*249a0*/  FMUL.FTZ R24, R24, R3 ;  /* 0x0000000318187220 */ /* 0x000fcc0000410000 */
[----:B------:R-:W2:Y:S01]  /*249b0*/  MUFU.SQRT R24, R24 ;  /* 0x0000001800187308 */ /* 0x000ea20000002000 */
[----:B------:R-:W-:Y:S05]  /*249c0*/  BRA `(.L_x_5058) ;  /* 0x0000000000487947 */ /* 0x000fea0003800000 */
.L_x_5051:
        /* <DEDUP_REMOVED lines=12> */
.L_x_5050:
[----:B------:R-:W-:Y:S01]  /*24a90*/  FADD.FTZ R0, R24, 1 ;  /* 0x3f80000018007421 */ /* 0x000fe20000010000 */
[----:B------:R-:W-:Y:S01]  /*24aa0*/  MUFU.SQRT R3, R22 ;  /* 0x0000001600037308 */ /* 0x000fe20000002000 */
[----:B------:R-:W-:Y:S02]  /*24ab0*/  MOV R21, 0x3f800000 ;  /* 0x3f80000000157802 */ /* 0x000fe40000000f00 */
[----:B------:R-:W-:-:S06]  /*24ac0*/  FMUL.FTZ R0, R0, 0.5 ;  /* 0x3f00000000007820 */ /* 0x000fcc0000410000 */
[----:B------:R-:W2:Y:S02]  /*24ad0*/  MUFU.SQRT R0, R0 ;  /* 0x0000000000007308 */ /* 0x000ea40000002000 */
[----:B--2---:R-:W-:-:S07]  /*24ae0*/  FMUL.FTZ R24, R3, R0 ;  /* 0x0000000003187220 */ /* 0x004fce0000410000 */
.L_x_5058:
[----:B------:R-:W-:Y:S05]  /*24af0*/  BSYNC B1 ;  /* 0x0000000000017941 */ /* 0x000fea0003800000 */
.L_x_5049:
[----:B------:R-:W-:Y:S05]  /*24b00*/  BRA `(.L_x_5059) ;  /* 0x0000000000087947 */ /* 0x000fea0003800000 */
.L_x_5046:
[----:B------:R-:W-:Y:S01]  /*24b10*/  FMUL.FTZ R24, R24, 16777216 ;  /* 0x4b80000018187820 */ /* 0x000fe20000410000 */
[----:B------:R-:W-:-:S07]  /*24b20*/  FMUL.FTZ R21, R21, 16777216 ;  /* 0x4b80000015157820 */ /* 0x000fce0000410000 */
.L_x_5059:
[----:B------:R-:W-:Y:S05]  /*24b30*/  BSYNC B0 ;  /* 0x0000000000007941 */ /* 0x000fea0003800000 */
.L_x_5045:
        /* <DEDUP_REMOVED lines=16> */
.L_x_5061:
[----:B------:R-:W-:Y:S05]  /*24c40*/  BSYNC B4 ;  /* 0x0000000000047941 */ /* 0x000fea0003800000 */
.L_x_5060:
        /* <DEDUP_REMOVED lines=18> */
.L_x_5063:
[----:B------:R-:W-:Y:S02]  /*24d70*/  ISETP.GE.AND P0, PT, R24, RZ, PT ;  /* 0x000000ff1800720c */ /* 0x000fe40003f06270 */
[----:B------:R-:W-:-:S11]  /*24d80*/  MOV R3, 0x3fd774eb ;  /* 0x3fd774eb00037802 */ /* 0x000fd60000000f00 */
[----:B------:R-:W-:-:S04]  /*24d90*/  @P0 FFMA.FTZ R0, R3, 0.93318945169448852539, -R0 ;  /* 0x3f6ee58103000823 */ /* 0x000fc80000010800 */
[----:B------:R-:W-:-:S07]  /*24da0*/  @!P0 FFMA.FTZ R0, R3, 0.93318945169448852539, R0 ;  /* 0x3f6ee58103008823 */ /* 0x000fce0000010000 */
.L_x_5064:
[----:B------:R-:W-:Y:S05]  /*24db0*/  BSYNC B0 ;  /* 0x0000000000007941 */ /* 0x000fea0003800000 */
.L_x_5062:
        /* <DEDUP_REMOVED lines=10> */
.L_x_5048:
[----:B------:R-:W-:Y:S05]  /*24e60*/  BSYNC B3 ;  /* 0x0000000000037941 */ /* 0x000fea0003800000 */
.L_x_5044:
[----:B------:R-:W-:Y:S02]  /*24e70*/  LOP3.LUT R19, R6, 0x80000000, R19, 0xb8, !PT ;  /* 0x8000000006137812 */ /* 0x000fe400078eb813 */
[----:B-1----:R-:W-:Y:S01]  /*24e80*/  LOP3.LUT R20, R23, 0x80000000, R20, 0xb8, !PT ;  /* 0x8000000017147812 */ /* 0x002fe200078eb814 */
[----:B------:R-:W-:Y:S06]  /*24e90*/  BRA `(.L_x_5031) ;  /* 0x0000001400b47947 */ /* 0x000fec0003800000 */
.L_x_5033:
        /* <DEDUP_REMOVED lines=29> */
.L_x_5070:
[----:B------:R-:W-:Y:S05]  /*25070*/  BSYNC B4 ;  /* 0x0000000000047941 */ /* 0x000fea0003800000 */
.L_x_5069:
        /* <DEDUP_REMOVED lines=18> */
.L_x_5072:
[----:B------:R-:W-:Y:S02]  /*251a0*/  ISETP.GE.AND P0, PT, R23, RZ, PT ;  /* 0x000000ff1700720c */ /* 0x000fe40003f06270 */
[----:B------:R-:W-:-:S11]  /*251b0*/  MOV R3, 0x3fd774eb ;  /* 0x3fd774eb00037802 */ /* 0x000fd60000000f00 */
[----:B------:R-:W-:-:S04]  /*251c0*/  @P0 FFMA.FTZ R0, R3, 0.93318945169448852539, -R0 ;  /* 0x3f6ee58103000823 */ /* 0x000fc80000010800 */
[----:B------:R-:W-:-:S07]  /*251d0*/  @!P0 FFMA.FTZ R0, R3, 0.93318945169448852539, R0 ;  /* 0x3f6ee58103008823 */ /* 0x000fce0000010000 */
.L_x_5073:
[----:B------:R-:W-:Y:S05]  /*251e0*/  BSYNC B0 ;  /* 0x0000000000007941 */ /* 0x000fea0003800000 */
.L_x_5071:
        /* <DEDUP_REMOVED lines=13> */
.L_x_5068:
        /* <DEDUP_REMOVED lines=11> */
.L_x_5076:
[----:B------:R-:W-:Y:S05]  /*25370*/  BSYNC B4 ;  /* 0x0000000000047941 */ /* 0x000fea0003800000 */
.L_x_5075:
        /* <DEDUP_REMOVED lines=18> */
.L_x_5078:
[----:B------:R-:W-:Y:S02]  /*254a0*/  ISETP.GE.AND P0, PT, R23, RZ, PT ;  /* 0x000000ff1700720c */ /* 0x000fe40003f06270 */
[----:B------:R-:W-:-:S11]  /*254b0*/  MOV R3, 0x3fd774eb ;  /* 0x3fd774eb00037802 */ /* 0x000fd60000000f00 */
[----:B------:R-:W-:-:S04]  /*254c0*/  @P0 FFMA.FTZ R0, R3, 0.93318945169448852539, -R0 ;  /* 0x3f6ee58103000823 */ /* 0x000fc80000010800 */
[----:B------:R-:W-:-:S07]  /*254d0*/  @!P0 FFMA.FTZ R0, R3, 0.93318945169448852539, R0 ;  /* 0x3f6ee58103008823 */ /* 0x000fce0000010000 */
.L_x_5079:
[----:B------:R-:W-:Y:S05]  /*254e0*/  BSYNC B0 ;  /* 0x0000000000007941 */ /* 0x000fea0003800000 */
.L_x_5077:
        /* <DEDUP_REMOVED lines=27> */
.L_x_5067:
        /* <DEDUP_REMOVED lines=32> */
.L_x_5081:
[----:B------:R-:W-:Y:S05]  /*258a0*/  BSYNC B4 ;  /* 0x0000000000047941 */ /* 0x000fea0003800000 */
.L_x_5080:
        /* <DEDUP_REMOVED lines=18> */
.L_x_5083:
[----:B------:R-:W-:Y:S02]  /*259d0*/  ISETP.GE.AND P0, PT, R23, RZ, PT ;  /* 0x000000ff1700720c */ /* 0x000fe40003f06270 */
[----:B------:R-:W-:-:S11]  /*259e0*/  MOV R3, 0x3fd774eb ;  /* 0x3fd774eb00037802 */ /* 0x000fd60000000f00 */
[----:B------:R-:W-:-:S04]  /*259f0*/  @P0 FFMA.FTZ R0, R3, 0.93318945169448852539, -R0 ;  /* 0x3f6ee58103000823 */ /* 0x000fc80000010800 */
[----:B------:R-:W-:-:S07]  /*25a00*/  @!P0 FFMA.FTZ R0, R3, 0.93318945169448852539, R0 ;  /* 0x3f6ee58103008823 */ /* 0x000fce0000010000 */
.L_x_5084:
[----:B------:R-:W-:Y:S05]  /*25a10*/  BSYNC B0 ;  /* 0x0000000000007941 */ /* 0x000fea0003800000 */
.L_x_5082:
        /* <DEDUP_REMOVED lines=11> */
.L_x_5066:
        /* <DEDUP_REMOVED lines=22> */
.L_x_5088:
[----:B------:R-:W-:Y:S05]  /*25c30*/  BSYNC B4 ;  /* 0x0000000000047941 */ /* 0x000fea0003800000 */
.L_x_5087:
        /* <DEDUP_REMOVED lines=24> */
.L_x_5086:
        /* <DEDUP_REMOVED lines=11> */
.L_x_5090:
[----:B------:R-:W-:Y:S05]  /*25e70*/  BSYNC B4 ;  /* 0x0000000000047941 */ /* 0x000fea0003800000 */
.L_x_5089:
        /* <DEDUP_REMOVED lines=38> */
.L_x_5085:
        /* <DEDUP_REMOVED lines=32> */
.L_x_5092:
[----:B------:R-:W-:Y:S05]  /*262e0*/  BSYNC B4 ;  /* 0x0000000000047941 */ /* 0x000fea0003800000 */
.L_x_5091:
        /* <DEDUP_REMOVED lines=21> */
.L_x_5074:
[----:B------:R-:W-:Y:S05]  /*26440*/  BSYNC B3 ;  /* 0x0000000000037941 */ /* 0x000fea0003800000 */
.L_x_5065:
[----:B------:R-:W-:Y:S01]  /*26450*/  FADD.FTZ R3, R24, 0.69314718246459960938 ;  /* 0x3f31721818037421 */ /* 0x000fe20000010000 */
[----:B------:R-:W-:-:S04]  /*26460*/  LOP3.LUT R19, R0, 0x80000000, R19, 0xb8, !PT ;  /* 0x8000000000137812 */ /* 0x000fc800078eb813 */
[----:B------:R-:W-:Y:S01]  /*26470*/  LOP3.LUT R20, R3, 0x80000000, R20, 0xb8, !PT ;  /* 0x8000000003147812 */ /* 0x000fe200078eb814 */
[----:B------:R-:W-:Y:S06]  /*26480*/  BRA `(.L_x_5031) ;  /* 0x0000000000387947 */ /* 0x000fec0003800000 */
.L_x_5032:
        /* <DEDUP_REMOVED lines=14> */
.L_x_5031:
[----:B------:R-:W-:Y:S05]  /*26570*/  BSYNC B2 ;  /* 0x0000000000027941 */ /* 0x000fea0003800000 */
.L_x_5030:
        /* <DEDUP_REMOVED lines=115> */
.L_x_5100:
        /* <DEDUP_REMOVED lines=10> */
.L_x_5102:
[----:B------:R-:W-:-:S04]  /*26d50*/  FADD.FTZ R6, -R0, R5 ;  /* 0x0000000500067221 */ /* 0x000fc80000010100 */
[----:B------:R-:W-:-:S07]  /*26d60*/  FMUL.FTZ R6, R6, 0.5 ;  /* 0x3f00000006067820 */ /* 0x000fce0000410000 */
.L_x_5103:
[----:B------:R-:W-:Y:S05]  /*26d70*/  BSYNC B1 ;  /* 0x0000000000017941 */ /* 0x000fea0003800000 */
.L_x_5101:
        /* <DEDUP_REMOVED lines=11> */
.L_x_5105:
[----:B------:R-:W-:-:S04]  /*26e30*/  FADD.FTZ R7, R4, -R7 ;  /* 0x8000000704077221 */ /* 0x000fc80000010000 */
[----:B------:R-:W-:-:S07]  /*26e40*/  FMUL.FTZ R7, R7, 0.5 ;  /* 0x3f00000007077820 */ /* 0x000fce0000410000 */
.L_x_5106:
[----:B------:R-:W-:Y:S05]  /*26e50*/  BSYNC B1 ;  /* 0x0000000000017941 */ /* 0x000fea0003800000 */
.L_x_5104:
        /* <DEDUP_REMOVED lines=35> */
.L_x_5099:
[----:B------:R0:W1:Y:S02]  /*27090*/  MUFU.SQRT R25, R24 ;  /* 0x0000001800197308 */ /* 0x0000640000002000 */
.L_x_5098:
[----:B------:R-:W-:Y:S05]  /*270a0*/  BSYNC B0 ;  /* 0x0000000000007941 */ /* 0x000fea0003800000 */
.L_x_5097:
        /* <DEDUP_REMOVED lines=35> */
.L_x_5110:
        /* <DEDUP_REMOVED lines=17> */
.L_x_5116:
[----:B------:R-:W-:-:S04]  /*273f0*/  FADD.FTZ R0, -R0, R5 ;  /* 0x0000000500007221 */ /* 0x000fc80000010100 */
[----:B------:R-:W-:-:S07]  /*27400*/  FMUL.FTZ R0, R0, 0.5 ;  /* 0x3f00000000007820 */ /* 0x000fce0000410000 */
.L_x_5117:
[----:B------:R-:W-:Y:S05]  /*27410*/  BSYNC B4 ;  /* 0x0000000000047941 */ /* 0x000fea0003800000 */
.L_x_5115:
        /* <DEDUP_REMOVED lines=10> */
.L_x_5119:
[----:B------:R-:W-:-:S04]  /*274c0*/  FADD.FTZ R3, -R3, R4 ;  /* 0x0000000403037221 */ /* 0x000fc80000010100 */
[----:B------:R-:W-:-:S07]  /*274d0*/  FMUL.FTZ R3, R3, 0.5 ;  /* 0x3f00000003037820 */ /* 0x000fce0000410000 */
.L_x_5120:
[----:B------:R-:W-:Y:S05]  /*274e0*/  BSYNC B4 ;  /* 0x0000000000047941 */ /* 0x000fea0003800000 */
.L_x_5118:
[----:B------:R-:W-:Y:S01]  /*274f0*/  FADD.FTZ R3, R3, R0 ;  /* 0x0000000003037221 */ /* 0x000fe20000010000 */
[----:B------:R-:W-:-:S04]  /*27500*/  FADD.FTZ R26, R23, R26 ;  /* 0x0000001a171a7221 */ /* 0x000fc80000010000 */
[----:B------:R-:W-:-:S06]  /*27510*/  FMUL.FTZ R26, R26, R3 ;  /* 0x000000031a1a7220 */ /* 0x000fcc0000410000 */
[----:B------:R-:W2:Y:S01]  /*27520*/  MUFU.SQRT R26, R26 ;  /* 0x0000001a001a7308 */ /* 0x000ea20000002000 */
[----:B------:R-:W-:Y:S05]  /*27530*/  BRA `(.L_x_5121) ;  /* 0x0000000000487947 */ /* 0x000fea0003800000 */
.L_x_5114:
        /* <DEDUP_REMOVED lines=12> */
.L_x_5113:
[----:B------:R-:W-:Y:S01]  /*27600*/  FADD.FTZ R0, R26, 1 ;  /* 0x3f8000001a007421 */ /* 0x000fe20000010000 */
[----:B------:R-:W-:Y:S01]  /*27610*/  MUFU.SQRT R3, R24 ;  /* 0x0000001800037308 */ /* 0x000fe20000002000 */
[----:B------:R-:W-:Y:S02]  /*27620*/  MOV R23, 0x3f800000 ;  /* 0x3f80000000177802 */ /* 0x000fe40000000f00 */
[----:B------:R-:W-:-:S06]  /*27630*/  FMUL.FTZ R0, R0, 0.5 ;  /* 0x3f00000000007820 */ /* 0x000fcc0000410000 */
[----:B------:R-:W2:Y:S02]  /*27640*/  MUFU.SQRT R0, R0 ;  /* 0x0000000000007308 */ /* 0x000ea40000002000 */
[----:B--2---:R-:W-:-:S07]  /*27650*/  FMUL.FTZ R26, R3, R0 ;  /* 0x00000000031a7220 */ /* 0x004fce0000410000 */
.L_x_5121:
[----:B------:R-:W-:Y:S05]  /*27660*/  BSYNC B1 ;  /* 0x0000000000017941 */ /* 0x000fea0003800000 */
.L_x_5112:
[----:B------:R-:W-:Y:S05]  /*27670*/  BRA `(.L_x_5122) ;  /* 0x0000000000087947 */ /* 0x000fea0003800000 */
.L_x_5109:
[----:B------:R-:W-:Y:S01]  /*27680*/  FMUL.FTZ R26, R26, 16777216 ;  /* 0x4b8000001a1a7820 */ /* 0x000fe20000410000 */
[----:B------:R-:W-:-:S07]  /*27690*/  FMUL.FTZ R23, R23, 16777216 ;  /* 0x4b80000017177820 */ /* 0x000fce0000410000 */
.L_x_5122:
[----:B------:R-:W-:Y:S05]  /*276a0*/  BSYNC B0 ;  /* 0x0000000000007941 */ /* 0x000fea0003800000 */
.L_x_5108:
        /* <DEDUP_REMOVED lines=16> */
.L_x_5124:
[----:B------:R-:W-:Y:S05]  /*277b0*/  BSYNC B4 ;  /* 0x0000000000047941 */ /* 0x000fea0003800000 */
.L_x_5123:
        /* <DEDUP_REMOVED lines=18> */
.L_x_5126:
[----:B------:R-:W-:Y:S02]  /*278e0*/  ISETP.GE.AND P0, PT, R26, RZ, PT ;  /* 0x000000ff1a00720c */ /* 0x000fe40003f06270 */
[----:B------:R-:W-:-:S11]  /*278f0*/  MOV R3, 0x3fd774eb ;  /* 0x3fd774eb00037802 */ /* 0x000fd60000000f00 */
[----:B------:R-:W-:-:S04]  /*27900*/  @P0 FFMA.FTZ R0, R3, 0.93318945169448852539, -R0 ;  /* 0x3f6ee58103000823 */ /* 0x000fc80000010800 */
[----:B------:R-:W-:-:S07]  /*27910*/  @!P0 FFMA.FTZ R0, R3, 0.93318945169448852539, R0 ;  /* 0x3f6ee58103008823 */ /* 0x000fce0000010000 */
.L_x_5127:
[----:B------:R-:W-:Y:S05]  /*27920*/  BSYNC B0 ;  /* 0x0000000000007941 */ /* 0x000fea0003800000 */
.L_x_5125:
        /* <DEDUP_REMOVED lines=10> */
.L_x_5111:
[----:B------:R-:W-:Y:S05]  /*279d0*/  BSYNC B3 ;  /* 0x0000000000037941 */ /* 0x000fea0003800000 */
.L_x_5107:
[----:B------:R-:W-:Y:S02]  /*279e0*/  LOP3.LUT R21, R6, 0x80000000, R21, 0xb8, !PT ;  /* 0x8000000006157812 */ /* 0x000fe400078eb815 */
[----:B-1----:R-:W-:Y:S01]  /*279f0*/  LOP3.LUT R22, R25, 0x80000000, R22, 0xb8, !PT ;  /* 0x8000000019167812 */ /* 0x002fe200078eb816 */
[----:B------:R-:W-:Y:S06]  /*27a00*/  BRA `(.L_x_5094) ;  /* 0x0000001400b47947 */ /* 0x000fec0003800000 */
.L_x_5096:
        /* <DEDUP_REMOVED lines=29> */
.L_x_5133:
[----:B------:R-:W-:Y:S05]  /*27be0*/  BSYNC B4 ;  /* 0x0000000000047941 */ /* 0x000fea0003800000 */
.L_x_5132:
        /* <DEDUP_REMOVED lines=18> */
.L_x_5135:
[----:B------:R-:W-:Y:S02]  /*27d10*/  ISETP.GE.AND P0, PT, R25, RZ, PT ;  /* 0x000000ff1900720c */ /* 0x000fe40003f06270 */
[----:B------:R-:W-:-:S11]  /*27d20*/  MOV R3, 0x3fd774eb ;  /* 0x3fd774eb00037802 */ /* 0x000fd60000000f00 */
[----:B------:R-:W-:-:S04]  /*27d30*/  @P0 FFMA.FTZ R0, R3, 0.93318945169448852539, -R0 ;  /* 0x3f6ee58103000823 */ /* 0x000fc80000010800 */
[----:B------:R-:W-:-:S07]  /*27d40*/  @!P0 FFMA.FTZ R0, R3, 0.93318945169448852539, R0 ;  /* 0x3f6ee58103008823 */ /* 0x000fce0000010000 */
.L_x_5136:
[----:B------:R-:W-:Y:S05]  /*27d50*/  BSYNC B0 ;  /* 0x0000000000007941 */ /* 0x000fea0003800000 */
.L_x_5134:
        /* <DEDUP_REMOVED lines=13> */
.L_x_5131:
        /* <DEDUP_REMOVED lines=11> */
.L_x_5139:
[----:B------:R-:W-:Y:S05]  /*27ee0*/  BSYNC B4 ;  /* 0x0000000000047941 */ /* 0x000fea0003800000 */
.L_x_5138:
        /* <DEDUP_REMOVED lines=18> */
.L_x_5141:
[----:B------:R-:W-:Y:S02]  /*28010*/  ISETP.GE.AND P0, PT, R25, RZ, PT ;  /* 0x000000ff1900720c */ /* 0x000fe40003f06270 */
[----:B------:R-:W-:-:S11]  /*28020*/  MOV R3, 0x3fd774eb ;  /* 0x3fd774eb00037802 */ /* 0x000fd60000000f00 */
[----:B------:R-:W-:-:S04]  /*28030*/  @P0 FFMA.FTZ R0, R3, 0.93318945169448852539, -R0 ;  /* 0x3f6ee58103000823 */ /* 0x000fc80000010800 */
[----:B------:R-:W-:-:S07]  /*28040*/  @!P0 FFMA.FTZ R0, R3, 0.93318945169448852539, R0 ;  /* 0x3f6ee58103008823 */ /* 0x000fce0000010000 */
.L_x_5142:
[----:B------:R-:W-:Y:S05]  /*28050*/  BSYNC B0 ;  /* 0x0000000000007941 */ /* 0x000fea0003800000 */
.L_x_5140:
        /* <DEDUP_REMOVED lines=27> */
.L_x_5130:
        /* <DEDUP_REMOVED lines=32> */
.L_x_5144:
[----:B------:R-:W-:Y:S05]  /*28410*/  BSYNC B4 ;  /* 0x0000000000047941 */ /* 0x000fea0003800000 */
.L_x_5143:
        /* <DEDUP_REMOVED lines=18> */
.L_x_5146:
[----:B------:R-:W-:Y:S02]  /*28540*/  ISETP.GE.AND P0, PT, R25, RZ, PT ;  /* 0x000000ff1900720c */ /* 0x000fe40003f06270 */
[----:B------:R-:W-:-:S11]  /*28550*/  MOV R3, 0x3fd774eb ;  /* 0x3fd774eb00037802 */ /* 0x000fd60000000f00 */
[----:B------:R-:W-:-:S04]  /*28560*/  @P0 FFMA.FTZ R0, R3, 0.93318945169448852539, -R0 ;  /* 0x3f6ee58103000823 */ /* 0x000fc80000010800 */
[----:B------:R-:W-:-:S07]  /*28570*/  @!P0 FFMA.FTZ R0, R3, 0.93318945169448852539, R0 ;  /* 0x3f6ee58103008823 */ /* 0x000fce0000010000 */
.L_x_5147:
[----:B------:R-:W-:Y:S05]  /*28580*/  BSYNC B0 ;  /* 0x0000000000007941 */ /* 0x000fea0003800000 */
.L_x_5145:
        /* <DEDUP_REMOVED lines=11> */
.L_x_5129:
        /* <DEDUP_REMOVED lines=22> */
.L_x_5151:
[----:B------:R-:W-:Y:S05]  /*287a0*/  BSYNC B4 ;  /* 0x0000000000047941 */ /* 0x000fea0003800000 */
.L_x_5150:
        /* <DEDUP_REMOVED lines=24> */
.L_x_5149:
        /* <DEDUP_REMOVED lines=11> */
.L_x_5153:
[----:B------:R-:W-:Y:S05]  /*289e0*/  BSYNC B4 ;  /* 0x0000000000047941 */ /* 0x000fea0003800000 */
.L_x_5152:
        /* <DEDUP_REMOVED lines=38> */
.L_x_5148:
        /* <DEDUP_REMOVED lines=32> */
.L_x_5155:
[----:B------:R-:W-:Y:S05]  /*28e50*/  BSYNC B4 ;  /* 0x0000000000047941 */ /* 0x000fea0003800000 */
.L_x_5154:
        /* <DEDUP_REMOVED lines=21> */
.L_x_5137:
[----:B------:R-:W-:Y:S05]  /*28fb0*/  BSYNC B3 ;  /* 0x0000000000037941 */ /* 0x000fea0003800000 */
.L_x_5128:
[----:B------:R-:W-:Y:S01]  /*28fc0*/  FADD.FTZ R3, R26, 0.69314718246459960938 ;  /* 0x3f3172181a037421 */ /* 0x000fe20000010000 */
[----:B------:R-:W-:-:S04]  /*28fd0*/  LOP3.LUT R21, R0, 0x80000000, R21, 0xb8, !PT ;  /* 0x8000000000157812 */ /* 0x000fc800078eb815 */
[----:B------:R-:W-:Y:S01]  /*28fe0*/  LOP3.LUT R22, R3, 0x80000000, R22, 0xb8, !PT ;  /* 0x8000000003167812 */ /* 0x000fe200078eb816 */
[----:B------:R-:W-:Y:S06]  /*28ff0*/  BRA `(.L_x_5094) ;  /* 0x0000000000387947 */ /* 0x000fec0003800000 */
.L_x_5095:
        /* <DEDUP_REMOVED lines=14> */
.L_x_5094:
[----:B------:R-:W-:Y:S05]  /*290e0*/  BSYNC B2 ;  /* 0x0000000000027941 */ /* 0x000fea0003800000 */
.L_x_5093:
        /* <DEDUP_REMOVED lines=115> */
.L_x_5163:
        /* <DEDUP_REMOVED lines=10> */
.L_x_5165:
[----:B------:R-:W-:-:S04]  /*298c0*/  FADD.FTZ R5, -R0, R7 ;  /* 0x0000000700057221 */ /* 0x000fc80000010100 */
[----:B------:R-:W-:-:S07]  /*298d0*/  FMUL.FTZ R5, R5, 0.5 ;  /* 0x3f00000005057820 */ /* 0x000fce0000410000 */
.L_x_5166:
[----:B------:R-:W-:Y:S05]  /*298e0*/  BSYNC B1 ;  /* 0x0000000000017941 */ /* 0x000fea0003800000 */
.L_x_5164:
        /* <DEDUP_REMOVED lines=11> */
.L_x_5168:
[----:B------:R-:W-:-:S04]  /*299a0*/  FADD.FTZ R6, R4, -R27 ;  /* 0x8000001b04067221 */ /* 0x000fc80000010000 */
[----:B------:R-:W-:-:S07]  /*299b0*/  FMUL.FTZ R6, R6, 0.5 ;  /* 0x3f00000006067820 */ /* 0x000fce0000410000 */
.L_x_5169:
[----:B------:R-:W-:Y:S05]  /*299c0*/  BSYNC B1 ;  /* 0x0000000000017941 */ /* 0x000fea0003800000 */
.L_x_5167:
        /* <DEDUP_REMOVED lines=35> */
.L_x_5162:
[----:B------:R0:W1:Y:S02]  /*29c00*/  MUFU.SQRT R29, R28 ;  /* 0x0000001c001d7308 */ /* 0x0000640000002000 */
.L_x_5161:
[----:B------:R-:W-:Y:S05]  /*29c10*/  BSYNC B0 ;  /* 0x0000000000007941 */ /* 0x000fea0003800000 */
.L_x_5160:
        /* <DEDUP_REMOVED lines=35> */
.L_x_5173:
        /* <DEDUP_REMOVED lines=17> */
.L_x_5179:
[----:B------:R-:W-:-:S04]  /*29f60*/  FADD.FTZ R0, -R0, R7 ;  /* 0x0000000700007221 */ /* 0x000fc80000010100 */
[----:B------:R-:W-:-:S07]  /*29f70*/  FMUL.FTZ R0, R0, 0.5 ;  /* 0x3f00000000007820 */ /* 0x000fce0000410000 */
.L_x_5180:
[----:B------:R-:W-:Y:S05]  /*29f80*/  BSYNC B4 ;  /* 0x0000000000047941 */ /* 0x000fea0003800000 */
.L_x_5178:
        /* <DEDUP_REMOVED lines=10> */
.L_x_5182:
[----:B------:R-:W-:-:S04]  /*2a030*/  FADD.FTZ R3, -R3, R4 ;  /* 0x0000000403037221 */ /* 0x000fc80000010100 */
[----:B------:R-:W-:-:S07]  /*2a040*/  FMUL.FTZ R3, R3, 0.5 ;  /* 0x3f00000003037820 */ /* 0x000fce0000410000 */
.L_x_5183:
[----:B------:R-:W-:Y:S05]  /*2a050*/  BSYNC B4 ;  /* 0x0000000000047941 */ /* 0x000fea0003800000 */
.L_x_5181:
[----:B------:R-:W-:Y:S01]  /*2a060*/  FADD.FTZ R3, R3, R0 ;  /* 0x0000000003037221 */ /* 0x000fe20000010000 */
[----:B------:R-:W-:-:S04]  /*2a070*/  FADD.FTZ R26, R25, R26 ;  /* 0x0000001a191a7221 */ /* 0x000fc80000010000 */
[----:B------:R-:W-:-:S06]  /*2a080*/  FMUL.FTZ R26, R26, R3 ;  /* 0x000000031a1a7220 */ /* 0x000fcc0000410000 */
[----:B------:R-:W2:Y:S01]  /*2a090*/  MUFU.SQRT R26, R26 ;  /* 0x0000001a001a7308 */ /* 0x000ea20000002000 */
[----:B------:R-:W-:Y:S05]  /*2a0a0*/  BRA `(.L_x_5184) ;  /* 0x0000000000487947 */ /* 0x000fea0003800000 */
.L_x_5177:
        /* <DEDUP_REMOVED lines=12> */
.L_x_5176:
[----:B------:R-:W-:Y:S01]  /*2a170*/  FADD.FTZ R0, R26, 1 ;  /* 0x3f8000001a007421 */ /* 0x000fe20000010000 */
[----:B------:R-:W-:Y:S01]  /*2a180*/  MUFU.SQRT R3, R28 ;  /* 0x0000001c00037308 */ /* 0x000fe20000002000 */
[----:B------:R-:W-:Y:S02]  /*2a190*/  MOV R25, 0x3f800000 ;  /* 0x3f80000000197802 */ /* 0x000fe40000000f00 */
[----:B------:R-:W-:-:S06]  /*2a1a0*/  FMUL.FTZ R0, R0, 0.5 ;  /* 0x3f00000000007820 */ /* 0x000fcc0000410000 */
[----:B------:R-:W2:Y:S02]  /*2a1b0*/  MUFU.SQRT R0, R0 ;  /* 0x0000000000007308 */ /* 0x000ea40000002000 */
[----:B--2---:R-:W-:-:S07]  /*2a1c0*/  FMUL.FTZ R26, R3, R0 ;  /* 0x00000000031a7220 */ /* 0x004fce0000410000 */
.L_x_5184:
[----:B------:R-:W-:Y:S05]  /*2a1d0*/  BSYNC B1 ;  /* 0x0000000000017941 */ /* 0x000fea0003800000 */
.L_x_5175:
[----:B------:R-:W-:Y:S05]  /*2a1e0*/  BRA `(.L_x_5185) ;  /* 0x0000000000087947 */ /* 0x000fea0003800000 */
.L_x_5172:
[----:B------:R-:W-:Y:S01]  /*2a1f0*/  FMUL.FTZ R26, R26, 16777216 ;  /* 0x4b8000001a1a7820 */ /* 0x000fe20000410000 */
[----:B------:R-:W-:-:S07]  /*2a200*/  FMUL.FTZ R25, R25, 16777216 ;  /* 0x4b80000019197820 */ /* 0x000fce0000410000 */
.L_x_5185:
[----:B------:R-:W-:Y:S05]  /*2a210*/  BSYNC B0 ;  /* 0x0000000000007941 */ /* 0x000fea0003800000 */
.L_x_5171:
        /* <DEDUP_REMOVED lines=16> */
.L_x_5187:
[----:B------:R-:W-:Y:S05]  /*2a320*/  BSYNC B4 ;  /* 0x0000000000047941 */ /* 0x000fea0003800000 */
.L_x_5186:
        /* <DEDUP_REMOVED lines=18> */
.L_x_5189:
[----:B------:R-:W-:Y:S02]  /*2a450*/  ISETP.GE.AND P0, PT, R26, RZ, PT ;  /* 0x000000ff1a00720c */ /* 0x000fe40003f06270 */
[----:B------:R-:W-:-:S11]  /*2a460*/  MOV R3, 0x3fd774eb ;  /* 0x3fd774eb00037802 */ /* 0x000fd60000000f00 */
[----:B------:R-:W-:-:S04]  /*2a470*/  @P0 FFMA.FTZ R0, R3, 0.93318945169448852539, -R0 ;  /* 0x3f6ee58103000823 */ /* 0x000fc80000010800 */
[----:B------:R-:W-:-:S07]  /*2a480*/  @!P0 FFMA.FTZ R0, R3, 0.93318945169448852539, R0 ;  /* 0x3f6ee58103008823 */ /* 0x000fce0000010000 */
.L_x_5190:
[----:B------:R-:W-:Y:S05]  /*2a490*/  BSYNC B0 ;  /* 0x0000000000007941 */ /* 0x000fea0003800000 */
.L_x_5188:
        /* <DEDUP_REMOVED lines=10> */
.L_x_5174:
[----:B------:R-:W-:Y:S05]  /*2a540*/  BSYNC B3 ;  /* 0x0000000000037941 */ /* 0x000fea0003800000 */
.L_x_5170:
[----:B------:R-:W-:Y:S02]  /*2a550*/  LOP3.LUT R23, R0, 0x80000000, R23, 0xb8, !PT ;  /* 0x8000000000177812 */ /* 0x000fe400078eb817 */
[----:B-1----:R-:W-:Y:S01]  /*2a560*/  LOP3.LUT R24, R29, 0x80000000, R24, 0xb8, !PT ;  /* 0x800000001d187812 */ /* 0x002fe200078eb818 */
[----:B------:R-:W-:Y:S06]  /*2a570*/  BRA `(.L_x_5157) ;  /* 0x0000001400c07947 */ /* 0x000fec0003800000 */
.L_x_5159:
        /* <DEDUP_REMOVED lines=29> */
.L_x_5196:
[----:B------:R-:W-:Y:S05]  /*2a750*/  BSYNC B4 ;  /* 0x0000000000047941 */ /* 0x000fea0003800000 */
.L_x_5195:
        /* <DEDUP_REMOVED lines=18> */
.L_x_5198:
[----:B------:R-:W-:Y:S02]  /*2a880*/  ISETP.GE.AND P0, PT, R26, RZ, PT ;  /* 0x000000ff1a00720c */ /* 0x000fe40003f06270 */
[----:B------:R-:W-:-:S11]  /*2a890*/  MOV R3, 0x3fd774eb ;  /* 0x3fd774eb00037802 */ /* 0x000fd60000000f00 */
[----:B------:R-:W-:-:S04]  /*2a8a0*/  @P0 FFMA.FTZ R0, R3, 0.93318945169448852539, -R0 ;  /* 0x3f6ee58103000823 */ /* 0x000fc80000010800 */
[----:B------:R-:W-:-:S07]  /*2a8b0*/  @!P0 FFMA.FTZ R0, R3, 0.93318945169448852539, R0 ;  /* 0x3f6ee58103008823 */ /* 0x000fce0000010000 */
.L_x_5199:
[----:B------:R-:W-:Y:S05]  /*2a8c0*/  BSYNC B0 ;  /* 0x0000000000007941 */ /* 0x000fea0003800000 */
.L_x_5197:
        /* <DEDUP_REMOVED lines=13> */
.L_x_5194:
        /* <DEDUP_REMOVED lines=11> */
.L_x_5202:
[----:B------:R-:W-:Y:S05]  /*2aa50*/  BSYNC B4 ;  /* 0x0000000000047941 */ /* 0x000fea0003800000 */
.L_x_5201:
        /* <DEDUP_REMOVED lines=18> */
.L_x_5204:
[----:B------:R-:W-:Y:S02]  /*2ab80*/  ISETP.GE.AND P0, PT, R26, RZ, PT ;  /* 0x000000ff1a00720c */ /* 0x000fe40003f06270 */
[----:B------:R-:W-:-:S11]  /*2ab90*/  MOV R3, 0x3fd774eb ;  /* 0x3fd774eb00037802 */ /* 0x000fd60000000f00 */
[----:B------:R-:W-:-:S04]  /*2aba0*/  @P0 FFMA.FTZ R0, R3, 0.93318945169448852539, -R0 ;  /* 0x3f6ee58103000823 */ /* 0x000fc80000010800 */
[----:B------:R-:W-:-:S07]  /*2abb0*/  @!P0 FFMA.FTZ R0, R3, 0.93318945169448852539, R0 ;  /* 0x3f6ee58103008823 */ /* 0x000fce0000010000 */
.L_x_5205:
[----:B------:R-:W-:Y:S05]  /*2abc0*/  BSYNC B0 ;  /* 0x0000000000007941 */ /* 0x000fea0003800000 */
.L_x_5203:
        /* <DEDUP_REMOVED lines=27> */
.L_x_5193:
        /* <DEDUP_REMOVED lines=32> */
.L_x_5207:
[----:B------:R-:W-:Y:S05]  /*2af80*/  BSYNC B4 ;  /* 0x0000000000047941 */ /* 0x000fea0003800000 */
.L_x_5206:
        /* <DEDUP_REMOVED lines=18> */
.L_x_5209:
[----:B------:R-:W-:Y:S02]  /*2b0b0*/  ISETP.GE.AND P0, PT, R26, RZ, PT ;  /* 0x000000ff1a00720c */ /* 0x000fe40003f06270 */
[----:B------:R-:W-:-:S11]  /*2b0c0*/  MOV R3, 0x3fd774eb ;  /* 0x3fd774eb00037802 */ /* 0x000fd60000000f00 */
[----:B------:R-:W-:-:S04]  /*2b0d0*/  @P0 FFMA.FTZ R0, R3, 0.93318945169448852539, -R0 ;  /* 0x3f6ee58103000823 */ /* 0x000fc80000010800 */
[----:B------:R-:W-:-:S07]  /*2b0e0*/  @!P0 FFMA.FTZ R0, R3, 0.93318945169448852539, R0 ;  /* 0x3f6ee58103008823 */ /* 0x000fce0000010000 */
.L_x_5210:
[----:B------:R-:W-:Y:S05]  /*2b0f0*/  BSYNC B0 ;  /* 0x0000000000007941 */ /* 0x000fea0003800000 */
.L_x_5208:
        /* <DEDUP_REMOVED lines=11> */
.L_x_5192:
        /* <DEDUP_REMOVED lines=22> */
[----:B------:R-:W-:Y:S05]  /*2b310*/  CALL.REL.NOINC `($__internal_4_$__cuda_sm3x_div_rn_ftz_f32_slowpath) ;  /* 0x0000000c00787944 */ /* 0x000fea0003c00000 */
.L_x_5214:
[----:B------:R-:W-:Y:S05]  /*2b320*/  BSYNC B4 ;  /* 0x0000000000047941 */ /* 0x000fea0003800000 */
.L_x_5213:
        /* <DEDUP_REMOVED lines=24> */
.L_x_5212:
        /* <DEDUP_REMOVED lines=12> */
.L_x_5216:
[----:B------:R-:W-:Y:S05]  /*2b570*/  BSYNC B4 ;  /* 0x0000000000047941 */ /* 0x000fea0003800000 */
.L_x_5215:
        /* <DEDUP_REMOVED lines=38> */
.L_x_5211:
        /* <DEDUP_REMOVED lines=32> */
[----:B------:R-:W-:Y:S05]  /*2b9e0*/  CALL.REL.NOINC `($__internal_4_$__cuda_sm3x_div_rn_ftz_f32_slowpath) ;  /* 0x0000000400c47944 */ /* 0x000fea0003c00000 */
.L_x_5218:
[----:B------:R-:W-:Y:S05]  /*2b9f0*/  BSYNC B4 ;  /* 0x0000000000047941 */ /* 0x000fea0003800000 */
.L_x_5217:
[----:B------:R-:W-:Y:S01]  /*2ba00*/  MOV R4, 0x3b33710b ;  /* 0x3b33710b00047802 */ /* 0x000fe20000000f00 */
        /* <DEDUP_REMOVED lines=20> */
.L_x_5200:
[----:B------:R-:W-:Y:S05]  /*2bb50*/  BSYNC B3 ;  /* 0x0000000000037941 */ /* 0x000fea0003800000 */
.L_x_5191:
[----:B------:R-:W-:Y:S01]  /*2bb60*/  FADD.FTZ R3, R28, 0.69314718246459960938 ;  /* 0x3f3172181c037421 */ /* 0x000fe20000010000 */
[----:B------:R-:W-:-:S04]  /*2bb70*/  LOP3.LUT R23, R0, 0x80000000, R23, 0xb8, !PT ;  /* 0x8000000000177812 */ /* 0x000fc800078eb817 */
[----:B------:R-:W-:Y:S01]  /*2bb80*/  LOP3.LUT R24, R3, 0x80000000, R24, 0xb8, !PT ;  /* 0x8000000003187812 */ /* 0x000fe200078eb818 */
[----:B------:R-:W-:Y:S06]  /*2bb90*/  BRA `(.L_x_5157) ;  /* 0x0000000000387947 */ /* 0x000fec0003800000 */
.L_x_5158:
        /* <DEDUP_REMOVED lines=14> */
.L_x_5157:
[----:B------:R-:W-:Y:S05]  /*2bc80*/  BSYNC B2 ;  /* 0x0000000000027941 */ /* 0x000fea0003800000 */
.L_x_5156:
[----:B------:R-:W-:Y:S05]  /*2bc90*/  WARPSYNC.ALL ;  /* 0x0000000000007948 */ /* 0x000fea0003800000 */
[----:B------:R-:W1:Y:S01]  /*2bca0*/  S2R R7, SR_TID.X ;  /* 0x0000000000077919 */ /* 0x000e620000002100 */
[----:B------:R-:W-:Y:S04]  /*2bcb0*/  BSSY B0, `(.L_x_5219) ;  /* 0x000003b000007945 */ /* 0x000fe80003800000 */
[----:B------:R-:W-:Y:S01]  /*2bcc0*/  BSSY B1, `(.L_x_5220) ;  /* 0x0000032000017945 */ /* 0x000fe20003800000 */
[----:B-1----:R-:W-:-:S13]  /*2bcd0*/  ISETP.GE.AND P0, PT, R7, R8, PT ;  /* 0x000000080700720c */ /* 0x002fda0003f06270 */
[----:B------:R-:W1:Y:S01]  /*2bce0*/  @!P0 LDC.64 R4, c[0x0][0x218] ;  /* 0x00008600ff048b82 */ /* 0x000e620000000a00 */
[----:B------:R-:W-:Y:S02]  /*2bcf0*/  @!P0 IADD3 R3, R2, R7, RZ ;  /* 0x0000000702038210 */ /* 0x000fe40007ffe0ff */
[----:B------:R-:W-:-:S03]  /*2bd00*/  @!P0 F2FP.F16.F32.PACK_AB R9, R10, R9 ;  /* 0x000000090a09823e */ /* 0x000fc600000000ff */
[----:B-1----:R-:W-:Y:S01]  /*2bd10*/  @!P0 IMAD.WIDE.U32 R4, R3, 0x4, R4 ;  /* 0x0000000403048825 */ /* 0x002fe200078e0004 */
[----:B------:R-:W-:Y:S02]  /*2bd20*/  MOV R3, R7 ;  /* 0x0000000700037202 */ /* 0x000fe40000000f00 */
[----:B------:R-:W-:Y:S02]  /*2bd30*/  @!P0 IADD3 R3, R7, 0x80, RZ ;  /* 0x0000008007038810 */ /* 0x000fe40007ffe0ff */
[----:B------:R1:W-:Y:S02]  /*2bd40*/  @!P0 STG.E desc[UR4][R4.64], R9 ;  /* 0x0000000904008986 */ /* 0x0003e4000c101904 */
[----:B------:R-:W-:-:S13]  /*2bd50*/  ISETP.GE.AND P0, PT, R3, R8, PT ;  /* 0x000000080300720c */ /* 0x000fda0003f06270 */
[----:B-1----:R-:W-:Y:S05]  /*2bd60*/  @P0 BRA `(.L_x_5221) ;  /* 0x0000000000380947 */ /* 0x002fea0003800000 */
[----:B------:R-:W1:Y:S01]  /*2bd70*/  LDC.64 R4, c[0x0][0x218] ;  /* 0x00008600ff047b82 */ /* 0x000e620000000a00 */
[----:B------:R-:W-:Y:S02]  /*2bd80*/  IADD3 R7, R2, R3, RZ ;  /* 0x0000000302077210 */ /* 0x000fe40007ffe0ff */
[----:B------:R-:W-:Y:S02]  /*2bd90*/  F2FP.F16.F32.PACK_AB R11, R12, R11 ;  /* 0x0000000b0c0b723e */ /* 0x000fe400000000ff */
[----:B------:R-:W-:-:S04]  /*2bda0*/  IADD3 R3, R3, 0x80, RZ ;  /* 0x0000008003037810 */ /* 0x000fc80007ffe0ff */
[----:B------:R-:W-:Y:S01]  /*2bdb0*/  ISETP.GE.AND P0, PT, R3, R8, PT ;  /* 0x000000080300720c */ /* 0x000fe20003f06270 */
[----:B-1----:R-:W-:-:S05]  /*2bdc0*/  IMAD.WIDE.U32 R4, R7, 0x4, R4 ;  /* 0x0000000407047825 */ /* 0x002fca00078e0004 */
[----:B------:R1:W-:Y:S07]  /*2bdd0*/  STG.E desc[UR4][R4.64], R11 ;  /* 0x0000000b04007986 */ /* 0x0003ee000c101904 */
[----:B------:R-:W-:Y:S05]  /*2bde0*/  @P0 BRA `(.L_x_5222) ;  /* 0x0000000000380947 */ /* 0x000fea0003800000 */
[----:B-1----:R-:W1:Y:S01]  /*2bdf0*/  LDC.64 R4, c[0x0][0x218] ;  /* 0x00008600ff047b82 */ /* 0x002e620000000a00 */
[----:B------:R-:W-:Y:S02]  /*2be00*/  IADD3 R7, R2, R3, RZ ;  /* 0x0000000302077210 */ /* 0x000fe40007ffe0ff */
[----:B------:R-:W-:Y:S02]  /*2be10*/  F2FP.F16.F32.PACK_AB R13, R14, R13 ;  /* 0x0000000d0e0d723e */ /* 0x000fe400000000ff */
[----:B------:R-:W-:Y:S01]  /*2be20*/  IADD3 R3, R3, 0x80, RZ ;  /* 0x0000008003037810 */ /* 0x000fe20007ffe0ff */
[----:B-1----:R-:W-:-:S05]  /*2be30*/  IMAD.WIDE.U32 R4, R7, 0x4, R4 ;  /* 0x0000000407047825 */ /* 0x002fca00078e0004 */
[----:B------:R1:W-:Y:S02]  /*2be40*/  STG.E desc[UR4][R4.64], R13 ;  /* 0x0000000d04007986 */ /* 0x0003e4000c101904 */
.L_x_5221:
[----:B------:R-:W-:-:S13]  /*2be50*/  ISETP.GE.AND P0, PT, R3, R8, PT ;  /* 0x000000080300720c */ /* 0x000fda0003f06270 */
[----:B------:R-:W-:Y:S05]  /*2be60*/  @P0 BRA `(.L_x_5223) ;  /* 0x0000000000380947 */ /* 0x000fea0003800000 */
[----:B-1----:R-:W1:Y:S01]  /*2be70*/  LDC.64 R4, c[0x0][0x218] ;  /* 0x00008600ff047b82 */ /* 0x002e620000000a00 */
[----:B------:R-:W-:Y:S02]  /*2be80*/  IADD3 R7, R2, R3, RZ ;  /* 0x0000000302077210 */ /* 0x000fe40007ffe0ff */
[----:B------:R-:W-:Y:S02]  /*2be90*/  F2FP.F16.F32.PACK_AB R15, R16, R15 ;  /* 0x0000000f100f723e */ /* 0x000fe400000000ff */
[----:B------:R-:W-:Y:S01]  /*2bea0*/  IADD3 R3, R3, 0x80, RZ ;  /* 0x0000008003037810 */ /* 0x000fe20007ffe0ff */
[----:B-1----:R-:W-:-:S05]  /*2beb0*/  IMAD.WIDE.U32 R4, R7, 0x4, R4 ;  /* 0x0000000407047825 */ /* 0x002fca00078e0004 */
[----:B------:R2:W-:Y:S02]  /*2bec0*/  STG.E desc[UR4][R4.64], R15 ;  /* 0x0000000f04007986 */ /* 0x0005e4000c101904 */
.L_x_5222:
[----:B------:R-:W-:-:S13]  /*2bed0*/  ISETP.GE.AND P0, PT, R3, R8, PT ;  /* 0x000000080300720c */ /* 0x000fda0003f06270 */
[----:B------:R-:W-:Y:S05]  /*2bee0*/  @P0 BRA `(.L_x_5224) ;  /* 0x00000000003c0947 */ /* 0x000fea0003800000 */
[----:B-12---:R-:W1:Y:S01]  /*2bef0*/  LDC.64 R4, c[0x0][0x218] ;  /* 0x00008600ff047b82 */ /* 0x006e620000000a00 */
[----:B------:R-:W-:Y:S02]  /*2bf00*/  IADD3 R7, R2, R3, RZ ;  /* 0x0000000302077210 */ /* 0x000fe40007ffe0ff */
[----:B------:R-:W-:Y:S02]  /*2bf10*/  F2FP.F16.F32.PACK_AB R17, R18, R17 ;  /* 0x000000111211723e */ /* 0x000fe400000000ff */
[----:B------:R-:W-:Y:S01]  /*2bf20*/  IADD3 R3, R3, 0x80, RZ ;  /* 0x0000008003037810 */ /* 0x000fe20007ffe0ff */
[----:B-1----:R-:W-:-:S05]  /*2bf30*/  IMAD.WIDE.U32 R4, R7, 0x4, R4 ;  /* 0x0000000407047825 */ /* 0x002fca00078e0004 */
[----:B------:R2:W-:Y:S02]  /*2bf40*/  STG.E desc[UR4][R4.64], R17 ;  /* 0x0000001104007986 */ /* 0x0005e4000c101904 */
.L_x_5223:
[----:B------:R-:W-:-:S13]  /*2bf50*/  ISETP.GE.AND P0, PT, R3, R8, PT ;  /* 0x000000080300720c */ /* 0x000fda0003f06270 */
[----:B------:R-:W-:Y:S05]  /*2bf60*/  @P0 BREAK B1 ;  /* 0x0000000000010942 */ /* 0x000fea0003800000 */
[----:B------:R-:W-:Y:S05]  /*2bf70*/  @P0 BRA `(.L_x_5225) ;  /* 0x0000000000380947 */ /* 0x000fea0003800000 */
[----:B-12---:R-:W1:Y:S01]  /*2bf80*/  LDC.64 R4, c[0x0][0x218] ;  /* 0x00008600ff047b82 */ /* 0x006e620000000a00 */
[----:B------:R-:W-:Y:S02]  /*2bf90*/  IADD3 R7, R2, R3, RZ ;  /* 0x0000000302077210 */ /* 0x000fe40007ffe0ff */
[----:B------:R-:W-:Y:S02]  /*2bfa0*/  F2FP.F16.F32.PACK_AB R19, R20, R19 ;  /* 0x000000131413723e */ /* 0x000fe400000000ff */
[----:B------:R-:W-:Y:S01]  /*2bfb0*/  IADD3 R3, R3, 0x80, RZ ;  /* 0x0000008003037810 */ /* 0x000fe20007ffe0ff */
[----:B-1----:R-:W-:-:S05]  /*2bfc0*/  IMAD.WIDE.U32 R4, R7, 0x4, R4 ;  /* 0x0000000407047825 */ /* 0x002fca00078e0004 */
[----:B------:R3:W-:Y:S02]  /*2bfd0*/  STG.E desc[UR4][R4.64], R19 ;  /* 0x0000001304007986 */ /* 0x0007e4000c101904 */
.L_x_5224:
[----:B------:R-:W-:Y:S05]  /*2bfe0*/  BSYNC B1 ;  /* 0x0000000000017941 */ /* 0x000fea0003800000 */
.L_x_5220:
[----:B------:R-:W-:-:S13]  /*2bff0*/  ISETP.GE.AND P0, PT, R3, R8, PT ;  /* 0x000000080300720c */ /* 0x000fda0003f06270 */
[----:B-123--:R-:W1:Y:S01]  /*2c000*/  @!P0 LDC.64 R4, c[0x0][0x218] ;  /* 0x00008600ff048b82 */ /* 0x00ee620000000a00 */
[----:B------:R-:W-:Y:S02]  /*2c010*/  @!P0 IADD3 R7, R2, R3, RZ ;  /* 0x0000000302078210 */ /* 0x000fe40007ffe0ff */
[----:B------:R-:W-:Y:S02]  /*2c020*/  @!P0 F2FP.F16.F32.PACK_AB R21, R22, R21 ;  /* 0x000000151615823e */ /* 0x000fe400000000ff */
[----:B------:R-:W-:Y:S01]  /*2c030*/  @!P0 IADD3 R3, R3, 0x80, RZ ;  /* 0x0000008003038810 */ /* 0x000fe20007ffe0ff */
[----:B-1----:R-:W-:-:S05]  /*2c040*/  @!P0 IMAD.WIDE.U32 R4, R7, 0x4, R4 ;  /* 0x0000000407048825 */ /* 0x002fca00078e0004 */
[----:B------:R3:W-:Y:S02]  /*2c050*/  @!P0 STG.E desc[UR4][R4.64], R21 ;  /* 0x0000001504008986 */ /* 0x0007e4000c101904 */
.L_x_5225:
[----:B------:R-:W-:Y:S05]  /*2c060*/  BSYNC B0 ;  /* 0x0000000000007941 */ /* 0x000fea0003800000 */
.L_x_5219:
[----:B------:R-:W-:Y:S05]  /*2c070*/  WARPSYNC.ALL ;  /* 0x0000000000007948 */ /* 0x000fea0003800000 */
[----:B------:R-:W-:-:S13]  /*2c080*/  ISETP.GE.AND P0, PT, R3, R8, PT ;  /* 0x000000080300720c */ /* 0x000fda0003f06270 */
[----:B------:R-:W-:Y:S05]  /*2c090*/  @P0 EXIT ;  /* 0x000000000000094d */ /* 0x000fea0003800000 */
[----:B-123--:R-:W1:Y:S01]  /*2c0a0*/  LDC.64 R4, c[0x0][0x218] ;  /* 0x00008600ff047b82 */ /* 0x00ee620000000a00 */
[----:B------:R-:W-:Y:S02]  /*2c0b0*/  IADD3 R3, R2, R3, RZ ;  /* 0x0000000302037210 */ /* 0x000fe40007ffe0ff */
[----:B------:R-:W-:-:S03]  /*2c0c0*/  F2FP.F16.F32.PACK_AB R23, R24, R23 ;  /* 0x000000171817723e */ /* 0x000fc600000000ff */
[----:B-1----:R-:W-:-:S05]  /*2c0d0*/  IMAD.WIDE.U32 R2, R3, 0x4, R4 ;  /* 0x0000000403027825 */ /* 0x002fca00078e0004 */
[----:B------:R-:W-:Y:S01]  /*2c0e0*/  STG.E desc[UR4][R2.64], R23 ;  /* 0x0000001702007986 */ /* 0x000fe2000c101904 */
[----:B------:R-:W-:Y:S05]  /*2c0f0*/  EXIT ;  /* 0x000000000000794d */ /* 0x000fea0003800000 */
        .weak           $__internal_4_$__cuda_sm3x_div_rn_ftz_f32_slowpath
        .type           $__internal_4_$__cuda_sm3x_div_rn_ftz_f32_slowpath,@function
        .size           $__internal_4_$__cuda_sm3x_div_rn_ftz_f32_slowpath,(.L_x_20800 - $__internal_4_$__cuda_sm3x_div_rn_ftz_f32_slowpath)
$__internal_4_$__cuda_sm3x_div_rn_ftz_f32_slowpath:
[----:B------:R-:W-:Y:S01]  /*2c100*/  SHF.R.U32.HI R3, RZ, 0x17, R27 ;  /* 0x00000017ff037819 */ /* 0x000fe2000001161b */
[----:B------:R-:W-:Y:S01]  /*2c110*/  BSSY B0, `(.L_x_5226) ;  /* 0x0000046000007945 */ /* 0x000fe20003800000 */
[----:B------:R-:W-:-:S03]  /*2c120*/  SHF.R.U32.HI R6, RZ, 0x17, R31 ;  /* 0x00000017ff067819 */ /* 0x000fc6000001161f */
[----:B------:R-:W-:Y:S01]  /*2c130*/  BSSY B1, `(.L_x_5227) ;  /* 0x000001d000017945 */ /* 0x000fe20003800000 */
[----:B------:R-:W-:Y:S02]  /*2c140*/  LOP3.LUT R3, R3, 0xff, RZ, 0xc0, !PT ;  /* 0x000000ff03037812 */ /* 0x000fe400078ec0ff */
[----:B------:R-:W-:Y:S02]  /*2c150*/  LOP3.LUT R6, R6, 0xff, RZ, 0xc0, !PT ;  /* 0x000000ff06067812 */ /* 0x000fe400078ec0ff */
[----:B------:R-:W-:-:S04]  /*2c160*/  IADD3 R0, R3, -0x1, RZ ;  /* 0xffffffff03007810 */ /* 0x000fc80007ffe0ff */
[----:B------:R-:W-:Y:S02]  /*2c170*/  ISETP.GT.U32.AND P0, PT, R0, 0xfd, PT ;  /* 0x000000fd0000780c */ /* 0x000fe40003f04070 */
[----:B------:R-:W-:-:S04]  /*2c180*/  IADD3 R0, R6, -0x1, RZ ;  /* 0xffffffff06007810 */ /* 0x000fc80007ffe0ff */
[----:B------:R-:W-:-:S13]  /*2c190*/  ISETP.GT.U32.OR P0, PT, R0, 0xfd, P0 ;  /* 0x000000fd0000780c */ /* 0x000fda0000704470 */
[----:B------:R-:W-:Y:S05]  /*2c1a0*/  @!P0 BRA `(.L_x_5228) ;  /* 0x0000000000548947 */ /* 0x000fea0003800000 */
[----:B------:R-:W-:Y:S02]  /*2c1b0*/  FSETP.GTU.FTZ.AND P0, PT, |R31|, +INF , PT ;  /* 0x7f8000001f00780b */ /* 0x000fe40003f1c200 */
[----:B------:R-:W-:-:S04]  /*2c1c0*/  FSETP.GTU.FTZ.AND P1, PT, |R27|, +INF , PT ;  /* 0x7f8000001b00780b */ /* 0x000fc80003f3c200 */
[----:B------:R-:W-:-:S13]  /*2c1d0*/  PLOP3.LUT P0, PT, P0, P1, PT, 0xa8, 0x0 ;  /* 0x000000000000781c */ /* 0x000fda0000703570 */
[----:B------:R-:W-:Y:S05]  /*2c1e0*/  @P0 BREAK B1 ;  /* 0x0000000000010942 */ /* 0x000fea0003800000 */
[----:B------:R-:W-:Y:S05]  /*2c1f0*/  @P0 BRA `(.L_x_5229) ;  /* 0x0000000000d80947 */ /* 0x000fea0003800000 */
[----:B------:R-:W-:Y:S02]  /*2c200*/  FSETP.NEU.FTZ.AND P2, PT, R31, RZ, PT ;  /* 0x000000ff1f00720b */ /* 0x000fe40003f5d000 */
[----:B------:R-:W-:Y:S02]  /*2c210*/  FSETP.NEU.FTZ.AND P1, PT, R27, RZ, PT ;  /* 0x000000ff1b00720b */ /* 0x000fe40003f3d000 */
[----:B------:R-:W-:-:S11]  /*2c220*/  FSETP.NEU.FTZ.AND P0, PT, R31, RZ, PT ;  /* 0x000000ff1f00720b */ /* 0x000fd60003f1d000 */
[----:B------:R-:W-:Y:S05]  /*2c230*/  @!P1 BREAK !P2, B1 ;  /* 0x0000000000019942 */ /* 0x000fea0005000000 */
[----:B------:R-:W-:Y:S05]  /*2c240*/  @!P1 BRA !P2, `(.L_x_5230) ;  /* 0x0000000000bc9947 */ /* 0x000fea0005000000 */
[----:B------:R-:W-:Y:S02]  /*2c250*/  FSETP.NEU.FTZ.AND P4, PT, |R31|, +INF , PT ;  /* 0x7f8000001f00780b */ /* 0x000fe40003f9d200 */
        /* <DEDUP_REMOVED lines=10> */
.L_x_5228:
[----:B------:R-:W-:Y:S05]  /*2c300*/  BSYNC B1 ;  /* 0x0000000000017941 */ /* 0x000fea0003800000 */
.L_x_5227:
[----:B------:R-:W-:Y:S01]  /*2c310*/  IADD3 R3, R3, -0x7f, RZ ;  /* 0xffffff8103037810 */ /* 0x000fe20007ffe0ff */
[----:B------:R-:W-:Y:S01]  /*2c320*/  BSSY B1, `(.L_x_5233) ;  /* 0x000001b000017945 */ /* 0x000fe20003800000 */
[----:B------:R-:W-:-:S03]  /*2c330*/  IADD3 R6, R6, -0x7f, RZ ;  /* 0xffffff8106067810 */ /* 0x000fc60007ffe0ff */
[----:B------:R-:W-:Y:S01]  /*2c340*/  IMAD R32, R3, -0x800000, R27 ;  /* 0xff80000003207824 */ /* 0x000fe200078e021b */
[----:B------:R-:W-:-:S03]  /*2c350*/  IADD3 R3, R6, -R3, RZ ;  /* 0x8000000306037210 */ /* 0x000fc60007ffe0ff */
[----:B------:R-:W0:Y:S01]  /*2c360*/  MUFU.RCP R0, R32 ;  /* 0x0000002000007308 */ /* 0x000e220000001000 */
[----:B------:R-:W-:-:S04]  /*2c370*/  FADD.FTZ R5, -R32, -RZ ;  /* 0x800000ff20057221 */ /* 0x000fc80000010100 */
[----:B0-----:R-:W-:-:S04]  /*2c380*/  FFMA R7, R0, R5, 1 ;  /* 0x3f80000000077423 */ /* 0x001fc80000000005 */
[----:B------:R-:W-:Y:S01]  /*2c390*/  FFMA R7, R0, R7, R0 ;  /* 0x0000000700077223 */ /* 0x000fe20000000000 */
[----:B------:R-:W-:-:S04]  /*2c3a0*/  IMAD R0, R6, -0x800000, R31 ;  /* 0xff80000006007824 */ /* 0x000fc800078e021f */
        /* <DEDUP_REMOVED lines=17> */
.L_x_5234:
[----:B------:R-:W-:-:S07]  /*2c4c0*/  LEA R0, R3, R0, 0x17 ;  /* 0x0000000003007211 */ /* 0x000fce00078eb8ff */
.L_x_5235:
[----:B------:R-:W-:Y:S05]  /*2c4d0*/  BSYNC B1 ;  /* 0x0000000000017941 */ /* 0x000fea0003800000 */
.L_x_5233:
[----:B------:R-:W-:Y:S05]  /*2c4e0*/  BRA `(.L_x_5236) ;  /* 0x0000000000207947 */ /* 0x000fea0003800000 */
.L_x_5232:
[----:B------:R-:W-:-:S04]  /*2c4f0*/  LOP3.LUT R0, R27, 0x80000000, R31, 0x48, !PT ;  /* 0x800000001b007812 */ /* 0x000fc800078e481f */
[----:B------:R-:W-:Y:S01]  /*2c500*/  LOP3.LUT R0, R0, 0x7f800000, RZ, 0xfc, !PT ;  /* 0x7f80000000007812 */ /* 0x000fe200078efcff */
[----:B------:R-:W-:Y:S06]  /*2c510*/  BRA `(.L_x_5236) ;  /* 0x0000000000147947 */ /* 0x000fec0003800000 */
.L_x_5231:
[----:B------:R-:W-:Y:S01]  /*2c520*/  LOP3.LUT R0, R27, 0x80000000, R31, 0x48, !PT ;  /* 0x800000001b007812 */ /* 0x000fe200078e481f */
[----:B------:R-:W-:Y:S06]  /*2c530*/  BRA `(.L_x_5236) ;  /* 0x00000000000c7947 */ /* 0x000fec0003800000 */
.L_x_5230:
[----:B------:R-:W0:Y:S01]  /*2c540*/  MUFU.RSQ R0, -QNAN ;  /* 0xffc0000000007908 */ /* 0x000e220000001400 */
[----:B------:R-:W-:Y:S05]  /*2c550*/  BRA `(.L_x_5236) ;  /* 0x0000000000047947 */ /* 0x000fea0003800000 */
.L_x_5229:
[----:B------:R-:W-:-:S07]  /*2c560*/  FADD.FTZ R0, R31, R27 ;  /* 0x0000001b1f007221 */ /* 0x000fce0000010000 */
.L_x_5236:
[----:B------:R-:W-:Y:S05]  /*2c570*/  BSYNC B0 ;  /* 0x0000000000007941 */ /* 0x000fea0003800000 */
.L_x_5226:
[----:B------:R-:W-:-:S06]  /*2c580*/  HFMA2.MMA R5, -RZ, RZ, 0, 0 ;  /* 0x00000000ff057435 */ /* 0x000fcc00000001ff */
[----:B0-----:R-:W-:Y:S05]  /*2c590*/  RET.REL.NODEC R4 `(_ZN2at6native29vectorized_elementwise_kernelILi2EZZZNS0_16asin_kernel_cudaERNS_18TensorIteratorBaseEENKUlvE_clEvENKUlvE1_clEvEUlN3c107complexINS6_4HalfEEEE_St5arrayIPcLm2EEEEviT0_T1_) ;  /* 0xfffffd3804987950 */ /* 0x001fea0003c3ffff */
.L_x_5237:
        /* <DEDUP_REMOVED lines=14> */
.L_x_20800:


//--------------------- .text._ZN2at6native29vectorized_elementwise_kernelILi4EZZZNS0_16asin_kernel_cudaERNS_18TensorIteratorBaseEENKUlvE_clEvENKUlvE1_clEvEUlN3c107complexINS6_4HalfEEEE_St5arrayIPcLm2EEEEviT0_T1_ --------------------------
	.section	.text._ZN2at6native29vectorized_elementwise_kernelILi4EZZZNS0_16asin_kernel_cudaERNS_18TensorIteratorBaseEENKUlvE_clEvENKUlvE1_clEvEUlN3c107complexINS6_4HalfEEEE_St5arrayIPcLm2EEEEviT0_T1_,"ax",@progbits
	.align	128
        .global         _ZN2at6native29vectorized_elementwise_kernelILi4EZZZNS0_16asin_kernel_cudaERNS_18TensorIteratorBaseEENKUlvE_clEvENKUlvE1_clEvEUlN3c107complexINS6_4HalfEEEE_St5arrayIPcLm2EEEEviT0_T1_
        .type           _ZN2at6native29vectorized_elementwise_kernelILi4EZZZNS0_16asin_kernel_cudaERNS_18TensorIteratorBaseEENKUlvE_clEvENKUlvE1_clEvEUlN3c107complexINS6_4HalfEEEE_St5arrayIPcLm2EEEEviT0_T1_,@function
        .size           _ZN2at6native29vectorized_elementwise_kernelILi4EZZZNS0_16asin_kernel_cudaERNS_18TensorIteratorBaseEENKUlvE_clEvENKUlvE1_clEvEUlN3c107complexINS6_4HalfEEEE_St5arrayIPcLm2EEEEviT0_T1_,(.L_x_20801 - _ZN2at6native29vectorized_elementwise_kernelILi4EZZZNS0_16asin_kernel_cudaERNS_18TensorIteratorBaseEENKUlvE_clEvENKUlvE1_clEvEUlN3c107complexINS6_4HalfEEEE_St5arrayIPcLm2EEEEviT0_T1_)
        .other          _ZN2at6native29vectorized_elementwise_kernelILi4EZZZNS0_16asin_kernel_cudaERNS_18TensorIteratorBaseEENKUlvE_clEvENKUlvE1_clEvEUlN3c107complexINS6_4HalfEEEE_St5arrayIPcLm2EEEEviT0_T1_,@"STO_CUDA_ENTRY STV_DEFAULT"
_ZN2at6native29vectorized_elementwise_kernelILi4EZZZNS0_16asin_kernel_cudaERNS_18TensorIteratorBaseEENKUlvE_clEvENKUlvE1_clEvEUlN3c107complexINS6_4HalfEEEE_St5arrayIPcLm2EEEEviT0_T1_:
.text._ZN2at6native29vectorized_elementwise_kernelILi4EZZZNS0_16asin_kernel_cudaERNS_18TensorIteratorBaseEENKUlvE_clEvENKUlvE1_clEvEUlN3c107complexINS6_4HalfEEEE_St5arrayIPcLm2EEEEviT0_T1_:
        /* <DEDUP_REMOVED lines=13> */
[----:B------:R0:W5:Y:S01]  /*00d0*/  LDG.E.128 R12, desc[UR4][R4.64+0x800] ;  /* 0x00080004040c7981 */ /* 0x000162000c1e1d00 */
[----:B------:R-:W-:Y:S01]  /*00e0*/  BSSY B2, `(.L_x_5239) ;  /* 0x00002b1000027945 */ /* 0x000fe20003800000 */
[--C-:B--2---:R-:W-:Y:S02]  /*00f0*/  HADD2.F32 R19, -RZ, R8.reuse.H1_H1 ;  /* 0x30000008ff137230 */ /* 0x104fe40000004100 */
[----:B------:R-:W-:-:S03]  /*0100*/  HADD2.F32 R20, -RZ, R8.H0_H0 ;  /* 0x20000008ff147230 */ /* 0x000fc60000004100 */
[----:B------:R-:W-:Y:S02]  /*0110*/  FSETP.GTU.FTZ.AND P0, PT, |R19|, +INF , PT ;  /* 0x7f8000001300780b */ /* 0x000fe40003f1c200 */
[C---:B------:R-:W-:Y:S01]  /*0120*/  FSETP.GTU.FTZ.AND P1, PT, |R20|.reuse, +INF , PT ;  /* 0x7f8000001400780b */ /* 0x040fe20003f3c200 */
[----:B------:R-:W-:-:S03]  /*0130*/  FADD.FTZ R22, |R20|, -RZ ;  /* 0x800000ff14167221 */ /* 0x000fc60000010200 */
[----:B------:R-:W-:-:S13]  /*0140*/  PLOP3.LUT P0, PT, P0, P1, PT, 0xa8, 0x0 ;  /* 0x000000000000781c */ /* 0x000fda0000703570 */
[----:B0-----:R-:W-:Y:S05]  /*0150*/  @P0 BRA `(.L_x_5240) ;  /* 0x00000028006c0947 */ /* 0x001fea0003800000 */
        /* <DEDUP_REMOVED lines=102> */
.L_x_5246:
        /* <DEDUP_REMOVED lines=10> */
.L_x_5248:
[----:B------:R-:W-:-:S04]  /*0860*/  FADD.FTZ R6, -R0, R5 ;  /* 0x0000000500067221 */ /* 0x000fc80000010100 */
[----:B------:R-:W-:-:S07]  /*0870*/  FMUL.FTZ R6, R6, 0.5 ;  /* 0x3f00000006067820 */ /* 0x000fce0000410000 */
.L_x_5249:
[----:B------:R-:W-:Y:S05]  /*0880*/  BSYNC B1 ;  /* 0x0000000000017941 */ /* 0x000fea0003800000 */
.L_x_5247:
        /* <DEDUP_REMOVED lines=11> */
.L_x_5251:
[----:B------:R-:W-:-:S04]  /*0940*/  FADD.FTZ R7, R4, -R7 ;  /* 0x8000000704077221 */ /* 0x000fc80000010000 */
[----:B------:R-:W-:-:S07]  /*0950*/  FMUL.FTZ R7, R7, 0.5 ;  /* 0x3f00000007077820 */ /* 0x000fce0000410000 */
.L_x_5252:
[----:B------:R-:W-:Y:S05]  /*0960*/  BSYNC B1 ;  /* 0x0000000000017941 */ /* 0x000fea0003800000 */
.L_x_5250:
        /* <DEDUP_REMOVED lines=35> */
.L_x_5245:
[----:B------:R0:W1:Y:S02]  /*0ba0*/  MUFU.SQRT R24, R21 ;  /* 0x0000001500187308 */ /* 0x0000640000002000 */
.L_x_5244:
[----:B------:R-:W-:Y:S05]  /*0bb0*/  BSYNC B0 ;  /* 0x0000000000007941 */ /* 0x000fea0003800000 */
.L_x_5243:
        /* <DEDUP_REMOVED lines=35> */
.L_x_5256:
        /* <DEDUP_REMOVED lines=17> */
.L_x_5262:
[----:B------:R-:W-:-:S04]  /*0f00*/  FADD.FTZ R0, -R0, R5 ;  /* 0x0000000500007221 */ /* 0x000fc80000010100 */
[----:B------:R-:W-:-:S07]  /*0f10*/  FMUL.FTZ R0, R0, 0.5 ;  /* 0x3f00000000007820 */ /* 0x000fce0000410000 */
.L_x_5263:
[----:B------:R-:W-:Y:S05]  /*0f20*/  BSYNC B4 ;  /* 0x0000000000047941 */ /* 0x000fea0003800000 */
.L_x_5261:
        /* <DEDUP_REMOVED lines=10> */
.L_x_5265:
[----:B------:R-:W-:-:S04]  /*0fd0*/  FADD.FTZ R3, -R3, R4 ;  /* 0x0000000403037221 */ /* 0x000fc80000010100 */
[----:B------:R-:W-:-:S07]  /*0fe0*/  FMUL.FTZ R3, R3, 0.5 ;  /* 0x3f00000003037820 */ /* 0x000fce0000410000 */
.L_x_5266:
[----:B------:R-:W-:Y:S05]  /*0ff0*/  BSYNC B4 ;  /* 0x0000000000047941 */ /* 0x000fea0003800000 */
.L_x_5264:
[----:B------:R-:W-:Y:S01]  /*1000*/  FADD.FTZ R0, R3, R0 ;  /* 0x0000000003007221 */ /* 0x000fe20000010000 */
[----:B------:R-:W-:-:S04]  /*1010*/  FADD.FTZ R23, R22, R23 ;  /* 0x0000001716177221 */ /* 0x000fc80000010000 */
[----:B------:R-:W-:-:S06]  /*1020*/  FMUL.FTZ R23, R23, R0 ;  /* 0x0000000017177220 */ /* 0x000fcc0000410000 */
[----:B------:R-:W2:Y:S01]  /*1030*/  MUFU.SQRT R23, R23 ;  /* 0x0000001700177308 */ /* 0x000ea20000002000 */
[----:B------:R-:W-:Y:S05]  /*1040*/  BRA `(.L_x_5267) ;  /* 0x0000000000487947 */ /* 0x000fea0003800000 */
.L_x_5260:
        /* <DEDUP_REMOVED lines=12> */
.L_x_5259:
[----:B------:R-:W-:Y:S01]  /*1110*/  FADD.FTZ R0, R23, 1 ;  /* 0x3f80000017007421 */ /* 0x000fe20000010000 */
[----:B0-----:R-:W-:Y:S01]  /*1120*/  MUFU.SQRT R21, R21 ;  /* 0x0000001500157308 */ /* 0x001fe20000002000 */
[----:B------:R-:W-:Y:S02]  /*1130*/  MOV R22, 0x3f800000 ;  /* 0x3f80000000167802 */ /* 0x000fe40000000f00 */
[----:B------:R-:W-:-:S06]  /*1140*/  FMUL.FTZ R0, R0, 0.5 ;  /* 0x3f00000000007820 */ /* 0x000fcc0000410000 */
[----:B------:R-:W0:Y:S02]  /*1150*/  MUFU.SQRT R0, R0 ;  /* 0x0000000000007308 */ /* 0x000e240000002000 */
[----:B0-----:R-:W-:-:S07]  /*1160*/  FMUL.FTZ R23, R21, R0 ;  /* 0x0000000015177220 */ /* 0x001fce0000410000 */
.L_x_5267:
[----:B------:R-:W-:Y:S05]  /*1170*/  BSYNC B1 ;  /* 0x0000000000017941 */ /* 0x000fea0003800000 */
.L_x_5258:
[----:B------:R-:W-:Y:S05]  /*1180*/  BRA `(.L_x_5268) ;  /* 0x0000000000087947 */ /* 0x000fea0003800000 */
.L_x_5255:
[----:B------:R-:W-:Y:S01]  /*1190*/  FMUL.FTZ R23, R23, 16777216 ;  /* 0x4b80000017177820 */ /* 0x000fe20000410000 */
[----:B------:R-:W-:-:S07]  /*11a0*/  FMUL.FTZ R22, R22, 16777216 ;  /* 0x4b80000016167820 */ /* 0x000fce0000410000 */
.L_x_5268:
[----:B------:R-:W-:Y:S05]  /*11b0*/  BSYNC B0 ;  /* 0x0000000000007941 */ /* 0x000fea0003800000 */
.L_x_5254:
        /* <DEDUP_REMOVED lines=15> */
[----:B01---5:R-:W-:Y:S05]  /*12b0*/  CALL.REL.NOINC `($__internal_5_$__cuda_sm3x_div_rn_ftz_f32_slowpath) ;  /* 0x000002ac00747944 */ /* 0x023fea0003c00000 */
.L_x_5270:
[----:B------:R-:W-:Y:S05]  /*12c0*/  BSYNC B4 ;  /* 0x0000000000047941 */ /* 0x000fea0003800000 */
.L_x_5269:
        /* <DEDUP_REMOVED lines=18> */
.L_x_5272:
[----:B------:R-:W-:Y:S02]  /*13f0*/  ISETP.GE.AND P0, PT, R23, RZ, PT ;  /* 0x000000ff1700720c */ /* 0x000fe40003f06270 */
[----:B------:R-:W-:-:S11]  /*1400*/  MOV R3, 0x3fd774eb ;  /* 0x3fd774eb00037802 */ /* 0x000fd60000000f00 */
[----:B------:R-:W-:-:S04]  /*1410*/  @P0 FFMA.FTZ R0, R3, 0.93318945169448852539, -R0 ;  /* 0x3f6ee58103000823 */ /* 0x000fc80000010800 */
[----:B------:R-:W-:-:S07]  /*1420*/  @!P0 FFMA.FTZ R0, R3, 0.93318945169448852539, R0 ;  /* 0x3f6ee58103008823 */ /* 0x000fce0000010000 */
.L_x_5273:
[----:B------:R-:W-:Y:S05]  /*1430*/  BSYNC B0 ;  /* 0x0000000000007941 */ /* 0x000fea0003800000 */
.L_x_5271:
        /* <DEDUP_REMOVED lines=10> */
.L_x_5257:
[----:B------:R-:W-:Y:S05]  /*14e0*/  BSYNC B3 ;  /* 0x0000000000037941 */ /* 0x000fea0003800000 */
.L_x_5253:
[----:B------:R-:W-:Y:S02]  /*14f0*/  LOP3.LUT R20, R3, 0x80000000, R20, 0xb8, !PT ;  /* 0x8000000003147812 */ /* 0x000fe400078eb814 */
[----:B-1----:R-:W-:Y:S01]  /*1500*/  LOP3.LUT R19, R24, 0x80000000, R19, 0xb8, !PT ;  /* 0x8000000018137812 */ /* 0x002fe200078eb813 */
[----:B------:R-:W-:Y:S06]  /*1510*/  BRA `(.L_x_5242) ;  /* 0x0000001400b47947 */ /* 0x000fec0003800000 */
.L_x_5241:
        /* <DEDUP_REMOVED lines=28> */
[----:B-----5:R-:W-:Y:S05]  /*16e0*/  CALL.REL.NOINC `($__internal_5_$__cuda_sm3x_div_rn_ftz_f32_slowpath) ;  /* 0x000002a800687944 */ /* 0x020fea0003c00000 */
.L_x_5279:
[----:B------:R-:W-:Y:S05]  /*16f0*/  BSYNC B4 ;  /* 0x0000000000047941 */ /* 0x000fea0003800000 */
.L_x_5278:
        /* <DEDUP_REMOVED lines=18> */
.L_x_5281:
[----:B------:R-:W-:Y:S02]  /*1820*/  ISETP.GE.AND P0, PT, R23, RZ, PT ;  /* 0x000000ff1700720c */ /* 0x000fe40003f06270 */
[----:B------:R-:W-:-:S11]  /*1830*/  MOV R3, 0x3fd774eb ;  /* 0x3fd774eb00037802 */ /* 0x000fd60000000f00 */
[----:B------:R-:W-:-:S04]  /*1840*/  @P0 FFMA.FTZ R0, R3, 0.93318945169448852539, -R0 ;  /* 0x3f6ee58103000823 */ /* 0x000fc80000010800 */
[----:B------:R-:W-:-:S07]  /*1850*/  @!P0 FFMA.FTZ R0, R3, 0.93318945169448852539, R0 ;  /* 0x3f6ee58103008823 */ /* 0x000fce0000010000 */
.L_x_5282:
[----:B------:R-:W-:Y:S05]  /*1860*/  BSYNC B0 ;  /* 0x0000000000007941 */ /* 0x000fea0003800000 */
.L_x_5280:
[C---:B------:R-:W-:Y:S01]  /*1870*/  FSETP.NEU.FTZ.AND P0, PT, |R23|.reuse, |R22|, PT ;  /* 0x400000161700720b */ /* 0x040fe20003f1d200 */
        /* <DEDUP_REMOVED lines=12> */
.L_x_5277:
        /* <DEDUP_REMOVED lines=10> */
[----:B-----5:R-:W-:Y:S05]  /*19e0*/  CALL.REL.NOINC `($__internal_5_$__cuda_sm3x_div_rn_ftz_f32_slowpath) ;  /* 0x000002a400a87944 */ /* 0x020fea0003c00000 */
.L_x_5285:
[----:B------:R-:W-:Y:S05]  /*19f0*/  BSYNC B4 ;  /* 0x0000000000047941 */ /* 0x000fea0003800000 */
.L_x_5284:
        /* <DEDUP_REMOVED lines=18> */
.L_x_5287:
[----:B------:R-:W-:Y:S02]  /*1b20*/  ISETP.GE.AND P0, PT, R23, RZ, PT ;  /* 0x000000ff1700720c */ /* 0x000fe40003f06270 */
[----:B------:R-:W-:-:S11]  /*1b30*/  MOV R3, 0x3fd774eb ;  /* 0x3fd774eb00037802 */ /* 0x000fd60000000f00 */
[----:B------:R-:W-:-:S04]  /*1b40*/  @P0 FFMA.FTZ R0, R3, 0.93318945169448852539, -R0 ;  /* 0x3f6ee58103000823 */ /* 0x000fc80000010800 */
[----:B------:R-:W-:-:S07]  /*1b50*/  @!P0 FFMA.FTZ R0, R3, 0.93318945169448852539, R0 ;  /* 0x3f6ee58103008823 */ /* 0x000fce0000010000 */
.L_x_5288:
[----:B------:R-:W-:Y:S05]  /*1b60*/  BSYNC B0 ;  /* 0x0000000000007941 */ /* 0x000fea0003800000 */
.L_x_5286:
        /* <DEDUP_REMOVED lines=27> */
.L_x_5276:
        /* <DEDUP_REMOVED lines=30> */
[----:B------:R-:W-:-:S07]  /*1f00*/  MOV R4, 0x1f20 ;  /* 0x00001f2000047802 */ /* 0x000fce0000000f00 */
[----:B-----5:R-:W-:Y:S05]  /*1f10*/  CALL.REL.NOINC `($__internal_5_$__cuda_sm3x_div_rn_ftz_f32_slowpath) ;  /* 0x000002a0005c7944 */ /* 0x020fea0003c00000 */
.L_x_5290:
[----:B------:R-:W-:Y:S05]  /*1f20*/  BSYNC B4 ;  /* 0x0000000000047941 */ /* 0x000fea0003800000 */
.L_x_5289:
        /* <DEDUP_REMOVED lines=18> */
.L_x_5292:
[----:B------:R-:W-:Y:S02]  /*2050*/  ISETP.GE.AND P0, PT, R23, RZ, PT ;  /* 0x000000ff1700720c */ /* 0x000fe40003f06270 */
[----:B------:R-:W-:-:S11]  /*2060*/  MOV R3, 0x3fd774eb ;  /* 0x3fd774eb00037802 */ /* 0x000fd60000000f00 */
[----:B------:R-:W-:-:S04]  /*2070*/  @P0 FFMA.FTZ R0, R3, 0.93318945169448852539, -R0 ;  /* 0x3f6ee58103000823 */ /* 0x000fc80000010800 */
[----:B------:R-:W-:-:S07]  /*2080*/  @!P0 FFMA.FTZ R0, R3, 0.93318945169448852539, R0 ;  /* 0x3f6ee58103008823 */ /* 0x000fce0000010000 */
.L_x_5293:
[----:B------:R-:W-:Y:S05]  /*2090*/  BSYNC B0 ;  /* 0x0000000000007941 */ /* 0x000fea0003800000 */
.L_x_5291:
        /* <DEDUP_REMOVED lines=11> */
.L_x_5275:
        /* <DEDUP_REMOVED lines=22> */
.L_x_5297:
[----:B------:R-:W-:Y:S05]  /*22b0*/  BSYNC B4 ;  /* 0x0000000000047941 */ /* 0x000fea0003800000 */
.L_x_5296:
        /* <DEDUP_REMOVED lines=24> */
.L_x_5295:
        /* <DEDUP_REMOVED lines=11> */
.L_x_5299:
[----:B------:R-:W-:Y:S05]  /*24f0*/  BSYNC B4 ;  /* 0x0000000000047941 */ /* 0x000fea0003800000 */
.L_x_5298:
        /* <DEDUP_REMOVED lines=9> */
[----:B------:R-:W-:Y:S01]  /*2590*/  @!P6 MOV R17, 0x3fd774eb ;  /* 0x3fd774eb0011e802 */ /* 0x000fe20000000f00 */
[-C--:B------:R-:W-:Y:S01]  /*25a0*/  FMUL.FTZ R7, R21, R8.reuse ;  /* 0x0000000815077220 */ /* 0x080fe20000410000 */
[----:B------:R-:W-:Y:S01]  /*25b0*/  FMUL.FTZ R8, R5, R8 ;  /* 0x0000000805087220 */ /* 0x000fe20000410000 */
[----:B------:R-:W-:Y:S01]  /*25c0*/  FFMA.FTZ R4, R3, R4, 0.042200751602649688721 ;  /* 0x3d2cdab203047423 */ /* 0x000fe20000010004 */
[----:B------:R-:W-:Y:S01]  /*25d0*/  FSETP.NEU.FTZ.AND P1, PT, R30, RZ, PT ;  /* 0x000000ff1e00720b */ /* 0x000fe20003f3d000 */
[----:B------:R-:W-:-:S02]  /*25e0*/  FMUL.FTZ R7, R7, R7 ;  /* 0x0000000707077220 */ /* 0x000fc40000410000 */
        /* <DEDUP_REMOVED lines=10> */
[----:B------:R-:W-:Y:S02]  /*2690*/  FFMA.FTZ R0, R3, R0, R0 ;  /* 0x0000000003007223 */ /* 0x000fe40000010000 */
[----:B------:R-:W-:Y:S02]  /*26a0*/  FSEL R5, R5, +INF , P0 ;  /* 0x7f80000005057808 */ /* 0x000fe40000000000 */
[----:B------:R-:W-:Y:S01]  /*26b0*/  @!P6 FFMA.FTZ R0, R17, 0.93318945169448852539, -R0 ;  /* 0x3f6ee5811100e823 */ /* 0x000fe20000010800 */
[C---:B------:R-:W-:Y:S01]  /*26c0*/  FSETP.NEU.FTZ.AND P0, PT, |R19|.reuse, R22, PT ;  /* 0x000000161300720b */ /* 0x040fe20003f1d200 */
[----:B------:R-:W-:-:S02]  /*26d0*/  FADD.FTZ R22, |R19|, R22 ;  /* 0x0000001613167221 */ /* 0x000fc40000010200 */
        /* <DEDUP_REMOVED lines=8> */
.L_x_5294:
        /* <DEDUP_REMOVED lines=32> */
.L_x_5301:
[----:B------:R-:W-:Y:S05]  /*2960*/  BSYNC B4 ;  /* 0x0000000000047941 */ /* 0x000fea0003800000 */
.L_x_5300:
        /* <DEDUP_REMOVED lines=21> */
.L_x_5283:
[----:B------:R-:W-:Y:S05]  /*2ac0*/  BSYNC B3 ;  /* 0x0000000000037941 */ /* 0x000fea0003800000 */
.L_x_5274:
[----:B------:R-:W-:Y:S01]  /*2ad0*/  FADD.FTZ R0, R21, 0.69314718246459960938 ;  /* 0x3f31721815007421 */ /* 0x000fe20000010000 */
[----:B------:R-:W-:-:S04]  /*2ae0*/  LOP3.LUT R20, R3, 0x80000000, R20, 0xb8, !PT ;  /* 0x8000000003147812 */ /* 0x000fc800078eb814 */
[----:B------:R-:W-:Y:S01]  /*2af0*/  LOP3.LUT R19, R0, 0x80000000, R19, 0xb8, !PT ;  /* 0x8000000000137812 */ /* 0x000fe200078eb813 */
[----:B------:R-:W-:Y:S06]  /*2b00*/  BRA `(.L_x_5242) ;  /* 0x0000000000387947 */ /* 0x000fec0003800000 */
.L_x_5240:
        /* <DEDUP_REMOVED lines=14> */
.L_x_5242:
[----:B------:R-:W-:Y:S05]  /*2bf0*/  BSYNC B2 ;  /* 0x0000000000027941 */ /* 0x000fea0003800000 */
.L_x_5239:
[----:B------:R-:W-:Y:S05]  /*2c00*/  WARPSYNC.ALL ;  /* 0x0000000000007948 */ /* 0x000fea0003800000 */
[--C-:B------:R-:W-:Y:S01]  /*2c10*/  HADD2.F32 R24, -RZ, R9.reuse.H1_H1 ;  /* 0x30000009ff187230 */ /* 0x100fe20000004100 */
[----:B------:R-:W-:Y:S01]  /*2c20*/  BSSY B2, `(.L_x_5302) ;  /* 0x00002b1000027945 */ /* 0x000fe20003800000 */
[----:B------:R-:W-:-:S03]  /*2c30*/  HADD2.F32 R22, -RZ, R9.H0_H0 ;  /* 0x20000009ff167230 */ /* 0x000fc60000004100 */
        /* <DEDUP_REMOVED lines=25> */
[----:B0-----:R-:W-:Y:S02]  /*2dd0*/  VIMNMX R21, R5, R8, !PT ;  /* 0x0000000805157248 */ /* 0x001fe40007fe0100 */
        /* <DEDUP_REMOVED lines=82> */
.L_x_5309:
        /* <DEDUP_REMOVED lines=10> */
.L_x_5311:
[----:B------:R-:W-:-:S04]  /*33a0*/  FADD.FTZ R6, -R0, R5 ;  /* 0x0000000500067221 */ /* 0x000fc80000010100 */
[----:B------:R-:W-:-:S07]  /*33b0*/  FMUL.FTZ R6, R6, 0.5 ;  /* 0x3f00000006067820 */ /* 0x000fce0000410000 */
.L_x_5312:
[----:B------:R-:W-:Y:S05]  /*33c0*/  BSYNC B1 ;  /* 0x0000000000017941 */ /* 0x000fea0003800000 */
.L_x_5310:
        /* <DEDUP_REMOVED lines=11> */
.L_x_5314:
[----:B------:R-:W-:-:S04]  /*3480*/  FADD.FTZ R7, R4, -R7 ;  /* 0x8000000704077221 */ /* 0x000fc80000010000 */
[----:B------:R-:W-:-:S07]  /*3490*/  FMUL.FTZ R7, R7, 0.5 ;  /* 0x3f00000007077820 */ /* 0x000fce0000410000 */
.L_x_5315:
[----:B------:R-:W-:Y:S05]  /*34a0*/  BSYNC B1 ;  /* 0x0000000000017941 */ /* 0x000fea0003800000 */
.L_x_5313:
        /* <DEDUP_REMOVED lines=35> */
.L_x_5308:
[----:B------:R0:W1:Y:S02]  /*36e0*/  MUFU.SQRT R28, R26 ;  /* 0x0000001a001c7308 */ /* 0x0000640000002000 */
.L_x_5307:
[----:B------:R-:W-:Y:S05]  /*36f0*/  BSYNC B0 ;  /* 0x0000000000007941 */ /* 0x000fea0003800000 */
.L_x_5306:
        /* <DEDUP_REMOVED lines=35> */
.L_x_5319:
        /* <DEDUP_REMOVED lines=17> */
.L_x_5325:
[----:B------:R-:W-:-:S04]  /*3a40*/  FADD.FTZ R0, -R0, R5 ;  /* 0x0000000500007221 */ /* 0x000fc80000010100 */
[----:B------:R-:W-:-:S07]  /*3a50*/  FMUL.FTZ R0, R0, 0.5 ;  /* 0x3f00000000007820 */ /* 0x000fce0000410000 */
.L_x_5326:
[----:B------:R-:W-:Y:S05]  /*3a60*/  BSYNC B4 ;  /* 0x0000000000047941 */ /* 0x000fea0003800000 */
.L_x_5324:
        /* <DEDUP_REMOVED lines=10> */
.L_x_5328:
[----:B------:R-:W-:-:S04]  /*3b10*/  FADD.FTZ R3, -R3, R4 ;  /* 0x0000000403037221 */ /* 0x000fc80000010100 */
[----:B------:R-:W-:-:S07]  /*3b20*/  FMUL.FTZ R3, R3, 0.5 ;  /* 0x3f00000003037820 */ /* 0x000fce0000410000 */
.L_x_5329:
[----:B------:R-:W-:Y:S05]  /*3b30*/  BSYNC B4 ;  /* 0x0000000000047941 */ /* 0x000fea0003800000 */
.L_x_5327:
[----:B------:R-:W-:Y:S01]  /*3b40*/  FADD.FTZ R3, R3, R0 ;  /* 0x0000000003037221 */ /* 0x000fe20000010000 */
[----:B------:R-:W-:-:S04]  /*3b50*/  FADD.FTZ R32, R23, R32 ;  /* 0x0000002017207221 */ /* 0x000fc80000010000 */
[----:B------:R-:W-:-:S06]  /*3b60*/  FMUL.FTZ R32, R32, R3 ;  /* 0x0000000320207220 */ /* 0x000fcc0000410000 */
[----:B------:R-:W2:Y:S01]  /*3b70*/  MUFU.SQRT R32, R32 ;  /* 0x0000002000207308 */ /* 0x000ea20000002000 */
[----:B------:R-:W-:Y:S05]  /*3b80*/  BRA `(.L_x_5330) ;  /* 0x0000000000487947 */ /* 0x000fea0003800000 */
.L_x_5323:
        /* <DEDUP_REMOVED lines=12> */
.L_x_5322:
[----:B------:R-:W-:Y:S01]  /*3c50*/  FADD.FTZ R0, R32, 1 ;  /* 0x3f80000020007421 */ /* 0x000fe20000010000 */
[----:B------:R-:W-:Y:S01]  /*3c60*/  MUFU.SQRT R3, R26 ;  /* 0x0000001a00037308 */ /* 0x000fe20000002000 */
[----:B------:R-:W-:Y:S02]  /*3c70*/  MOV R23, 0x3f800000 ;  /* 0x3f80000000177802 */ /* 0x000fe40000000f00 */
[----:B------:R-:W-:-:S06]  /*3c80*/  FMUL.FTZ R0, R0, 0.5 ;  /* 0x3f00000000007820 */ /* 0x000fcc0000410000 */
[----:B------:R-:W2:Y:S02]  /*3c90*/  MUFU.SQRT R0, R0 ;  /* 0x0000000000007308 */ /* 0x000ea40000002000 */
[----:B--2---:R-:W-:-:S07]  /*3ca0*/  FMUL.FTZ R32, R3, R0 ;  /* 0x0000000003207220 */ /* 0x004fce0000410000 */
.L_x_5330:
[----:B------:R-:W-:Y:S05]  /*3cb0*/  BSYNC B1 ;  /* 0x0000000000017941 */ /* 0x000fea0003800000 */
.L_x_5321:
[----:B------:R-:W-:Y:S05]  /*3cc0*/  BRA `(.L_x_5331) ;  /* 0x0000000000087947 */ /* 0x000fea0003800000 */
.L_x_5318:
[----:B------:R-:W-:Y:S01]  /*3cd0*/  FMUL.FTZ R32, R32, 16777216 ;  /* 0x4b80000020207820 */ /* 0x000fe20000410000 */
[----:B------:R-:W-:-:S07]  /*3ce0*/  FMUL.FTZ R23, R23, 16777216 ;  /* 0x4b80000017177820 */ /* 0x000fce0000410000 */
.L_x_5331:
[----:B------:R-:W-:Y:S05]  /*3cf0*/  BSYNC B0 ;  /* 0x0000000000007941 */ /* 0x000fea0003800000 */
.L_x_5317:
        /* <DEDUP_REMOVED lines=16> */
.L_x_5333:
[----:B------:R-:W-:Y:S05]  /*3e00*/  BSYNC B4 ;  /* 0x0000000000047941 */ /* 0x000fea0003800000 */
.L_x_5332:
        /* <DEDUP_REMOVED lines=18> */
.L_x_5335:
[----:B------:R-:W-:Y:S02]  /*3f30*/  ISETP.GE.AND P0, PT, R32, RZ, PT ;  /* 0x000000ff2000720c */ /* 0x000fe40003f06270 */
[----:B------:R-:W-:-:S11]  /*3f40*/  MOV R3, 0x3fd774eb ;  /* 0x3fd774eb00037802 */ /* 0x000fd60000000f00 */
[----:B------:R-:W-:-:S04]  /*3f50*/  @P0 FFMA.FTZ R0, R3, 0.93318945169448852539, -R0 ;  /* 0x3f6ee58103000823 */ /* 0x000fc80000010800 */
[----:B------:R-:W-:-:S07]  /*3f60*/  @!P0 FFMA.FTZ R0, R3, 0.93318945169448852539, R0 ;  /* 0x3f6ee58103008823 */ /* 0x000fce0000010000 */
.L_x_5336:
[----:B------:R-:W-:Y:S05]  /*3f70*/  BSYNC B0 ;  /* 0x0000000000007941 */ /* 0x000fea0003800000 */
.L_x_5334:
        /* <DEDUP_REMOVED lines=10> */
.L_x_5320:
[----:B------:R-:W-:Y:S05]  /*4020*/  BSYNC B3 ;  /* 0x0000000000037941 */ /* 0x000fea0003800000 */
.L_x_5316:
[----:B------:R-:W-:Y:S02]  /*4030*/  LOP3.LUT R22, R3, 0x80000000, R22, 0xb8, !PT ;  /* 0x8000000003167812 */ /* 0x000fe400078eb816 */
[----:B-1----:R-:W-:Y:S01]  /*4040*/  LOP3.LUT R9, R28, 0x80000000, R9, 0xb8, !PT ;  /* 0x800000001c097812 */ /* 0x002fe200078eb809 */
[----:B------:R-:W-:Y:S06]  /*4050*/  BRA `(.L_x_5305) ;  /* 0x0000001400b47947 */ /* 0x000fec0003800000 */
.L_x_5304:
[----:B------:R-:W-:Y:S01]  /*4060*/  ISETP.GT.AND P0, PT, R9, -0x1, PT ;  /* 0xffffffff0900780c */ /* 0x000fe20003f04270 */
[----:B------:R-:W-:-:S12]  /*4070*/  BSSY B3, `(.L_x_5337) ;  /* 0x0000159000037945 */ /* 0x000fd80003800000 */
[----:B------:R-:W-:Y:S05]  /*4080*/  @P0 BRA `(.L_x_5338) ;  /* 0x0000000c00000947 */ /* 0x000fea0003800000 */
[----:B------:R-:W-:Y:S01]  /*4090*/  FADD.FTZ R26, -R9, -RZ ;  /* 0x800000ff091a7221 */ /* 0x000fe20000010100 */
[----:B------:R-:W-:-:S03]  /*40a0*/  FADD.FTZ R23, -R22, -RZ ;  /* 0x800000ff16177221 */ /* 0x000fc60000010100 */
[C---:B------:R-:W-:Y:S01]  /*40b0*/  FADD.FTZ R24, |R26|.reuse, -RZ ;  /* 0x800000ff1a187221 */ /* 0x040fe20000010200 */
        /* <DEDUP_REMOVED lines=23> */
.L_x_5342:
[----:B------:R-:W-:Y:S05]  /*4230*/  BSYNC B4 ;  /* 0x0000000000047941 */ /* 0x000fea0003800000 */
.L_x_5341:
        /* <DEDUP_REMOVED lines=18> */
.L_x_5344:
[----:B------:R-:W-:Y:S02]  /*4360*/  ISETP.GE.AND P0, PT, R26, RZ, PT ;  /* 0x000000ff1a00720c */ /* 0x000fe40003f06270 */
[----:B------:R-:W-:-:S11]  /*4370*/  MOV R3, 0x3fd774eb ;  /* 0x3fd774eb00037802 */ /* 0x000fd60000000f00 */
[----:B------:R-:W-:-:S04]  /*4380*/  @P0 FFMA.FTZ R0, R3, 0.93318945169448852539, -R0 ;  /* 0x3f6ee58103000823 */ /* 0x000fc80000010800 */
[----:B------:R-:W-:-:S07]  /*4390*/  @!P0 FFMA.FTZ R0, R3, 0.93318945169448852539, R0 ;  /* 0x3f6ee58103008823 */ /* 0x000fce0000010000 */
.L_x_5345:
[----:B------:R-:W-:Y:S05]  /*43a0*/  BSYNC B0 ;  /* 0x0000000000007941 */ /* 0x000fea0003800000 */
.L_x_5343:
        /* <DEDUP_REMOVED lines=13> */
.L_x_5340:
        /* <DEDUP_REMOVED lines=11> */
.L_x_5348:
[----:B------:R-:W-:Y:S05]  /*4530*/  BSYNC B4 ;  /* 0x0000000000047941 */ /* 0x000fea0003800000 */
.L_x_5347:
        /* <DEDUP_REMOVED lines=18> */
.L_x_5350:
[----:B------:R-:W-:Y:S02]  /*4660*/  ISETP.GE.AND P0, PT, R26, RZ, PT ;  /* 0x000000ff1a00720c */ /* 0x000fe40003f06270 */
[----:B------:R-:W-:-:S11]  /*4670*/  MOV R3, 0x3fd774eb ;  /* 0x3fd774eb00037802 */ /* 0x000fd60000000f00 */
[----:B------:R-:W-:-:S04]  /*4680*/  @P0 FFMA.FTZ R0, R3, 0.93318945169448852539, -R0 ;  /* 0x3f6ee58103000823 */ /* 0x000fc80000010800 */
[----:B------:R-:W-:-:S07]  /*4690*/  @!P0 FFMA.FTZ R0, R3, 0.93318945169448852539, R0 ;  /* 0x3f6ee58103008823 */ /* 0x000fce0000010000 */
.L_x_5351:
[----:B------:R-:W-:Y:S05]  /*46a0*/  BSYNC B0 ;  /* 0x0000000000007941 */ /* 0x000fea0003800000 */
.L_x_5349:
        /* <DEDUP_REMOVED lines=27> */
.L_x_5339:
        /* <DEDUP_REMOVED lines=32> */
.L_x_5353:
[----:B------:R-:W-:Y:S05]  /*4a60*/  BSYNC B4 ;  /* 0x0000000000047941 */ /* 0x000fea0003800000 */
.L_x_5352:
        /* <DEDUP_REMOVED lines=18> */
.L_x_5355:
[----:B------:R-:W-:Y:S02]  /*4b90*/  ISETP.GE.AND P0, PT, R26, RZ, PT ;  /* 0x000000ff1a00720c */ /* 0x000fe40003f06270 */
[----:B------:R-:W-:-:S11]  /*4ba0*/  MOV R3, 0x3fd774eb ;  /* 0x3fd774eb00037802 */ /* 0x000fd60000000f00 */
[----:B------:R-:W-:-:S04]  /*4bb0*/  @P0 FFMA.FTZ R0, R3, 0.93318945169448852539, -R0 ;  /* 0x3f6ee58103000823 */ /* 0x000fc80000010800 */
[----:B------:R-:W-:-:S07]  /*4bc0*/  @!P0 FFMA.FTZ R0, R3, 0.93318945169448852539, R0 ;  /* 0x3f6ee58103008823 */ /* 0x000fce0000010000 */
.L_x_5356:
[----:B------:R-:W-:Y:S05]  /*4bd0*/  BSYNC B0 ;  /* 0x0000000000007941 */ /* 0x000fea0003800000 */
.L_x_5354:
        /* <DEDUP_REMOVED lines=11> */
.L_x_5338:
        /* <DEDUP_REMOVED lines=20> */
[----:B------:R-:W-:-:S07]  /*4dd0*/  MOV R4, 0x4df0 ;  /* 0x00004df000047802 */ /* 0x000fce0000000f00 */
[----:B0----5:R-:W-:Y:S05]  /*4de0*/  CALL.REL.NOINC `($__internal_5_$__cuda_sm3x_div_rn_ftz_f32_slowpath) ;  /* 0x0000027000a87944 */ /* 0x021fea0003c00000 */
.L_x_5360:
[----:B------:R-:W-:Y:S05]  /*4df0*/  BSYNC B4 ;  /* 0x0000000000047941 */ /* 0x000fea0003800000 */
.L_x_5359:
[----:B------:R-:W-:Y:S01]  /*4e00*/  MOV R4, 0x3b33710b ;  /* 0x3b33710b00047802 */ /* 0x000fe20000000f00 */
[----:B------:R-:W-:Y:S01]  /*4e10*/  FMUL.FTZ R3, R0, R0 ;  /* 0x0000000000037220 */ /* 0x000fe20000410000 */
[----:B------:R-:W-:Y:S01]  /*4e20*/  @!P6 MOV R5, 0x3fd774eb ;  /* 0x3fd774eb0005e802 */ /* 0x000fe20000000f00 */
[----:B------:R-:W0:Y:S01]  /*4e30*/  MUFU.LG2 R25, R25 ;  /* 0x0000001900197308 */ /* 0x000e220000000c00 */
[----:B------:R-:W-:Y:S01]  /*4e40*/  FSETP.NEU.FTZ.AND P0, PT, |R24|, R23, PT ;  /* 0x000000171800720b */ /* 0x000fe20003f1d200 */
[C---:B------:R-:W-:Y:S01]  /*4e50*/  FFMA.FTZ R4, R3.reuse, R4, -0.015681877732276916504 ;  /* 0xbc80774803047423 */ /* 0x040fe20000010004 */
        /* <DEDUP_REMOVED lines=18> */
.L_x_5358:
        /* <DEDUP_REMOVED lines=11> */
.L_x_5362:
[----:B------:R-:W-:Y:S05]  /*5030*/  BSYNC B4 ;  /* 0x0000000000047941 */ /* 0x000fea0003800000 */
.L_x_5361:
        /* <DEDUP_REMOVED lines=17> */
[----:B------:R-:W1:Y:S02]  /*5150*/  MUFU.SQRT R7, R8 ;  /* 0x0000000800077308 */ /* 0x000e640000002000 */
[----:B------:R-:W-:-:S04]  /*5160*/  FFMA.FTZ R4, R3, R4, -0.14207722246646881104 ;  /* 0xbe117cb103047423 */ /* 0x000fc80000010004 */
[----:B------:R-:W-:-:S04]  /*5170*/  FFMA.FTZ R4, R3, R4, 0.19993925094604492188 ;  /* 0x3e4cbce003047423 */ /* 0x000fc80000010004 */
[----:B------:R-:W-:-:S04]  /*5180*/  FFMA.FTZ R4, R3, R4, -0.33333197236061096191 ;  /* 0xbeaaaa7d03047423 */ /* 0x000fc80000010004 */
[----:B------:R-:W-:Y:S01]  /*5190*/  FMUL.FTZ R3, R3, R4 ;  /* 0x0000000403037220 */ /* 0x000fe20000410000 */
[----:B------:R-:W-:Y:S01]  /*51a0*/  FADD.FTZ R4, |R24|, R23 ;  /* 0x0000001718047221 */ /* 0x000fe20000010200 */
[----:B-1----:R-:W-:Y:S01]  /*51b0*/  @P0 FMUL.FTZ R5, R6, R7 ;  /* 0x0000000706050220 */ /* 0x002fe20000410000 */
[----:B------:R-:W-:Y:S01]  /*51c0*/  FSETP.NEU.FTZ.AND P0, PT, R26, +INF , PT ;  /* 0x7f8000001a00780b */ /* 0x000fe20003f1d000 */
[----:B------:R-:W-:Y:S01]  /*51d0*/  FFMA.FTZ R0, R3, R0, R0 ;  /* 0x0000000003007223 */ /* 0x000fe20000010000 */
[----:B------:R-:W-:Y:S02]  /*51e0*/  @!P6 MOV R7, 0x3fd774eb ;  /* 0x3fd774eb0007e802 */ /* 0x000fe40000000f00 */
        /* <DEDUP_REMOVED lines=11> */
.L_x_5357:
[----:B------:R-:W-:Y:S01]  /*52a0*/  FMUL.FTZ R0, R9, 0.36787945032119750977 ;  /* 0x3ebc5ab209007820 */ /* 0x000fe20000410000 */
[----:B------:R-:W-:Y:S01]  /*52b0*/  FMUL.FTZ R3, R22, 0.36787945032119750977 ;  /* 0x3ebc5ab216037820 */ /* 0x000fe20000410000 */
[----:B0-----:R-:W-:Y:S01]  /*52c0*/  HFMA2.MMA R21, -RZ, RZ, 1.875, 0 ;  /* 0x3f800000ff157435 */ /* 0x001fe200000001ff */
        /* <DEDUP_REMOVED lines=29> */
.L_x_5364:
[----:B------:R-:W-:Y:S05]  /*54a0*/  BSYNC B4 ;  /* 0x0000000000047941 */ /* 0x000fea0003800000 */
.L_x_5363:
        /* <DEDUP_REMOVED lines=21> */
.L_x_5346:
[----:B------:R-:W-:Y:S05]  /*5600*/  BSYNC B3 ;  /* 0x0000000000037941 */ /* 0x000fea0003800000 */
.L_x_5337:
[----:B------:R-:W-:Y:S01]  /*5610*/  FADD.FTZ R0, R21, 0.69314718246459960938 ;  /* 0x3f31721815007421 */ /* 0x000fe20000010000 */
[----:B------:R-:W-:-:S04]  /*5620*/  LOP3.LUT R22, R3, 0x80000000, R22, 0xb8, !PT ;  /* 0x8000000003167812 */ /* 0x000fc800078eb816 */
[----:B------:R-:W-:Y:S01]  /*5630*/  LOP3.LUT R9, R0, 0x80000000, R9, 0xb8, !PT ;  /* 0x8000000000097812 */ /* 0x000fe200078eb809 */
[----:B------:R-:W-:Y:S06]  /*5640*/  BRA `(.L_x_5305) ;  /* 0x0000000000387947 */ /* 0x000fec0003800000 */
.L_x_5303:
        /* <DEDUP_REMOVED lines=14> */
.L_x_5305:
[----:B------:R-:W-:Y:S05]  /*5730*/  BSYNC B2 ;  /* 0x0000000000027941 */ /* 0x000fea0003800000 */
.L_x_5302:
[----:B------:R-:W-:Y:S05]  /*5740*/  WARPSYNC.ALL ;  /* 0x0000000000007948 */ /* 0x000fea0003800000 */
[--C-:B0-----:R-:W-:Y:S01]  /*5750*/  HADD2.F32 R26, -RZ, R10.reuse.H1_H1 ;  /* 0x3000000aff1a7230 */ /* 0x101fe20000004100 */
        /* <DEDUP_REMOVED lines=110> */
.L_x_5372:
        /* <DEDUP_REMOVED lines=10> */
.L_x_5374:
[----:B------:R-:W-:-:S04]  /*5ee0*/  FADD.FTZ R6, -R0, R5 ;  /* 0x0000000500067221 */ /* 0x000fc80000010100 */
[----:B------:R-:W-:-:S07]  /*5ef0*/  FMUL.FTZ R6, R6, 0.5 ;  /* 0x3f00000006067820 */ /* 0x000fce0000410000 */
.L_x_5375:
[----:B------:R-:W-:Y:S05]  /*5f00*/  BSYNC B1 ;  /* 0x0000000000017941 */ /* 0x000fea0003800000 */
.L_x_5373:
        /* <DEDUP_REMOVED lines=11> */
.L_x_5377:
[----:B------:R-:W-:-:S04]  /*5fc0*/  FADD.FTZ R7, R4, -R7 ;  /* 0x8000000704077221 */ /* 0x000fc80000010000 */
[----:B------:R-:W-:-:S07]  /*5fd0*/  FMUL.FTZ R7, R7, 0.5 ;  /* 0x3f00000007077820 */ /* 0x000fce0000410000 */
.L_x_5378:
[----:B------:R-:W-:Y:S05]  /*5fe0*/  BSYNC B1 ;  /* 0x0000000000017941 */ /* 0x000fea0003800000 */
.L_x_5376:
        /* <DEDUP_REMOVED lines=35> */
.L_x_5371:
[----:B------:R0:W1:Y:S02]  /*6220*/  MUFU.SQRT R28, R10 ;  /* 0x0000000a001c7308 */ /* 0x0000640000002000 */
.L_x_5370:
[----:B------:R-:W-:Y:S05]  /*6230*/  BSYNC B0 ;  /* 0x0000000000007941 */ /* 0x000fea0003800000 */
.L_x_5369:
        /* <DEDUP_REMOVED lines=35> */
.L_x_5382:
        /* <DEDUP_REMOVED lines=17> */
.L_x_5388:
[----:B------:R-:W-:-:S04]  /*6580*/  FADD.FTZ R0, -R0, R5 ;  /* 0x0000000500007221 */ /* 0x000fc80000010100 */
[----:B------:R-:W-:-:S07]  /*6590*/  FMUL.FTZ R0, R0, 0.5 ;  /* 0x3f00000000007820 */ /* 0x000fce0000410000 */
.L_x_5389:
[----:B------:R-:W-:Y:S05]  /*65a0*/  BSYNC B4 ;  /* 0x0000000000047941 */ /* 0x000fea0003800000 */
.L_x_5387:
        /* <DEDUP_REMOVED lines=10> */
.L_x_5391:
[----:B------:R-:W-:-:S04]  /*6650*/  FADD.FTZ R3, -R3, R4 ;  /* 0x0000000403037221 */ /* 0x000fc80000010100 */
[----:B------:R-:W-:-:S07]  /*6660*/  FMUL.FTZ R3, R3, 0.5 ;  /* 0x3f00000003037820 */ /* 0x000fce0000410000 */
.L_x_5392:
[----:B------:R-:W-:Y:S05]  /*6670*/  BSYNC B4 ;  /* 0x0000000000047941 */ /* 0x000fea0003800000 */
.L_x_5390:
[----:B------:R-:W-:Y:S01]  /*6680*/  FADD.FTZ R3, R3, R0 ;  /* 0x0000000003037221 */ /* 0x000fe20000010000 */
[----:B------:R-:W-:-:S04]  /*6690*/  FADD.FTZ R32, R23, R32 ;  /* 0x0000002017207221 */ /* 0x000fc80000010000 */
[----:B------:R-:W-:-:S06]  /*66a0*/  FMUL.FTZ R32, R32, R3 ;  /* 0x0000000320207220 */ /* 0x000fcc0000410000 */
[----:B------:R-:W2:Y:S01]  /*66b0*/  MUFU.SQRT R32, R32 ;  /* 0x0000002000207308 */ /* 0x000ea20000002000 */
[----:B------:R-:W-:Y:S05]  /*66c0*/  BRA `(.L_x_5393) ;  /* 0x0000000000487947 */ /* 0x000fea0003800000 */
.L_x_5386:
        /* <DEDUP_REMOVED lines=12> */
.L_x_5385:
[----:B------:R-:W-:Y:S01]  /*6790*/  FADD.FTZ R0, R32, 1 ;  /* 0x3f80000020007421 */ /* 0x000fe20000010000 */
[----:B------:R-:W-:Y:S01]  /*67a0*/  MUFU.SQRT R3, R10 ;  /* 0x0000000a00037308 */ /* 0x000fe20000002000 */
[----:B------:R-:W-:Y:S02]  /*67b0*/  MOV R23, 0x3f800000 ;  /* 0x3f80000000177802 */ /* 0x000fe40000000f00 */
[----:B------:R-:W-:-:S06]  /*67c0*/  FMUL.FTZ R0, R0, 0.5 ;  /* 0x3f00000000007820 */ /* 0x000fcc0000410000 */
[----:B------:R-:W2:Y:S02]  /*67d0*/  MUFU.SQRT R0, R0 ;  /* 0x0000000000007308 */ /* 0x000ea40000002000 */
[----:B--2---:R-:W-:-:S07]  /*67e0*/  FMUL.FTZ R32, R3, R0 ;  /* 0x0000000003207220 */ /* 0x004fce0000410000 */
.L_x_5393:
[----:B------:R-:W-:Y:S05]  /*67f0*/  BSYNC B1 ;  /* 0x0000000000017941 */ /* 0x000fea0003800000 */
.L_x_5384:
[----:B------:R-:W-:Y:S05]  /*6800*/  BRA `(.L_x_5394) ;  /* 0x0000000000087947 */ /* 0x000fea0003800000 */
.L_x_5381:
[----:B------:R-:W-:Y:S01]  /*6810*/  FMUL.FTZ R32, R32, 16777216 ;  /* 0x4b80000020207820 */ /* 0x000fe20000410000 */
[----:B------:R-:W-:-:S07]  /*6820*/  FMUL.FTZ R23, R23, 16777216 ;  /* 0x4b80000017177820 */ /* 0x000fce0000410000 */
.L_x_5394:
[----:B------:R-:W-:Y:S05]  /*6830*/  BSYNC B0 ;  /* 0x0000000000007941 */ /* 0x000fea0003800000 */
.L_x_5380:
        /* <DEDUP_REMOVED lines=16> */
.L_x_5396:
[----:B------:R-:W-:Y:S05]  /*6940*/  BSYNC B4 ;  /* 0x0000000000047941 */ /* 0x000fea0003800000 */
.L_x_5395:
        /* <DEDUP_REMOVED lines=18> */
.L_x_5398:
[----:B------:R-:W-:Y:S02]  /*6a70*/  ISETP.GE.AND P0, PT, R32, RZ, PT ;  /* 0x000000ff2000720c */ /* 0x000fe40003f06270 */
[----:B------:R-:W-:-:S11]  /*6a80*/  MOV R3, 0x3fd774eb ;  /* 0x3fd774eb00037802 */ /* 0x000fd60000000f00 */
[----:B------:R-:W-:-:S04]  /*6a90*/  @P0 FFMA.FTZ R0, R3, 0.93318945169448852539, -R0 ;  /* 0x3f6ee58103000823 */ /* 0x000fc80000010800 */
[----:B------:R-:W-:-:S07]  /*6aa0*/  @!P0 FFMA.FTZ R0, R3, 0.93318945169448852539, R0 ;  /* 0x3f6ee58103008823 */ /* 0x000fce0000010000 */
.L_x_5399:
[----:B------:R-:W-:Y:S05]  /*6ab0*/  BSYNC B0 ;  /* 0x0000000000007941 */ /* 0x000fea0003800000 */
.L_x_5397:
        /* <DEDUP_REMOVED lines=10> */
.L_x_5383:
[----:B------:R-:W-:Y:S05]  /*6b60*/  BSYNC B3 ;  /* 0x0000000000037941 */ /* 0x000fea0003800000 */
.L_x_5379:
[----:B------:R-:W-:Y:S02]  /*6b70*/  LOP3.LUT R24, R3, 0x80000000, R24, 0xb8, !PT ;  /* 0x8000000003187812 */ /* 0x000fe400078eb818 */
[----:B-1----:R-:W-:Y:S01]  /*6b80*/  LOP3.LUT R21, R28, 0x80000000, R21, 0xb8, !PT ;  /* 0x800000001c157812 */ /* 0x002fe200078eb815 */
[----:B------:R-:W-:Y:S06]  /*6b90*/  BRA `(.L_x_5368) ;  /* 0x0000001400b47947 */ /* 0x000fec0003800000 */
.L_x_5367:
        /* <DEDUP_REMOVED lines=29> */
.L_x_5405:
[----:B------:R-:W-:Y:S05]  /*6d70*/  BSYNC B4 ;  /* 0x0000000000047941 */ /* 0x000fea0003800000 */
.L_x_5404:
        /* <DEDUP_REMOVED lines=18> */
.L_x_5407:
[----:B------:R-:W-:Y:S02]  /*6ea0*/  ISETP.GE.AND P0, PT, R26, RZ, PT ;  /* 0x000000ff1a00720c */ /* 0x000fe40003f06270 */
[----:B------:R-:W-:-:S11]  /*6eb0*/  MOV R3, 0x3fd774eb ;  /* 0x3fd774eb00037802 */ /* 0x000fd60000000f00 */
[----:B------:R-:W-:-:S04]  /*6ec0*/  @P0 FFMA.FTZ R0, R3, 0.93318945169448852539, -R0 ;  /* 0x3f6ee58103000823 */ /* 0x000fc80000010800 */
[----:B------:R-:W-:-:S07]  /*6ed0*/  @!P0 FFMA.FTZ R0, R3, 0.93318945169448852539, R0 ;  /* 0x3f6ee58103008823 */ /* 0x000fce0000010000 */
.L_x_5408:
[----:B------:R-:W-:Y:S05]  /*6ee0*/  BSYNC B0 ;  /* 0x0000000000007941 */ /* 0x000fea0003800000 */
.L_x_5406:
        /* <DEDUP_REMOVED lines=13> */
.L_x_5403:
        /* <DEDUP_REMOVED lines=11> */
.L_x_5411:
[----:B------:R-:W-:Y:S05]  /*7070*/  BSYNC B4 ;  /* 0x0000000000047941 */ /* 0x000fea0003800000 */
.L_x_5410:
        /* <DEDUP_REMOVED lines=18> */
.L_x_5413:
[----:B------:R-:W-:Y:S02]  /*71a0*/  ISETP.GE.AND P0, PT, R26, RZ, PT ;  /* 0x000000ff1a00720c */ /* 0x000fe40003f06270 */
[----:B------:R-:W-:-:S11]  /*71b0*/  MOV R3, 0x3fd774eb ;  /* 0x3fd774eb00037802 */ /* 0x000fd60000000f00 */
[----:B------:R-:W-:-:S04]  /*71c0*/  @P0 FFMA.FTZ R0, R3, 0.93318945169448852539, -R0 ;  /* 0x3f6ee58103000823 */ /* 0x000fc80000010800 */
[----:B------:R-:W-:-:S07]  /*71d0*/  @!P0 FFMA.FTZ R0, R3, 0.93318945169448852539, R0 ;  /* 0x3f6ee58103008823 */ /* 0x000fce0000010000 */
.L_x_5414:
[----:B------:R-:W-:Y:S05]  /*71e0*/  BSYNC B0 ;  /* 0x0000000000007941 */ /* 0x000fea0003800000 */
.L_x_5412:
        /* <DEDUP_REMOVED lines=27> */
.L_x_5402:
        /* <DEDUP_REMOVED lines=32> */
.L_x_5416:
[----:B------:R-:W-:Y:S05]  /*75a0*/  BSYNC B4 ;  /* 0x0000000000047941 */ /* 0x000fea0003800000 */
.L_x_5415:
        /* <DEDUP_REMOVED lines=18> */
.L_x_5418:
[----:B------:R-:W-:Y:S02]  /*76d0*/  ISETP.GE.AND P0, PT, R26, RZ, PT ;  /* 0x000000ff1a00720c */ /* 0x000fe40003f06270 */
[----:B------:R-:W-:-:S11]  /*76e0*/  MOV R3, 0x3fd774eb ;  /* 0x3fd774eb00037802 */ /* 0x000fd60000000f00 */
[----:B------:R-:W-:-:S04]  /*76f0*/  @P0 FFMA.FTZ R0, R3, 0.93318945169448852539, -R0 ;  /* 0x3f6ee58103000823 */ /* 0x000fc80000010800 */
[----:B------:R-:W-:-:S07]  /*7700*/  @!P0 FFMA.FTZ R0, R3, 0.93318945169448852539, R0 ;  /* 0x3f6ee58103008823 */ /* 0x000fce0000010000 */
.L_x_5419:
[----:B------:R-:W-:Y:S05]  /*7710*/  BSYNC B0 ;  /* 0x0000000000007941 */ /* 0x000fea0003800000 */
.L_x_5417:
        /* <DEDUP_REMOVED lines=11> */
.L_x_5401:
        /* <DEDUP_REMOVED lines=22> */
.L_x_5423:
[----:B------:R-:W-:Y:S05]  /*7930*/  BSYNC B4 ;  /* 0x0000000000047941 */ /* 0x000fea0003800000 */
.L_x_5422:
        /* <DEDUP_REMOVED lines=24> */
.L_x_5421:
        /* <DEDUP_REMOVED lines=11> */
.L_x_5425:
[----:B------:R-:W-:Y:S05]  /*7b70*/  BSYNC B4 ;  /* 0x0000000000047941 */ /* 0x000fea0003800000 */
.L_x_5424:
        /* <DEDUP_REMOVED lines=22> */
[----:B------:R-:W-:Y:S01]  /*7ce0*/  FADD.FTZ R4, |R26|, R23 ;  /* 0x000000171a047221 */ /* 0x000fe20000010200 */
[----:B0-----:R-:W-:Y:S01]  /*7cf0*/  @P0 FMUL.FTZ R5, R6, R7 ;  /* 0x0000000706050220 */ /* 0x001fe20000410000 */
        /* <DEDUP_REMOVED lines=14> */
.L_x_5420:
        /* <DEDUP_REMOVED lines=32> */
.L_x_5427:
[----:B------:R-:W-:Y:S05]  /*7fe0*/  BSYNC B4 ;  /* 0x0000000000047941 */ /* 0x000fea0003800000 */
.L_x_5426:
        /* <DEDUP_REMOVED lines=21> */
.L_x_5409:
[----:B------:R-:W-:Y:S05]  /*8140*/  BSYNC B3 ;  /* 0x0000000000037941 */ /* 0x000fea0003800000 */
.L_x_5400:
[----:B------:R-:W-:Y:S01]  /*8150*/  FADD.FTZ R10, R10, 0.69314718246459960938 ;  /* 0x3f3172180a0a7421 */ /* 0x000fe20000010000 */
[----:B------:R-:W-:-:S04]  /*8160*/  LOP3.LUT R24, R3, 0x80000000, R24, 0xb8, !PT ;  /* 0x8000000003187812 */ /* 0x000fc800078eb818 */
[----:B------:R-:W-:Y:S01]  /*8170*/  LOP3.LUT R21, R10, 0x80000000, R21, 0xb8, !PT ;  /* 0x800000000a157812 */ /* 0x000fe200078eb815 */
[----:B------:R-:W-:Y:S06]  /*8180*/  BRA `(.L_x_5368) ;  /* 0x0000000000387947 */ /* 0x000fec0003800000 */
.L_x_5366:
        /* <DEDUP_REMOVED lines=14> */
.L_x_5368:
[----:B------:R-:W-:Y:S05]  /*8270*/  BSYNC B2 ;  /* 0x0000000000027941 */ /* 0x000fea0003800000 */
.L_x_5365:
        /* <DEDUP_REMOVED lines=112> */
.L_x_5435:
        /* <DEDUP_REMOVED lines=10> */
.L_x_5437:
[----:B------:R-:W-:-:S04]  /*8a20*/  FADD.FTZ R6, -R0, R5 ;  /* 0x0000000500067221 */ /* 0x000fc80000010100 */
[----:B------:R-:W-:-:S07]  /*8a30*/  FMUL.FTZ R6, R6, 0.5 ;  /* 0x3f00000006067820 */ /* 0x000fce0000410000 */
.L_x_5438:
[----:B------:R-:W-:Y:S05]  /*8a40*/  BSYNC B1 ;  /* 0x0000000000017941 */ /* 0x000fea0003800000 */
.L_x_5436:
        /* <DEDUP_REMOVED lines=11> */
.L_x_5440:
[----:B------:R-:W-:-:S04]  /*8b00*/  FADD.FTZ R7, R4, -R7 ;  /* 0x8000000704077221 */ /* 0x000fc80000010000 */
[----:B------:R-:W-:-:S07]  /*8b10*/  FMUL.FTZ R7, R7, 0.5 ;  /* 0x3f00000007077820 */ /* 0x000fce0000410000 */
.L_x_5441:
[----:B------:R-:W-:Y:S05]  /*8b20*/  BSYNC B1 ;  /* 0x0000000000017941 */ /* 0x000fea0003800000 */
.L_x_5439:
        /* <DEDUP_REMOVED lines=35> */
.L_x_5434:
[----:B------:R0:W1:Y:S02]  /*8d60*/  MUFU.SQRT R32, R10 ;  /* 0x0000000a00207308 */ /* 0x0000640000002000 */
.L_x_5433:
[----:B------:R-:W-:Y:S05]  /*8d70*/  BSYNC B0 ;  /* 0x0000000000007941 */ /* 0x000fea0003800000 */
.L_x_5432:
        /* <DEDUP_REMOVED lines=35> */
.L_x_5445:
        /* <DEDUP_REMOVED lines=17> */
.L_x_5451:
[----:B------:R-:W-:-:S04]  /*90c0*/  FADD.FTZ R0, -R0, R5 ;  /* 0x0000000500007221 */ /* 0x000fc80000010100 */
[----:B------:R-:W-:-:S07]  /*90d0*/  FMUL.FTZ R0, R0, 0.5 ;  /* 0x3f00000000007820 */ /* 0x000fce0000410000 */
.L_x_5452:
[----:B------:R-:W-:Y:S05]  /*90e0*/  BSYNC B4 ;  /* 0x0000000000047941 */ /* 0x000fea0003800000 */
.L_x_5450:
        /* <DEDUP_REMOVED lines=10> */
.L_x_5454:
[----:B------:R-:W-:-:S04]  /*9190*/  FADD.FTZ R3, -R3, R4 ;  /* 0x0000000403037221 */ /* 0x000fc80000010100 */
[----:B------:R-:W-:-:S07]  /*91a0*/  FMUL.FTZ R3, R3, 0.5 ;  /* 0x3f00000003037820 */ /* 0x000fce0000410000 */
.L_x_5455:
[----:B------:R-:W-:Y:S05]  /*91b0*/  BSYNC B4 ;  /* 0x0000000000047941 */ /* 0x000fea0003800000 */
.L_x_5453:
[----:B------:R-:W-:Y:S01]  /*91c0*/  FADD.FTZ R3, R3, R0 ;  /* 0x0000000003037221 */ /* 0x000fe20000010000 */
[----:B------:R-:W-:-:S04]  /*91d0*/  FADD.FTZ R34, R11, R34 ;  /* 0x000000220b227221 */ /* 0x000fc80000010000 */
[----:B------:R-:W-:-:S06]  /*91e0*/  FMUL.FTZ R34, R34, R3 ;  /* 0x0000000322227220 */ /* 0x000fcc0000410000 */
[----:B------:R-:W2:Y:S01]  /*91f0*/  MUFU.SQRT R34, R34 ;  /* 0x0000002200227308 */ /* 0x000ea20000002000 */
[----:B------:R-:W-:Y:S05]  /*9200*/  BRA `(.L_x_5456) ;  /* 0x0000000000487947 */ /* 0x000fea0003800000 */
.L_x_5449:
        /* <DEDUP_REMOVED lines=12> */
.L_x_5448:
[----:B------:R-:W-:Y:S01]  /*92d0*/  FADD.FTZ R0, R34, 1 ;  /* 0x3f80000022007421 */ /* 0x000fe20000010000 */
[----:B------:R-:W-:Y:S01]  /*92e0*/  MUFU.SQRT R3, R10 ;  /* 0x0000000a00037308 */ /* 0x000fe20000002000 */
[----:B------:R-:W-:Y:S02]  /*92f0*/  MOV R11, 0x3f800000 ;  /* 0x3f800000000b7802 */ /* 0x000fe40000000f00 */
[----:B------:R-:W-:-:S06]  /*9300*/  FMUL.FTZ R0, R0, 0.5 ;  /* 0x3f00000000007820 */ /* 0x000fcc0000410000 */
[----:B------:R-:W2:Y:S02]  /*9310*/  MUFU.SQRT R0, R0 ;  /* 0x0000000000007308 */ /* 0x000ea40000002000 */
[----:B--2---:R-:W-:-:S07]  /*9320*/  FMUL.FTZ R34, R3, R0 ;  /* 0x0000000003227220 */ /* 0x004fce0000410000 */
.L_x_5456:
[----:B------:R-:W-:Y:S05]  /*9330*/  BSYNC B1 ;  /* 0x0000000000017941 */ /* 0x000fea0003800000 */
.L_x_5447:
[----:B------:R-:W-:Y:S05]  /*9340*/  BRA `(.L_x_5457) ;  /* 0x0000000000087947 */ /* 0x000fea0003800000 */
.L_x_5444:
[----:B------:R-:W-:Y:S01]  /*9350*/  FMUL.FTZ R34, R34, 16777216 ;  /* 0x4b80000022227820 */ /* 0x000fe20000410000 */
[----:B------:R-:W-:-:S07]  /*9360*/  FMUL.FTZ R11, R11, 16777216 ;  /* 0x4b8000000b0b7820 */ /* 0x000fce0000410000 */
.L_x_5457:
[----:B------:R-:W-:Y:S05]  /*9370*/  BSYNC B0 ;  /* 0x0000000000007941 */ /* 0x000fea0003800000 */
.L_x_5443:
        /* <DEDUP_REMOVED lines=16> */
.L_x_5459:
[----:B------:R-:W-:Y:S05]  /*9480*/  BSYNC B4 ;  /* 0x0000000000047941 */ /* 0x000fea0003800000 */
.L_x_5458:
        /* <DEDUP_REMOVED lines=18> */
.L_x_5461:
[----:B------:R-:W-:Y:S02]  /*95b0*/  ISETP.GE.AND P0, PT, R34, RZ, PT ;  /* 0x000000ff2200720c */ /* 0x000fe40003f06270 */
[----:B------:R-:W-:-:S11]  /*95c0*/  MOV R3, 0x3fd774eb ;  /* 0x3fd774eb00037802 */ /* 0x000fd60000000f00 */
[----:B------:R-:W-:-:S04]  /*95d0*/  @P0 FFMA.FTZ R0, R3, 0.93318945169448852539, -R0 ;  /* 0x3f6ee58103000823 */ /* 0x000fc80000010800 */
[----:B------:R-:W-:-:S07]  /*95e0*/  @!P0 FFMA.FTZ R0, R3, 0.93318945169448852539, R0 ;  /* 0x3f6ee58103008823 */ /* 0x000fce0000010000 */
.L_x_5462:
[----:B------:R-:W-:Y:S05]  /*95f0*/  BSYNC B0 ;  /* 0x0000000000007941 */ /* 0x000fea0003800000 */
.L_x_5460:
        /* <DEDUP_REMOVED lines=10> */
.L_x_5446:
[----:B------:R-:W-:Y:S05]  /*96a0*/  BSYNC B3 ;  /* 0x0000000000037941 */ /* 0x000fea0003800000 */
.L_x_5442:
[----:B------:R-:W-:Y:S02]  /*96b0*/  LOP3.LUT R28, R3, 0x80000000, R28, 0xb8, !PT ;  /* 0x80000000031c7812 */ /* 0x000fe400078eb81c */
[----:B-1----:R-:W-:Y:S01]  /*96c0*/  LOP3.LUT R25, R32, 0x80000000, R25, 0xb8, !PT ;  /* 0x8000000020197812 */ /* 0x002fe200078eb819 */
[----:B------:R-:W-:Y:S06]  /*96d0*/  BRA `(.L_x_5431) ;  /* 0x0000001400b47947 */ /* 0x000fec0003800000 */
.L_x_5430:
        /* <DEDUP_REMOVED lines=29> */
.L_x_5468:
[----:B------:R-:W-:Y:S05]  /*98b0*/  BSYNC B4 ;  /* 0x0000000000047941 */ /* 0x000fea0003800000 */
.L_x_5467:
        /* <DEDUP_REMOVED lines=18> */
.L_x_5470:
[----:B------:R-:W-:Y:S02]  /*99e0*/  ISETP.GE.AND P0, PT, R26, RZ, PT ;  /* 0x000000ff1a00720c */ /* 0x000fe40003f06270 */
[----:B------:R-:W-:-:S11]  /*99f0*/  MOV R3, 0x3fd774eb ;  /* 0x3fd774eb00037802 */ /* 0x000fd60000000f00 */
[----:B------:R-:W-:-:S04]  /*9a00*/  @P0 FFMA.FTZ R0, R3, 0.93318945169448852539, -R0 ;  /* 0x3f6ee58103000823 */ /* 0x000fc80000010800 */
[----:B------:R-:W-:-:S07]  /*9a10*/  @!P0 FFMA.FTZ R0, R3, 0.93318945169448852539, R0 ;  /* 0x3f6ee58103008823 */ /* 0x000fce0000010000 */
.L_x_5471:
[----:B------:R-:W-:Y:S05]  /*9a20*/  BSYNC B0 ;  /* 0x0000000000007941 */ /* 0x000fea0003800000 */
.L_x_5469:
        /* <DEDUP_REMOVED lines=13> */
.L_x_5466:
        /* <DEDUP_REMOVED lines=11> */
.L_x_5474:
[----:B------:R-:W-:Y:S05]  /*9bb0*/  BSYNC B4 ;  /* 0x0000000000047941 */ /* 0x000fea0003800000 */
.L_x_5473:
        /* <DEDUP_REMOVED lines=18> */
.L_x_5476:
[----:B------:R-:W-:Y:S02]  /*9ce0*/  ISETP.GE.AND P0, PT, R26, RZ, PT ;  /* 0x000000ff1a00720c */ /* 0x000fe40003f06270 */
[----:B------:R-:W-:-:S11]  /*9cf0*/  MOV R3, 0x3fd774eb ;  /* 0x3fd774eb00037802 */ /* 0x000fd60000000f00 */
[----:B------:R-:W-:-:S04]  /*9d00*/  @P0 FFMA.FTZ R0, R3, 0.93318945169448852539, -R0 ;  /* 0x3f6ee58103000823 */ /* 0x000fc80000010800 */
[----:B------:R-:W-:-:S07]  /*9d10*/  @!P0 FFMA.FTZ R0, R3, 0.93318945169448852539, R0 ;  /* 0x3f6ee58103008823 */ /* 0x000fce0000010000 */
.L_x_5477:
[----:B------:R-:W-:Y:S05]  /*9d20*/  BSYNC B0 ;  /* 0x0000000000007941 */ /* 0x000fea0003800000 */
.L_x_5475:
        /* <DEDUP_REMOVED lines=27> */
.L_x_5465:
        /* <DEDUP_REMOVED lines=32> */
.L_x_5479:
[----:B------:R-:W-:Y:S05]  /*a0e0*/  BSYNC B4 ;  /* 0x0000000000047941 */ /* 0x000fea0003800000 */
.L_x_5478:
        /* <DEDUP_REMOVED lines=18> */
.L_x_5481:
[----:B------:R-:W-:Y:S02]  /*a210*/  ISETP.GE.AND P0, PT, R26, RZ, PT ;  /* 0x000000ff1a00720c */ /* 0x000fe40003f06270 */
[----:B------:R-:W-:-:S11]  /*a220*/  MOV R3, 0x3fd774eb ;  /* 0x3fd774eb00037802 */ /* 0x000fd60000000f00 */
[----:B------:R-:W-:-:S04]  /*a230*/  @P0 FFMA.FTZ R0, R3, 0.93318945169448852539, -R0 ;  /* 0x3f6ee58103000823 */ /* 0x000fc80000010800 */
[----:B------:R-:W-:-:S07]  /*a240*/  @!P0 FFMA.FTZ R0, R3, 0.93318945169448852539, R0 ;  /* 0x3f6ee58103008823 */ /* 0x000fce0000010000 */
.L_x_5482:
[----:B------:R-:W-:Y:S05]  /*a250*/  BSYNC B0 ;  /* 0x0000000000007941 */ /* 0x000fea0003800000 */
.L_x_5480:
        /* <DEDUP_REMOVED lines=11> */
.L_x_5464:
        /* <DEDUP_REMOVED lines=22> */
.L_x_5486:
[----:B------:R-:W-:Y:S05]  /*a470*/  BSYNC B4 ;  /* 0x0000000000047941 */ /* 0x000fea0003800000 */
.L_x_5485:
        /* <DEDUP_REMOVED lines=24> */
.L_x_5484:
        /* <DEDUP_REMOVED lines=11> */
.L_x_5488:
[----:B------:R-:W-:Y:S05]  /*a6b0*/  BSYNC B4 ;  /* 0x0000000000047941 */ /* 0x000fea0003800000 */
.L_x_5487:
        /* <DEDUP_REMOVED lines=38> */
.L_x_5483:
        /* <DEDUP_REMOVED lines=32> */
.L_x_5490:
[----:B------:R-:W-:Y:S05]  /*ab20*/  BSYNC B4 ;  /* 0x0000000000047941 */ /* 0x000fea0003800000 */
.L_x_5489:
        /* <DEDUP_REMOVED lines=21> */
.L_x_5472:
[----:B------:R-:W-:Y:S05]  /*ac80*/  BSYNC B3 ;  /* 0x0000000000037941 */ /* 0x000fea0003800000 */
.L_x_5463:
[----:B------:R-:W-:Y:S01]  /*ac90*/  FADD.FTZ R10, R10, 0.69314718246459960938 ;  /* 0x3f3172180a0a7421 */ /* 0x000fe20000010000 */
[----:B------:R-:W-:-:S04]  /*aca0*/  LOP3.LUT R28, R3, 0x80000000, R28, 0xb8, !PT ;  /* 0x80000000031c7812 */ /* 0x000fc800078eb81c */
[----:B------:R-:W-:Y:S01]  /*acb0*/  LOP3.LUT R25, R10, 0x80000000, R25, 0xb8, !PT ;  /* 0x800000000a197812 */ /* 0x000fe200078eb819 */
[----:B------:R-:W-:Y:S06]  /*acc0*/  BRA `(.L_x_5431) ;  /* 0x0000000000387947 */ /* 0x000fec0003800000 */
.L_x_5429:
        /* <DEDUP_REMOVED lines=14> */
.L_x_5431:
[----:B------:R-:W-:Y:S05]  /*adb0*/  BSYNC B2 ;  /* 0x0000000000027941 */ /* 0x000fea0003800000 */
.L_x_5428:
[----:B------:R-:W-:Y:S05]  /*adc0*/  WARPSYNC.ALL ;  /* 0x0000000000007948 */ /* 0x000fea0003800000 */
[--C-:B0----5:R-:W-:Y:S01]  /*add0*/  HADD2.F32 R10, -RZ, R12.reuse.H1_H1 ;  /* 0x3000000cff0a7230 */ /* 0x121fe20000004100 */
[----:B------:R-:W-:Y:S01]  /*ade0*/  BSSY B2, `(.L_x_5491) ;  /* 0x00002b0000027945 */ /* 0x000fe20003800000 */
        /* <DEDUP_REMOVED lines=108> */
.L_x_5498:
        /* <DEDUP_REMOVED lines=10> */
.L_x_5500:
[----:B------:R-:W-:-:S04]  /*b550*/  FADD.FTZ R6, -R0, R5 ;  /* 0x0000000500067221 */ /* 0x000fc80000010100 */
[----:B------:R-:W-:-:S07]  /*b560*/  FMUL.FTZ R6, R6, 0.5 ;  /* 0x3f00000006067820 */ /* 0x000fce0000410000 */
.L_x_5501:
[----:B------:R-:W-:Y:S05]  /*b570*/  BSYNC B1 ;  /* 0x0000000000017941 */ /* 0x000fea0003800000 */
.L_x_5499:
        /* <DEDUP_REMOVED lines=11> */
.L_x_5503:
[----:B------:R-:W-:-:S04]  /*b630*/  FADD.FTZ R7, R4, -R7 ;  /* 0x8000000704077221 */ /* 0x000fc80000010000 */
[----:B------:R-:W-:-:S07]  /*b640*/  FMUL.FTZ R7, R7, 0.5 ;  /* 0x3f00000007077820 */ /* 0x000fce0000410000 */
.L_x_5504:
[----:B------:R-:W-:Y:S05]  /*b650*/  BSYNC B1 ;  /* 0x0000000000017941 */ /* 0x000fea0003800000 */
.L_x_5502:
        /* <DEDUP_REMOVED lines=35> */
.L_x_5497:
[----:B------:R0:W1:Y:S02]  /*b890*/  MUFU.SQRT R27, R12 ;  /* 0x0000000c001b7308 */ /* 0x0000640000002000 */
.L_x_5496:
[----:B------:R-:W-:Y:S05]  /*b8a0*/  BSYNC B0 ;  /* 0x0000000000007941 */ /* 0x000fea0003800000 */
.L_x_5495:
        /* <DEDUP_REMOVED lines=35> */
.L_x_5508:
        /* <DEDUP_REMOVED lines=17> */
.L_x_5514:
[----:B------:R-:W-:-:S04]  /*bbf0*/  FADD.FTZ R0, -R0, R5 ;  /* 0x0000000500007221 */ /* 0x000fc80000010100 */
[----:B------:R-:W-:-:S07]  /*bc00*/  FMUL.FTZ R0, R0, 0.5 ;  /* 0x3f00000000007820 */ /* 0x000fce0000410000 */
.L_x_5515:
[----:B------:R-:W-:Y:S05]  /*bc10*/  BSYNC B4 ;  /* 0x0000000000047941 */ /* 0x000fea0003800000 */
.L_x_5513:
        /* <DEDUP_REMOVED lines=10> */
.L_x_5517:
[----:B------:R-:W-:-:S04]  /*bcc0*/  FADD.FTZ R3, -R3, R4 ;  /* 0x0000000403037221 */ /* 0x000fc80000010100 */
[----:B------:R-:W-:-:S07]  /*bcd0*/  FMUL.FTZ R3, R3, 0.5 ;  /* 0x3f00000003037820 */ /* 0x000fce0000410000 */
.L_x_5518:
[----:B------:R-:W-:Y:S05]  /*bce0*/  BSYNC B4 ;  /* 0x0000000000047941 */ /* 0x000fea0003800000 */
.L_x_5516:
[----:B------:R-:W-:Y:S01]  /*bcf0*/  FADD.FTZ R3, R3, R0 ;  /* 0x0000000003037221 */ /* 0x000fe20000010000 */
[----:B------:R-:W-:-:S04]  /*bd00*/  FADD.FTZ R26, R23, R26 ;  /* 0x0000001a171a7221 */ /* 0x000fc80000010000 */
[----:B------:R-:W-:-:S06]  /*bd10*/  FMUL.FTZ R26, R26, R3 ;  /* 0x000000031a1a7220 */ /* 0x000fcc0000410000 */
[----:B------:R-:W2:Y:S01]  /*bd20*/  MUFU.SQRT R26, R26 ;  /* 0x0000001a001a7308 */ /* 0x000ea20000002000 */
[----:B------:R-:W-:Y:S05]  /*bd30*/  BRA `(.L_x_5519) ;  /* 0x0000000000487947 */ /* 0x000fea0003800000 */
.L_x_5512:
        /* <DEDUP_REMOVED lines=12> */
.L_x_5511:
[----:B------:R-:W-:Y:S01]  /*be00*/  FADD.FTZ R0, R26, 1 ;  /* 0x3f8000001a007421 */ /* 0x000fe20000010000 */
[----:B------:R-:W-:Y:S01]  /*be10*/  MUFU.SQRT R3, R12 ;  /* 0x0000000c00037308 */ /* 0x000fe20000002000 */
[----:B------:R-:W-:Y:S02]  /*be20*/  MOV R23, 0x3f800000 ;  /* 0x3f80000000177802 */ /* 0x000fe40000000f00 */
[----:B------:R-:W-:-:S06]  /*be30*/  FMUL.FTZ R0, R0, 0.5 ;  /* 0x3f00000000007820 */ /* 0x000fcc0000410000 */
[----:B------:R-:W2:Y:S02]  /*be40*/  MUFU.SQRT R0, R0 ;  /* 0x0000000000007308 */ /* 0x000ea40000002000 */
[----:B--2---:R-:W-:-:S07]  /*be50*/  FMUL.FTZ R26, R3, R0 ;  /* 0x00000000031a7220 */ /* 0x004fce0000410000 */
.L_x_5519:
[----:B------:R-:W-:Y:S05]  /*be60*/  BSYNC B1 ;  /* 0x0000000000017941 */ /* 0x000fea0003800000 */
.L_x_5510:
[----:B------:R-:W-:Y:S05]  /*be70*/  BRA `(.L_x_5520) ;  /* 0x0000000000087947 */ /* 0x000fea0003800000 */
.L_x_5507:
[----:B------:R-:W-:Y:S01]  /*be80*/  FMUL.FTZ R26, R26, 16777216 ;  /* 0x4b8000001a1a7820 */ /* 0x000fe20000410000 */
[----:B------:R-:W-:-:S07]  /*be90*/  FMUL.FTZ R23, R23, 16777216 ;  /* 0x4b80000017177820 */ /* 0x000fce0000410000 */
.L_x_5520:
[----:B------:R-:W-:Y:S05]  /*bea0*/  BSYNC B0 ;  /* 0x0000000000007941 */ /* 0x000fea0003800000 */
.L_x_5506:
        /* <DEDUP_REMOVED lines=15> */
[----:B01----:R-:W-:Y:S05]  /*bfa0*/  CALL.REL.NOINC `($__internal_5_$__cuda_sm3x_div_rn_ftz_f32_slowpath) ;  /* 0x0000020000387944 */ /* 0x003fea0003c00000 */
.L_x_5522:
[----:B------:R-:W-:Y:S05]  /*bfb0*/  BSYNC B4 ;  /* 0x0000000000047941 */ /* 0x000fea0003800000 */
.L_x_5521:
        /* <DEDUP_REMOVED lines=18> */
.L_x_5524:
[----:B------:R-:W-:Y:S02]  /*c0e0*/  ISETP.GE.AND P0, PT, R26, RZ, PT ;  /* 0x000000ff1a00720c */ /* 0x000fe40003f06270 */
[----:B------:R-:W-:-:S11]  /*c0f0*/  MOV R3, 0x3fd774eb ;  /* 0x3fd774eb00037802 */ /* 0x000fd60000000f00 */
[----:B------:R-:W-:-:S04]  /*c100*/  @P0 FFMA.FTZ R0, R3, 0.93318945169448852539, -R0 ;  /* 0x3f6ee58103000823 */ /* 0x000fc80000010800 */
[----:B------:R-:W-:-:S07]  /*c110*/  @!P0 FFMA.FTZ R0, R3, 0.93318945169448852539, R0 ;  /* 0x3f6ee58103008823 */ /* 0x000fce0000010000 */
.L_x_5525:
[----:B------:R-:W-:Y:S05]  /*c120*/  BSYNC B0 ;  /* 0x0000000000007941 */ /* 0x000fea0003800000 */
.L_x_5523:
        /* <DEDUP_REMOVED lines=10> */
.L_x_5509:
[----:B------:R-:W-:Y:S05]  /*c1d0*/  BSYNC B3 ;  /* 0x0000000000037941 */ /* 0x000fea0003800000 */
.L_x_5505:
[----:B------:R-:W-:Y:S02]  /*c1e0*/  LOP3.LUT R11, R0, 0x80000000, R11, 0xb8, !PT ;  /* 0x80000000000b7812 */ /* 0x000fe400078eb80b */
[----:B-1----:R-:W-:Y:S01]  /*c1f0*/  LOP3.LUT R10, R27, 0x80000000, R10, 0xb8, !PT ;  /* 0x800000001b0a7812 */ /* 0x002fe200078eb80a */
[----:B------:R-:W-:Y:S06]  /*c200*/  BRA `(.L_x_5494) ;  /* 0x0000001400b47947 */ /* 0x000fec0003800000 */
.L_x_5493:
        /* <DEDUP_REMOVED lines=28> */
[----:B------:R-:W-:Y:S05]  /*c3d0*/  CALL.REL.NOINC `($__internal_5_$__cuda_sm3x_div_rn_ftz_f32_slowpath) ;  /* 0x000001fc002c7944 */ /* 0x000fea0003c00000 */
.L_x_5531:
[----:B------:R-:W-:Y:S05]  /*c3e0*/  BSYNC B4 ;  /* 0x0000000000047941 */ /* 0x000fea0003800000 */
.L_x_5530:
        /* <DEDUP_REMOVED lines=18> */
.L_x_5533:
[----:B------:R-:W-:Y:S02]  /*c510*/  ISETP.GE.AND P0, PT, R26, RZ, PT ;  /* 0x000000ff1a00720c */ /* 0x000fe40003f06270 */
[----:B------:R-:W-:-:S11]  /*c520*/  MOV R3, 0x3fd774eb ;  /* 0x3fd774eb00037802 */ /* 0x000fd60000000f00 */
[----:B------:R-:W-:-:S04]  /*c530*/  @P0 FFMA.FTZ R0, R3, 0.93318945169448852539, -R0 ;  /* 0x3f6ee58103000823 */ /* 0x000fc80000010800 */
[----:B------:R-:W-:-:S07]  /*c540*/  @!P0 FFMA.FTZ R0, R3, 0.93318945169448852539, R0 ;  /* 0x3f6ee58103008823 */ /* 0x000fce0000010000 */
.L_x_5534:
[----:B------:R-:W-:Y:S05]  /*c550*/  BSYNC B0 ;  /* 0x0000000000007941 */ /* 0x000fea0003800000 */
.L_x_5532:
        /* <DEDUP_REMOVED lines=13> */
.L_x_5529:
        /* <DEDUP_REMOVED lines=11> */
.L_x_5537:
[----:B------:R-:W-:Y:S05]  /*c6e0*/  BSYNC B4 ;  /* 0x0000000000047941 */ /* 0x000fea0003800000 */
.L_x_5536:
        /* <DEDUP_REMOVED lines=18> */
.L_x_5539:
[----:B------:R-:W-:Y:S02]  /*c810*/  ISETP.GE.AND P0, PT, R26, RZ, PT ;  /* 0x000000ff1a00720c */ /* 0x000fe40003f06270 */
[----:B------:R-:W-:-:S11]  /*c820*/  MOV R3, 0x3fd774eb ;  /* 0x3fd774eb00037802 */ /* 0x000fd60000000f00 */
[----:B------:R-:W-:-:S04]  /*c830*/  @P0 FFMA.FTZ R0, R3, 0.93318945169448852539, -R0 ;  /* 0x3f6ee58103000823 */ /* 0x000fc80000010800 */
[----:B------:R-:W-:-:S07]  /*c840*/  @!P0 FFMA.FTZ R0, R3, 0.93318945169448852539, R0 ;  /* 0x3f6ee58103008823 */ /* 0x000fce0000010000 */
.L_x_5540:
[----:B------:R-:W-:Y:S05]  /*c850*/  BSYNC B0 ;  /* 0x0000000000007941 */ /* 0x000fea0003800000 */
.L_x_5538:
        /* <DEDUP_REMOVED lines=27> */
.L_x_5528:
        /* <DEDUP_REMOVED lines=31> */
[----:B------:R-:W-:Y:S05]  /*cc00*/  CALL.REL.NOINC `($__internal_5_$__cuda_sm3x_div_rn_ftz_f32_slowpath) ;  /* 0x000001f400207944 */ /* 0x000fea0003c00000 */
.L_x_5542:
[----:B------:R-:W-:Y:S05]  /*cc10*/  BSYNC B4 ;  /* 0x0000000000047941 */ /* 0x000fea0003800000 */
.L_x_5541:
        /* <DEDUP_REMOVED lines=18> */
.L_x_5544:
[----:B------:R-:W-:Y:S02]  /*cd40*/  ISETP.GE.AND P0, PT, R26, RZ, PT ;  /* 0x000000ff1a00720c */ /* 0x000fe40003f06270 */
[----:B------:R-:W-:-:S11]  /*cd50*/  MOV R3, 0x3fd774eb ;  /* 0x3fd774eb00037802 */ /* 0x000fd60000000f00 */
[----:B------:R-:W-:-:S04]  /*cd60*/  @P0 FFMA.FTZ R0, R3, 0.93318945169448852539, -R0 ;  /* 0x3f6ee58103000823 */ /* 0x000fc80000010800 */
[----:B------:R-:W-:-:S07]  /*cd70*/  @!P0 FFMA.FTZ R0, R3, 0.93318945169448852539, R0 ;  /* 0x3f6ee58103008823 */ /* 0x000fce0000010000 */
.L_x_5545:
[----:B------:R-:W-:Y:S05]  /*cd80*/  BSYNC B0 ;  /* 0x0000000000007941 */ /* 0x000fea0003800000 */
.L_x_5543:
        /* <DEDUP_REMOVED lines=11> */
.L_x_5527:
        /* <DEDUP_REMOVED lines=21> */
[----:B------:R-:W-:Y:S05]  /*cf90*/  CALL.REL.NOINC `($__internal_5_$__cuda_sm3x_div_rn_ftz_f32_slowpath) ;  /* 0x000001f0003c7944 */ /* 0x000fea0003c00000 */
.L_x_5549:
[----:B------:R-:W-:Y:S05]  /*cfa0*/  BSYNC B4 ;  /* 0x0000000000047941 */ /* 0x000fea0003800000 */
.L_x_5548:
        /* <DEDUP_REMOVED lines=24> */
.L_x_5547:
        /* <DEDUP_REMOVED lines=11> */
.L_x_5551:
[----:B------:R-:W-:Y:S05]  /*d1e0*/  BSYNC B4 ;  /* 0x0000000000047941 */ /* 0x000fea0003800000 */
.L_x_5550:
        /* <DEDUP_REMOVED lines=38> */
.L_x_5546:
        /* <DEDUP_REMOVED lines=32> */
.L_x_5553:
[----:B------:R-:W-:Y:S05]  /*d650*/  BSYNC B4 ;  /* 0x0000000000047941 */ /* 0x000fea0003800000 */
.L_x_5552:
        /* <DEDUP_REMOVED lines=21> */
.L_x_5535:
[----:B------:R-:W-:Y:S05]  /*d7b0*/  BSYNC B3 ;  /* 0x0000000000037941 */ /* 0x000fea0003800000 */
.L_x_5526:
[----:B------:R-:W-:Y:S01]  /*d7c0*/  FADD.FTZ R3, R12, 0.69314718246459960938 ;  /* 0x3f3172180c037421 */ /* 0x000fe20000010000 */
[----:B------:R-:W-:-:S04]  /*d7d0*/  LOP3.LUT R11, R0, 0x80000000, R11, 0xb8, !PT ;  /* 0x80000000000b7812 */ /* 0x000fc800078eb80b */
[----:B------:R-:W-:Y:S01]  /*d7e0*/  LOP3.LUT R10, R3, 0x80000000, R10, 0xb8, !PT ;  /* 0x80000000030a7812 */ /* 0x000fe200078eb80a */
[----:B------:R-:W-:Y:S06]  /*d7f0*/  BRA `(.L_x_5494) ;  /* 0x0000000000387947 */ /* 0x000fec0003800000 */
.L_x_5492:
        /* <DEDUP_REMOVED lines=14> */
.L_x_5494:
[----:B------:R-:W-:Y:S05]  /*d8e0*/  BSYNC B2 ;  /* 0x0000000000027941 */ /* 0x000fea0003800000 */
.L_x_5491:
[----:B------:R-:W-:Y:S05]  /*d8f0*/  WARPSYNC.ALL ;  /* 0x0000000000007948 */ /* 0x000fea0003800000 */
[--C-:B------:R-:W-:Y:S01]  /*d900*/  HADD2.F32 R27, -RZ, R13.reuse.H1_H1 ;  /* 0x3000000dff1b7230 */ /* 0x100fe20000004100 */
[----:B------:R-:W-:Y:S01]  /*d910*/  BSSY B2, `(.L_x_5554) ;  /* 0x00002b1000027945 */ /* 0x000fe20003800000 */
[----:B------:R-:W-:-:S03]  /*d920*/  HADD2.F32 R13, -RZ, R13.H0_H0 ;  /* 0x2000000dff0d7230 */ /* 0x000fc60000004100 */
[----:B------:R-:W-:Y:S02]  /*d930*/  FSETP.GTU.FTZ.AND P0, PT, |R27|, +INF , PT ;  /* 0x7f8000001b00780b */ /* 0x000fe40003f1c200 */
[C---:B------:R-:W-:Y:S01]  /*d940*/  FSETP.GTU.FTZ.AND P1, PT, |R13|.reuse, +INF , PT ;  /* 0x7f8000000d00780b */ /* 0x040fe20003f3c200 */
[----:B------:R-:W-:Y:S01]  /*d950*/  FADD.FTZ R26, |R13|, -RZ ;  /* 0x800000ff0d1a7221 */ /* 0x000fe20000010200 */
[----:B0-----:R-:W-:Y:S02]  /*d960*/  MOV R12, R27 ;  /* 0x0000001b000c7202 */ /* 0x001fe40000000f00 */
        /* <DEDUP_REMOVED lines=104> */
.L_x_5561:
        /* <DEDUP_REMOVED lines=10> */
.L_x_5563:
[----:B------:R-:W-:-:S04]  /*e090*/  FADD.FTZ R6, -R0, R5 ;  /* 0x0000000500067221 */ /* 0x000fc80000010100 */
[----:B------:R-:W-:-:S07]  /*e0a0*/  FMUL.FTZ R6, R6, 0.5 ;  /* 0x3f00000006067820 */ /* 0x000fce0000410000 */
.L_x_5564:
[----:B------:R-:W-:Y:S05]  /*e0b0*/  BSYNC B1 ;  /* 0x0000000000017941 */ /* 0x000fea0003800000 */
.L_x_5562:
        /* <DEDUP_REMOVED lines=11> */
.L_x_5566:
[----:B------:R-:W-:-:S04]  /*e170*/  FADD.FTZ R7, R4, -R7 ;  /* 0x8000000704077221 */ /* 0x000fc80000010000 */
[----:B------:R-:W-:-:S07]  /*e180*/  FMUL.FTZ R7, R7, 0.5 ;  /* 0x3f00000007077820 */ /* 0x000fce0000410000 */
.L_x_5567:
[----:B------:R-:W-:Y:S05]  /*e190*/  BSYNC B1 ;  /* 0x0000000000017941 */ /* 0x000fea0003800000 */
.L_x_5565:
        /* <DEDUP_REMOVED lines=35> */
.L_x_5560:
[----:B------:R0:W1:Y:S02]  /*e3d0*/  MUFU.SQRT R29, R23 ;  /* 0x00000017001d7308 */ /* 0x0000640000002000 */
.L_x_5559:
[----:B------:R-:W-:Y:S05]  /*e3e0*/  BSYNC B0 ;  /* 0x0000000000007941 */ /* 0x000fea0003800000 */
.L_x_5558:
        /* <DEDUP_REMOVED lines=35> */
.L_x_5571:
        /* <DEDUP_REMOVED lines=17> */
.L_x_5577:
[----:B------:R-:W-:-:S04]  /*e730*/  FADD.FTZ R0, -R0, R5 ;  /* 0x0000000500007221 */ /* 0x000fc80000010100 */
[----:B------:R-:W-:-:S07]  /*e740*/  FMUL.FTZ R0, R0, 0.5 ;  /* 0x3f00000000007820 */ /* 0x000fce0000410000 */
.L_x_5578:
[----:B------:R-:W-:Y:S05]  /*e750*/  BSYNC B4 ;  /* 0x0000000000047941 */ /* 0x000fea0003800000 */
.L_x_5576:
        /* <DEDUP_REMOVED lines=10> */
.L_x_5580:
[----:B------:R-:W-:-:S04]  /*e800*/  FADD.FTZ R3, -R3, R4 ;  /* 0x0000000403037221 */ /* 0x000fc80000010100 */
[----:B------:R-:W-:-:S07]  /*e810*/  FMUL.FTZ R3, R3, 0.5 ;  /* 0x3f00000003037820 */ /* 0x000fce0000410000 */
.L_x_5581:
[----:B------:R-:W-:Y:S05]  /*e820*/  BSYNC B4 ;  /* 0x0000000000047941 */ /* 0x000fea0003800000 */
.L_x_5579:
[----:B------:R-:W-:Y:S01]  /*e830*/  FADD.FTZ R0, R3, R0 ;  /* 0x0000000003007221 */ /* 0x000fe20000010000 */
[----:B------:R-:W-:-:S04]  /*e840*/  FADD.FTZ R31, R26, R31 ;  /* 0x0000001f1a1f7221 */ /* 0x000fc80000010000 */
[----:B------:R-:W-:-:S06]  /*e850*/  FMUL.FTZ R31, R31, R0 ;  /* 0x000000001f1f7220 */ /* 0x000fcc0000410000 */
[----:B------:R-:W2:Y:S01]  /*e860*/  MUFU.SQRT R31, R31 ;  /* 0x0000001f001f7308 */ /* 0x000ea20000002000 */
[----:B------:R-:W-:Y:S05]  /*e870*/  BRA `(.L_x_5582) ;  /* 0x0000000000487947 */ /* 0x000fea0003800000 */
.L_x_5575:
        /* <DEDUP_REMOVED lines=12> */
.L_x_5574:
[----:B------:R-:W-:Y:S01]  /*e940*/  FADD.FTZ R0, R31, 1 ;  /* 0x3f8000001f007421 */ /* 0x000fe20000010000 */
[----:B0-----:R-:W-:Y:S01]  /*e950*/  MUFU.SQRT R23, R23 ;  /* 0x0000001700177308 */ /* 0x001fe20000002000 */
[----:B------:R-:W-:Y:S02]  /*e960*/  MOV R26, 0x3f800000 ;  /* 0x3f800000001a7802 */ /* 0x000fe40000000f00 */
[----:B------:R-:W-:-:S06]  /*e970*/  FMUL.FTZ R0, R0, 0.5 ;  /* 0x3f00000000007820 */ /* 0x000fcc0000410000 */
[----:B------:R-:W0:Y:S02]  /*e980*/  MUFU.SQRT R0, R0 ;  /* 0x0000000000007308 */ /* 0x000e240000002000 */
[----:B0-----:R-:W-:-:S07]  /*e990*/  FMUL.FTZ R31, R23, R0 ;  /* 0x00000000171f7220 */ /* 0x001fce0000410000 */
.L_x_5582:
[----:B------:R-:W-:Y:S05]  /*e9a0*/  BSYNC B1 ;  /* 0x0000000000017941 */ /* 0x000fea0003800000 */
.L_x_5573:
[----:B------:R-:W-:Y:S05]  /*e9b0*/  BRA `(.L_x_5583) ;  /* 0x0000000000087947 */ /* 0x000fea0003800000 */
.L_x_5570:
[----:B------:R-:W-:Y:S01]  /*e9c0*/  FMUL.FTZ R31, R31, 16777216 ;  /* 0x4b8000001f1f7820 */ /* 0x000fe20000410000 */
[----:B------:R-:W-:-:S07]  /*e9d0*/  FMUL.FTZ R26, R26, 16777216 ;  /* 0x4b8000001a1a7820 */ /* 0x000fce0000410000 */
.L_x_5583:
[----:B------:R-:W-:Y:S05]  /*e9e0*/  BSYNC B0 ;  /* 0x0000000000007941 */ /* 0x000fea0003800000 */
.L_x_5569:
        /* <DEDUP_REMOVED lines=16> */
.L_x_5585:
[----:B------:R-:W-:Y:S05]  /*eaf0*/  BSYNC B4 ;  /* 0x0000000000047941 */ /* 0x000fea0003800000 */
.L_x_5584:
        /* <DEDUP_REMOVED lines=18> */
.L_x_5587:
[----:B------:R-:W-:Y:S02]  /*ec20*/  ISETP.GE.AND P0, PT, R31, RZ, PT ;  /* 0x000000ff1f00720c */ /* 0x000fe40003f06270 */
[----:B------:R-:W-:-:S11]  /*ec30*/  MOV R3, 0x3fd774eb ;  /* 0x3fd774eb00037802 */ /* 0x000fd60000000f00 */
[----:B------:R-:W-:-:S04]  /*ec40*/  @P0 FFMA.FTZ R0, R3, 0.93318945169448852539, -R0 ;  /* 0x3f6ee58103000823 */ /* 0x000fc80000010800 */
[----:B------:R-:W-:-:S07]  /*ec50*/  @!P0 FFMA.FTZ R0, R3, 0.93318945169448852539, R0 ;  /* 0x3f6ee58103008823 */ /* 0x000fce0000010000 */
.L_x_5588:
[----:B------:R-:W-:Y:S05]  /*ec60*/  BSYNC B0 ;  /* 0x0000000000007941 */ /* 0x000fea0003800000 */
.L_x_5586:
        /* <DEDUP_REMOVED lines=10> */
.L_x_5572:
[----:B------:R-:W-:Y:S05]  /*ed10*/  BSYNC B3 ;  /* 0x0000000000037941 */ /* 0x000fea0003800000 */
.L_x_5568:
[----:B------:R-:W-:Y:S02]  /*ed20*/  LOP3.LUT R13, R0, 0x80000000, R13, 0xb8, !PT ;  /* 0x80000000000d7812 */ /* 0x000fe400078eb80d */
[----:B-1----:R-:W-:Y:S01]  /*ed30*/  LOP3.LUT R12, R29, 0x80000000, R12, 0xb8, !PT ;  /* 0x800000001d0c7812 */ /* 0x002fe200078eb80c */
[----:B------:R-:W-:Y:S06]  /*ed40*/  BRA `(.L_x_5557) ;  /* 0x0000001400b47947 */ /* 0x000fec0003800000 */
.L_x_5556:
        /* <DEDUP_REMOVED lines=29> */
.L_x_5594:
[----:B------:R-:W-:Y:S05]  /*ef20*/  BSYNC B4 ;  /* 0x0000000000047941 */ /* 0x000fea0003800000 */
.L_x_5593:
        /* <DEDUP_REMOVED lines=18> */
.L_x_5596:
[----:B------:R-:W-:Y:S02]  /*f050*/  ISETP.GE.AND P0, PT, R27, RZ, PT ;  /* 0x000000ff1b00720c */ /* 0x000fe40003f06270 */
[----:B------:R-:W-:-:S11]  /*f060*/  MOV R3, 0x3fd774eb ;  /* 0x3fd774eb00037802 */ /* 0x000fd60000000f00 */
[----:B------:R-:W-:-:S04]  /*f070*/  @P0 FFMA.FTZ R0, R3, 0.93318945169448852539, -R0 ;  /* 0x3f6ee58103000823 */ /* 0x000fc80000010800 */
[----:B------:R-:W-:-:S07]  /*f080*/  @!P0 FFMA.FTZ R0, R3, 0.93318945169448852539, R0 ;  /* 0x3f6ee58103008823 */ /* 0x000fce0000010000 */
.L_x_5597:
[----:B------:R-:W-:Y:S05]  /*f090*/  BSYNC B0 ;  /* 0x0000000000007941 */ /* 0x000fea0003800000 */
.L_x_5595:
        /* <DEDUP_REMOVED lines=13> */
.L_x_5592:
        /* <DEDUP_REMOVED lines=11> */
.L_x_5600:
[----:B------:R-:W-:Y:S05]  /*f220*/  BSYNC B4 ;  /* 0x0000000000047941 */ /* 0x000fea0003800000 */
.L_x_5599:
        /* <DEDUP_REMOVED lines=18> */
.L_x_5602:
[----:B------:R-:W-:Y:S02]  /*f350*/  ISETP.GE.AND P0, PT, R27, RZ, PT ;  /* 0x000000ff1b00720c */ /* 0x000fe40003f06270 */
[----:B------:R-:W-:-:S11]  /*f360*/  MOV R3, 0x3fd774eb ;  /* 0x3fd774eb00037802 */ /* 0x000fd60000000f00 */
[----:B------:R-:W-:-:S04]  /*f370*/  @P0 FFMA.FTZ R0, R3, 0.93318945169448852539, -R0 ;  /* 0x3f6ee58103000823 */ /* 0x000fc80000010800 */
[----:B------:R-:W-:-:S07]  /*f380*/  @!P0 FFMA.FTZ R0, R3, 0.93318945169448852539, R0 ;  /* 0x3f6ee58103008823 */ /* 0x000fce0000010000 */
.L_x_5603:
[----:B------:R-:W-:Y:S05]  /*f390*/  BSYNC B0 ;  /* 0x0000000000007941 */ /* 0x000fea0003800000 */
.L_x_5601:
        /* <DEDUP_REMOVED lines=27> */
.L_x_5591:
        /* <DEDUP_REMOVED lines=32> */
.L_x_5605:
[----:B------:R-:W-:Y:S05]  /*f750*/  BSYNC B4 ;  /* 0x0000000000047941 */ /* 0x000fea0003800000 */
.L_x_5604:
        /* <DEDUP_REMOVED lines=18> */
.L_x_5607:
[----:B------:R-:W-:Y:S02]  /*f880*/  ISETP.GE.AND P0, PT, R27, RZ, PT ;  /* 0x000000ff1b00720c */ /* 0x000fe40003f06270 */
[----:B------:R-:W-:-:S11]  /*f890*/  MOV R3, 0x3fd774eb ;  /* 0x3fd774eb00037802 */ /* 0x000fd60000000f00 */
[----:B------:R-:W-:-:S04]  /*f8a0*/  @P0 FFMA.FTZ R0, R3, 0.93318945169448852539, -R0 ;  /* 0x3f6ee58103000823 */ /* 0x000fc80000010800 */
[----:B------:R-:W-:-:S07]  /*f8b0*/  @!P0 FFMA.FTZ R0, R3, 0.93318945169448852539, R0 ;  /* 0x3f6ee58103008823 */ /* 0x000fce0000010000 */
.L_x_5608:
[----:B------:R-:W-:Y:S05]  /*f8c0*/  BSYNC B0 ;  /* 0x0000000000007941 */ /* 0x000fea0003800000 */
.L_x_5606:
        /* <DEDUP_REMOVED lines=11> */
.L_x_5590:
        /* <DEDUP_REMOVED lines=22> */
.L_x_5612:
[----:B------:R-:W-:Y:S05]  /*fae0*/  BSYNC B4 ;  /* 0x0000000000047941 */ /* 0x000fea0003800000 */
.L_x_5611:
        /* <DEDUP_REMOVED lines=24> */
.L_x_5610:
        /* <DEDUP_REMOVED lines=11> */
.L_x_5614:
[----:B------:R-:W-:Y:S05]  /*fd20*/  BSYNC B4 ;  /* 0x0000000000047941 */ /* 0x000fea0003800000 */
.L_x_5613:
        /* <DEDUP_REMOVED lines=38> */
.L_x_5609:
        /* <DEDUP_REMOVED lines=32> */
.L_x_5616:
[----:B------:R-:W-:Y:S05]  /*10190*/  BSYNC B4 ;  /* 0x0000000000047941 */ /* 0x000fea0003800000 */
.L_x_5615:
        /* <DEDUP_REMOVED lines=21> */
.L_x_5598:
[----:B------:R-:W-:Y:S05]  /*102f0*/  BSYNC B3 ;  /* 0x0000000000037941 */ /* 0x000fea0003800000 */
.L_x_5589:
[----:B------:R-:W-:Y:S01]  /*10300*/  FADD.FTZ R23, R23, 0.69314718246459960938 ;  /* 0x3f31721817177421 */ /* 0x000fe20000010000 */
[----:B------:R-:W-:-:S04]  /*10310*/  LOP3.LUT R13, R0, 0x80000000, R13, 0xb8, !PT ;  /* 0x80000000000d7812 */ /* 0x000fc800078eb80d */
[----:B------:R-:W-:Y:S01]  /*10320*/  LOP3.LUT R12, R23, 0x80000000, R12, 0xb8, !PT ;  /* 0x80000000170c7812 */ /* 0x000fe200078eb80c */
[----:B------:R-:W-:Y:S06]  /*10330*/  BRA `(.L_x_5557) ;  /* 0x0000000000387947 */ /* 0x000fec0003800000 */
.L_x_5555:
        /* <DEDUP_REMOVED lines=14> */
.L_x_5557:
[----:B------:R-:W-:Y:S05]  /*10420*/  BSYNC B2 ;  /* 0x0000000000027941 */ /* 0x000fea0003800000 */
.L_x_5554:
        /* <DEDUP_REMOVED lines=112> */
.L_x_5624:
        /* <DEDUP_REMOVED lines=10> */
.L_x_5626:
[----:B------:R-:W-:-:S04]  /*10bd0*/  FADD.FTZ R6, -R0, R5 ;  /* 0x0000000500067221 */ /* 0x000fc80000010100 */
[----:B------:R-:W-:-:S07]  /*10be0*/  FMUL.FTZ R6, R6, 0.5 ;  /* 0x3f00000006067820 */ /* 0x000fce0000410000 */
.L_x_5627:
[----:B------:R-:W-:Y:S05]  /*10bf0*/  BSYNC B1 ;  /* 0x0000000000017941 */ /* 0x000fea0003800000 */
.L_x_5625:
        /* <DEDUP_REMOVED lines=11> */
.L_x_5629:
[----:B------:R-:W-:-:S04]  /*10cb0*/  FADD.FTZ R7, R4, -R7 ;  /* 0x8000000704077221 */ /* 0x000fc80000010000 */
[----:B------:R-:W-:-:S07]  /*10cc0*/  FMUL.FTZ R7, R7, 0.5 ;  /* 0x3f00000007077820 */ /* 0x000fce0000410000 */
.L_x_5630:
[----:B------:R-:W-:Y:S05]  /*10cd0*/  BSYNC B1 ;  /* 0x0000000000017941 */ /* 0x000fea0003800000 */
.L_x_5628:
        /* <DEDUP_REMOVED lines=35> */
.L_x_5623:
[----:B------:R0:W1:Y:S02]  /*10f10*/  MUFU.SQRT R29, R26 ;  /* 0x0000001a001d7308 */ /* 0x0000640000002000 */
.L_x_5622:
[----:B------:R-:W-:Y:S05]  /*10f20*/  BSYNC B0 ;  /* 0x0000000000007941 */ /* 0x000fea0003800000 */
.L_x_5621:
        /* <DEDUP_REMOVED lines=35> */
.L_x_5634:
        /* <DEDUP_REMOVED lines=17> */
.L_x_5640:
[----:B------:R-:W-:-:S04]  /*11270*/  FADD.FTZ R0, -R0, R5 ;  /* 0x0000000500007221 */ /* 0x000fc80000010100 */
[----:B------:R-:W-:-:S07]  /*11280*/  FMUL.FTZ R0, R0, 0.5 ;  /* 0x3f00000000007820 */ /* 0x000fce0000410000 */
.L_x_5641:
[----:B------:R-:W-:Y:S05]  /*11290*/  BSYNC B4 ;  /* 0x0000000000047941 */ /* 0x000fea0003800000 */
.L_x_5639:
        /* <DEDUP_REMOVED lines=10> */
.L_x_5643:
[----:B------:R-:W-:-:S04]  /*11340*/  FADD.FTZ R3, -R3, R4 ;  /* 0x0000000403037221 */ /* 0x000fc80000010100 */
[----:B------:R-:W-:-:S07]  /*11350*/  FMUL.FTZ R3, R3, 0.5 ;  /* 0x3f00000003037820 */ /* 0x000fce0000410000 */
.L_x_5644:
[----:B------:R-:W-:Y:S05]  /*11360*/  BSYNC B4 ;  /* 0x0000000000047941 */ /* 0x000fea0003800000 */
.L_x_5642:
[----:B------:R-:W-:Y:S01]  /*11370*/  FADD.FTZ R3, R3, R0 ;  /* 0x0000000003037221 */ /* 0x000fe20000010000 */
[----:B------:R-:W-:-:S04]  /*11380*/  FADD.FTZ R34, R27, R34 ;  /* 0x000000221b227221 */ /* 0x000fc80000010000 */
[----:B------:R-:W-:-:S06]  /*11390*/  FMUL.FTZ R34, R34, R3 ;  /* 0x0000000322227220 */ /* 0x000fcc0000410000 */
[----:B------:R-:W2:Y:S01]  /*113a0*/  MUFU.SQRT R34, R34 ;  /* 0x0000002200227308 */ /* 0x000ea20000002000 */
[----:B------:R-:W-:Y:S05]  /*113b0*/  BRA `(.L_x_5645) ;  /* 0x0000000000487947 */ /* 0x000fea0003800000 */
.L_x_5638:
        /* <DEDUP_REMOVED lines=12> */
.L_x_5637:
[----:B------:R-:W-:Y:S01]  /*11480*/  FADD.FTZ R0, R34, 1 ;  /* 0x3f80000022007421 */ /* 0x000fe20000010000 */
[----:B------:R-:W-:Y:S01]  /*11490*/  MUFU.SQRT R3, R26 ;  /* 0x0000001a00037308 */ /* 0x000fe20000002000 */
[----:B------:R-:W-:Y:S02]  /*114a0*/  MOV R27, 0x3f800000 ;  /* 0x3f800000001b7802 */ /* 0x000fe40000000f00 */
[----:B------:R-:W-:-:S06]  /*114b0*/  FMUL.FTZ R0, R0, 0.5 ;  /* 0x3f00000000007820 */ /* 0x000fcc0000410000 */
[----:B------:R-:W2:Y:S02]  /*114c0*/  MUFU.SQRT R0, R0 ;  /* 0x0000000000007308 */ /* 0x000ea40000002000 */
[----:B--2---:R-:W-:-:S07]  /*114d0*/  FMUL.FTZ R34, R3, R0 ;  /* 0x0000000003227220 */ /* 0x004fce0000410000 */
.L_x_5645:
[----:B------:R-:W-:Y:S05]  /*114e0*/  BSYNC B1 ;  /* 0x0000000000017941 */ /* 0x000fea0003800000 */
.L_x_5636:
[----:B------:R-:W-:Y:S05]  /*114f0*/  BRA `(.L_x_5646) ;  /* 0x0000000000087947 */ /* 0x000fea0003800000 */
.L_x_5633:
[----:B------:R-:W-:Y:S01]  /*11500*/  FMUL.FTZ R34, R34, 16777216 ;  /* 0x4b80000022227820 */ /* 0x000fe20000410000 */
[----:B------:R-:W-:-:S07]  /*11510*/  FMUL.FTZ R27, R27, 16777216 ;  /* 0x4b8000001b1b7820 */ /* 0x000fce0000410000 */
.L_x_5646:
[----:B------:R-:W-:Y:S05]  /*11520*/  BSYNC B0 ;  /* 0x0000000000007941 */ /* 0x000fea0003800000 */
.L_x_5632:
        /* <DEDUP_REMOVED lines=16> */
.L_x_5648:
[----:B------:R-:W-:Y:S05]  /*11630*/  BSYNC B4 ;  /* 0x0000000000047941 */ /* 0x000fea0003800000 */
.L_x_5647:
        /* <DEDUP_REMOVED lines=18> */
.L_x_5650:
[----:B------:R-:W-:Y:S02]  /*11760*/  ISETP.GE.AND P0, PT, R34, RZ, PT ;  /* 0x000000ff2200720c */ /* 0x000fe40003f06270 */
[----:B------:R-:W-:-:S11]  /*11770*/  MOV R3, 0x3fd774eb ;  /* 0x3fd774eb00037802 */ /* 0x000fd60000000f00 */
[----:B------:R-:W-:-:S04]  /*11780*/  @P0 FFMA.FTZ R0, R3, 0.93318945169448852539, -R0 ;  /* 0x3f6ee58103000823 */ /* 0x000fc80000010800 */
[----:B------:R-:W-:-:S07]  /*11790*/  @!P0 FFMA.FTZ R0, R3, 0.93318945169448852539, R0 ;  /* 0x3f6ee58103008823 */ /* 0x000fce0000010000 */
.L_x_5651:
[----:B------:R-:W-:Y:S05]  /*117a0*/  BSYNC B0 ;  /* 0x0000000000007941 */ /* 0x000fea0003800000 */
.L_x_5649:
        /* <DEDUP_REMOVED lines=10> */
.L_x_5635:
[----:B------:R-:W-:Y:S05]  /*11850*/  BSYNC B3 ;  /* 0x0000000000037941 */ /* 0x000fea0003800000 */
.L_x_5631:
[----:B------:R-:W-:Y:S02]  /*11860*/  LOP3.LUT R23, R0, 0x80000000, R23, 0xb8, !PT ;  /* 0x8000000000177812 */ /* 0x000fe400078eb817 */
[----:B-1----:R-:W-:Y:S01]  /*11870*/  LOP3.LUT R14, R29, 0x80000000, R14, 0xb8, !PT ;  /* 0x800000001d0e7812 */ /* 0x002fe200078eb80e */
[----:B------:R-:W-:Y:S06]  /*11880*/  BRA `(.L_x_5620) ;  /* 0x0000001400b47947 */ /* 0x000fec0003800000 */
.L_x_5619:
        /* <DEDUP_REMOVED lines=29> */
.L_x_5657:
[----:B------:R-:W-:Y:S05]  /*11a60*/  BSYNC B4 ;  /* 0x0000000000047941 */ /* 0x000fea0003800000 */
.L_x_5656:
        /* <DEDUP_REMOVED lines=18> */
.L_x_5659:
[----:B------:R-:W-:Y:S02]  /*11b90*/  ISETP.GE.AND P0, PT, R32, RZ, PT ;  /* 0x000000ff2000720c */ /* 0x000fe40003f06270 */
[----:B------:R-:W-:-:S11]  /*11ba0*/  MOV R3, 0x3fd774eb ;  /* 0x3fd774eb00037802 */ /* 0x000fd60000000f00 */
[----:B------:R-:W-:-:S04]  /*11bb0*/  @P0 FFMA.FTZ R0, R3, 0.93318945169448852539, -R0 ;  /* 0x3f6ee58103000823 */ /* 0x000fc80000010800 */
[----:B------:R-:W-:-:S07]  /*11bc0*/  @!P0 FFMA.FTZ R0, R3, 0.93318945169448852539, R0 ;  /* 0x3f6ee58103008823 */ /* 0x000fce0000010000 */
.L_x_5660:
[----:B------:R-:W-:Y:S05]  /*11bd0*/  BSYNC B0 ;  /* 0x0000000000007941 */ /* 0x000fea0003800000 */
.L_x_5658:
        /* <DEDUP_REMOVED lines=13> */
.L_x_5655:
        /* <DEDUP_REMOVED lines=11> */
.L_x_5663:
[----:B------:R-:W-:Y:S05]  /*11d60*/  BSYNC B4 ;  /* 0x0000000000047941 */ /* 0x000fea0003800000 */
.L_x_5662:
        /* <DEDUP_REMOVED lines=18> */
.L_x_5665:
[----:B------:R-:W-:Y:S02]  /*11e90*/  ISETP.GE.AND P0, PT, R32, RZ, PT ;  /* 0x000000ff2000720c */ /* 0x000fe40003f06270 */
[----:B------:R-:W-:-:S11]  /*11ea0*/  MOV R3, 0x3fd774eb ;  /* 0x3fd774eb00037802 */ /* 0x000fd60000000f00 */
[----:B------:R-:W-:-:S04]  /*11eb0*/  @P0 FFMA.FTZ R0, R3, 0.93318945169448852539, -R0 ;  /* 0x3f6ee58103000823 */ /* 0x000fc80000010800 */
[----:B------:R-:W-:-:S07]  /*11ec0*/  @!P0 FFMA.FTZ R0, R3, 0.93318945169448852539, R0 ;  /* 0x3f6ee58103008823 */ /* 0x000fce0000010000 */
.L_x_5666:
[----:B------:R-:W-:Y:S05]  /*11ed0*/  BSYNC B0 ;  /* 0x0000000000007941 */ /* 0x000fea0003800000 */
.L_x_5664:
        /* <DEDUP_REMOVED lines=27> */
.L_x_5654:
        /* <DEDUP_REMOVED lines=32> */
.L_x_5668:
[----:B------:R-:W-:Y:S05]  /*12290*/  BSYNC B4 ;  /* 0x0000000000047941 */ /* 0x000fea0003800000 */
.L_x_5667:
        /* <DEDUP_REMOVED lines=18> */
.L_x_5670:
[----:B------:R-:W-:Y:S02]  /*123c0*/  ISETP.GE.AND P0, PT, R32, RZ, PT ;  /* 0x000000ff2000720c */ /* 0x000fe40003f06270 */
[----:B------:R-:W-:-:S11]  /*123d0*/  MOV R3, 0x3fd774eb ;  /* 0x3fd774eb00037802 */ /* 0x000fd60000000f00 */
[----:B------:R-:W-:-:S04]  /*123e0*/  @P0 FFMA.FTZ R0, R3, 0.93318945169448852539, -R0 ;  /* 0x3f6ee58103000823 */ /* 0x000fc80000010800 */
[----:B------:R-:W-:-:S07]  /*123f0*/  @!P0 FFMA.FTZ R0, R3, 0.93318945169448852539, R0 ;  /* 0x3f6ee58103008823 */ /* 0x000fce0000010000 */
.L_x_5671:
[----:B------:R-:W-:Y:S05]  /*12400*/  BSYNC B0 ;  /* 0x0000000000007941 */ /* 0x000fea0003800000 */
.L_x_5669:
        /* <DEDUP_REMOVED lines=11> */
.L_x_5653:
        /* <DEDUP_REMOVED lines=22> */
.L_x_5675:
[----:B------:R-:W-:Y:S05]  /*12620*/  BSYNC B4 ;  /* 0x0000000000047941 */ /* 0x000fea0003800000 */
.L_x_5674:
        /* <DEDUP_REMOVED lines=24> */
.L_x_5673:
        /* <DEDUP_REMOVED lines=11> */
.L_x_5677:
[----:B------:R-:W-:Y:S05]  /*12860*/  BSYNC B4 ;  /* 0x0000000000047941 */ /* 0x000fea0003800000 */
.L_x_5676:
        /* <DEDUP_REMOVED lines=38> */
.L_x_5672:
        /* <DEDUP_REMOVED lines=32> */
.L_x_5679:
[----:B------:R-:W-:Y:S05]  /*12cd0*/  BSYNC B4 ;  /* 0x0000000000047941 */ /* 0x000fea0003800000 */
.L_x_5678:
        /* <DEDUP_REMOVED lines=21> */
.L_x_5661:
[----:B------:R-:W-:Y:S05]  /*12e30*/  BSYNC B3 ;  /* 0x0000000000037941 */ /* 0x000fea0003800000 */
.L_x_5652:
[----:B------:R-:W-:Y:S01]  /*12e40*/  FADD.FTZ R3, R26, 0.69314718246459960938 ;  /* 0x3f3172181a037421 */ /* 0x000fe20000010000 */
[----:B------:R-:W-:-:S04]  /*12e50*/  LOP3.LUT R23, R0, 0x80000000, R23, 0xb8, !PT ;  /* 0x8000000000177812 */ /* 0x000fc800078eb817 */
[----:B------:R-:W-:Y:S01]  /*12e60*/  LOP3.LUT R14, R3, 0x80000000, R14, 0xb8, !PT ;  /* 0x80000000030e7812 */ /* 0x000fe200078eb80e */
[----:B------:R-:W-:Y:S06]  /*12e70*/  BRA `(.L_x_5620) ;  /* 0x0000000000387947 */ /* 0x000fec0003800000 */
.L_x_5618:
        /* <DEDUP_REMOVED lines=14> */
.L_x_5620:
[----:B------:R-:W-:Y:S05]  /*12f60*/  BSYNC B2 ;  /* 0x0000000000027941 */ /* 0x000fea0003800000 */
.L_x_5617:
        /* <DEDUP_REMOVED lines=39> */
[----:B------:R-:W-:Y:S02]  /*131e0*/  IADD3 R6, -R30, 0x7e800000, RZ ;  /* 0x7e8000001e067810 */ /* 0x000fe40007ffe1ff */
[C---:B------:R-:W-:Y:S01]  /*131f0*/  FSETP.NEU.FTZ.AND P2, PT, R27.reuse, RZ, PT ;  /* 0x000000ff1b00720b */ /* 0x040fe20003f5d000 */
        /* <DEDUP_REMOVED lines=71> */
.L_x_5687:
        /* <DEDUP_REMOVED lines=10> */
.L_x_5689:
[----:B------:R-:W-:-:S04]  /*13710*/  FADD.FTZ R5, -R0, R7 ;  /* 0x0000000700057221 */ /* 0x000fc80000010100 */
[----:B------:R-:W-:-:S07]  /*13720*/  FMUL.FTZ R5, R5, 0.5 ;  /* 0x3f00000005057820 */ /* 0x000fce0000410000 */
.L_x_5690:
[----:B------:R-:W-:Y:S05]  /*13730*/  BSYNC B1 ;  /* 0x0000000000017941 */ /* 0x000fea0003800000 */
.L_x_5688:
        /* <DEDUP_REMOVED lines=11> */
.L_x_5692:
[----:B------:R-:W-:-:S04]  /*137f0*/  FADD.FTZ R6, R4, -R17 ;  /* 0x8000001104067221 */ /* 0x000fc80000010000 */
[----:B------:R-:W-:-:S07]  /*13800*/  FMUL.FTZ R6, R6, 0.5 ;  /* 0x3f00000006067820 */ /* 0x000fce0000410000 */
.L_x_5693:
[----:B------:R-:W-:Y:S05]  /*13810*/  BSYNC B1 ;  /* 0x0000000000017941 */ /* 0x000fea0003800000 */
.L_x_5691:
        /* <DEDUP_REMOVED lines=35> */
.L_x_5686:
[----:B------:R0:W1:Y:S02]  /*13a50*/  MUFU.SQRT R36, R34 ;  /* 0x0000002200247308 */ /* 0x0000640000002000 */
.L_x_5685:
[----:B------:R-:W-:Y:S05]  /*13a60*/  BSYNC B0 ;  /* 0x0000000000007941 */ /* 0x000fea0003800000 */
.L_x_5684:
        /* <DEDUP_REMOVED lines=35> */
.L_x_5697:
        /* <DEDUP_REMOVED lines=17> */
.L_x_5703:
[----:B------:R-:W-:-:S04]  /*13db0*/  FADD.FTZ R0, -R0, R7 ;  /* 0x0000000700007221 */ /* 0x000fc80000010100 */
[----:B------:R-:W-:-:S07]  /*13dc0*/  FMUL.FTZ R0, R0, 0.5 ;  /* 0x3f00000000007820 */ /* 0x000fce0000410000 */
.L_x_5704:
[----:B------:R-:W-:Y:S05]  /*13dd0*/  BSYNC B4 ;  /* 0x0000000000047941 */ /* 0x000fea0003800000 */
.L_x_5702:
        /* <DEDUP_REMOVED lines=10> */
.L_x_5706:
[----:B------:R-:W-:-:S04]  /*13e80*/  FADD.FTZ R3, -R3, R4 ;  /* 0x0000000403037221 */ /* 0x000fc80000010100 */
[----:B------:R-:W-:-:S07]  /*13e90*/  FMUL.FTZ R3, R3, 0.5 ;  /* 0x3f00000003037820 */ /* 0x000fce0000410000 */
.L_x_5707:
[----:B------:R-:W-:Y:S05]  /*13ea0*/  BSYNC B4 ;  /* 0x0000000000047941 */ /* 0x000fea0003800000 */
.L_x_5705:
[----:B------:R-:W-:Y:S01]  /*13eb0*/  FADD.FTZ R3, R3, R0 ;  /* 0x0000000003037221 */ /* 0x000fe20000010000 */
[----:B------:R-:W-:-:S04]  /*13ec0*/  FADD.FTZ R38, R29, R38 ;  /* 0x000000261d267221 */ /* 0x000fc80000010000 */
[----:B------:R-:W-:-:S06]  /*13ed0*/  FMUL.FTZ R38, R38, R3 ;  /* 0x0000000326267220 */ /* 0x000fcc0000410000 */
[----:B------:R-:W2:Y:S01]  /*13ee0*/  MUFU.SQRT R38, R38 ;  /* 0x0000002600267308 */ /* 0x000ea20000002000 */
[----:B------:R-:W-:Y:S05]  /*13ef0*/  BRA `(.L_x_5708) ;  /* 0x0000000000487947 */ /* 0x000fea0003800000 */
.L_x_5701:
        /* <DEDUP_REMOVED lines=12> */
.L_x_5700:
[----:B------:R-:W-:Y:S01]  /*13fc0*/  FADD.FTZ R0, R38, 1 ;  /* 0x3f80000026007421 */ /* 0x000fe20000010000 */
[----:B------:R-:W-:Y:S01]  /*13fd0*/  MUFU.SQRT R3, R34 ;  /* 0x0000002200037308 */ /* 0x000fe20000002000 */
[----:B------:R-:W-:Y:S02]  /*13fe0*/  MOV R29, 0x3f800000 ;  /* 0x3f800000001d7802 */ /* 0x000fe40000000f00 */
[----:B------:R-:W-:-:S06]  /*13ff0*/  FMUL.FTZ R0, R0, 0.5 ;  /* 0x3f00000000007820 */ /* 0x000fcc0000410000 */
[----:B------:R-:W2:Y:S02]  /*14000*/  MUFU.SQRT R0, R0 ;  /* 0x0000000000007308 */ /* 0x000ea40000002000 */
[----:B--2---:R-:W-:-:S07]  /*14010*/  FMUL.FTZ R38, R3, R0 ;  /* 0x0000000003267220 */ /* 0x004fce0000410000 */
.L_x_5708:
[----:B------:R-:W-:Y:S05]  /*14020*/  BSYNC B1 ;  /* 0x0000000000017941 */ /* 0x000fea0003800000 */
.L_x_5699:
[----:B------:R-:W-:Y:S05]  /*14030*/  BRA `(.L_x_5709) ;  /* 0x0000000000087947 */ /* 0x000fea0003800000 */
.L_x_5696:
[----:B------:R-:W-:Y:S01]  /*14040*/  FMUL.FTZ R38, R38, 16777216 ;  /* 0x4b80000026267820 */ /* 0x000fe20000410000 */
[----:B------:R-:W-:-:S07]  /*14050*/  FMUL.FTZ R29, R29, 16777216 ;  /* 0x4b8000001d1d7820 */ /* 0x000fce0000410000 */
.L_x_5709:
[----:B------:R-:W-:Y:S05]  /*14060*/  BSYNC B0 ;  /* 0x0000000000007941 */ /* 0x000fea0003800000 */
.L_x_5695:
        /* <DEDUP_REMOVED lines=16> */
.L_x_5711:
[----:B------:R-:W-:Y:S05]  /*14170*/  BSYNC B4 ;  /* 0x0000000000047941 */ /* 0x000fea0003800000 */
.L_x_5710:
        /* <DEDUP_REMOVED lines=18> */
.L_x_5713:
[----:B------:R-:W-:Y:S02]  /*142a0*/  ISETP.GE.AND P0, PT, R38, RZ, PT ;  /* 0x000000ff2600720c */ /* 0x000fe40003f06270 */
[----:B------:R-:W-:-:S11]  /*142b0*/  MOV R3, 0x3fd774eb ;  /* 0x3fd774eb00037802 */ /* 0x000fd60000000f00 */
[----:B------:R-:W-:-:S04]  /*142c0*/  @P0 FFMA.FTZ R0, R3, 0.93318945169448852539, -R0 ;  /* 0x3f6ee58103000823 */ /* 0x000fc80000010800 */
[----:B------:R-:W-:-:S07]  /*142d0*/  @!P0 FFMA.FTZ R0, R3, 0.93318945169448852539, R0 ;  /* 0x3f6ee58103008823 */ /* 0x000fce0000010000 */
.L_x_5714:
[----:B------:R-:W-:Y:S05]  /*142e0*/  BSYNC B0 ;  /* 0x0000000000007941 */ /* 0x000fea0003800000 */
.L_x_5712:
        /* <DEDUP_REMOVED lines=10> */
.L_x_5698:
[----:B------:R-:W-:Y:S05]  /*14390*/  BSYNC B3 ;  /* 0x0000000000037941 */ /* 0x000fea0003800000 */
.L_x_5694:
[----:B------:R-:W-:Y:S02]  /*143a0*/  LOP3.LUT R26, R5, 0x80000000, R26, 0xb8, !PT ;  /* 0x80000000051a7812 */ /* 0x000fe400078eb81a */
[----:B-1----:R-:W-:Y:S01]  /*143b0*/  LOP3.LUT R15, R36, 0x80000000, R15, 0xb8, !PT ;  /* 0x80000000240f7812 */ /* 0x002fe200078eb80f */
[----:B------:R-:W-:Y:S06]  /*143c0*/  BRA `(.L_x_5683) ;  /* 0x0000001400b47947 */ /* 0x000fec0003800000 */
.L_x_5682:
        /* <DEDUP_REMOVED lines=29> */
.L_x_5720:
[----:B------:R-:W-:Y:S05]  /*145a0*/  BSYNC B4 ;  /* 0x0000000000047941 */ /* 0x000fea0003800000 */
.L_x_5719:
        /* <DEDUP_REMOVED lines=18> */
.L_x_5722:
[----:B------:R-:W-:Y:S02]  /*146d0*/  ISETP.GE.AND P0, PT, R34, RZ, PT ;  /* 0x000000ff2200720c */ /* 0x000fe40003f06270 */
[----:B------:R-:W-:-:S11]  /*146e0*/  MOV R3, 0x3fd774eb ;  /* 0x3fd774eb00037802 */ /* 0x000fd60000000f00 */
[----:B------:R-:W-:-:S04]  /*146f0*/  @P0 FFMA.FTZ R0, R3, 0.93318945169448852539, -R0 ;  /* 0x3f6ee58103000823 */ /* 0x000fc80000010800 */
[----:B------:R-:W-:-:S07]  /*14700*/  @!P0 FFMA.FTZ R0, R3, 0.93318945169448852539, R0 ;  /* 0x3f6ee58103008823 */ /* 0x000fce0000010000 */
.L_x_5723:
[----:B------:R-:W-:Y:S05]  /*14710*/  BSYNC B0 ;  /* 0x0000000000007941 */ /* 0x000fea0003800000 */
.L_x_5721:
        /* <DEDUP_REMOVED lines=13> */
.L_x_5718:
        /* <DEDUP_REMOVED lines=11> */
.L_x_5726:
[----:B------:R-:W-:Y:S05]  /*148a0*/  BSYNC B4 ;  /* 0x0000000000047941 */ /* 0x000fea0003800000 */
.L_x_5725:
        /* <DEDUP_REMOVED lines=18> */
.L_x_5728:
[----:B------:R-:W-:Y:S02]  /*149d0*/  ISETP.GE.AND P0, PT, R34, RZ, PT ;  /* 0x000000ff2200720c */ /* 0x000fe40003f06270 */
[----:B------:R-:W-:-:S11]  /*149e0*/  MOV R3, 0x3fd774eb ;  /* 0x3fd774eb00037802 */ /* 0x000fd60000000f00 */
[----:B------:R-:W-:-:S04]  /*149f0*/  @P0 FFMA.FTZ R0, R3, 0.93318945169448852539, -R0 ;  /* 0x3f6ee58103000823 */ /* 0x000fc80000010800 */
[----:B------:R-:W-:-:S07]  /*14a00*/  @!P0 FFMA.FTZ R0, R3, 0.93318945169448852539, R0 ;  /* 0x3f6ee58103008823 */ /* 0x000fce0000010000 */
.L_x_5729:
[----:B------:R-:W-:Y:S05]  /*14a10*/  BSYNC B0 ;  /* 0x0000000000007941 */ /* 0x000fea0003800000 */
.L_x_5727:
        /* <DEDUP_REMOVED lines=27> */
.L_x_5717:
        /* <DEDUP_REMOVED lines=32> */
.L_x_5731:
[----:B------:R-:W-:Y:S05]  /*14dd0*/  BSYNC B4 ;  /* 0x0000000000047941 */ /* 0x000fea0003800000 */
.L_x_5730:
        /* <DEDUP_REMOVED lines=18> */
.L_x_5733:
[----:B------:R-:W-:Y:S02]  /*14f00*/  ISETP.GE.AND P0, PT, R34, RZ, PT ;  /* 0x000000ff2200720c */ /* 0x000fe40003f06270 */
[----:B------:R-:W-:-:S11]  /*14f10*/  MOV R3, 0x3fd774eb ;  /* 0x3fd774eb00037802 */ /* 0x000fd60000000f00 */
[----:B------:R-:W-:-:S04]  /*14f20*/  @P0 FFMA.FTZ R0, R3, 0.93318945169448852539, -R0 ;  /* 0x3f6ee58103000823 */ /* 0x000fc80000010800 */
[----:B------:R-:W-:-:S07]  /*14f30*/  @!P0 FFMA.FTZ R0, R3, 0.93318945169448852539, R0 ;  /* 0x3f6ee58103008823 */ /* 0x000fce0000010000 */
.L_x_5734:
[----:B------:R-:W-:Y:S05]  /*14f40*/  BSYNC B0 ;  /* 0x0000000000007941 */ /* 0x000fea0003800000 */
.L_x_5732:
        /* <DEDUP_REMOVED lines=11> */
.L_x_5716:
        /* <DEDUP_REMOVED lines=22> */
.L_x_5738:
[----:B------:R-:W-:Y:S05]  /*15160*/  BSYNC B4 ;  /* 0x0000000000047941 */ /* 0x000fea0003800000 */
.L_x_5737:
        /* <DEDUP_REMOVED lines=24> */
.L_x_5736:
        /* <DEDUP_REMOVED lines=11> */
.L_x_5740:
[----:B------:R-:W-:Y:S05]  /*153a0*/  BSYNC B4 ;  /* 0x0000000000047941 */ /* 0x000fea0003800000 */
.L_x_5739:
        /* <DEDUP_REMOVED lines=38> */
.L_x_5735:
        /* <DEDUP_REMOVED lines=32> */
.L_x_5742:
[----:B------:R-:W-:Y:S05]  /*15810*/  BSYNC B4 ;  /* 0x0000000000047941 */ /* 0x000fea0003800000 */
.L_x_5741:
        /* <DEDUP_REMOVED lines=21> */
.L_x_5724:
[----:B------:R-:W-:Y:S05]  /*15970*/  BSYNC B3 ;  /* 0x0000000000037941 */ /* 0x000fea0003800000 */
.L_x_5715:
[----:B------:R-:W-:Y:S01]  /*15980*/  FADD.FTZ R0, R27, 0.69314718246459960938 ;  /* 0x3f3172181b007421 */ /* 0x000fe20000010000 */
[----:B------:R-:W-:-:S04]  /*15990*/  LOP3.LUT R26, R3, 0x80000000, R26, 0xb8, !PT ;  /* 0x80000000031a7812 */ /* 0x000fc800078eb81a */
[----:B------:R-:W-:Y:S01]  /*159a0*/  LOP3.LUT R15, R0, 0x80000000, R15, 0xb8, !PT ;  /* 0x80000000000f7812 */ /* 0x000fe200078eb80f */
[----:B------:R-:W-:Y:S06]  /*159b0*/  BRA `(.L_x_5683) ;  /* 0x0000000000387947 */ /* 0x000fec0003800000 */
.L_x_5681:
        /* <DEDUP_REMOVED lines=14> */
.L_x_5683:
[----:B------:R-:W-:Y:S05]  /*15aa0*/  BSYNC B2 ;  /* 0x0000000000027941 */ /* 0x000fea0003800000 */
.L_x_5680:
[----:B------:R-:W-:Y:S05]  /*15ab0*/  WARPSYNC.ALL ;  /* 0x0000000000007948 */ /* 0x000fea0003800000 */
[----:B------:R-:W1:Y:S01]  /*15ac0*/  LDC.64 R4, c[0x0][0x218] ;  /* 0x00008600ff047b82 */ /* 0x000e620000000a00 */
[----:B------:R-:W-:Y:S02]  /*15ad0*/  F2FP.F16.F32.PACK_AB R13, R12, R13 ;  /* 0x0000000d0c0d723e */ /* 0x000fe400000000ff */
[----:B------:R-:W-:Y:S02]  /*15ae0*/  F2FP.F16.F32.PACK_AB R7, R25, R28 ;  /* 0x0000001c1907723e */ /* 0x000fe400000000ff */
[----:B------:R-:W-:-:S02]  /*15af0*/  F2FP.F16.F32.PACK_AB R6, R21, R24 ;  /* 0x000000181506723e */ /* 0x000fc400000000ff */
[----:B------:R-:W-:Y:S02]  /*15b00*/  F2FP.F16.F32.PACK_AB R14, R14, R23 ;  /* 0x000000170e0e723e */ /* 0x000fe400000000ff */
[----:B------:R-:W-:Y:S02]  /*15b10*/  F2FP.F16.F32.PACK_AB R12, R10, R11 ;  /* 0x0000000b0a0c723e */ /* 0x000fe400000000ff */
[----:B------:R-:W-:Y:S01]  /*15b20*/  F2FP.F16.F32.PACK_AB R15, R15, R26 ;  /* 0x0000001a0f0f723e */ /* 0x000fe200000000ff */
[----:B-1----:R-:W-:Y:S01]  /*15b30*/  IMAD.WIDE.U32 R2, R2, 0x4, R4 ;  /* 0x0000000402027825 */ /* 0x002fe200078e0004 */
[----:B------:R-:W-:Y:S02]  /*15b40*/  F2FP.F16.F32.PACK_AB R5, R9, R22 ;  /* 0x000000160905723e */ /* 0x000fe400000000ff */
[----:B------:R-:W-:Y:S01]  /*15b50*/  F2FP.F16.F32.PACK_AB R4, R19, R20 ;  /* 0x000000141304723e */ /* 0x000fe200000000ff */
[----:B------:R-:W-:-:S05]  /*15b60*/  IMAD.WIDE R2, R18, 0x10, R2 ;  /* 0x0000001012027825 */ /* 0x000fca00078e0202 */
[----:B------:R-:W-:Y:S04]  /*15b70*/  STG.E.128 desc[UR4][R2.64], R4 ;  /* 0x0000000402007986 */ /* 0x000fe8000c101d04 */
[----:B------:R-:W-:Y:S01]  /*15b80*/  STG.E.128 desc[UR4][R2.64+0x800], R12 ;  /* 0x0008000c02007986 */ /* 0x000fe2000c101d04 */
[----:B------:R-:W-:Y:S05]  /*15b90*/  EXIT ;  /* 0x000000000000794d */ /* 0x000fea0003800000 */
.L_x_5238:
        /* <DEDUP_REMOVED lines=36> */
[----:B------:R-:W3:Y:S02]  /*15de0*/  @!P5 LDG.E R16, desc[UR4][R16.64] ;  /* 0x000000041010d981 */ /* 0x000ee4000c1e1900 */
[----:B----4-:R-:W-:Y:S02]  /*15df0*/  @!P3 IMAD.WIDE.U32 R12, R27, 0x4, R12 ;  /* 0x000000041b0cb825 */ /* 0x010fe400078e000c */
[----:B------:R0:W4:Y:S02]  /*15e00*/  @!P4 LDG.E R21, desc[UR4][R20.64] ;  /* 0x000000041415c981 */ /* 0x000124000c1e1900 */
[----:B-----5:R-:W-:Y:S02]  /*15e10*/  @!P2 IMAD.WIDE.U32 R10, R29, 0x4, R10 ;  /* 0x000000041d0aa825 */ /* 0x020fe400078e000a */
[----:B------:R1:W5:Y:S04]  /*15e20*/  @!P3 LDG.E R12, desc[UR4][R12.64] ;  /* 0x000000040c0cb981 */ /* 0x000368000c1e1900 */
[----:B------:R-:W5:Y:S01]  /*15e30*/  @!P2 LDG.E R10, desc[UR4][R10.64] ;  /* 0x000000040a0aa981 */ /* 0x000f62000c1e1900 */
[----:B------:R-:W-:-:S06]  /*15e40*/  @!P1 IMAD.WIDE.U32 R6, R31, 0x4, R6 ;  /* 0x000000041f069825 */ /* 0x000fcc00078e0006 */
[----:B------:R-:W5:Y:S01]  /*15e50*/  @!P1 LDG.E R6, desc[UR4][R6.64] ;  /* 0x0000000406069981 */ /* 0x000f62000c1e1900 */
[----:B--2---:R-:W-:-:S04]  /*15e60*/  @!P6 PRMT R19, R19, 0x5410, R4 ;  /* 0x000054101313e816 */ /* 0x004fc80000000004 */
[----:B------:R-:W-:Y:S02]  /*15e70*/  @!P6 PRMT R19, R4, 0x7632, R19 ;  /* 0x000076320413e816 */ /* 0x000fe40000000013 */
[----:B------:R-:W-:-:S13]  /*15e80*/  ISETP.GE.AND P6, PT, R0, R9, PT ;  /* 0x000000090000720c */ /* 0x000fda0003fc6270 */
[----:B------:R-:W2:Y:S01]  /*15e90*/  @!P6 LDC.64 R4, c[0x0][0x220] ;  /* 0x00008800ff04eb82 */ /* 0x000ea20000000a00 */
[----:B------:R-:W-:-:S05]  /*15ea0*/  @!P6 IADD3 R3, R2, R0, RZ ;  /* 0x000000000203e210 */ /* 0x000fca0007ffe0ff */
[----:B--2---:R-:W-:-:S06]  /*15eb0*/  @!P6 IMAD.WIDE.U32 R4, R3, 0x4, R4 ;  /* 0x000000040304e825 */ /* 0x004fcc00078e0004 */
[----:B------:R-:W2:Y:S01]  /*15ec0*/  @!P6 LDG.E R4, desc[UR4][R4.64] ;  /* 0x000000040404e981 */ /* 0x000ea2000c1e1900 */
[----:B0-----:R-:W-:Y:S02]  /*15ed0*/  PRMT R20, RZ, 0x5410, RZ ;  /* 0x00005410ff147816 */ /* 0x001fe400000000ff */
[----:B------:R-:W-:Y:S02]  /*15ee0*/  PRMT R22, RZ, 0x5410, RZ ;  /* 0x00005410ff167816 */ /* 0x000fe400000000ff */
[----:B------:R-:W-:Y:S02]  /*15ef0*/  PRMT R24, RZ, 0x5410, RZ ;  /* 0x00005410ff187816 */ /* 0x000fe400000000ff */
[----:B------:R-:W-:Y:S02]  /*15f00*/  PRMT R26, RZ, 0x5410, RZ ;  /* 0x00005410ff1a7816 */ /* 0x000fe400000000ff */
[----:B------:R-:W-:Y:S02]  /*15f10*/  PRMT R31, RZ, 0x5410, RZ ;  /* 0x00005410ff1f7816 */ /* 0x000fe400000000ff */
[----:B------:R-:W-:Y:S01]  /*15f20*/  PRMT R28, RZ, 0x5410, RZ ;  /* 0x00005410ff1c7816 */ /* 0x000fe200000000ff */
[----:B------:R-:W-:Y:S01]  /*15f30*/  BSSY B2, `(.L_x_5743) ;  /* 0x00002c9000027945 */ /* 0x000fe20003800000 */
[----:B-1----:R-:W-:-:S02]  /*15f40*/  PRMT R13, RZ, 0x7610, R13 ;  /* 0x00007610ff0d7816 */ /* 0x002fc4000000000d */
[----:B------:R-:W-:Y:S02]  /*15f50*/  PRMT R14, RZ, 0x7610, R14 ;  /* 0x00007610ff0e7816 */ /* 0x000fe4000000000e */
[C---:B---3--:R-:W-:Y:S02]  /*15f60*/  @!P0 PRMT R13, R15.reuse, 0x7610, R13 ;  /* 0x000076100f0d8816 */ /* 0x048fe4000000000d */
[----:B------:R-:W-:Y:S02]  /*15f70*/  @!P0 PRMT R14, R15, 0x7632, R14 ;  /* 0x000076320f0e8816 */ /* 0x000fe4000000000e */
[----:B------:R-:W-:Y:S02]  /*15f80*/  @!P5 PRMT R20, R20, 0x5410, R16 ;  /* 0x000054101414d816 */ /* 0x000fe40000000010 */
[----:B----4-:R-:W-:Y:S02]  /*15f90*/  @!P4 PRMT R22, R22, 0x5410, R21 ;  /* 0x000054101616c816 */ /* 0x010fe40000000015 */
[----:B-----5:R-:W-:-:S02]  /*15fa0*/  @!P3 PRMT R24, R24, 0x5410, R12 ;  /* 0x000054101818b816 */ /* 0x020fc4000000000c */
        /* <DEDUP_REMOVED lines=31> */
[----:B------:R-:W-:Y:S01]  /*161a0*/  FADD.FTZ R0, |R13|, 1 ;  /* 0x3f8000000d007421 */ /* 0x000fe20000010200 */
[----:B------:R-:W-:Y:S01]  /*161b0*/  FADD.FTZ R7, |R15|, -RZ ;  /* 0x800000ff0f077221 */ /* 0x000fe20000010200 */
[----:B------:R-:W-:Y:S01]  /*161c0*/  FADD.FTZ R3, |R13|, -1 ;  /* 0xbf8000000d037421 */ /* 0x000fe20000010200 */
        /* <DEDUP_REMOVED lines=88> */
.L_x_5750:
        /* <DEDUP_REMOVED lines=10> */
.L_x_5752:
[----:B------:R-:W-:-:S04]  /*167f0*/  FADD.FTZ R6, -R0, R5 ;  /* 0x0000000500067221 */ /* 0x000fc80000010100 */
[----:B------:R-:W-:-:S07]  /*16800*/  FMUL.FTZ R6, R6, 0.5 ;  /* 0x3f00000006067820 */ /* 0x000fce0000410000 */
.L_x_5753:
[----:B------:R-:W-:Y:S05]  /*16810*/  BSYNC B1 ;  /* 0x0000000000017941 */ /* 0x000fea0003800000 */
.L_x_5751:
        /* <DEDUP_REMOVED lines=11> */
.L_x_5755:
[----:B------:R-:W-:-:S04]  /*168d0*/  FADD.FTZ R8, R4, -R13 ;  /* 0x8000000d04087221 */ /* 0x000fc80000010000 */
[----:B------:R-:W-:-:S07]  /*168e0*/  FMUL.FTZ R13, R8, 0.5 ;  /* 0x3f000000080d7820 */ /* 0x000fce0000410000 */
.L_x_5756:
[----:B------:R-:W-:Y:S05]  /*168f0*/  BSYNC B1 ;  /* 0x0000000000017941 */ /* 0x000fea0003800000 */
.L_x_5754:
        /* <DEDUP_REMOVED lines=35> */
.L_x_5749:
[----:B------:R0:W1:Y:S02]  /*16b30*/  MUFU.SQRT R18, R15 ;  /* 0x0000000f00127308 */ /* 0x0000640000002000 */
.L_x_5748:
[----:B------:R-:W-:Y:S05]  /*16b40*/  BSYNC B0 ;  /* 0x0000000000007941 */ /* 0x000fea0003800000 */
.L_x_5747:
        /* <DEDUP_REMOVED lines=35> */
.L_x_5760:
        /* <DEDUP_REMOVED lines=18> */
.L_x_5766:
[----:B------:R-:W-:-:S04]  /*16ea0*/  FADD.FTZ R0, -R0, R5 ;  /* 0x0000000500007221 */ /* 0x000fc80000010100 */
[----:B------:R-:W-:-:S07]  /*16eb0*/  FMUL.FTZ R0, R0, 0.5 ;  /* 0x3f00000000007820 */ /* 0x000fce0000410000 */
.L_x_5767:
[----:B------:R-:W-:Y:S05]  /*16ec0*/  BSYNC B4 ;  /* 0x0000000000047941 */ /* 0x000fea0003800000 */
.L_x_5765:
        /* <DEDUP_REMOVED lines=10> */
.L_x_5769:
[----:B------:R-:W-:-:S04]  /*16f70*/  FADD.FTZ R3, -R3, R4 ;  /* 0x0000000403037221 */ /* 0x000fc80000010100 */
[----:B------:R-:W-:-:S07]  /*16f80*/  FMUL.FTZ R3, R3, 0.5 ;  /* 0x3f00000003037820 */ /* 0x000fce0000410000 */
.L_x_5770:
[----:B------:R-:W-:Y:S05]  /*16f90*/  BSYNC B4 ;  /* 0x0000000000047941 */ /* 0x000fea0003800000 */
.L_x_5768:
[----:B------:R-:W-:Y:S01]  /*16fa0*/  FADD.FTZ R0, R3, R0 ;  /* 0x0000000003007221 */ /* 0x000fe20000010000 */
[C---:B------:R-:W-:Y:S01]  /*16fb0*/  FADD.FTZ R7, |R10|.reuse, R7 ;  /* 0x000000070a077221 */ /* 0x040fe20000010200 */
[----:B------:R-:W-:-:S03]  /*16fc0*/  FADD.FTZ R12, |R10|, -RZ ;  /* 0x800000ff0a0c7221 */ /* 0x000fc60000010200 */
[----:B------:R-:W-:-:S04]  /*16fd0*/  FMUL.FTZ R0, R7, R0 ;  /* 0x0000000007007220 */ /* 0x000fc80000410000 */
[----:B------:R2:W3:Y:S01]  /*16fe0*/  MUFU.SQRT R13, R0 ;  /* 0x00000000000d7308 */ /* 0x0004e20000002000 */
[----:B------:R-:W-:Y:S05]  /*16ff0*/  BRA `(.L_x_5771) ;  /* 0x0000000000507947 */ /* 0x000fea0003800000 */
.L_x_5764:
[----:B------:R-:W-:-:S13]  /*17000*/  FSETP.GT.FTZ.AND P0, PT, |R10|, 1, PT ;  /* 0x3f8000000a00780b */ /* 0x000fda0003f14200 */
[----:B------:R-:W-:Y:S01]  /*17010*/  @P0 FMUL.FTZ R5, R0, R3 ;  /* 0x0000000300050220 */ /* 0x000fe20000410000 */
[----:B------:R-:W-:-:S03]  /*17020*/  @!P0 FADD.FTZ R12, |R10|, -RZ ;  /* 0x800000ff0a0c8221 */ /* 0x000fc60000010200 */
[----:B------:R-:W2:Y:S01]  /*17030*/  @P0 MUFU.SQRT R4, R5 ;  /* 0x0000000500040308 */ /* 0x000ea20000002000 */
[----:B------:R-:W-:Y:S01]  /*17040*/  @!P0 FADD.FTZ R3, -R12, 1 ;  /* 0x3f8000000c038421 */ /* 0x000fe20000010100 */
[----:B------:R-:W-:-:S03]  /*17050*/  @P0 FMUL.FTZ R12, |R10|, 2.81474976710656000000e+14 ;  /* 0x578000000a0c0820 */ /* 0x000fc60000410200 */
[----:B------:R-:W-:Y:S01]  /*17060*/  @!P0 FMUL.FTZ R0, R0, R3 ;  /* 0x0000000300008220 */ /* 0x000fe20000410000 */
[----:B------:R-:W-:-:S03]  /*17070*/  @P0 FMUL.FTZ R3, |R11|, 2.81474976710656000000e+14 ;  /* 0x578000000b030820 */ /* 0x000fc60000410200 */
[----:B------:R-:W-:Y:S01]  /*17080*/  @!P0 MUFU.SQRT R13, R0 ;  /* 0x00000000000d8308 */ /* 0x000fe20000002000 */
[----:B------:R-:W-:-:S07]  /*17090*/  @P0 FMUL.FTZ R3, |R10|, R3 ;  /* 0x000000030a030220 */ /* 0x000fce0000410200 */
[----:B--2---:R-:W2:Y:S02]  /*170a0*/  @P0 MUFU.RCP R4, R4 ;  /* 0x0000000400040308 */ /* 0x004ea40000001000 */
[----:B--2---:R-:W-:Y:S01]  /*170b0*/  @P0 FMUL.FTZ R13, R3, R4 ;  /* 0x00000004030d0220 */ /* 0x004fe20000410000 */
[----:B------:R-:W-:Y:S06]  /*170c0*/  BRA `(.L_x_5771) ;  /* 0x00000000001c7947 */ /* 0x000fec0003800000 */
.L_x_5763:
[----:B------:R-:W-:Y:S01]  /*170d0*/  FADD.FTZ R3, R7, 1 ;  /* 0x3f80000007037421 */ /* 0x000fe20000010000 */
[----:B------:R-:W-:Y:S01]  /*170e0*/  FADD.FTZ R0, |R11|, -RZ ;  /* 0x800000ff0b007221 */ /* 0x000fe20000010200 */
[----:B------:R-:W-:Y:S02]  /*170f0*/  MOV R12, 0x3f800000 ;  /* 0x3f800000000c7802 */ /* 0x000fe40000000f00 */
[----:B------:R-:W-:-:S03]  /*17100*/  FMUL.FTZ R3, R3, 0.5 ;  /* 0x3f00000003037820 */ /* 0x000fc60000410000 */
[----:B------:R-:W-:Y:S08]  /*17110*/  MUFU.SQRT R0, R0 ;  /* 0x0000000000007308 */ /* 0x000ff00000002000 */
[----:B------:R-:W2:Y:S02]  /*17120*/  MUFU.SQRT R3, R3 ;  /* 0x0000000300037308 */ /* 0x000ea40000002000 */
[----:B--2---:R-:W-:-:S07]  /*17130*/  FMUL.FTZ R13, R0, R3 ;  /* 0x00000003000d7220 */ /* 0x004fce0000410000 */
.L_x_5771:
[----:B------:R-:W-:Y:S05]  /*17140*/  BSYNC B1 ;  /* 0x0000000000017941 */ /* 0x000fea0003800000 */
.L_x_5762:
[----:B------:R-:W-:Y:S05]  /*17150*/  BRA `(.L_x_5772) ;  /* 0x0000000000087947 */ /* 0x000fea0003800000 */
.L_x_5759:
[----:B------:R-:W-:Y:S01]  /*17160*/  FMUL.FTZ R13, R7, 16777216 ;  /* 0x4b800000070d7820 */ /* 0x000fe20000410000 */
[----:B------:R-:W-:-:S07]  /*17170*/  FMUL.FTZ R12, |R10|, 16777216 ;  /* 0x4b8000000a0c7820 */ /* 0x000fce0000410200 */
.L_x_5772:
[----:B------:R-:W-:Y:S05]  /*17180*/  BSYNC B0 ;  /* 0x0000000000007941 */ /* 0x000fea0003800000 */
.L_x_5758:
[C---:B------:R-:W-:Y:S01]  /*17190*/  FADD.FTZ R17, |R12|.reuse, -RZ ;  /* 0x800000ff0c117221 */ /* 0x040fe20000010200 */
[----:B--23--:R-:W-:Y:S01]  /*171a0*/  FADD.FTZ R0, |R13|, -RZ ;  /* 0x800000ff0d007221 */ /* 0x00cfe20000010200 */
        /* <DEDUP_REMOVED lines=14> */
.L_x_5774:
[----:B------:R-:W-:Y:S05]  /*17290*/  BSYNC B4 ;  /* 0x0000000000047941 */ /* 0x000fea0003800000 */
.L_x_5773:
        /* <DEDUP_REMOVED lines=18> */
.L_x_5776:
[----:B------:R-:W-:Y:S02]  /*173c0*/  ISETP.GE.AND P0, PT, R13, RZ, PT ;  /* 0x000000ff0d00720c */ /* 0x000fe40003f06270 */
[----:B------:R-:W-:-:S11]  /*173d0*/  MOV R3, 0x3fd774eb ;  /* 0x3fd774eb00037802 */ /* 0x000fd60000000f00 */
[----:B------:R-:W-:-:S04]  /*173e0*/  @P0 FFMA.FTZ R0, R3, 0.93318945169448852539, -R0 ;  /* 0x3f6ee58103000823 */ /* 0x000fc80000010800 */
[----:B------:R-:W-:-:S07]  /*173f0*/  @!P0 FFMA.FTZ R0, R3, 0.93318945169448852539, R0 ;  /* 0x3f6ee58103008823 */ /* 0x000fce0000010000 */
.L_x_5777:
[----:B------:R-:W-:Y:S05]  /*17400*/  BSYNC B0 ;  /* 0x0000000000007941 */ /* 0x000fea0003800000 */
.L_x_5775:
        /* <DEDUP_REMOVED lines=10> */
.L_x_5761:
[----:B------:R-:W-:Y:S05]  /*174b0*/  BSYNC B3 ;  /* 0x0000000000037941 */ /* 0x000fea0003800000 */
.L_x_5757:
[----:B------:R-:W-:Y:S02]  /*174c0*/  LOP3.LUT R10, R3, 0x80000000, R10, 0xb8, !PT ;  /* 0x80000000030a7812 */ /* 0x000fe400078eb80a */
[----:B-1----:R-:W-:Y:S01]  /*174d0*/  LOP3.LUT R11, R18, 0x80000000, R11, 0xb8, !PT ;  /* 0x80000000120b7812 */ /* 0x002fe200078eb80b */
[----:B------:R-:W-:Y:S06]  /*174e0*/  BRA `(.L_x_5744) ;  /* 0x0000001400b47947 */ /* 0x000fec0003800000 */
.L_x_5746:
        /* <DEDUP_REMOVED lines=29> */
.L_x_5783:
[----:B------:R-:W-:Y:S05]  /*176c0*/  BSYNC B4 ;  /* 0x0000000000047941 */ /* 0x000fea0003800000 */
.L_x_5782:
        /* <DEDUP_REMOVED lines=18> */
.L_x_5785:
[----:B------:R-:W-:Y:S02]  /*177f0*/  ISETP.GE.AND P0, PT, R14, RZ, PT ;  /* 0x000000ff0e00720c */ /* 0x000fe40003f06270 */
[----:B------:R-:W-:-:S11]  /*17800*/  MOV R3, 0x3fd774eb ;  /* 0x3fd774eb00037802 */ /* 0x000fd60000000f00 */
[----:B------:R-:W-:-:S04]  /*17810*/  @P0 FFMA.FTZ R0, R3, 0.93318945169448852539, -R0 ;  /* 0x3f6ee58103000823 */ /* 0x000fc80000010800 */
[----:B------:R-:W-:-:S07]  /*17820*/  @!P0 FFMA.FTZ R0, R3, 0.93318945169448852539, R0 ;  /* 0x3f6ee58103008823 */ /* 0x000fce0000010000 */
.L_x_5786:
[----:B------:R-:W-:Y:S05]  /*17830*/  BSYNC B0 ;  /* 0x0000000000007941 */ /* 0x000fea0003800000 */
.L_x_5784:
        /* <DEDUP_REMOVED lines=13> */
.L_x_5781:
        /* <DEDUP_REMOVED lines=11> */
.L_x_5789:
[----:B------:R-:W-:Y:S05]  /*179c0*/  BSYNC B4 ;  /* 0x0000000000047941 */ /* 0x000fea0003800000 */
.L_x_5788:
        /* <DEDUP_REMOVED lines=18> */
.L_x_5791:
[----:B------:R-:W-:Y:S02]  /*17af0*/  ISETP.GE.AND P0, PT, R14, RZ, PT ;  /* 0x000000ff0e00720c */ /* 0x000fe40003f06270 */
[----:B------:R-:W-:-:S11]  /*17b00*/  MOV R3, 0x3fd774eb ;  /* 0x3fd774eb00037802 */ /* 0x000fd60000000f00 */
[----:B------:R-:W-:-:S04]  /*17b10*/  @P0 FFMA.FTZ R0, R3, 0.93318945169448852539, -R0 ;  /* 0x3f6ee58103000823 */ /* 0x000fc80000010800 */
[----:B------:R-:W-:-:S07]  /*17b20*/  @!P0 FFMA.FTZ R0, R3, 0.93318945169448852539, R0 ;  /* 0x3f6ee58103008823 */ /* 0x000fce0000010000 */
.L_x_5792:
[----:B------:R-:W-:Y:S05]  /*17b30*/  BSYNC B0 ;  /* 0x0000000000007941 */ /* 0x000fea0003800000 */
.L_x_5790:
        /* <DEDUP_REMOVED lines=27> */
.L_x_5780:
        /* <DEDUP_REMOVED lines=32> */
.L_x_5794:
[----:B------:R-:W-:Y:S05]  /*17ef0*/  BSYNC B4 ;  /* 0x0000000000047941 */ /* 0x000fea0003800000 */
.L_x_5793:
        /* <DEDUP_REMOVED lines=18> */
.L_x_5796:
[----:B------:R-:W-:Y:S02]  /*18020*/  ISETP.GE.AND P0, PT, R14, RZ, PT ;  /* 0x000000ff0e00720c */ /* 0x000fe40003f06270 */
[----:B------:R-:W-:-:S11]  /*18030*/  MOV R3, 0x3fd774eb ;  /* 0x3fd774eb00037802 */ /* 0x000fd60000000f00 */
[----:B------:R-:W-:-:S04]  /*18040*/  @P0 FFMA.FTZ R0, R3, 0.93318945169448852539, -R0 ;  /* 0x3f6ee58103000823 */ /* 0x000fc80000010800 */
[----:B------:R-:W-:-:S07]  /*18050*/  @!P0 FFMA.FTZ R0, R3, 0.93318945169448852539, R0 ;  /* 0x3f6ee58103008823 */ /* 0x000fce0000010000 */
.L_x_5797:
[----:B------:R-:W-:Y:S05]  /*18060*/  BSYNC B0 ;  /* 0x0000000000007941 */ /* 0x000fea0003800000 */
.L_x_5795:
        /* <DEDUP_REMOVED lines=11> */
.L_x_5779:
        /* <DEDUP_REMOVED lines=22> */
.L_x_5801:
[----:B------:R-:W-:Y:S05]  /*18280*/  BSYNC B4 ;  /* 0x0000000000047941 */ /* 0x000fea0003800000 */
.L_x_5800:
        /* <DEDUP_REMOVED lines=15> */
[----:B------:R-:W-:-:S03]  /*18380*/  FADD.FTZ R4, |R13|, |R14| ;  /* 0x4000000e0d047221 */ /* 0x000fc60000010200 */
        /* <DEDUP_REMOVED lines=8> */
.L_x_5799:
        /* <DEDUP_REMOVED lines=11> */
.L_x_5803:
[----:B------:R-:W-:Y:S05]  /*184c0*/  BSYNC B4 ;  /* 0x0000000000047941 */ /* 0x000fea0003800000 */
.L_x_5802:
        /* <DEDUP_REMOVED lines=22> */
[----:B------:R-:W-:Y:S01]  /*18630*/  FADD.FTZ R4, |R13|, |R14| ;  /* 0x4000000e0d047221 */ /* 0x000fe20000010200 */
[----:B0-----:R-:W-:Y:S01]  /*18640*/  @P0 FMUL.FTZ R5, R6, R7 ;  /* 0x0000000706050220 */ /* 0x001fe20000410000 */
[----:B------:R-:W-:Y:S01]  /*18650*/  FSETP.NEU.FTZ.AND P0, PT, R12, +INF , PT ;  /* 0x7f8000000c00780b */ /* 0x000fe20003f1d000 */
[----:B------:R-:W-:Y:S01]  /*18660*/  FFMA.FTZ R0, R3, R0, R0 ;  /* 0x0000000003007223 */ /* 0x000fe20000010000 */
[----:B------:R-:W-:Y:S02]  /*18670*/  @!P6 MOV R7, 0x3fd774eb ;  /* 0x3fd774eb0007e802 */ /* 0x000fe40000000f00 */
        /* <DEDUP_REMOVED lines=11> */
.L_x_5798:
        /* <DEDUP_REMOVED lines=32> */
.L_x_5805:
[----:B------:R-:W-:Y:S05]  /*18930*/  BSYNC B4 ;  /* 0x0000000000047941 */ /* 0x000fea0003800000 */
.L_x_5804:
        /* <DEDUP_REMOVED lines=20> */
[----:B------:R-:W-:-:S07]  /*18a80*/  FSEL R3, R4, R3, P0 ;  /* 0x0000000304037208 */ /* 0x000fce0000000000 */
.L_x_5787:
[----:B------:R-:W-:Y:S05]  /*18a90*/  BSYNC B3 ;  /* 0x0000000000037941 */ /* 0x000fea0003800000 */
.L_x_5778:
[----:B------:R-:W-:Y:S01]  /*18aa0*/  FADD.FTZ R12, R12, 0.69314718246459960938 ;  /* 0x3f3172180c0c7421 */ /* 0x000fe20000010000 */
[----:B------:R-:W-:-:S04]  /*18ab0*/  LOP3.LUT R10, R3, 0x80000000, R10, 0xb8, !PT ;  /* 0x80000000030a7812 */ /* 0x000fc800078eb80a */
[----:B------:R-:W-:Y:S01]  /*18ac0*/  LOP3.LUT R11, R12, 0x80000000, R11, 0xb8, !PT ;  /* 0x800000000c0b7812 */ /* 0x000fe200078eb80b */
[----:B------:R-:W-:Y:S06]  /*18ad0*/  BRA `(.L_x_5744) ;  /* 0x0000000000387947 */ /* 0x000fec0003800000 */
.L_x_5745:
        /* <DEDUP_REMOVED lines=14> */
.L_x_5744:
[----:B------:R-:W-:Y:S05]  /*18bc0*/  BSYNC B2 ;  /* 0x0000000000027941 */ /* 0x000fea0003800000 */
.L_x_5743:
        /* <DEDUP_REMOVED lines=115> */
.L_x_5813:
        /* <DEDUP_REMOVED lines=10> */
.L_x_5815:
[----:B------:R-:W-:-:S04]  /*193a0*/  FADD.FTZ R6, -R0, R5 ;  /* 0x0000000500067221 */ /* 0x000fc80000010100 */
[----:B------:R-:W-:-:S07]  /*193b0*/  FMUL.FTZ R6, R6, 0.5 ;  /* 0x3f00000006067820 */ /* 0x000fce0000410000 */
.L_x_5816:
[----:B------:R-:W-:Y:S05]  /*193c0*/  BSYNC B1 ;  /* 0x0000000000017941 */ /* 0x000fea0003800000 */
.L_x_5814:
        /* <DEDUP_REMOVED lines=11> */
.L_x_5818:
[----:B------:R-:W-:-:S04]  /*19480*/  FADD.FTZ R8, R4, -R15 ;  /* 0x8000000f04087221 */ /* 0x000fc80000010000 */
[----:B------:R-:W-:-:S07]  /*19490*/  FMUL.FTZ R15, R8, 0.5 ;  /* 0x3f000000080f7820 */ /* 0x000fce0000410000 */
.L_x_5819:
[----:B------:R-:W-:Y:S05]  /*194a0*/  BSYNC B1 ;  /* 0x0000000000017941 */ /* 0x000fea0003800000 */
.L_x_5817:
        /* <DEDUP_REMOVED lines=35> */
.L_x_5812:
[----:B------:R0:W1:Y:S02]  /*196e0*/  MUFU.SQRT R18, R15 ;  /* 0x0000000f00127308 */ /* 0x0000640000002000 */
.L_x_5811:
[----:B------:R-:W-:Y:S05]  /*196f0*/  BSYNC B0 ;  /* 0x0000000000007941 */ /* 0x000fea0003800000 */
.L_x_5810:
        /* <DEDUP_REMOVED lines=35> */
.L_x_5823:
        /* <DEDUP_REMOVED lines=18> */
.L_x_5829:
[----:B------:R-:W-:-:S04]  /*19a50*/  FADD.FTZ R0, -R0, R5 ;  /* 0x0000000500007221 */ /* 0x000fc80000010100 */
[----:B------:R-:W-:-:S07]  /*19a60*/  FMUL.FTZ R0, R0, 0.5 ;  /* 0x3f00000000007820 */ /* 0x000fce0000410000 */
.L_x_5830:
[----:B------:R-:W-:Y:S05]  /*19a70*/  BSYNC B4 ;  /* 0x0000000000047941 */ /* 0x000fea0003800000 */
.L_x_5828:
        /* <DEDUP_REMOVED lines=10> */
.L_x_5832:
[----:B------:R-:W-:-:S04]  /*19b20*/  FADD.FTZ R3, -R3, R4 ;  /* 0x0000000403037221 */ /* 0x000fc80000010100 */
[----:B------:R-:W-:-:S07]  /*19b30*/  FMUL.FTZ R3, R3, 0.5 ;  /* 0x3f00000003037820 */ /* 0x000fce0000410000 */
.L_x_5833:
[----:B------:R-:W-:Y:S05]  /*19b40*/  BSYNC B4 ;  /* 0x0000000000047941 */ /* 0x000fea0003800000 */
.L_x_5831:
[----:B------:R-:W-:Y:S01]  /*19b50*/  FADD.FTZ R0, R3, R0 ;  /* 0x0000000003007221 */ /* 0x000fe20000010000 */
[----:B------:R-:W-:-:S04]  /*19b60*/  FADD.FTZ R7, R14, R7 ;  /* 0x000000070e077221 */ /* 0x000fc80000010000 */
[----:B------:R-:W-:-:S04]  /*19b70*/  FMUL.FTZ R0, R7, R0 ;  /* 0x0000000007007220 */ /* 0x000fc80000410000 */
[----:B------:R0:W2:Y:S01]  /*19b80*/  MUFU.SQRT R15, R0 ;  /* 0x00000000000f7308 */ /* 0x0000a20000002000 */
[----:B------:R-:W-:Y:S05]  /*19b90*/  BRA `(.L_x_5834) ;  /* 0x00000000004c7947 */ /* 0x000fea0003800000 */
.L_x_5827:
        /* <DEDUP_REMOVED lines=12> */
.L_x_5826:
[----:B------:R-:W-:Y:S01]  /*19c60*/  FADD.FTZ R3, R7, 1 ;  /* 0x3f80000007037421 */ /* 0x000fe20000010000 */
[----:B------:R-:W-:Y:S01]  /*19c70*/  FADD.FTZ R0, |R13|, -RZ ;  /* 0x800000ff0d007221 */ /* 0x000fe20000010200 */
[----:B------:R-:W-:Y:S02]  /*19c80*/  MOV R14, 0x3f800000 ;  /* 0x3f800000000e7802 */ /* 0x000fe40000000f00 */
[----:B------:R-:W-:-:S03]  /*19c90*/  FMUL.FTZ R3, R3, 0.5 ;  /* 0x3f00000003037820 */ /* 0x000fc60000410000 */
[----:B------:R-:W-:Y:S08]  /*19ca0*/  MUFU.SQRT R0, R0 ;  /* 0x0000000000007308 */ /* 0x000ff00000002000 */
[----:B------:R-:W0:Y:S02]  /*19cb0*/  MUFU.SQRT R3, R3 ;  /* 0x0000000300037308 */ /* 0x000e240000002000 */
[----:B0-----:R-:W-:-:S07]  /*19cc0*/  FMUL.FTZ R15, R0, R3 ;  /* 0x00000003000f7220 */ /* 0x001fce0000410000 */
.L_x_5834:
[----:B------:R-:W-:Y:S05]  /*19cd0*/  BSYNC B1 ;  /* 0x0000000000017941 */ /* 0x000fea0003800000 */
.L_x_5825:
[----:B------:R-:W-:Y:S05]  /*19ce0*/  BRA `(.L_x_5835) ;  /* 0x0000000000087947 */ /* 0x000fea0003800000 */
.L_x_5822:
[----:B0-----:R-:W-:Y:S01]  /*19cf0*/  FMUL.FTZ R15, R7, 16777216 ;  /* 0x4b800000070f7820 */ /* 0x001fe20000410000 */
[----:B------:R-:W-:-:S07]  /*19d00*/  FMUL.FTZ R14, R14, 16777216 ;  /* 0x4b8000000e0e7820 */ /* 0x000fce0000410000 */
.L_x_5835:
[----:B------:R-:W-:Y:S05]  /*19d10*/  BSYNC B0 ;  /* 0x0000000000007941 */ /* 0x000fea0003800000 */
.L_x_5821:
        /* <DEDUP_REMOVED lines=15> */
[----:B-1----:R-:W-:Y:S05]  /*19e10*/  CALL.REL.NOINC `($__internal_5_$__cuda_sm3x_div_rn_ftz_f32_slowpath) ;  /* 0x00000120009c7944 */ /* 0x002fea0003c00000 */
.L_x_5837:
[----:B------:R-:W-:Y:S05]  /*19e20*/  BSYNC B4 ;  /* 0x0000000000047941 */ /* 0x000fea0003800000 */
.L_x_5836:
        /* <DEDUP_REMOVED lines=18> */
.L_x_5839:
[----:B------:R-:W-:Y:S02]  /*19f50*/  ISETP.GE.AND P0, PT, R15, RZ, PT ;  /* 0x000000ff0f00720c */ /* 0x000fe40003f06270 */
[----:B------:R-:W-:-:S11]  /*19f60*/  MOV R3, 0x3fd774eb ;  /* 0x3fd774eb00037802 */ /* 0x000fd60000000f00 */
[----:B------:R-:W-:-:S04]  /*19f70*/  @P0 FFMA.FTZ R0, R3, 0.93318945169448852539, -R0 ;  /* 0x3f6ee58103000823 */ /* 0x000fc80000010800 */
[----:B------:R-:W-:-:S07]  /*19f80*/  @!P0 FFMA.FTZ R0, R3, 0.93318945169448852539, R0 ;  /* 0x3f6ee58103008823 */ /* 0x000fce0000010000 */
.L_x_5840:
[----:B------:R-:W-:Y:S05]  /*19f90*/  BSYNC B0 ;  /* 0x0000000000007941 */ /* 0x000fea0003800000 */
.L_x_5838:
        /* <DEDUP_REMOVED lines=10> */
.L_x_5824:
[----:B------:R-:W-:Y:S05]  /*1a040*/  BSYNC B3 ;  /* 0x0000000000037941 */ /* 0x000fea0003800000 */
.L_x_5820:
[----:B------:R-:W-:Y:S02]  /*1a050*/  LOP3.LUT R12, R3, 0x80000000, R12, 0xb8, !PT ;  /* 0x80000000030c7812 */ /* 0x000fe400078eb80c */
[----:B-1----:R-:W-:Y:S01]  /*1a060*/  LOP3.LUT R13, R18, 0x80000000, R13, 0xb8, !PT ;  /* 0x80000000120d7812 */ /* 0x002fe200078eb80d */
[----:B------:R-:W-:Y:S06]  /*1a070*/  BRA `(.L_x_5807) ;  /* 0x0000001400b47947 */ /* 0x000fec0003800000 */
.L_x_5809:
        /* <DEDUP_REMOVED lines=29> */
.L_x_5846:
[----:B------:R-:W-:Y:S05]  /*1a250*/  BSYNC B4 ;  /* 0x0000000000047941 */ /* 0x000fea0003800000 */
.L_x_5845:
        /* <DEDUP_REMOVED lines=18> */
.L_x_5848:
[----:B------:R-:W-:Y:S02]  /*1a380*/  ISETP.GE.AND P0, PT, R18, RZ, PT ;  /* 0x000000ff1200720c */ /* 0x000fe40003f06270 */
[----:B------:R-:W-:-:S11]  /*1a390*/  MOV R3, 0x3fd774eb ;  /* 0x3fd774eb00037802 */ /* 0x000fd60000000f00 */
[----:B------:R-:W-:-:S04]  /*1a3a0*/  @P0 FFMA.FTZ R0, R3, 0.93318945169448852539, -R0 ;  /* 0x3f6ee58103000823 */ /* 0x000fc80000010800 */
[----:B------:R-:W-:-:S07]  /*1a3b0*/  @!P0 FFMA.FTZ R0, R3, 0.93318945169448852539, R0 ;  /* 0x3f6ee58103008823 */ /* 0x000fce0000010000 */
.L_x_5849:
[----:B------:R-:W-:Y:S05]  /*1a3c0*/  BSYNC B0 ;  /* 0x0000000000007941 */ /* 0x000fea0003800000 */
.L_x_5847:
        /* <DEDUP_REMOVED lines=13> */
.L_x_5844:
        /* <DEDUP_REMOVED lines=11> */
.L_x_5852:
[----:B------:R-:W-:Y:S05]  /*1a550*/  BSYNC B4 ;  /* 0x0000000000047941 */ /* 0x000fea0003800000 */
.L_x_5851:
        /* <DEDUP_REMOVED lines=18> */
.L_x_5854:
[----:B------:R-:W-:Y:S02]  /*1a680*/  ISETP.GE.AND P0, PT, R18, RZ, PT ;  /* 0x000000ff1200720c */ /* 0x000fe40003f06270 */
[----:B------:R-:W-:-:S11]  /*1a690*/  MOV R3, 0x3fd774eb ;  /* 0x3fd774eb00037802 */ /* 0x000fd60000000f00 */
[----:B------:R-:W-:-:S04]  /*1a6a0*/  @P0 FFMA.FTZ R0, R3, 0.93318945169448852539, -R0 ;  /* 0x3f6ee58103000823 */ /* 0x000fc80000010800 */
[----:B------:R-:W-:-:S07]  /*1a6b0*/  @!P0 FFMA.FTZ R0, R3, 0.93318945169448852539, R0 ;  /* 0x3f6ee58103008823 */ /* 0x000fce0000010000 */
.L_x_5855:
[----:B------:R-:W-:Y:S05]  /*1a6c0*/  BSYNC B0 ;  /* 0x0000000000007941 */ /* 0x000fea0003800000 */
.L_x_5853:
        /* <DEDUP_REMOVED lines=27> */
.L_x_5843:
        /* <DEDUP_REMOVED lines=32> */
.L_x_5857:
[----:B------:R-:W-:Y:S05]  /*1aa80*/  BSYNC B4 ;  /* 0x0000000000047941 */ /* 0x000fea0003800000 */
.L_x_5856:
        /* <DEDUP_REMOVED lines=18> */
.L_x_5859:
[----:B------:R-:W-:Y:S02]  /*1abb0*/  ISETP.GE.AND P0, PT, R18, RZ, PT ;  /* 0x000000ff1200720c */ /* 0x000fe40003f06270 */
[----:B------:R-:W-:-:S11]  /*1abc0*/  MOV R3, 0x3fd774eb ;  /* 0x3fd774eb00037802 */ /* 0x000fd60000000f00 */
[----:B------:R-:W-:-:S04]  /*1abd0*/  @P0 FFMA.FTZ R0, R3, 0.93318945169448852539, -R0 ;  /* 0x3f6ee58103000823 */ /* 0x000fc80000010800 */
[----:B------:R-:W-:-:S07]  /*1abe0*/  @!P0 FFMA.FTZ R0, R3, 0.93318945169448852539, R0 ;  /* 0x3f6ee58103008823 */ /* 0x000fce0000010000 */
.L_x_5860:
[----:B------:R-:W-:Y:S05]  /*1abf0*/  BSYNC B0 ;  /* 0x0000000000007941 */ /* 0x000fea0003800000 */
.L_x_5858:
        /* <DEDUP_REMOVED lines=11> */
.L_x_5842:
        /* <DEDUP_REMOVED lines=22> */
.L_x_5864:
[----:B------:R-:W-:Y:S05]  /*1ae10*/  BSYNC B4 ;  /* 0x0000000000047941 */ /* 0x000fea0003800000 */
.L_x_5863:
        /* <DEDUP_REMOVED lines=24> */
.L_x_5862:
        /* <DEDUP_REMOVED lines=11> */
.L_x_5866:
[----:B------:R-:W-:Y:S05]  /*1b050*/  BSYNC B4 ;  /* 0x0000000000047941 */ /* 0x000fea0003800000 */
.L_x_5865:
        /* <DEDUP_REMOVED lines=38> */
.L_x_5861:
        /* <DEDUP_REMOVED lines=32> */
.L_x_5868:
[----:B------:R-:W-:Y:S05]  /*1b4c0*/  BSYNC B4 ;  /* 0x0000000000047941 */ /* 0x000fea0003800000 */
.L_x_5867:
        /* <DEDUP_REMOVED lines=21> */
.L_x_5850:
[----:B------:R-:W-:Y:S05]  /*1b620*/  BSYNC B3 ;  /* 0x0000000000037941 */ /* 0x000fea0003800000 */
.L_x_5841:
[----:B------:R-:W-:Y:S01]  /*1b630*/  FADD.FTZ R0, R19, 0.69314718246459960938 ;  /* 0x3f31721813007421 */ /* 0x000fe20000010000 */
[----:B------:R-:W-:-:S04]  /*1b640*/  LOP3.LUT R12, R3, 0x80000000, R12, 0xb8, !PT ;  /* 0x80000000030c7812 */ /* 0x000fc800078eb80c */
[----:B------:R-:W-:Y:S01]  /*1b650*/  LOP3.LUT R13, R0, 0x80000000, R13, 0xb8, !PT ;  /* 0x80000000000d7812 */ /* 0x000fe200078eb80d */
[----:B------:R-:W-:Y:S06]  /*1b660*/  BRA `(.L_x_5807) ;  /* 0x0000000000387947 */ /* 0x000fec0003800000 */
.L_x_5808:
        /* <DEDUP_REMOVED lines=14> */
.L_x_5807:
[----:B------:R-:W-:Y:S05]  /*1b750*/  BSYNC B2 ;  /* 0x0000000000027941 */ /* 0x000fea0003800000 */
.L_x_5806:
        /* <DEDUP_REMOVED lines=115> */
.L_x_5876:
        /* <DEDUP_REMOVED lines=10> */
.L_x_5878:
[----:B------:R-:W-:-:S04]  /*1bf30*/  FADD.FTZ R6, -R0, R5 ;  /* 0x0000000500067221 */ /* 0x000fc80000010100 */
[----:B------:R-:W-:-:S07]  /*1bf40*/  FMUL.FTZ R6, R6, 0.5 ;  /* 0x3f00000006067820 */ /* 0x000fce0000410000 */
.L_x_5879:
[----:B------:R-:W-:Y:S05]  /*1bf50*/  BSYNC B1 ;  /* 0x0000000000017941 */ /* 0x000fea0003800000 */
.L_x_5877:
        /* <DEDUP_REMOVED lines=11> */
.L_x_5881:
[----:B------:R-:W-:-:S04]  /*1c010*/  FADD.FTZ R7, R4, -R7 ;  /* 0x8000000704077221 */ /* 0x000fc80000010000 */
[----:B------:R-:W-:-:S07]  /*1c020*/  FMUL.FTZ R7, R7, 0.5 ;  /* 0x3f00000007077820 */ /* 0x000fce0000410000 */
.L_x_5882:
[----:B------:R-:W-:Y:S05]  /*1c030*/  BSYNC B1 ;  /* 0x0000000000017941 */ /* 0x000fea0003800000 */
.L_x_5880:
        /* <DEDUP_REMOVED lines=35> */
.L_x_5875:
[----:B------:R0:W1:Y:S02]  /*1c270*/  MUFU.SQRT R20, R19 ;  /* 0x0000001300147308 */ /* 0x0000640000002000 */
.L_x_5874:
[----:B------:R-:W-:Y:S05]  /*1c280*/  BSYNC B0 ;  /* 0x0000000000007941 */ /* 0x000fea0003800000 */
.L_x_5873:
        /* <DEDUP_REMOVED lines=35> */
.L_x_5886:
        /* <DEDUP_REMOVED lines=17> */
.L_x_5892:
[----:B------:R-:W-:-:S04]  /*1c5d0*/  FADD.FTZ R0, -R0, R5 ;  /* 0x0000000500007221 */ /* 0x000fc80000010100 */
[----:B------:R-:W-:-:S07]  /*1c5e0*/  FMUL.FTZ R0, R0, 0.5 ;  /* 0x3f00000000007820 */ /* 0x000fce0000410000 */
.L_x_5893:
[----:B------:R-:W-:Y:S05]  /*1c5f0*/  BSYNC B4 ;  /* 0x0000000000047941 */ /* 0x000fea0003800000 */
.L_x_5891:
        /* <DEDUP_REMOVED lines=10> */
.L_x_5895:
[----:B------:R-:W-:-:S04]  /*1c6a0*/  FADD.FTZ R3, -R3, R4 ;  /* 0x0000000403037221 */ /* 0x000fc80000010100 */
[----:B------:R-:W-:-:S07]  /*1c6b0*/  FMUL.FTZ R3, R3, 0.5 ;  /* 0x3f00000003037820 */ /* 0x000fce0000410000 */
.L_x_5896:
[----:B------:R-:W-:Y:S05]  /*1c6c0*/  BSYNC B4 ;  /* 0x0000000000047941 */ /* 0x000fea0003800000 */
.L_x_5894:
[----:B------:R-:W-:Y:S01]  /*1c6d0*/  FADD.FTZ R0, R3, R0 ;  /* 0x0000000003007221 */ /* 0x000fe20000010000 */
[----:B------:R-:W-:-:S04]  /*1c6e0*/  FADD.FTZ R21, R18, R21 ;  /* 0x0000001512157221 */ /* 0x000fc80000010000 */
[----:B------:R-:W-:-:S06]  /*1c6f0*/  FMUL.FTZ R21, R21, R0 ;  /* 0x0000000015157220 */ /* 0x000fcc0000410000 */
[----:B------:R-:W2:Y:S01]  /*1c700*/  MUFU.SQRT R21, R21 ;  /* 0x0000001500157308 */ /* 0x000ea20000002000 */
[----:B------:R-:W-:Y:S05]  /*1c710*/  BRA `(.L_x_5897) ;  /* 0x0000000000487947 */ /* 0x000fea0003800000 */
.L_x_5890:
        /* <DEDUP_REMOVED lines=12> */
.L_x_5889:
[----:B------:R-:W-:Y:S01]  /*1c7e0*/  FADD.FTZ R0, R21, 1 ;  /* 0x3f80000015007421 */ /* 0x000fe20000010000 */
[----:B0-----:R-:W-:Y:S01]  /*1c7f0*/  MUFU.SQRT R19, R19 ;  /* 0x0000001300137308 */ /* 0x001fe20000002000 */
[----:B------:R-:W-:Y:S02]  /*1c800*/  MOV R18, 0x3f800000 ;  /* 0x3f80000000127802 */ /* 0x000fe40000000f00 */
[----:B------:R-:W-:-:S06]  /*1c810*/  FMUL.FTZ R0, R0, 0.5 ;  /* 0x3f00000000007820 */ /* 0x000fcc0000410000 */
[----:B------:R-:W0:Y:S02]  /*1c820*/  MUFU.SQRT R0, R0 ;  /* 0x0000000000007308 */ /* 0x000e240000002000 */
[----:B0-----:R-:W-:-:S07]  /*1c830*/  FMUL.FTZ R21, R19, R0 ;  /* 0x0000000013157220 */ /* 0x001fce0000410000 */
.L_x_5897:
[----:B------:R-:W-:Y:S05]  /*1c840*/  BSYNC B1 ;  /* 0x0000000000017941 */ /* 0x000fea0003800000 */
.L_x_5888:
[----:B------:R-:W-:Y:S05]  /*1c850*/  BRA `(.L_x_5898) ;  /* 0x0000000000087947 */ /* 0x000fea0003800000 */
.L_x_5885:
[----:B------:R-:W-:Y:S01]  /*1c860*/  FMUL.FTZ R21, R21, 16777216 ;  /* 0x4b80000015157820 */ /* 0x000fe20000410000 */
[----:B------:R-:W-:-:S07]  /*1c870*/  FMUL.FTZ R18, R18, 16777216 ;  /* 0x4b80000012127820 */ /* 0x000fce0000410000 */
.L_x_5898:
[----:B------:R-:W-:Y:S05]  /*1c880*/  BSYNC B0 ;  /* 0x0000000000007941 */ /* 0x000fea0003800000 */
.L_x_5884:
        /* <DEDUP_REMOVED lines=16> */
.L_x_5900:
[----:B------:R-:W-:Y:S05]  /*1c990*/  BSYNC B4 ;  /* 0x0000000000047941 */ /* 0x000fea0003800000 */
.L_x_5899:
        /* <DEDUP_REMOVED lines=18> */
.L_x_5902:
[----:B------:R-:W-:Y:S02]  /*1cac0*/  ISETP.GE.AND P0, PT, R21, RZ, PT ;  /* 0x000000ff1500720c */ /* 0x000fe40003f06270 */
[----:B------:R-:W-:-:S11]  /*1cad0*/  MOV R3, 0x3fd774eb ;  /* 0x3fd774eb00037802 */ /* 0x000fd60000000f00 */
[----:B------:R-:W-:-:S04]  /*1cae0*/  @P0 FFMA.FTZ R0, R3, 0.93318945169448852539, -R0 ;  /* 0x3f6ee58103000823 */ /* 0x000fc80000010800 */
[----:B------:R-:W-:-:S07]  /*1caf0*/  @!P0 FFMA.FTZ R0, R3, 0.93318945169448852539, R0 ;  /* 0x3f6ee58103008823 */ /* 0x000fce0000010000 */
.L_x_5903:
[----:B------:R-:W-:Y:S05]  /*1cb00*/  BSYNC B0 ;  /* 0x0000000000007941 */ /* 0x000fea0003800000 */
.L_x_5901:
        /* <DEDUP_REMOVED lines=10> */
.L_x_5887:
[----:B------:R-:W-:Y:S05]  /*1cbb0*/  BSYNC B3 ;  /* 0x0000000000037941 */ /* 0x000fea0003800000 */
.L_x_5883:
[----:B------:R-:W-:Y:S02]  /*1cbc0*/  LOP3.LUT R14, R5, 0x80000000, R14, 0xb8, !PT ;  /* 0x80000000050e7812 */ /* 0x000fe400078eb80e */
[----:B-1----:R-:W-:Y:S01]  /*1cbd0*/  LOP3.LUT R15, R20, 0x80000000, R15, 0xb8, !PT ;  /* 0x80000000140f7812 */ /* 0x002fe200078eb80f */
[----:B------:R-:W-:Y:S06]  /*1cbe0*/  BRA `(.L_x_5870) ;  /* 0x0000001400b47947 */ /* 0x000fec0003800000 */
.L_x_5872:
        /* <DEDUP_REMOVED lines=29> */
.L_x_5909:
[----:B------:R-:W-:Y:S05]  /*1cdc0*/  BSYNC B4 ;  /* 0x0000000000047941 */ /* 0x000fea0003800000 */
.L_x_5908:
        /* <DEDUP_REMOVED lines=18> */
.L_x_5911:
[----:B------:R-:W-:Y:S02]  /*1cef0*/  ISETP.GE.AND P0, PT, R20, RZ, PT ;  /* 0x000000ff1400720c */ /* 0x000fe40003f06270 */
[----:B------:R-:W-:-:S11]  /*1cf00*/  MOV R3, 0x3fd774eb ;  /* 0x3fd774eb00037802 */ /* 0x000fd60000000f00 */
[----:B------:R-:W-:-:S04]  /*1cf10*/  @P0 FFMA.FTZ R0, R3, 0.93318945169448852539, -R0 ;  /* 0x3f6ee58103000823 */ /* 0x000fc80000010800 */
[----:B------:R-:W-:-:S07]  /*1cf20*/  @!P0 FFMA.FTZ R0, R3, 0.93318945169448852539, R0 ;  /* 0x3f6ee58103008823 */ /* 0x000fce0000010000 */
.L_x_5912:
[----:B------:R-:W-:Y:S05]  /*1cf30*/  BSYNC B0 ;  /* 0x0000000000007941 */ /* 0x000fea0003800000 */
.L_x_5910:
        /* <DEDUP_REMOVED lines=13> */
.L_x_5907:
        /* <DEDUP_REMOVED lines=11> */
.L_x_5915:
[----:B------:R-:W-:Y:S05]  /*1d0c0*/  BSYNC B4 ;  /* 0x0000000000047941 */ /* 0x000fea0003800000 */
.L_x_5914:
        /* <DEDUP_REMOVED lines=18> */
.L_x_5917:
[----:B------:R-:W-:Y:S02]  /*1d1f0*/  ISETP.GE.AND P0, PT, R20, RZ, PT ;  /* 0x000000ff1400720c */ /* 0x000fe40003f06270 */
[----:B------:R-:W-:-:S11]  /*1d200*/  MOV R3, 0x3fd774eb ;  /* 0x3fd774eb00037802 */ /* 0x000fd60000000f00 */
[----:B------:R-:W-:-:S04]  /*1d210*/  @P0 FFMA.FTZ R0, R3, 0.93318945169448852539, -R0 ;  /* 0x3f6ee58103000823 */ /* 0x000fc80000010800 */
[----:B------:R-:W-:-:S07]  /*1d220*/  @!P0 FFMA.FTZ R0, R3, 0.93318945169448852539, R0 ;  /* 0x3f6ee58103008823 */ /* 0x000fce0000010000 */
.L_x_5918:
[----:B------:R-:W-:Y:S05]  /*1d230*/  BSYNC B0 ;  /* 0x0000000000007941 */ /* 0x000fea0003800000 */
.L_x_5916:
        /* <DEDUP_REMOVED lines=27> */
.L_x_5906:
        /* <DEDUP_REMOVED lines=32> */
.L_x_5920:
[----:B------:R-:W-:Y:S05]  /*1d5f0*/  BSYNC B4 ;  /* 0x0000000000047941 */ /* 0x000fea0003800000 */
.L_x_5919:
        /* <DEDUP_REMOVED lines=18> */
.L_x_5922:
[----:B------:R-:W-:Y:S02]  /*1d720*/  ISETP.GE.AND P0, PT, R20, RZ, PT ;  /* 0x000000ff1400720c */ /* 0x000fe40003f06270 */
[----:B------:R-:W-:-:S11]  /*1d730*/  MOV R3, 0x3fd774eb ;  /* 0x3fd774eb00037802 */ /* 0x000fd60000000f00 */
[----:B------:R-:W-:-:S04]  /*1d740*/  @P0 FFMA.FTZ R0, R3, 0.93318945169448852539, -R0 ;  /* 0x3f6ee58103000823 */ /* 0x000fc80000010800 */
[----:B------:R-:W-:-:S07]  /*1d750*/  @!P0 FFMA.FTZ R0, R3, 0.93318945169448852539, R0 ;  /* 0x3f6ee58103008823 */ /* 0x000fce0000010000 */
.L_x_5923:
[----:B------:R-:W-:Y:S05]  /*1d760*/  BSYNC B0 ;  /* 0x0000000000007941 */ /* 0x000fea0003800000 */
.L_x_5921:
        /* <DEDUP_REMOVED lines=11> */
.L_x_5905:
        /* <DEDUP_REMOVED lines=22> */
.L_x_5927:
[----:B------:R-:W-:Y:S05]  /*1d980*/  BSYNC B4 ;  /* 0x0000000000047941 */ /* 0x000fea0003800000 */
.L_x_5926:
        /* <DEDUP_REMOVED lines=24> */
.L_x_5925:
        /* <DEDUP_REMOVED lines=11> */
.L_x_5929:
[----:B------:R-:W-:Y:S05]  /*1dbc0*/  BSYNC B4 ;  /* 0x0000000000047941 */ /* 0x000fea0003800000 */
.L_x_5928:
        /* <DEDUP_REMOVED lines=38> */
.L_x_5924:
        /* <DEDUP_REMOVED lines=32> */
.L_x_5931:
[----:B------:R-:W-:Y:S05]  /*1e030*/  BSYNC B4 ;  /* 0x0000000000047941 */ /* 0x000fea0003800000 */
.L_x_5930:
        /* <DEDUP_REMOVED lines=21> */
.L_x_5913:
[----:B------:R-:W-:Y:S05]  /*1e190*/  BSYNC B3 ;  /* 0x0000000000037941 */ /* 0x000fea0003800000 */
.L_x_5904:
[----:B------:R-:W-:Y:S01]  /*1e1a0*/  FADD.FTZ R0, R21, 0.69314718246459960938 ;  /* 0x3f31721815007421 */ /* 0x000fe20000010000 */
[----:B------:R-:W-:-:S04]  /*1e1b0*/  LOP3.LUT R14, R3, 0x80000000, R14, 0xb8, !PT ;  /* 0x80000000030e7812 */ /* 0x000fc800078eb80e */
[----:B------:R-:W-:Y:S01]  /*1e1c0*/  LOP3.LUT R15, R0, 0x80000000, R15, 0xb8, !PT ;  /* 0x80000000000f7812 */ /* 0x000fe200078eb80f */
[----:B------:R-:W-:Y:S06]  /*1e1d0*/  BRA `(.L_x_5870) ;  /* 0x0000000000387947 */ /* 0x000fec0003800000 */
.L_x_5871:
        /* <DEDUP_REMOVED lines=14> */
.L_x_5870:
[----:B------:R-:W-:Y:S05]  /*1e2c0*/  BSYNC B2 ;  /* 0x0000000000027941 */ /* 0x000fea0003800000 */
.L_x_5869:
        /* <DEDUP_REMOVED lines=115> */
.L_x_5939:
        /* <DEDUP_REMOVED lines=10> */
.L_x_5941:
[----:B------:R-:W-:-:S04]  /*1eaa0*/  FADD.FTZ R6, -R0, R5 ;  /* 0x0000000500067221 */ /* 0x000fc80000010100 */
[----:B------:R-:W-:-:S07]  /*1eab0*/  FMUL.FTZ R6, R6, 0.5 ;  /* 0x3f00000006067820 */ /* 0x000fce0000410000 */
.L_x_5942:
[----:B------:R-:W-:Y:S05]  /*1eac0*/  BSYNC B1 ;  /* 0x0000000000017941 */ /* 0x000fea0003800000 */
.L_x_5940:
        /* <DEDUP_REMOVED lines=11> */
.L_x_5944:
[----:B------:R-:W-:-:S04]  /*1eb80*/  FADD.FTZ R7, R4, -R7 ;  /* 0x8000000704077221 */ /* 0x000fc80000010000 */
[----:B------:R-:W-:-:S07]  /*1eb90*/  FMUL.FTZ R7, R7, 0.5 ;  /* 0x3f00000007077820 */ /* 0x000fce0000410000 */
.L_x_5945:
[----:B------:R-:W-:Y:S05]  /*1eba0*/  BSYNC B1 ;  /* 0x0000000000017941 */ /* 0x000fea0003800000 */
.L_x_5943:
        /* <DEDUP_REMOVED lines=35> */
.L_x_5938:
[----:B------:R0:W1:Y:S02]  /*1ede0*/  MUFU.SQRT R22, R21 ;  /* 0x0000001500167308 */ /* 0x0000640000002000 */
.L_x_5937:
[----:B------:R-:W-:Y:S05]  /*1edf0*/  BSYNC B0 ;  /* 0x0000000000007941 */ /* 0x000fea0003800000 */
.L_x_5936:
        /* <DEDUP_REMOVED lines=35> */
.L_x_5949:
        /* <DEDUP_REMOVED lines=17> */
.L_x_5955:
[----:B------:R-:W-:-:S04]  /*1f140*/  FADD.FTZ R0, -R0, R5 ;  /* 0x0000000500007221 */ /* 0x000fc80000010100 */
[----:B------:R-:W-:-:S07]  /*1f150*/  FMUL.FTZ R0, R0, 0.5 ;  /* 0x3f00000000007820 */ /* 0x000fce0000410000 */
.L_x_5956:
[----:B------:R-:W-:Y:S05]  /*1f160*/  BSYNC B4 ;  /* 0x0000000000047941 */ /* 0x000fea0003800000 */
.L_x_5954:
        /* <DEDUP_REMOVED lines=10> */
.L_x_5958:
[----:B------:R-:W-:-:S04]  /*1f210*/  FADD.FTZ R3, -R3, R4 ;  /* 0x0000000403037221 */ /* 0x000fc80000010100 */
[----:B------:R-:W-:-:S07]  /*1f220*/  FMUL.FTZ R3, R3, 0.5 ;  /* 0x3f00000003037820 */ /* 0x000fce0000410000 */
.L_x_5959:
[----:B------:R-:W-:Y:S05]  /*1f230*/  BSYNC B4 ;  /* 0x0000000000047941 */ /* 0x000fea0003800000 */
.L_x_5957:
[----:B------:R-:W-:Y:S01]  /*1f240*/  FADD.FTZ R0, R3, R0 ;  /* 0x0000000003007221 */ /* 0x000fe20000010000 */
[----:B------:R-:W-:-:S04]  /*1f250*/  FADD.FTZ R23, R20, R23 ;  /* 0x0000001714177221 */ /* 0x000fc80000010000 */
[----:B------:R-:W-:-:S06]  /*1f260*/  FMUL.FTZ R23, R23, R0 ;  /* 0x0000000017177220 */ /* 0x000fcc0000410000 */
[----:B------:R-:W2:Y:S01]  /*1f270*/  MUFU.SQRT R23, R23 ;  /* 0x0000001700177308 */ /* 0x000ea20000002000 */
[----:B------:R-:W-:Y:S05]  /*1f280*/  BRA `(.L_x_5960) ;  /* 0x0000000000487947 */ /* 0x000fea0003800000 */
.L_x_5953:
        /* <DEDUP_REMOVED lines=12> */
.L_x_5952:
[----:B------:R-:W-:Y:S01]  /*1f350*/  FADD.FTZ R0, R23, 1 ;  /* 0x3f80000017007421 */ /* 0x000fe20000010000 */
[----:B0-----:R-:W-:Y:S01]  /*1f360*/  MUFU.SQRT R21, R21 ;  /* 0x0000001500157308 */ /* 0x001fe20000002000 */
[----:B------:R-:W-:Y:S02]  /*1f370*/  MOV R20, 0x3f800000 ;  /* 0x3f80000000147802 */ /* 0x000fe40000000f00 */
[----:B------:R-:W-:-:S06]  /*1f380*/  FMUL.FTZ R0, R0, 0.5 ;  /* 0x3f00000000007820 */ /* 0x000fcc0000410000 */
[----:B------:R-:W0:Y:S02]  /*1f390*/  MUFU.SQRT R0, R0 ;  /* 0x0000000000007308 */ /* 0x000e240000002000 */
[----:B0-----:R-:W-:-:S07]  /*1f3a0*/  FMUL.FTZ R23, R21, R0 ;  /* 0x0000000015177220 */ /* 0x001fce0000410000 */
.L_x_5960:
[----:B------:R-:W-:Y:S05]  /*1f3b0*/  BSYNC B1 ;  /* 0x0000000000017941 */ /* 0x000fea0003800000 */
.L_x_5951:
[----:B------:R-:W-:Y:S05]  /*1f3c0*/  BRA `(.L_x_5961) ;  /* 0x0000000000087947 */ /* 0x000fea0003800000 */
.L_x_5948:
[----:B------:R-:W-:Y:S01]  /*1f3d0*/  FMUL.FTZ R23, R23, 16777216 ;  /* 0x4b80000017177820 */ /* 0x000fe20000410000 */
[----:B------:R-:W-:-:S07]  /*1f3e0*/  FMUL.FTZ R20, R20, 16777216 ;  /* 0x4b80000014147820 */ /* 0x000fce0000410000 */
.L_x_5961:
[----:B------:R-:W-:Y:S05]  /*1f3f0*/  BSYNC B0 ;  /* 0x0000000000007941 */ /* 0x000fea0003800000 */
.L_x_5947:
        /* <DEDUP_REMOVED lines=16> */
.L_x_5963:
[----:B------:R-:W-:Y:S05]  /*1f500*/  BSYNC B4 ;  /* 0x0000000000047941 */ /* 0x000fea0003800000 */
.L_x_5962:
        /* <DEDUP_REMOVED lines=18> */
.L_x_5965:
[----:B------:R-:W-:Y:S02]  /*1f630*/  ISETP.GE.AND P0, PT, R23, RZ, PT ;  /* 0x000000ff1700720c */ /* 0x000fe40003f06270 */
[----:B------:R-:W-:-:S11]  /*1f640*/  MOV R3, 0x3fd774eb ;  /* 0x3fd774eb00037802 */ /* 0x000fd60000000f00 */
[----:B------:R-:W-:-:S04]  /*1f650*/  @P0 FFMA.FTZ R0, R3, 0.93318945169448852539, -R0 ;  /* 0x3f6ee58103000823 */ /* 0x000fc80000010800 */
[----:B------:R-:W-:-:S07]  /*1f660*/  @!P0 FFMA.FTZ R0, R3, 0.93318945169448852539, R0 ;  /* 0x3f6ee58103008823 */ /* 0x000fce0000010000 */
.L_x_5966:
[----:B------:R-:W-:Y:S05]  /*1f670*/  BSYNC B0 ;  /* 0x0000000000007941 */ /* 0x000fea0003800000 */
.L_x_5964:
        /* <DEDUP_REMOVED lines=10> */
.L_x_5950:
[----:B------:R-:W-:Y:S05]  /*1f720*/  BSYNC B3 ;  /* 0x0000000000037941 */ /* 0x000fea0003800000 */
.L_x_5946:
[----:B------:R-:W-:Y:S02]  /*1f730*/  LOP3.LUT R18, R5, 0x80000000, R18, 0xb8, !PT ;  /* 0x8000000005127812 */ /* 0x000fe400078eb812 */
[----:B-1----:R-:W-:Y:S01]  /*1f740*/  LOP3.LUT R19, R22, 0x80000000, R19, 0xb8, !PT ;  /* 0x8000000016137812 */ /* 0x002fe200078eb813 */
[----:B------:R-:W-:Y:S06]  /*1f750*/  BRA `(.L_x_5933) ;  /* 0x0000001400b47947 */ /* 0x000fec0003800000 */
.L_x_5935:
        /* <DEDUP_REMOVED lines=29> */
.L_x_5972:
[----:B------:R-:W-:Y:S05]  /*1f930*/  BSYNC B4 ;  /* 0x0000000000047941 */ /* 0x000fea0003800000 */
.L_x_5971:
        /* <DEDUP_REMOVED lines=18> */
.L_x_5974:
[----:B------:R-:W-:Y:S02]  /*1fa60*/  ISETP.GE.AND P0, PT, R22, RZ, PT ;  /* 0x000000ff1600720c */ /* 0x000fe40003f06270 */
[----:B------:R-:W-:-:S11]  /*1fa70*/  MOV R3, 0x3fd774eb ;  /* 0x3fd774eb00037802 */ /* 0x000fd60000000f00 */
[----:B------:R-:W-:-:S04]  /*1fa80*/  @P0 FFMA.FTZ R0, R3, 0.93318945169448852539, -R0 ;  /* 0x3f6ee58103000823 */ /* 0x000fc80000010800 */
[----:B------:R-:W-:-:S07]  /*1fa90*/  @!P0 FFMA.FTZ R0, R3, 0.93318945169448852539, R0 ;  /* 0x3f6ee58103008823 */ /* 0x000fce0000010000 */
.L_x_5975:
[----:B------:R-:W-:Y:S05]  /*1faa0*/  BSYNC B0 ;  /* 0x0000000000007941 */ /* 0x000fea0003800000 */
.L_x_5973:
        /* <DEDUP_REMOVED lines=13> */
.L_x_5970:
        /* <DEDUP_REMOVED lines=11> */
.L_x_5978:
[----:B------:R-:W-:Y:S05]  /*1fc30*/  BSYNC B4 ;  /* 0x0000000000047941 */ /* 0x000fea0003800000 */
.L_x_5977:
        /* <DEDUP_REMOVED lines=18> */
.L_x_5980:
[----:B------:R-:W-:Y:S02]  /*1fd60*/  ISETP.GE.AND P0, PT, R22, RZ, PT ;  /* 0x000000ff1600720c */ /* 0x000fe40003f06270 */
[----:B------:R-:W-:-:S11]  /*1fd70*/  MOV R3, 0x3fd774eb ;  /* 0x3fd774eb00037802 */ /* 0x000fd60000000f00 */
[----:B------:R-:W-:-:S04]  /*1fd80*/  @P0 FFMA.FTZ R0, R3, 0.93318945169448852539, -R0 ;  /* 0x3f6ee58103000823 */ /* 0x000fc80000010800 */
[----:B------:R-:W-:-:S07]  /*1fd90*/  @!P0 FFMA.FTZ R0, R3, 0.93318945169448852539, R0 ;  /* 0x3f6ee58103008823 */ /* 0x000fce0000010000 */
.L_x_5981:
[----:B------:R-:W-:Y:S05]  /*1fda0*/  BSYNC B0 ;  /* 0x0000000000007941 */ /* 0x000fea0003800000 */
.L_x_5979:
        /* <DEDUP_REMOVED lines=27> */
.L_x_5969:
        /* <DEDUP_REMOVED lines=32> */
.L_x_5983:
[----:B------:R-:W-:Y:S05]  /*20160*/  BSYNC B4 ;  /* 0x0000000000047941 */ /* 0x000fea0003800000 */
.L_x_5982:
        /* <DEDUP_REMOVED lines=18> */
.L_x_5985:
[----:B------:R-:W-:Y:S02]  /*20290*/  ISETP.GE.AND P0, PT, R22, RZ, PT ;  /* 0x000000ff1600720c */ /* 0x000fe40003f06270 */
[----:B------:R-:W-:-:S11]  /*202a0*/  MOV R3, 0x3fd774eb ;  /* 0x3fd774eb00037802 */ /* 0x000fd60000000f00 */
[----:B------:R-:W-:-:S04]  /*202b0*/  @P0 FFMA.FTZ R0, R3, 0.93318945169448852539, -R0 ;  /* 0x3f6ee58103000823 */ /* 0x000fc80000010800 */
[----:B------:R-:W-:-:S07]  /*202c0*/  @!P0 FFMA.FTZ R0, R3, 0.93318945169448852539, R0 ;  /* 0x3f6ee58103008823 */ /* 0x000fce0000010000 */
.L_x_5986:
[----:B------:R-:W-:Y:S05]  /*202d0*/  BSYNC B0 ;  /* 0x0000000000007941 */ /* 0x000fea0003800000 */
.L_x_5984:
        /* <DEDUP_REMOVED lines=11> */
.L_x_5968:
        /* <DEDUP_REMOVED lines=22> */
.L_x_5990:
[----:B------:R-:W-:Y:S05]  /*204f0*/  BSYNC B4 ;  /* 0x0000000000047941 */ /* 0x000fea0003800000 */
.L_x_5989:
        /* <DEDUP_REMOVED lines=24> */
.L_x_5988:
        /* <DEDUP_REMOVED lines=11> */
.L_x_5992:
[----:B------:R-:W-:Y:S05]  /*20730*/  BSYNC B4 ;  /* 0x0000000000047941 */ /* 0x000fea0003800000 */
.L_x_5991:
        /* <DEDUP_REMOVED lines=38> */
.L_x_5987:
        /* <DEDUP_REMOVED lines=32> */
.L_x_5994:
[----:B------:R-:W-:Y:S05]  /*20ba0*/  BSYNC B4 ;  /* 0x0000000000047941 */ /* 0x000fea0003800000 */
.L_x_5993:
        /* <DEDUP_REMOVED lines=21> */
.L_x_5976:
[----:B------:R-:W-:Y:S05]  /*20d00*/  BSYNC B3 ;  /* 0x0000000000037941 */ /* 0x000fea0003800000 */
.L_x_5967:
[----:B------:R-:W-:Y:S01]  /*20d10*/  FADD.FTZ R0, R23, 0.69314718246459960938 ;  /* 0x3f31721817007421 */ /* 0x000fe20000010000 */
[----:B------:R-:W-:-:S04]  /*20d20*/  LOP3.LUT R18, R3, 0x80000000, R18, 0xb8, !PT ;  /* 0x8000000003127812 */ /* 0x000fc800078eb812 */
[----:B------:R-:W-:Y:S01]  /*20d30*/  LOP3.LUT R19, R0, 0x80000000, R19, 0xb8, !PT ;  /* 0x8000000000137812 */ /* 0x000fe200078eb813 */
[----:B------:R-:W-:Y:S06]  /*20d40*/  BRA `(.L_x_5933) ;  /* 0x0000000000387947 */ /* 0x000fec0003800000 */
.L_x_5934:
        /* <DEDUP_REMOVED lines=14> */
.L_x_5933:
[----:B------:R-:W-:Y:S05]  /*20e30*/  BSYNC B2 ;  /* 0x0000000000027941 */ /* 0x000fea0003800000 */
.L_x_5932:
        /* <DEDUP_REMOVED lines=115> */
.L_x_6002:
        /* <DEDUP_REMOVED lines=10> */
.L_x_6004:
[----:B------:R-:W-:-:S04]  /*21610*/  FADD.FTZ R6, -R0, R5 ;  /* 0x0000000500067221 */ /* 0x000fc80000010100 */
[----:B------:R-:W-:-:S07]  /*21620*/  FMUL.FTZ R6, R6, 0.5 ;  /* 0x3f00000006067820 */ /* 0x000fce0000410000 */
.L_x_6005:
[----:B------:R-:W-:Y:S05]  /*21630*/  BSYNC B1 ;  /* 0x0000000000017941 */ /* 0x000fea0003800000 */
.L_x_6003:
        /* <DEDUP_REMOVED lines=11> */
.L_x_6007:
[----:B------:R-:W-:-:S04]  /*216f0*/  FADD.FTZ R7, R4, -R7 ;  /* 0x8000000704077221 */ /* 0x000fc80000010000 */
[----:B------:R-:W-:-:S07]  /*21700*/  FMUL.FTZ R7, R7, 0.5 ;  /* 0x3f00000007077820 */ /* 0x000fce0000410000 */
.L_x_6008:
[----:B------:R-:W-:Y:S05]  /*21710*/  BSYNC B1 ;  /* 0x0000000000017941 */ /* 0x000fea0003800000 */
.L_x_6006:
        /* <DEDUP_REMOVED lines=35> */
.L_x_6001:
[----:B------:R0:W1:Y:S02]  /*21950*/  MUFU.SQRT R24, R23 ;  /* 0x0000001700187308 */ /* 0x0000640000002000 */
.L_x_6000:
[----:B------:R-:W-:Y:S05]  /*21960*/  BSYNC B0 ;  /* 0x0000000000007941 */ /* 0x000fea0003800000 */
.L_x_5999:
        /* <DEDUP_REMOVED lines=35> */
.L_x_6012:
        /* <DEDUP_REMOVED lines=17> */
.L_x_6018:
[----:B------:R-:W-:-:S04]  /*21cb0*/  FADD.FTZ R0, -R0, R5 ;  /* 0x0000000500007221 */ /* 0x000fc80000010100 */
[----:B------:R-:W-:-:S07]  /*21cc0*/  FMUL.FTZ R0, R0, 0.5 ;  /* 0x3f00000000007820 */ /* 0x000fce0000410000 */
.L_x_6019:
[----:B------:R-:W-:Y:S05]  /*21cd0*/  BSYNC B4 ;  /* 0x0000000000047941 */ /* 0x000fea0003800000 */
.L_x_6017:
        /* <DEDUP_REMOVED lines=10> */
.L_x_6021:
[----:B------:R-:W-:-:S04]  /*21d80*/  FADD.FTZ R3, -R3, R4 ;  /* 0x0000000403037221 */ /* 0x000fc80000010100 */
[----:B------:R-:W-:-:S07]  /*21d90*/  FMUL.FTZ R3, R3, 0.5 ;  /* 0x3f00000003037820 */ /* 0x000fce0000410000 */
.L_x_6022:
[----:B------:R-:W-:Y:S05]  /*21da0*/  BSYNC B4 ;  /* 0x0000000000047941 */ /* 0x000fea0003800000 */
.L_x_6020:
[----:B------:R-:W-:Y:S01]  /*21db0*/  FADD.FTZ R0, R3, R0 ;  /* 0x0000000003007221 */ /* 0x000fe20000010000 */
[----:B------:R-:W-:-:S04]  /*21dc0*/  FADD.FTZ R25, R22, R25 ;  /* 0x0000001916197221 */ /* 0x000fc80000010000 */
[----:B------:R-:W-:-:S06]  /*21dd0*/  FMUL.FTZ R25, R25, R0 ;  /* 0x0000000019197220 */ /* 0x000fcc0000410000 */
[----:B------:R-:W2:Y:S01]  /*21de0*/  MUFU.SQRT R25, R25 ;  /* 0x0000001900197308 */ /* 0x000ea20000002000 */
[----:B------:R-:W-:Y:S05]  /*21df0*/  BRA `(.L_x_6023) ;  /* 0x0000000000487947 */ /* 0x000fea0003800000 */
.L_x_6016:
        /* <DEDUP_REMOVED lines=12> */
.L_x_6015:
[----:B------:R-:W-:Y:S01]  /*21ec0*/  FADD.FTZ R0, R25, 1 ;  /* 0x3f80000019007421 */ /* 0x000fe20000010000 */
[----:B0-----:R-:W-:Y:S01]  /*21ed0*/  MUFU.SQRT R23, R23 ;  /* 0x0000001700177308 */ /* 0x001fe20000002000 */
[----:B------:R-:W-:Y:S02]  /*21ee0*/  MOV R22, 0x3f800000 ;  /* 0x3f80000000167802 */ /* 0x000fe40000000f00 */
[----:B------:R-:W-:-:S06]  /*21ef0*/  FMUL.FTZ R0, R0, 0.5 ;  /* 0x3f00000000007820 */ /* 0x000fcc0000410000 */
[----:B------:R-:W0:Y:S02]  /*21f00*/  MUFU.SQRT R0, R0 ;  /* 0x0000000000007308 */ /* 0x000e240000002000 */
[----:B0-----:R-:W-:-:S07]  /*21f10*/  FMUL.FTZ R25, R23, R0 ;  /* 0x0000000017197220 */ /* 0x001fce0000410000 */
.L_x_6023:
[----:B------:R-:W-:Y:S05]  /*21f20*/  BSYNC B1 ;  /* 0x0000000000017941 */ /* 0x000fea0003800000 */
.L_x_6014:
[----:B------:R-:W-:Y:S05]  /*21f30*/  BRA `(.L_x_6024) ;  /* 0x0000000000087947 */ /* 0x000fea0003800000 */
.L_x_6011:
[----:B------:R-:W-:Y:S01]  /*21f40*/  FMUL.FTZ R25, R25, 16777216 ;  /* 0x4b80000019197820 */ /* 0x000fe20000410000 */
[----:B------:R-:W-:-:S07]  /*21f50*/  FMUL.FTZ R22, R22, 16777216 ;  /* 0x4b80000016167820 */ /* 0x000fce0000410000 */
.L_x_6024:
[----:B------:R-:W-:Y:S05]  /*21f60*/  BSYNC B0 ;  /* 0x0000000000007941 */ /* 0x000fea0003800000 */
.L_x_6010:
        /* <DEDUP_REMOVED lines=16> */
.L_x_6026:
[----:B------:R-:W-:Y:S05]  /*22070*/  BSYNC B4 ;  /* 0x0000000000047941 */ /* 0x000fea0003800000 */
.L_x_6025:
        /* <DEDUP_REMOVED lines=18> */
.L_x_6028:
[----:B------:R-:W-:Y:S02]  /*221a0*/  ISETP.GE.AND P0, PT, R25, RZ, PT ;  /* 0x000000ff1900720c */ /* 0x000fe40003f06270 */
[----:B------:R-:W-:-:S11]  /*221b0*/  MOV R3, 0x3fd774eb ;  /* 0x3fd774eb00037802 */ /* 0x000fd60000000f00 */
[----:B------:R-:W-:-:S04]  /*221c0*/  @P0 FFMA.FTZ R0, R3, 0.93318945169448852539, -R0 ;  /* 0x3f6ee58103000823 */ /* 0x000fc80000010800 */
[----:B------:R-:W-:-:S07]  /*221d0*/  @!P0 FFMA.FTZ R0, R3, 0.93318945169448852539, R0 ;  /* 0x3f6ee58103008823 */ /* 0x000fce0000010000 */
.L_x_6029:
[----:B------:R-:W-:Y:S05]  /*221e0*/  BSYNC B0 ;  /* 0x0000000000007941 */ /* 0x000fea0003800000 */
.L_x_6027:
        /* <DEDUP_REMOVED lines=10> */
.L_x_6013:
[----:B------:R-:W-:Y:S05]  /*22290*/  BSYNC B3 ;  /* 0x0000000000037941 */ /* 0x000fea0003800000 */
.L_x_6009:
[----:B------:R-:W-:Y:S02]  /*222a0*/  LOP3.LUT R20, R5, 0x80000000, R20, 0xb8, !PT ;  /* 0x8000000005147812 */ /* 0x000fe400078eb814 */
[----:B-1----:R-:W-:Y:S01]  /*222b0*/  LOP3.LUT R21, R24, 0x80000000, R21, 0xb8, !PT ;  /* 0x8000000018157812 */ /* 0x002fe200078eb815 */
[----:B------:R-:W-:Y:S06]  /*222c0*/  BRA `(.L_x_5996) ;  /* 0x0000001400b47947 */ /* 0x000fec0003800000 */
.L_x_5998:
        /* <DEDUP_REMOVED lines=29> */
.L_x_6035:
[----:B------:R-:W-:Y:S05]  /*224a0*/  BSYNC B4 ;  /* 0x0000000000047941 */ /* 0x000fea0003800000 */
.L_x_6034:
        /* <DEDUP_REMOVED lines=18> */
.L_x_6037:
[----:B------:R-:W-:Y:S02]  /*225d0*/  ISETP.GE.AND P0, PT, R24, RZ, PT ;  /* 0x000000ff1800720c */ /* 0x000fe40003f06270 */
[----:B------:R-:W-:-:S11]  /*225e0*/  MOV R3, 0x3fd774eb ;  /* 0x3fd774eb00037802 */ /* 0x000fd60000000f00 */
[----:B------:R-:W-:-:S04]  /*225f0*/  @P0 FFMA.FTZ R0, R3, 0.93318945169448852539, -R0 ;  /* 0x3f6ee58103000823 */ /* 0x000fc80000010800 */
[----:B------:R-:W-:-:S07]  /*22600*/  @!P0 FFMA.FTZ R0, R3, 0.93318945169448852539, R0 ;  /* 0x3f6ee58103008823 */ /* 0x000fce0000010000 */
.L_x_6038:
[----:B------:R-:W-:Y:S05]  /*22610*/  BSYNC B0 ;  /* 0x0000000000007941 */ /* 0x000fea0003800000 */
.L_x_6036:
        /* <DEDUP_REMOVED lines=13> */
.L_x_6033:
        /* <DEDUP_REMOVED lines=11> */
.L_x_6041:
[----:B------:R-:W-:Y:S05]  /*227a0*/  BSYNC B4 ;  /* 0x0000000000047941 */ /* 0x000fea0003800000 */
.L_x_6040:
        /* <DEDUP_REMOVED lines=18> */
.L_x_6043:
[----:B------:R-:W-:Y:S02]  /*228d0*/  ISETP.GE.AND P0, PT, R24, RZ, PT ;  /* 0x000000ff1800720c */ /* 0x000fe40003f06270 */
[----:B------:R-:W-:-:S11]  /*228e0*/  MOV R3, 0x3fd774eb ;  /* 0x3fd774eb00037802 */ /* 0x000fd60000000f00 */
[----:B------:R-:W-:-:S04]  /*228f0*/  @P0 FFMA.FTZ R0, R3, 0.93318945169448852539, -R0 ;  /* 0x3f6ee58103000823 */ /* 0x000fc80000010800 */
[----:B------:R-:W-:-:S07]  /*22900*/  @!P0 FFMA.FTZ R0, R3, 0.93318945169448852539, R0 ;  /* 0x3f6ee58103008823 */ /* 0x000fce0000010000 */
.L_x_6044:
[----:B------:R-:W-:Y:S05]  /*22910*/  BSYNC B0 ;  /* 0x0000000000007941 */ /* 0x000fea0003800000 */
.L_x_6042:
        /* <DEDUP_REMOVED lines=27> */
.L_x_6032:
        /* <DEDUP_REMOVED lines=32> */
.L_x_6046:
[----:B------:R-:W-:Y:S05]  /*22cd0*/  BSYNC B4 ;  /* 0x0000000000047941 */ /* 0x000fea0003800000 */
.L_x_6045:
        /* <DEDUP_REMOVED lines=18> */
.L_x_6048:
[----:B------:R-:W-:Y:S02]  /*22e00*/  ISETP.GE.AND P0, PT, R24, RZ, PT ;  /* 0x000000ff1800720c */ /* 0x000fe40003f06270 */
[----:B------:R-:W-:-:S11]  /*22e10*/  MOV R3, 0x3fd774eb ;  /* 0x3fd774eb00037802 */ /* 0x000fd60000000f00 */
[----:B------:R-:W-:-:S04]  /*22e20*/  @P0 FFMA.FTZ R0, R3, 0.93318945169448852539, -R0 ;  /* 0x3f6ee58103000823 */ /* 0x000fc80000010800 */
[----:B------:R-:W-:-:S07]  /*22e30*/  @!P0 FFMA.FTZ R0, R3, 0.93318945169448852539, R0 ;  /* 0x3f6ee58103008823 */ /* 0x000fce0000010000 */
.L_x_6049:
[----:B------:R-:W-:Y:S05]  /*22e40*/  BSYNC B0 ;  /* 0x0000000000007941 */ /* 0x000fea0003800000 */
.L_x_6047:
        /* <DEDUP_REMOVED lines=11> */
.L_x_6031:
        /* <DEDUP_REMOVED lines=22> */
.L_x_6053:
[----:B------:R-:W-:Y:S05]  /*23060*/  BSYNC B4 ;  /* 0x0000000000047941 */ /* 0x000fea0003800000 */
.L_x_6052:
        /* <DEDUP_REMOVED lines=24> */
.L_x_6051:
        /* <DEDUP_REMOVED lines=11> */
.L_x_6055:
[----:B------:R-:W-:Y:S05]  /*232a0*/  BSYNC B4 ;  /* 0x0000000000047941 */ /* 0x000fea0003800000 */
.L_x_6054:
        /* <DEDUP_REMOVED lines=38> */
.L_x_6050:
        /* <DEDUP_REMOVED lines=32> */
.L_x_6057:
[----:B------:R-:W-:Y:S05]  /*23710*/  BSYNC B4 ;  /* 0x0000000000047941 */ /* 0x000fea0003800000 */
.L_x_6056:
        /* <DEDUP_REMOVED lines=21> */
.L_x_6039:
[----:B------:R-:W-:Y:S05]  /*23870*/  BSYNC B3 ;  /* 0x0000000000037941 */ /* 0x000fea0003800000 */
.L_x_6030:
[----:B------:R-:W-:Y:S01]  /*23880*/  FADD.FTZ R0, R25, 0.69314718246459960938 ;  /* 0x3f31721819007421 */ /* 0x000fe20000010000 */
[----:B------:R-:W-:-:S04]  /*23890*/  LOP3.LUT R20, R3, 0x80000000, R20, 0xb8, !PT ;  /* 0x8000000003147812 */ /* 0x000fc800078eb814 */
[----:B------:R-:W-:Y:S01]  /*238a0*/  LOP3.LUT R21, R0, 0x80000000, R21, 0xb8, !PT ;  /* 0x8000000000157812 */ /* 0x000fe200078eb815 */
[----:B------:R-:W-:Y:S06]  /*238b0*/  BRA `(.L_x_5996) ;  /* 0x0000000000387947 */ /* 0x000fec0003800000 */
.L_x_5997:
        /* <DEDUP_REMOVED lines=14> */
.L_x_5996:
[----:B------:R-:W-:Y:S05]  /*239a0*/  BSYNC B2 ;  /* 0x0000000000027941 */ /* 0x000fea0003800000 */
.L_x_5995:
        /* <DEDUP_REMOVED lines=115> */
.L_x_6065:
        /* <DEDUP_REMOVED lines=10> */
.L_x_6067:
[----:B------:R-:W-:-:S04]  /*24180*/  FADD.FTZ R6, -R0, R5 ;  /* 0x0000000500067221 */ /* 0x000fc80000010100 */
[----:B------:R-:W-:-:S07]  /*24190*/  FMUL.FTZ R6, R6, 0.5 ;  /* 0x3f00000006067820 */ /* 0x000fce0000410000 */
.L_x_6068:
[----:B------:R-:W-:Y:S05]  /*241a0*/  BSYNC B1 ;  /* 0x0000000000017941 */ /* 0x000fea0003800000 */
.L_x_6066:
        /* <DEDUP_REMOVED lines=11> */
.L_x_6070:
[----:B------:R-:W-:-:S04]  /*24260*/  FADD.FTZ R7, R4, -R7 ;  /* 0x8000000704077221 */ /* 0x000fc80000010000 */
[----:B------:R-:W-:-:S07]  /*24270*/  FMUL.FTZ R7, R7, 0.5 ;  /* 0x3f00000007077820 */ /* 0x000fce0000410000 */
.L_x_6071:
[----:B------:R-:W-:Y:S05]  /*24280*/  BSYNC B1 ;  /* 0x0000000000017941 */ /* 0x000fea0003800000 */
.L_x_6069:
        /* <DEDUP_REMOVED lines=35> */
.L_x_6064:
[----:B------:R0:W1:Y:S02]  /*244c0*/  MUFU.SQRT R26, R25 ;  /* 0x00000019001a7308 */ /* 0x0000640000002000 */
.L_x_6063:
[----:B------:R-:W-:Y:S05]  /*244d0*/  BSYNC B0 ;  /* 0x0000000000007941 */ /* 0x000fea0003800000 */
.L_x_6062:
        /* <DEDUP_REMOVED lines=35> */
.L_x_6075:
        /* <DEDUP_REMOVED lines=17> */
.L_x_6081:
[----:B------:R-:W-:-:S04]  /*24820*/  FADD.FTZ R0, -R0, R5 ;  /* 0x0000000500007221 */ /* 0x000fc80000010100 */
[----:B------:R-:W-:-:S07]  /*24830*/  FMUL.FTZ R0, R0, 0.5 ;  /* 0x3f00000000007820 */ /* 0x000fce0000410000 */
.L_x_6082:
[----:B------:R-:W-:Y:S05]  /*24840*/  BSYNC B4 ;  /* 0x0000000000047941 */ /* 0x000fea0003800000 */
.L_x_6080:
        /* <DEDUP_REMOVED lines=10> */
.L_x_6084:
[----:B------:R-:W-:-:S04]  /*248f0*/  FADD.FTZ R3, -R3, R4 ;  /* 0x0000000403037221 */ /* 0x000fc80000010100 */
[----:B------:R-:W-:-:S07]  /*24900*/  FMUL.FTZ R3, R3, 0.5 ;  /* 0x3f00000003037820 */ /* 0x000fce0000410000 */
.L_x_6085:
[----:B------:R-:W-:Y:S05]  /*24910*/  BSYNC B4 ;  /* 0x0000000000047941 */ /* 0x000fea0003800000 */
.L_x_6083:
[----:B------:R-:W-:Y:S01]  /*24920*/  FADD.FTZ R0, R3, R0 ;  /* 0x0000000003007221 */ /* 0x000fe20000010000 */
[----:B------:R-:W-:-:S04]  /*24930*/  FADD.FTZ R27, R24, R27 ;  /* 0x0000001b181b7221 */ /* 0x000fc80000010000 */
[----:B------:R-:W-:-:S06]  /*24940*/  FMUL.FTZ R27, R27, R0 ;  /* 0x000000001b1b7220 */ /* 0x000fcc0000410000 */
[----:B------:R-:W2:Y:S01]  /*24950*/  MUFU.SQRT R27, R27 ;  /* 0x0000001b001b7308 */ /* 0x000ea20000002000 */
[----:B------:R-:W-:Y:S05]  /*24960*/  BRA `(.L_x_6086) ;  /* 0x0000000000487947 */ /* 0x000fea0003800000 */
.L_x_6079:
        /* <DEDUP_REMOVED lines=12> */
.L_x_6078:
[----:B------:R-:W-:Y:S01]  /*24a30*/  FADD.FTZ R0, R27, 1 ;  /* 0x3f8000001b007421 */ /* 0x000fe20000010000 */
[----:B0-----:R-:W-:Y:S01]  /*24a40*/  MUFU.SQRT R25, R25 ;  /* 0x0000001900197308 */ /* 0x001fe20000002000 */
[----:B------:R-:W-:Y:S02]  /*24a50*/  MOV R24, 0x3f800000 ;  /* 0x3f80000000187802 */ /* 0x000fe40000000f00 */
[----:B------:R-:W-:-:S06]  /*24a60*/  FMUL.FTZ R0, R0, 0.5 ;  /* 0x3f00000000007820 */ /* 0x000fcc0000410000 */
[----:B------:R-:W0:Y:S02]  /*24a70*/  MUFU.SQRT R0, R0 ;  /* 0x0000000000007308 */ /* 0x000e240000002000 */
[----:B0-----:R-:W-:-:S07]  /*24a80*/  FMUL.FTZ R27, R25, R0 ;  /* 0x00000000191b7220 */ /* 0x001fce0000410000 */
.L_x_6086:
[----:B------:R-:W-:Y:S05]  /*24a90*/  BSYNC B1 ;  /* 0x0000000000017941 */ /* 0x000fea0003800000 */
.L_x_6077:
[----:B------:R-:W-:Y:S05]  /*24aa0*/  BRA `(.L_x_6087) ;  /* 0x0000000000087947 */ /* 0x000fea0003800000 */
.L_x_6074:
[----:B------:R-:W-:Y:S01]  /*24ab0*/  FMUL.FTZ R27, R27, 16777216 ;  /* 0x4b8000001b1b7820 */ /* 0x000fe20000410000 */
[----:B------:R-:W-:-:S07]  /*24ac0*/  FMUL.FTZ R24, R24, 16777216 ;  /* 0x4b80000018187820 */ /* 0x000fce0000410000 */
.L_x_6087:
[----:B------:R-:W-:Y:S05]  /*24ad0*/  BSYNC B0 ;  /* 0x0000000000007941 */ /* 0x000fea0003800000 */
.L_x_6073:
        /* <DEDUP_REMOVED lines=16> */
.L_x_6089:
[----:B------:R-:W-:Y:S05]  /*24be0*/  BSYNC B4 ;  /* 0x0000000000047941 */ /* 0x000fea0003800000 */
.L_x_6088:
        /* <DEDUP_REMOVED lines=18> */
.L_x_6091:
[----:B------:R-:W-:Y:S02]  /*24d10*/  ISETP.GE.AND P0, PT, R27, RZ, PT ;  /* 0x000000ff1b00720c */ /* 0x000fe40003f06270 */
[----:B------:R-:W-:-:S11]  /*24d20*/  MOV R3, 0x3fd774eb ;  /* 0x3fd774eb00037802 */ /* 0x000fd60000000f00 */
[----:B------:R-:W-:-:S04]  /*24d30*/  @P0 FFMA.FTZ R0, R3, 0.93318945169448852539, -R0 ;  /* 0x3f6ee58103000823 */ /* 0x000fc80000010800 */
[----:B------:R-:W-:-:S07]  /*24d40*/  @!P0 FFMA.FTZ R0, R3, 0.93318945169448852539, R0 ;  /* 0x3f6ee58103008823 */ /* 0x000fce0000010000 */
.L_x_6092:
[----:B------:R-:W-:Y:S05]  /*24d50*/  BSYNC B0 ;  /* 0x0000000000007941 */ /* 0x000fea0003800000 */
.L_x_6090:
        /* <DEDUP_REMOVED lines=10> */
.L_x_6076:
[----:B------:R-:W-:Y:S05]  /*24e00*/  BSYNC B3 ;  /* 0x0000000000037941 */ /* 0x000fea0003800000 */
.L_x_6072:
[----:B------:R-:W-:Y:S02]  /*24e10*/  LOP3.LUT R22, R5, 0x80000000, R22, 0xb8, !PT ;  /* 0x8000000005167812 */ /* 0x000fe400078eb816 */
[----:B-1----:R-:W-:Y:S01]  /*24e20*/  LOP3.LUT R23, R26, 0x80000000, R23, 0xb8, !PT ;  /* 0x800000001a177812 */ /* 0x002fe200078eb817 */
[----:B------:R-:W-:Y:S06]  /*24e30*/  BRA `(.L_x_6059) ;  /* 0x0000001400b47947 */ /* 0x000fec0003800000 */
.L_x_6061:
        /* <DEDUP_REMOVED lines=29> */
.L_x_6098:
[----:B------:R-:W-:Y:S05]  /*25010*/  BSYNC B4 ;  /* 0x0000000000047941 */ /* 0x000fea0003800000 */
.L_x_6097:
        /* <DEDUP_REMOVED lines=18> */
.L_x_6100:
[----:B------:R-:W-:Y:S02]  /*25140*/  ISETP.GE.AND P0, PT, R26, RZ, PT ;  /* 0x000000ff1a00720c */ /* 0x000fe40003f06270 */
[----:B------:R-:W-:-:S11]  /*25150*/  MOV R3, 0x3fd774eb ;  /* 0x3fd774eb00037802 */ /* 0x000fd60000000f00 */
[----:B------:R-:W-:-:S04]  /*25160*/  @P0 FFMA.FTZ R0, R3, 0.93318945169448852539, -R0 ;  /* 0x3f6ee58103000823 */ /* 0x000fc80000010800 */
[----:B------:R-:W-:-:S07]  /*25170*/  @!P0 FFMA.FTZ R0, R3, 0.93318945169448852539, R0 ;  /* 0x3f6ee58103008823 */ /* 0x000fce0000010000 */
.L_x_6101:
[----:B------:R-:W-:Y:S05]  /*25180*/  BSYNC B0 ;  /* 0x0000000000007941 */ /* 0x000fea0003800000 */
.L_x_6099:
        /* <DEDUP_REMOVED lines=13> */
.L_x_6096:
        /* <DEDUP_REMOVED lines=11> */
.L_x_6104:
[----:B------:R-:W-:Y:S05]  /*25310*/  BSYNC B4 ;  /* 0x0000000000047941 */ /* 0x000fea0003800000 */
.L_x_6103:
        /* <DEDUP_REMOVED lines=18> */
.L_x_6106:
[----:B------:R-:W-:Y:S02]  /*25440*/  ISETP.GE.AND P0, PT, R26, RZ, PT ;  /* 0x000000ff1a00720c */ /* 0x000fe40003f06270 */
[----:B------:R-:W-:-:S11]  /*25450*/  MOV R3, 0x3fd774eb ;  /* 0x3fd774eb00037802 */ /* 0x000fd60000000f00 */
[----:B------:R-:W-:-:S04]  /*25460*/  @P0 FFMA.FTZ R0, R3, 0.93318945169448852539, -R0 ;  /* 0x3f6ee58103000823 */ /* 0x000fc80000010800 */
[----:B------:R-:W-:-:S07]  /*25470*/  @!P0 FFMA.FTZ R0, R3, 0.93318945169448852539, R0 ;  /* 0x3f6ee58103008823 */ /* 0x000fce0000010000 */
.L_x_6107:
[----:B------:R-:W-:Y:S05]  /*25480*/  BSYNC B0 ;  /* 0x0000000000007941 */ /* 0x000fea0003800000 */
.L_x_6105:
        /* <DEDUP_REMOVED lines=27> */
.L_x_6095:
        /* <DEDUP_REMOVED lines=32> */
.L_x_6109:
[----:B------:R-:W-:Y:S05]  /*25840*/  BSYNC B4 ;  /* 0x0000000000047941 */ /* 0x000fea0003800000 */
.L_x_6108:
        /* <DEDUP_REMOVED lines=18> */
.L_x_6111:
[----:B------:R-:W-:Y:S02]  /*25970*/  ISETP.GE.AND P0, PT, R26, RZ, PT ;  /* 0x000000ff1a00720c */ /* 0x000fe40003f06270 */
[----:B------:R-:W-:-:S11]  /*25980*/  MOV R3, 0x3fd774eb ;  /* 0x3fd774eb00037802 */ /* 0x000fd60000000f00 */
[----:B------:R-:W-:-:S04]  /*25990*/  @P0 FFMA.FTZ R0, R3, 0.93318945169448852539, -R0 ;  /* 0x3f6ee58103000823 */ /* 0x000fc80000010800 */
[----:B------:R-:W-:-:S07]  /*259a0*/  @!P0 FFMA.FTZ R0, R3, 0.93318945169448852539, R0 ;  /* 0x3f6ee58103008823 */ /* 0x000fce0000010000 */
.L_x_6112:
[----:B------:R-:W-:Y:S05]  /*259b0*/  BSYNC B0 ;  /* 0x0000000000007941 */ /* 0x000fea0003800000 */
.L_x_6110:
        /* <DEDUP_REMOVED lines=11> */
.L_x_6094:
        /* <DEDUP_REMOVED lines=22> */
.L_x_6116:
[----:B------:R-:W-:Y:S05]  /*25bd0*/  BSYNC B4 ;  /* 0x0000000000047941 */ /* 0x000fea0003800000 */
.L_x_6115:
        /* <DEDUP_REMOVED lines=24> */
.L_x_6114:
        /* <DEDUP_REMOVED lines=11> */
.L_x_6118:
[----:B------:R-:W-:Y:S05]  /*25e10*/  BSYNC B4 ;  /* 0x0000000000047941 */ /* 0x000fea0003800000 */
.L_x_6117:
        /* <DEDUP_REMOVED lines=38> */
.L_x_6113:
        /* <DEDUP_REMOVED lines=32> */
.L_x_6120:
[----:B------:R-:W-:Y:S05]  /*26280*/  BSYNC B4 ;  /* 0x0000000000047941 */ /* 0x000fea0003800000 */
.L_x_6119:
        /* <DEDUP_REMOVED lines=21> */
.L_x_6102:
[----:B------:R-:W-:Y:S05]  /*263e0*/  BSYNC B3 ;  /* 0x0000000000037941 */ /* 0x000fea0003800000 */
.L_x_6093:
[----:B------:R-:W-:Y:S01]  /*263f0*/  FADD.FTZ R0, R27, 0.69314718246459960938 ;  /* 0x3f3172181b007421 */ /* 0x000fe20000010000 */
[----:B------:R-:W-:-:S04]  /*26400*/  LOP3.LUT R22, R3, 0x80000000, R22, 0xb8, !PT ;  /* 0x8000000003167812 */ /* 0x000fc800078eb816 */
[----:B------:R-:W-:Y:S01]  /*26410*/  LOP3.LUT R23, R0, 0x80000000, R23, 0xb8, !PT ;  /* 0x8000000000177812 */ /* 0x000fe200078eb817 */
[----:B------:R-:W-:Y:S06]  /*26420*/  BRA `(.L_x_6059) ;  /* 0x0000000000387947 */ /* 0x000fec0003800000 */
.L_x_6060:
        /* <DEDUP_REMOVED lines=14> */
.L_x_6059:
[----:B------:R-:W-:Y:S05]  /*26510*/  BSYNC B2 ;  /* 0x0000000000027941 */ /* 0x000fea0003800000 */
.L_x_6058:
        /* <DEDUP_REMOVED lines=115> */
.L_x_6128:
        /* <DEDUP_REMOVED lines=10> */
.L_x_6130:
[----:B------:R-:W-:-:S04]  /*26cf0*/  FADD.FTZ R6, -R0, R5 ;  /* 0x0000000500067221 */ /* 0x000fc80000010100 */
[----:B------:R-:W-:-:S07]  /*26d00*/  FMUL.FTZ R6, R6, 0.5 ;  /* 0x3f00000006067820 */ /* 0x000fce0000410000 */
.L_x_6131:
[----:B------:R-:W-:Y:S05]  /*26d10*/  BSYNC B1 ;  /* 0x0000000000017941 */ /* 0x000fea0003800000 */
.L_x_6129:
        /* <DEDUP_REMOVED lines=11> */
.L_x_6133:
[----:B------:R-:W-:-:S04]  /*26dd0*/  FADD.FTZ R7, R4, -R7 ;  /* 0x8000000704077221 */ /* 0x000fc80000010000 */
[----:B------:R-:W-:-:S07]  /*26de0*/  FMUL.FTZ R7, R7, 0.5 ;  /* 0x3f00000007077820 */ /* 0x000fce0000410000 */
.L_x_6134:
[----:B------:R-:W-:Y:S05]  /*26df0*/  BSYNC B1 ;  /* 0x0000000000017941 */ /* 0x000fea0003800000 */
.L_x_6132:
        /* <DEDUP_REMOVED lines=35> */
.L_x_6127:
[----:B------:R0:W1:Y:S02]  /*27030*/  MUFU.SQRT R28, R27 ;  /* 0x0000001b001c7308 */ /* 0x0000640000002000 */
.L_x_6126:
[----:B------:R-:W-:Y:S05]  /*27040*/  BSYNC B0 ;  /* 0x0000000000007941 */ /* 0x000fea0003800000 */
.L_x_6125:
        /* <DEDUP_REMOVED lines=35> */
.L_x_6138:
        /* <DEDUP_REMOVED lines=17> */
.L_x_6144:
[----:B------:R-:W-:-:S04]  /*27390*/  FADD.FTZ R0, -R0, R5 ;  /* 0x0000000500007221 */ /* 0x000fc80000010100 */
[----:B------:R-:W-:-:S07]  /*273a0*/  FMUL.FTZ R0, R0, 0.5 ;  /* 0x3f00000000007820 */ /* 0x000fce0000410000 */
.L_x_6145:
[----:B------:R-:W-:Y:S05]  /*273b0*/  BSYNC B4 ;  /* 0x0000000000047941 */ /* 0x000fea0003800000 */
.L_x_6143:
        /* <DEDUP_REMOVED lines=10> */
.L_x_6147:
[----:B------:R-:W-:-:S04]  /*27460*/  FADD.FTZ R3, -R3, R4 ;  /* 0x0000000403037221 */ /* 0x000fc80000010100 */
[----:B------:R-:W-:-:S07]  /*27470*/  FMUL.FTZ R3, R3, 0.5 ;  /* 0x3f00000003037820 */ /* 0x000fce0000410000 */
.L_x_6148:
[----:B------:R-:W-:Y:S05]  /*27480*/  BSYNC B4 ;  /* 0x0000000000047941 */ /* 0x000fea0003800000 */
.L_x_6146:
[----:B------:R-:W-:Y:S01]  /*27490*/  FADD.FTZ R0, R3, R0 ;  /* 0x0000000003007221 */ /* 0x000fe20000010000 */
[----:B------:R-:W-:-:S04]  /*274a0*/  FADD.FTZ R29, R26, R29 ;  /* 0x0000001d1a1d7221 */ /* 0x000fc80000010000 */
[----:B------:R-:W-:-:S06]  /*274b0*/  FMUL.FTZ R29, R29, R0 ;  /* 0x000000001d1d7220 */ /* 0x000fcc0000410000 */
[----:B------:R-:W2:Y:S01]  /*274c0*/  MUFU.SQRT R29, R29 ;  /* 0x0000001d001d7308 */ /* 0x000ea20000002000 */
[----:B------:R-:W-:Y:S05]  /*274d0*/  BRA `(.L_x_6149) ;  /* 0x0000000000487947 */ /* 0x000fea0003800000 */
.L_x_6142:
        /* <DEDUP_REMOVED lines=12> */
.L_x_6141:
[----:B------:R-:W-:Y:S01]  /*275a0*/  FADD.FTZ R0, R29, 1 ;  /* 0x3f8000001d007421 */ /* 0x000fe20000010000 */
[----:B0-----:R-:W-:Y:S01]  /*275b0*/  MUFU.SQRT R27, R27 ;  /* 0x0000001b001b7308 */ /* 0x001fe20000002000 */
[----:B------:R-:W-:Y:S02]  /*275c0*/  MOV R26, 0x3f800000 ;  /* 0x3f800000001a7802 */ /* 0x000fe40000000f00 */
[----:B------:R-:W-:-:S06]  /*275d0*/  FMUL.FTZ R0, R0, 0.5 ;  /* 0x3f00000000007820 */ /* 0x000fcc0000410000 */
[----:B------:R-:W0:Y:S02]  /*275e0*/  MUFU.SQRT R0, R0 ;  /* 0x0000000000007308 */ /* 0x000e240000002000 */
[----:B0-----:R-:W-:-:S07]  /*275f0*/  FMUL.FTZ R29, R27, R0 ;  /* 0x000000001b1d7220 */ /* 0x001fce0000410000 */
.L_x_6149:
[----:B------:R-:W-:Y:S05]  /*27600*/  BSYNC B1 ;  /* 0x0000000000017941 */ /* 0x000fea0003800000 */
.L_x_6140:
[----:B------:R-:W-:Y:S05]  /*27610*/  BRA `(.L_x_6150) ;  /* 0x0000000000087947 */ /* 0x000fea0003800000 */
.L_x_6137:
[----:B------:R-:W-:Y:S01]  /*27620*/  FMUL.FTZ R29, R29, 16777216 ;  /* 0x4b8000001d1d7820 */ /* 0x000fe20000410000 */
[----:B------:R-:W-:-:S07]  /*27630*/  FMUL.FTZ R26, R26, 16777216 ;  /* 0x4b8000001a1a7820 */ /* 0x000fce0000410000 */
.L_x_6150:
[----:B------:R-:W-:Y:S05]  /*27640*/  BSYNC B0 ;  /* 0x0000000000007941 */ /* 0x000fea0003800000 */
.L_x_6136:
        /* <DEDUP_REMOVED lines=16> */
.L_x_6152:
[----:B------:R-:W-:Y:S05]  /*27750*/  BSYNC B4 ;  /* 0x0000000000047941 */ /* 0x000fea0003800000 */
.L_x_6151:
        /* <DEDUP_REMOVED lines=18> */
.L_x_6154:
[----:B------:R-:W-:Y:S02]  /*27880*/  ISETP.GE.AND P0, PT, R29, RZ, PT ;  /* 0x000000ff1d00720c */ /* 0x000fe40003f06270 */
[----:B------:R-:W-:-:S11]  /*27890*/  MOV R3, 0x3fd774eb ;  /* 0x3fd774eb00037802 */ /* 0x000fd60000000f00 */
[----:B------:R-:W-:-:S04]  /*278a0*/  @P0 FFMA.FTZ R0, R3, 0.93318945169448852539, -R0 ;  /* 0x3f6ee58103000823 */ /* 0x000fc80000010800 */
[----:B------:R-:W-:-:S07]  /*278b0*/  @!P0 FFMA.FTZ R0, R3, 0.93318945169448852539, R0 ;  /* 0x3f6ee58103008823 */ /* 0x000fce0000010000 */
.L_x_6155:
[----:B------:R-:W-:Y:S05]  /*278c0*/  BSYNC B0 ;  /* 0x0000000000007941 */ /* 0x000fea0003800000 */
.L_x_6153:
        /* <DEDUP_REMOVED lines=10> */
.L_x_6139:
[----:B------:R-:W-:Y:S05]  /*27970*/  BSYNC B3 ;  /* 0x0000000000037941 */ /* 0x000fea0003800000 */
.L_x_6135:
[----:B------:R-:W-:Y:S02]  /*27980*/  LOP3.LUT R24, R5, 0x80000000, R24, 0xb8, !PT ;  /* 0x8000000005187812 */ /* 0x000fe400078eb818 */
[----:B-1----:R-:W-:Y:S01]  /*27990*/  LOP3.LUT R25, R28, 0x80000000, R25, 0xb8, !PT ;  /* 0x800000001c197812 */ /* 0x002fe200078eb819 */
[----:B------:R-:W-:Y:S06]  /*279a0*/  BRA `(.L_x_6122) ;  /* 0x0000001400b47947 */ /* 0x000fec0003800000 */
.L_x_6124:
        /* <DEDUP_REMOVED lines=29> */
.L_x_6161:
[----:B------:R-:W-:Y:S05]  /*27b80*/  BSYNC B4 ;  /* 0x0000000000047941 */ /* 0x000fea0003800000 */
.L_x_6160:
        /* <DEDUP_REMOVED lines=18> */
.L_x_6163:
[----:B------:R-:W-:Y:S02]  /*27cb0*/  ISETP.GE.AND P0, PT, R28, RZ, PT ;  /* 0x000000ff1c00720c */ /* 0x000fe40003f06270 */
[----:B------:R-:W-:-:S11]  /*27cc0*/  MOV R3, 0x3fd774eb ;  /* 0x3fd774eb00037802 */ /* 0x000fd60000000f00 */
[----:B------:R-:W-:-:S04]  /*27cd0*/  @P0 FFMA.FTZ R0, R3, 0.93318945169448852539, -R0 ;  /* 0x3f6ee58103000823 */ /* 0x000fc80000010800 */
[----:B------:R-:W-:-:S07]  /*27ce0*/  @!P0 FFMA.FTZ R0, R3, 0.93318945169448852539, R0 ;  /* 0x3f6ee58103008823 */ /* 0x000fce0000010000 */
.L_x_6164:
[----:B------:R-:W-:Y:S05]  /*27cf0*/  BSYNC B0 ;  /* 0x0000000000007941 */ /* 0x000fea0003800000 */
.L_x_6162:
        /* <DEDUP_REMOVED lines=13> */
.L_x_6159:
        /* <DEDUP_REMOVED lines=11> */
.L_x_6167:
[----:B------:R-:W-:Y:S05]  /*27e80*/  BSYNC B4 ;  /* 0x0000000000047941 */ /* 0x000fea0003800000 */
.L_x_6166:
        /* <DEDUP_REMOVED lines=18> */
.L_x_6169:
[----:B------:R-:W-:Y:S02]  /*27fb0*/  ISETP.GE.AND P0, PT, R28, RZ, PT ;  /* 0x000000ff1c00720c */ /* 0x000fe40003f06270 */
[----:B------:R-:W-:-:S11]  /*27fc0*/  MOV R3, 0x3fd774eb ;  /* 0x3fd774eb00037802 */ /* 0x000fd60000000f00 */
[----:B------:R-:W-:-:S04]  /*27fd0*/  @P0 FFMA.FTZ R0, R3, 0.93318945169448852539, -R0 ;  /* 0x3f6ee58103000823 */ /* 0x000fc80000010800 */
[----:B------:R-:W-:-:S07]  /*27fe0*/  @!P0 FFMA.FTZ R0, R3, 0.93318945169448852539, R0 ;  /* 0x3f6ee58103008823 */ /* 0x000fce0000010000 */
.L_x_6170:
[----:B------:R-:W-:Y:S05]  /*27ff0*/  BSYNC B0 ;  /* 0x0000000000007941 */ /* 0x000fea0003800000 */
.L_x_6168:
        /* <DEDUP_REMOVED lines=27> */
.L_x_6158:
        /* <DEDUP_REMOVED lines=32> */
.L_x_6172:
[----:B------:R-:W-:Y:S05]  /*283b0*/  BSYNC B4 ;  /* 0x0000000000047941 */ /* 0x000fea0003800000 */
.L_x_6171:
        /* <DEDUP_REMOVED lines=18> */
.L_x_6174:
[----:B------:R-:W-:Y:S02]  /*284e0*/  ISETP.GE.AND P0, PT, R28, RZ, PT ;  /* 0x000000ff1c00720c */ /* 0x000fe40003f06270 */
[----:B------:R-:W-:-:S11]  /*284f0*/  MOV R3, 0x3fd774eb ;  /* 0x3fd774eb00037802 */ /* 0x000fd60000000f00 */
[----:B------:R-:W-:-:S04]  /*28500*/  @P0 FFMA.FTZ R0, R3, 0.93318945169448852539, -R0 ;  /* 0x3f6ee58103000823 */ /* 0x000fc80000010800 */
[----:B------:R-:W-:-:S07]  /*28510*/  @!P0 FFMA.FTZ R0, R3, 0.93318945169448852539, R0 ;  /* 0x3f6ee58103008823 */ /* 0x000fce0000010000 */
.L_x_6175:
[----:B------:R-:W-:Y:S05]  /*28520*/  BSYNC B0 ;  /* 0x0000000000007941 */ /* 0x000fea0003800000 */
.L_x_6173:
        /* <DEDUP_REMOVED lines=11> */
.L_x_6157:
        /* <DEDUP_REMOVED lines=22> */
.L_x_6179:
[----:B------:R-:W-:Y:S05]  /*28740*/  BSYNC B4 ;  /* 0x0000000000047941 */ /* 0x000fea0003800000 */
.L_x_6178:
        /* <DEDUP_REMOVED lines=24> */
.L_x_6177:
        /* <DEDUP_REMOVED lines=11> */
.L_x_6181:
[----:B------:R-:W-:Y:S05]  /*28980*/  BSYNC B4 ;  /* 0x0000000000047941 */ /* 0x000fea0003800000 */
.L_x_6180:
        /* <DEDUP_REMOVED lines=38> */
.L_x_6176:
        /* <DEDUP_REMOVED lines=32> */
.L_x_6183:
[----:B------:R-:W-:Y:S05]  /*28df0*/  BSYNC B4 ;  /* 0x0000000000047941 */ /* 0x000fea0003800000 */
.L_x_6182:
        /* <DEDUP_REMOVED lines=21> */
.L_x_6165:
[----:B------:R-:W-:Y:S05]  /*28f50*/  BSYNC B3 ;  /* 0x0000000000037941 */ /* 0x000fea0003800000 */
.L_x_6156:
[----:B------:R-:W-:Y:S01]  /*28f60*/  FADD.FTZ R0, R29, 0.69314718246459960938 ;  /* 0x3f3172181d007421 */ /* 0x000fe20000010000 */
[----:B------:R-:W-:-:S04]  /*28f70*/  LOP3.LUT R24, R3, 0x80000000, R24, 0xb8, !PT ;  /* 0x8000000003187812 */ /* 0x000fc800078eb818 */
[----:B------:R-:W-:Y:S01]  /*28f80*/  LOP3.LUT R25, R0, 0x80000000, R25, 0xb8, !PT ;  /* 0x8000000000197812 */ /* 0x000fe200078eb819 */
[----:B------:R-:W-:Y:S06]  /*28f90*/  BRA `(.L_x_6122) ;  /* 0x0000000000387947 */ /* 0x000fec0003800000 */
.L_x_6123:
        /* <DEDUP_REMOVED lines=14> */
.L_x_6122:
[----:B------:R-:W-:Y:S05]  /*29080*/  BSYNC B2 ;  /* 0x0000000000027941 */ /* 0x000fea0003800000 */
.L_x_6121:
        /* <DEDUP_REMOVED lines=115> */
.L_x_6191:
        /* <DEDUP_REMOVED lines=10> */
.L_x_6193:
[----:B------:R-:W-:-:S04]  /*29860*/  FADD.FTZ R5, -R0, R7 ;  /* 0x0000000700057221 */ /* 0x000fc80000010100 */
[----:B------:R-:W-:-:S07]  /*29870*/  FMUL.FTZ R5, R5, 0.5 ;  /* 0x3f00000005057820 */ /* 0x000fce0000410000 */
.L_x_6194:
[----:B------:R-:W-:Y:S05]  /*29880*/  BSYNC B1 ;  /* 0x0000000000017941 */ /* 0x000fea0003800000 */
.L_x_6192:
        /* <DEDUP_REMOVED lines=11> */
.L_x_6196:
[----:B------:R-:W-:-:S04]  /*29940*/  FADD.FTZ R6, R4, -R17 ;  /* 0x8000001104067221 */ /* 0x000fc80000010000 */
[----:B------:R-:W-:-:S07]  /*29950*/  FMUL.FTZ R6, R6, 0.5 ;  /* 0x3f00000006067820 */ /* 0x000fce0000410000 */
.L_x_6197:
[----:B------:R-:W-:Y:S05]  /*29960*/  BSYNC B1 ;  /* 0x0000000000017941 */ /* 0x000fea0003800000 */
.L_x_6195:
        /* <DEDUP_REMOVED lines=35> */
.L_x_6190:
[----:B------:R0:W1:Y:S02]  /*29ba0*/  MUFU.SQRT R32, R31 ;  /* 0x0000001f00207308 */ /* 0x0000640000002000 */
.L_x_6189:
[----:B------:R-:W-:Y:S05]  /*29bb0*/  BSYNC B0 ;  /* 0x0000000000007941 */ /* 0x000fea0003800000 */
.L_x_6188:
        /* <DEDUP_REMOVED lines=35> */
.L_x_6201:
        /* <DEDUP_REMOVED lines=17> */
.L_x_6207:
[----:B------:R-:W-:-:S04]  /*29f00*/  FADD.FTZ R0, -R0, R7 ;  /* 0x0000000700007221 */ /* 0x000fc80000010100 */
[----:B------:R-:W-:-:S07]  /*29f10*/  FMUL.FTZ R0, R0, 0.5 ;  /* 0x3f00000000007820 */ /* 0x000fce0000410000 */
.L_x_6208:
[----:B------:R-:W-:Y:S05]  /*29f20*/  BSYNC B4 ;  /* 0x0000000000047941 */ /* 0x000fea0003800000 */
.L_x_6206:
        /* <DEDUP_REMOVED lines=10> */
.L_x_6210:
[----:B------:R-:W-:-:S04]  /*29fd0*/  FADD.FTZ R3, -R3, R4 ;  /* 0x0000000403037221 */ /* 0x000fc80000010100 */
[----:B------:R-:W-:-:S07]  /*29fe0*/  FMUL.FTZ R3, R3, 0.5 ;  /* 0x3f00000003037820 */ /* 0x000fce0000410000 */
.L_x_6211:
[----:B------:R-:W-:Y:S05]  /*29ff0*/  BSYNC B4 ;  /* 0x0000000000047941 */ /* 0x000fea0003800000 */
.L_x_6209:
[----:B------:R-:W-:Y:S01]  /*2a000*/  FADD.FTZ R0, R3, R0 ;  /* 0x0000000003007221 */ /* 0x000fe20000010000 */
[----:B------:R-:W-:-:S04]  /*2a010*/  FADD.FTZ R29, R28, R29 ;  /* 0x0000001d1c1d7221 */ /* 0x000fc80000010000 */
[----:B------:R-:W-:-:S06]  /*2a020*/  FMUL.FTZ R29, R29, R0 ;  /* 0x000000001d1d7220 */ /* 0x000fcc0000410000 */
[----:B------:R-:W2:Y:S01]  /*2a030*/  MUFU.SQRT R29, R29 ;  /* 0x0000001d001d7308 */ /* 0x000ea20000002000 */
[----:B------:R-:W-:Y:S05]  /*2a040*/  BRA `(.L_x_6212) ;  /* 0x0000000000487947 */ /* 0x000fea0003800000 */
.L_x_6205:
        /* <DEDUP_REMOVED lines=12> */
.L_x_6204:
[----:B------:R-:W-:Y:S01]  /*2a110*/  FADD.FTZ R0, R29, 1 ;  /* 0x3f8000001d007421 */ /* 0x000fe20000010000 */
[----:B0-----:R-:W-:Y:S01]  /*2a120*/  MUFU.SQRT R31, R31 ;  /* 0x0000001f001f7308 */ /* 0x001fe20000002000 */
[----:B------:R-:W-:Y:S02]  /*2a130*/  MOV R28, 0x3f800000 ;  /* 0x3f800000001c7802 */ /* 0x000fe40000000f00 */
[----:B------:R-:W-:-:S06]  /*2a140*/  FMUL.FTZ R0, R0, 0.5 ;  /* 0x3f00000000007820 */ /* 0x000fcc0000410000 */
[----:B------:R-:W0:Y:S02]  /*2a150*/  MUFU.SQRT R0, R0 ;  /* 0x0000000000007308 */ /* 0x000e240000002000 */
[----:B0-----:R-:W-:-:S07]  /*2a160*/  FMUL.FTZ R29, R31, R0 ;  /* 0x000000001f1d7220 */ /* 0x001fce0000410000 */
.L_x_6212:
[----:B------:R-:W-:Y:S05]  /*2a170*/  BSYNC B1 ;  /* 0x0000000000017941 */ /* 0x000fea0003800000 */
.L_x_6203:
[----:B------:R-:W-:Y:S05]  /*2a180*/  BRA `(.L_x_6213) ;  /* 0x0000000000087947 */ /* 0x000fea0003800000 */
.L_x_6200:
[----:B------:R-:W-:Y:S01]  /*2a190*/  FMUL.FTZ R29, R29, 16777216 ;  /* 0x4b8000001d1d7820 */ /* 0x000fe20000410000 */
[----:B------:R-:W-:-:S07]  /*2a1a0*/  FMUL.FTZ R28, R28, 16777216 ;  /* 0x4b8000001c1c7820 */ /* 0x000fce0000410000 */
.L_x_6213:
[----:B------:R-:W-:Y:S05]  /*2a1b0*/  BSYNC B0 ;  /* 0x0000000000007941 */ /* 0x000fea0003800000 */
.L_x_6199:
        /* <DEDUP_REMOVED lines=16> */
.L_x_6215:
[----:B------:R-:W-:Y:S05]  /*2a2c0*/  BSYNC B4 ;  /* 0x0000000000047941 */ /* 0x000fea0003800000 */
.L_x_6214:
        /* <DEDUP_REMOVED lines=18> */
.L_x_6217:
[----:B------:R-:W-:Y:S02]  /*2a3f0*/  ISETP.GE.AND P0, PT, R29, RZ, PT ;  /* 0x000000ff1d00720c */ /* 0x000fe40003f06270 */
[----:B------:R-:W-:-:S11]  /*2a400*/  MOV R3, 0x3fd774eb ;  /* 0x3fd774eb00037802 */ /* 0x000fd60000000f00 */
[----:B------:R-:W-:-:S04]  /*2a410*/  @P0 FFMA.FTZ R0, R3, 0.93318945169448852539, -R0 ;  /* 0x3f6ee58103000823 */ /* 0x000fc80000010800 */
[----:B------:R-:W-:-:S07]  /*2a420*/  @!P0 FFMA.FTZ R0, R3, 0.93318945169448852539, R0 ;  /* 0x3f6ee58103008823 */ /* 0x000fce0000010000 */
.L_x_6218:
[----:B------:R-:W-:Y:S05]  /*2a430*/  BSYNC B0 ;  /* 0x0000000000007941 */ /* 0x000fea0003800000 */
.L_x_6216:
        /* <DEDUP_REMOVED lines=10> */
.L_x_6202:
[----:B------:R-:W-:Y:S05]  /*2a4e0*/  BSYNC B3 ;  /* 0x0000000000037941 */ /* 0x000fea0003800000 */
.L_x_6198:
[----:B------:R-:W-:Y:S02]  /*2a4f0*/  LOP3.LUT R26, R5, 0x80000000, R26, 0xb8, !PT ;  /* 0x80000000051a7812 */ /* 0x000fe400078eb81a */
[----:B-1----:R-:W-:Y:S01]  /*2a500*/  LOP3.LUT R27, R32, 0x80000000, R27, 0xb8, !PT ;  /* 0x80000000201b7812 */ /* 0x002fe200078eb81b */
[----:B------:R-:W-:Y:S06]  /*2a510*/  BRA `(.L_x_6185) ;  /* 0x0000001400c07947 */ /* 0x000fec0003800000 */
.L_x_6187:
        /* <DEDUP_REMOVED lines=29> */
.L_x_6224:
[----:B------:R-:W-:Y:S05]  /*2a6f0*/  BSYNC B4 ;  /* 0x0000000000047941 */ /* 0x000fea0003800000 */
.L_x_6223:
        /* <DEDUP_REMOVED lines=18> */
.L_x_6226:
[----:B------:R-:W-:Y:S02]  /*2a820*/  ISETP.GE.AND P0, PT, R29, RZ, PT ;  /* 0x000000ff1d00720c */ /* 0x000fe40003f06270 */
[----:B------:R-:W-:-:S11]  /*2a830*/  MOV R3, 0x3fd774eb ;  /* 0x3fd774eb00037802 */ /* 0x000fd60000000f00 */
[----:B------:R-:W-:-:S04]  /*2a840*/  @P0 FFMA.FTZ R0, R3, 0.93318945169448852539, -R0 ;  /* 0x3f6ee58103000823 */ /* 0x000fc80000010800 */
[----:B------:R-:W-:-:S07]  /*2a850*/  @!P0 FFMA.FTZ R0, R3, 0.93318945169448852539, R0 ;  /* 0x3f6ee58103008823 */ /* 0x000fce0000010000 */
.L_x_6227:
[----:B------:R-:W-:Y:S05]  /*2a860*/  BSYNC B0 ;  /* 0x0000000000007941 */ /* 0x000fea0003800000 */
.L_x_6225:
        /* <DEDUP_REMOVED lines=13> */
.L_x_6222:
        /* <DEDUP_REMOVED lines=11> */
.L_x_6230:
[----:B------:R-:W-:Y:S05]  /*2a9f0*/  BSYNC B4 ;  /* 0x0000000000047941 */ /* 0x000fea0003800000 */
.L_x_6229:
        /* <DEDUP_REMOVED lines=18> */
.L_x_6232:
[----:B------:R-:W-:Y:S02]  /*2ab20*/  ISETP.GE.AND P0, PT, R29, RZ, PT ;  /* 0x000000ff1d00720c */ /* 0x000fe40003f06270 */
[----:B------:R-:W-:-:S11]  /*2ab30*/  MOV R3, 0x3fd774eb ;  /* 0x3fd774eb00037802 */ /* 0x000fd60000000f00 */
[----:B------:R-:W-:-:S04]  /*2ab40*/  @P0 FFMA.FTZ R0, R3, 0.93318945169448852539, -R0 ;  /* 0x3f6ee58103000823 */ /* 0x000fc80000010800 */
[----:B------:R-:W-:-:S07]  /*2ab50*/  @!P0 FFMA.FTZ R0, R3, 0.93318945169448852539, R0 ;  /* 0x3f6ee58103008823 */ /* 0x000fce0000010000 */
.L_x_6233:
[----:B------:R-:W-:Y:S05]  /*2ab60*/  BSYNC B0 ;  /* 0x0000000000007941 */ /* 0x000fea0003800000 */
.L_x_6231:
        /* <DEDUP_REMOVED lines=27> */
.L_x_6221:
        /* <DEDUP_REMOVED lines=32> */
.L_x_6235:
[----:B------:R-:W-:Y:S05]  /*2af20*/  BSYNC B4 ;  /* 0x0000000000047941 */ /* 0x000fea0003800000 */
.L_x_6234:
        /* <DEDUP_REMOVED lines=18> */
.L_x_6237:
[----:B------:R-:W-:Y:S02]  /*2b050*/  ISETP.GE.AND P0, PT, R29, RZ, PT ;  /* 0x000000ff1d00720c */ /* 0x000fe40003f06270 */
[----:B------:R-:W-:-:S11]  /*2b060*/  MOV R3, 0x3fd774eb ;  /* 0x3fd774eb00037802 */ /* 0x000fd60000000f00 */
[----:B------:R-:W-:-:S04]  /*2b070*/  @P0 FFMA.FTZ R0, R3, 0.93318945169448852539, -R0 ;  /* 0x3f6ee58103000823 */ /* 0x000fc80000010800 */
[----:B------:R-:W-:-:S07]  /*2b080*/  @!P0 FFMA.FTZ R0, R3, 0.93318945169448852539, R0 ;  /* 0x3f6ee58103008823 */ /* 0x000fce0000010000 */
.L_x_6238:
[----:B------:R-:W-:Y:S05]  /*2b090*/  BSYNC B0 ;  /* 0x0000000000007941 */ /* 0x000fea0003800000 */
.L_x_6236:
        /* <DEDUP_REMOVED lines=11> */
.L_x_6220:
        /* <DEDUP_REMOVED lines=22> */
[----:B------:R-:W-:Y:S05]  /*2b2b0*/  CALL.REL.NOINC `($__internal_5_$__cuda_sm3x_div_rn_ftz_f32_slowpath) ;  /* 0x0000000c00747944 */ /* 0x000fea0003c00000 */
.L_x_6242:
[----:B------:R-:W-:Y:S05]  /*2b2c0*/  BSYNC B4 ;  /* 0x0000000000047941 */ /* 0x000fea0003800000 */
.L_x_6241:
        /* <DEDUP_REMOVED lines=24> */
.L_x_6240:
        /* <DEDUP_REMOVED lines=12> */
.L_x_6244:
[----:B------:R-:W-:Y:S05]  /*2b510*/  BSYNC B4 ;  /* 0x0000000000047941 */ /* 0x000fea0003800000 */
.L_x_6243:
        /* <DEDUP_REMOVED lines=38> */
.L_x_6239:
        /* <DEDUP_REMOVED lines=30> */
[----:B------:R-:W-:Y:S02]  /*2b960*/  MOV R30, R29 ;  /* 0x0000001d001e7202 */ /* 0x000fe40000000f00 */
[----:B------:R-:W-:-:S07]  /*2b970*/  MOV R4, 0x2b990 ;  /* 0x0002b99000047802 */ /* 0x000fce0000000f00 */
[----:B------:R-:W-:Y:S05]  /*2b980*/  CALL.REL.NOINC `($__internal_5_$__cuda_sm3x_div_rn_ftz_f32_slowpath) ;  /* 0x0000000400c07944 */ /* 0x000fea0003c00000 */
.L_x_6246:
[----:B------:R-:W-:Y:S05]  /*2b990*/  BSYNC B4 ;  /* 0x0000000000047941 */ /* 0x000fea0003800000 */
.L_x_6245:
        /* <DEDUP_REMOVED lines=21> */
.L_x_6228:
[----:B------:R-:W-:Y:S05]  /*2baf0*/  BSYNC B3 ;  /* 0x0000000000037941 */ /* 0x000fea0003800000 */
.L_x_6219:
[----:B------:R-:W-:Y:S01]  /*2bb00*/  FADD.FTZ R0, R31, 0.69314718246459960938 ;  /* 0x3f3172181f007421 */ /* 0x000fe20000010000 */
[----:B------:R-:W-:-:S04]  /*2bb10*/  LOP3.LUT R26, R3, 0x80000000, R26, 0xb8, !PT ;  /* 0x80000000031a7812 */ /* 0x000fc800078eb81a */
[----:B------:R-:W-:Y:S01]  /*2bb20*/  LOP3.LUT R27, R0, 0x80000000, R27, 0xb8, !PT ;  /* 0x80000000001b7812 */ /* 0x000fe200078eb81b */
[----:B------:R-:W-:Y:S06]  /*2bb30*/  BRA `(.L_x_6185) ;  /* 0x0000000000387947 */ /* 0x000fec0003800000 */
.L_x_6186:
        /* <DEDUP_REMOVED lines=14> */
.L_x_6185:
[----:B------:R-:W-:Y:S05]  /*2bc20*/  BSYNC B2 ;  /* 0x0000000000027941 */ /* 0x000fea0003800000 */
.L_x_6184:
[----:B------:R-:W-:Y:S05]  /*2bc30*/  WARPSYNC.ALL ;  /* 0x0000000000007948 */ /* 0x000fea0003800000 */
[----:B------:R-:W1:Y:S01]  /*2bc40*/  S2R R0, SR_TID.X ;  /* 0x0000000000007919 */ /* 0x000e620000002100 */
[----:B------:R-:W-:Y:S04]  /*2bc50*/  BSSY B0, `(.L_x_6247) ;  /* 0x000003a000007945 */ /* 0x000fe80003800000 */
[----:B------:R-:W-:Y:S01]  /*2bc60*/  BSSY B1, `(.L_x_6248) ;  /* 0x0000031000017945 */ /* 0x000fe20003800000 */
[----:B-1----:R-:W-:-:S13]  /*2bc70*/  ISETP.GE.AND P0, PT, R0, R9, PT ;  /* 0x000000090000720c */ /* 0x002fda0003f06270 */
[----:B------:R-:W1:Y:S01]  /*2bc80*/  @!P0 LDC.64 R4, c[0x0][0x218] ;  /* 0x00008600ff048b82 */ /* 0x000e620000000a00 */
[----:B------:R-:W-:Y:S02]  /*2bc90*/  @!P0 IADD3 R3, R2, R0, RZ ;  /* 0x0000000002038210 */ /* 0x000fe40007ffe0ff */
[----:B------:R-:W-:Y:S02]  /*2bca0*/  @!P0 F2FP.F16.F32.PACK_AB R11, R11, R10 ;  /* 0x0000000a0b0b823e */ /* 0x000fe400000000ff */
[----:B------:R-:W-:Y:S01]  /*2bcb0*/  @!P0 IADD3 R0, R0, 0x80, RZ ;  /* 0x0000008000008810 */ /* 0x000fe20007ffe0ff */
[----:B-1----:R-:W-:-:S05]  /*2bcc0*/  @!P0 IMAD.WIDE.U32 R4, R3, 0x4, R4 ;  /* 0x0000000403048825 */ /* 0x002fca00078e0004 */
[----:B------:R1:W-:Y:S01]  /*2bcd0*/  @!P0 STG.E desc[UR4][R4.64], R11 ;  /* 0x0000000b04008986 */ /* 0x0003e2000c101904 */
        /* <DEDUP_REMOVED lines=12> */
[----:B0-----:R-:W-:Y:S02]  /*2bda0*/  F2FP.F16.F32.PACK_AB R15, R15, R14 ;  /* 0x0000000e0f0f723e */ /* 0x001fe400000000ff */
[----:B------:R-:W-:Y:S01]  /*2bdb0*/  IADD3 R0, R0, 0x80, RZ ;  /* 0x0000008000007810 */ /* 0x000fe20007ffe0ff */
[----:B-1----:R-:W-:-:S05]  /*2bdc0*/  IMAD.WIDE.U32 R4, R3, 0x4, R4 ;  /* 0x0000000403047825 */ /* 0x002fca00078e0004 */
[----:B------:R1:W-:Y:S02]  /*2bdd0*/  STG.E desc[UR4][R4.64], R15 ;  /* 0x0000000f04007986 */ /* 0x0003e4000c101904 */
.L_x_6249:
[----:B------:R-:W-:-:S13]  /*2bde0*/  ISETP.GE.AND P0, PT, R0, R9, PT ;  /* 0x000000090000720c */ /* 0x000fda0003f06270 */
[----:B------:R-:W-:Y:S05]  /*2bdf0*/  @P0 BRA `(.L_x_6251) ;  /* 0x0000000000380947 */ /* 0x000fea0003800000 */
[----:B-1----:R-:W1:Y:S01]  /*2be00*/  LDC.64 R4, c[0x0][0x218] ;  /* 0x00008600ff047b82 */ /* 0x002e620000000a00 */
[----:B------:R-:W-:Y:S02]  /*2be10*/  IADD3 R3, R2, R0, RZ ;  /* 0x0000000002037210 */ /* 0x000fe40007ffe0ff */
[----:B0-----:R-:W-:Y:S02]  /*2be20*/  F2FP.F16.F32.PACK_AB R19, R19, R18 ;  /* 0x000000121313723e */ /* 0x001fe400000000ff */
[----:B------:R-:W-:Y:S01]  /*2be30*/  IADD3 R0, R0, 0x80, RZ ;  /* 0x0000008000007810 */ /* 0x000fe20007ffe0ff */
[----:B-1----:R-:W-:-:S05]  /*2be40*/  IMAD.WIDE.U32 R4, R3, 0x4, R4 ;  /* 0x0000000403047825 */ /* 0x002fca00078e0004 */
[----:B------:R2:W-:Y:S02]  /*2be50*/  STG.E desc[UR4][R4.64], R19 ;  /* 0x0000001304007986 */ /* 0x0005e4000c101904 */
.L_x_6250:
[----:B------:R-:W-:-:S13]  /*2be60*/  ISETP.GE.AND P0, PT, R0, R9, PT ;  /* 0x000000090000720c */ /* 0x000fda0003f06270 */
[----:B------:R-:W-:Y:S05]  /*2be70*/  @P0 BRA `(.L_x_6252) ;  /* 0x00000000003c0947 */ /* 0x000fea0003800000 */
[----:B-12---:R-:W1:Y:S01]  /*2be80*/  LDC.64 R4, c[0x0][0x218] ;  /* 0x00008600ff047b82 */ /* 0x006e620000000a00 */
[----:B------:R-:W-:Y:S02]  /*2be90*/  IADD3 R3, R2, R0, RZ ;  /* 0x0000000002037210 */ /* 0x000fe40007ffe0ff */
[----:B0-----:R-:W-:Y:S02]  /*2bea0*/  F2FP.F16.F32.PACK_AB R21, R21, R20 ;  /* 0x000000141515723e */ /* 0x001fe400000000ff */
[----:B------:R-:W-:Y:S01]  /*2beb0*/  IADD3 R0, R0, 0x80, RZ ;  /* 0x0000008000007810 */ /* 0x000fe20007ffe0ff */
[----:B-1----:R-:W-:-:S05]  /*2bec0*/  IMAD.WIDE.U32 R4, R3, 0x4, R4 ;  /* 0x0000000403047825 */ /* 0x002fca00078e0004 */
[----:B------:R2:W-:Y:S02]  /*2bed0*/  STG.E desc[UR4][R4.64], R21 ;  /* 0x0000001504007986 */ /* 0x0005e4000c101904 */
.L_x_6251:
[----:B------:R-:W-:-:S13]  /*2bee0*/  ISETP.GE.AND P0, PT, R0, R9, PT ;  /* 0x000000090000720c */ /* 0x000fda0003f06270 */
[----:B------:R-:W-:Y:S05]  /*2bef0*/  @P0 BREAK B1 ;  /* 0x0000000000010942 */ /* 0x000fea0003800000 */
[----:B------:R-:W-:Y:S05]  /*2bf00*/  @P0 BRA `(.L_x_6253) ;  /* 0x0000000000380947 */ /* 0x000fea0003800000 */
[----:B-12---:R-:W1:Y:S01]  /*2bf10*/  LDC.64 R4, c[0x0][0x218] ;  /* 0x00008600ff047b82 */ /* 0x006e620000000a00 */
[----:B------:R-:W-:Y:S02]  /*2bf20*/  IADD3 R3, R2, R0, RZ ;  /* 0x0000000002037210 */ /* 0x000fe40007ffe0ff */
[----:B0-----:R-:W-:Y:S02]  /*2bf30*/  F2FP.F16.F32.PACK_AB R23, R23, R22 ;  /* 0x000000161717723e */ /* 0x001fe400000000ff */
[----:B------:R-:W-:Y:S01]  /*2bf40*/  IADD3 R0, R0, 0x80, RZ ;  /* 0x0000008000007810 */ /* 0x000fe20007ffe0ff */
[----:B-1----:R-:W-:-:S05]  /*2bf50*/  IMAD.WIDE.U32 R4, R3, 0x4, R4 ;  /* 0x0000000403047825 */ /* 0x002fca00078e0004 */
[----:B------:R3:W-:Y:S02]  /*2bf60*/  STG.E desc[UR4][R4.64], R23 ;  /* 0x0000001704007986 */ /* 0x0007e4000c101904 */
.L_x_6252:
[----:B------:R-:W-:Y:S05]  /*2bf70*/  BSYNC B1 ;  /* 0x0000000000017941 */ /* 0x000fea0003800000 */
.L_x_6248:
[----:B------:R-:W-:-:S13]  /*2bf80*/  ISETP.GE.AND P0, PT, R0, R9, PT ;  /* 0x000000090000720c */ /* 0x000fda0003f06270 */
[----:B-123--:R-:W1:Y:S01]  /*2bf90*/  @!P0 LDC.64 R4, c[0x0][0x218] ;  /* 0x00008600ff048b82 */ /* 0x00ee620000000a00 */
[----:B------:R-:W-:Y:S02]  /*2bfa0*/  @!P0 IADD3 R3, R2, R0, RZ ;  /* 0x0000000002038210 */ /* 0x000fe40007ffe0ff */
[----:B0-----:R-:W-:Y:S02]  /*2bfb0*/  @!P0 F2FP.F16.F32.PACK_AB R25, R25, R24 ;  /* 0x000000181919823e */ /* 0x001fe400000000ff */
[----:B------:R-:W-:Y:S01]  /*2bfc0*/  @!P0 IADD3 R0, R0, 0x80, RZ ;  /* 0x0000008000008810 */ /* 0x000fe20007ffe0ff */
[----:B-1----:R-:W-:-:S05]  /*2bfd0*/  @!P0 IMAD.WIDE.U32 R4, R3, 0x4, R4 ;  /* 0x0000000403048825 */ /* 0x002fca00078e0004 */
[----:B------:R3:W-:Y:S02]  /*2bfe0*/  @!P0 STG.E desc[UR4][R4.64], R25 ;  /* 0x0000001904008986 */ /* 0x0007e4000c101904 */
.L_x_6253:
[----:B------:R-:W-:Y:S05]  /*2bff0*/  BSYNC B0 ;  /* 0x0000000000007941 */ /* 0x000fea0003800000 */
.L_x_6247:
[----:B------:R-:W-:Y:S05]  /*2c000*/  WARPSYNC.ALL ;  /* 0x0000000000007948 */ /* 0x000fea0003800000 */
[----:B------:R-:W-:-:S13]  /*2c010*/  ISETP.GE.AND P0, PT, R0, R9, PT ;  /* 0x000000090000720c */ /* 0x000fda0003f06270 */
[----:B------:R-:W-:Y:S05]  /*2c020*/  @P0 EXIT ;  /* 0x000000000000094d */ /* 0x000fea0003800000 */
[----:B-123--:R-:W1:Y:S01]  /*2c030*/  LDC.64 R4, c[0x0][0x218] ;  /* 0x00008600ff047b82 */ /* 0x00ee620000000a00 */
[----:B------:R-:W-:Y:S02]  /*2c040*/  IADD3 R3, R2, R0, RZ ;  /* 0x0000000002037210 */ /* 0x000fe40007ffe0ff */
[----:B0-----:R-:W-:-:S03]  /*2c050*/  F2FP.F16.F32.PACK_AB R27, R27, R26 ;  /* 0x0000001a1b1b723e */ /* 0x001fc600000000ff */
[----:B-1----:R-:W-:-:S05]  /*2c060*/  IMAD.WIDE.U32 R2, R3, 0x4, R4 ;  /* 0x0000000403027825 */ /* 0x002fca00078e0004 */
[----:B------:R-:W-:Y:S01]  /*2c070*/  STG.E desc[UR4][R2.64], R27 ;  /* 0x0000001b02007986 */ /* 0x000fe2000c101904 */
[----:B------:R-:W-:Y:S05]  /*2c080*/  EXIT ;  /* 0x000000000000794d */ /* 0x000fea0003800000 */
        .weak           $__internal_5_$__cuda_sm3x_div_rn_ftz_f32_slowpath
        .type           $__internal_5_$__cuda_sm3x_div_rn_ftz_f32_slowpath,@function
        .size           $__internal_5_$__cuda_sm3x_div_rn_ftz_f32_slowpath,(.L_x_20801 - $__internal_5_$__cuda_sm3x_div_rn_ftz_f32_slowpath)
$__internal_5_$__cuda_sm3x_div_rn_ftz_f32_slowpath:
        /* <DEDUP_REMOVED lines=32> */
.L_x_6256:
[----:B------:R-:W-:Y:S05]  /*2c290*/  BSYNC B1 ;  /* 0x0000000000017941 */ /* 0x000fea0003800000 */
.L_x_6255:
        /* <DEDUP_REMOVED lines=27> */
.L_x_6262:
[----:B------:R-:W-:-:S07]  /*2c450*/  LEA R0, R3, R0, 0x17 ;  /* 0x0000000003007211 */ /* 0x000fce00078eb8ff */
.L_x_6263:
[----:B------:R-:W-:Y:S05]  /*2c460*/  BSYNC B1 ;  /* 0x0000000000017941 */ /* 0x000fea0003800000 */
.L_x_6261:
[----:B------:R-:W-:Y:S05]  /*2c470*/  BRA `(.L_x_6264) ;  /* 0x0000000000207947 */ /* 0x000fea0003800000 */
.L_x_6260:
[----:B------:R-:W-:-:S04]  /*2c480*/  LOP3.LUT R0, R30, 0x80000000, R17, 0x48, !PT ;  /* 0x800000001e007812 */ /* 0x000fc800078e4811 */
[----:B------:R-:W-:Y:S01]  /*2c490*/  LOP3.LUT R0, R0, 0x7f800000, RZ, 0xfc, !PT ;  /* 0x7f80000000007812 */ /* 0x000fe200078efcff */
[----:B------:R-:W-:Y:S06]  /*2c4a0*/  BRA `(.L_x_6264) ;  /* 0x0000000000147947 */ /* 0x000fec0003800000 */
.L_x_6259:
[----:B------:R-:W-:Y:S01]  /*2c4b0*/  LOP3.LUT R0, R30, 0x80000000, R17, 0x48, !PT ;  /* 0x800000001e007812 */ /* 0x000fe200078e4811 */
[----:B------:R-:W-:Y:S06]  /*2c4c0*/  BRA `(.L_x_6264) ;  /* 0x00000000000c7947 */ /* 0x000fec0003800000 */
.L_x_6258:
[----:B------:R-:W0:Y:S01]  /*2c4d0*/  MUFU.RSQ R0, -QNAN ;  /* 0xffc0000000007908 */ /* 0x000e220000001400 */
[----:B------:R-:W-:Y:S05]  /*2c4e0*/  BRA `(.L_x_6264) ;  /* 0x0000000000047947 */ /* 0x000fea0003800000 */
.L_x_6257:
[----:B------:R-:W-:-:S07]  /*2c4f0*/  FADD.FTZ R0, R17, R30 ;  /* 0x0000001e11007221 */ /* 0x000fce0000010000 */
.L_x_6264:
[----:B------:R-:W-:Y:S05]  /*2c500*/  BSYNC B0 ;  /* 0x0000000000007941 */ /* 0x000fea0003800000 */
.L_x_6254:
[----:B------:R-:W-:-:S06]  /*2c510*/  HFMA2.MMA R5, -RZ, RZ, 0, 0 ;  /* 0x00000000ff057435 */ /* 0x000fcc00000001ff */
[----:B0-----:R-:W-:Y:S05]  /*2c520*/  RET.REL.NODEC R4 `(_ZN2at6native29vectorized_elementwise_kernelILi4EZZZNS0_16asin_kernel_cudaERNS_18TensorIteratorBaseEENKUlvE_clEvENKUlvE1_clEvEUlN3c107complexINS6_4HalfEEEE_St5arrayIPcLm2EEEEviT0_T1_) ;  /* 0xfffffd3804b47950 */ /* 0x001fea0003c3ffff */
.L_x_6265:
        /* <DEDUP_REMOVED lines=13> */
.L_x_20801:


//--------------------- .text._ZN2at6native29vectorized_elementwise_kernelILi8EZZZNS0_16asin_kernel_cudaERNS_18TensorIteratorBaseEENKUlvE_clEvENKUlvE1_clEvEUlN3c107complexINS6_4HalfEEEE_St5arrayIPcLm2EEEEviT0_T1_ --------------------------
	.section	.text._ZN2at6native29vectorized_elementwise_kernelILi8EZZZNS0_16asin_kernel_cudaERNS_18TensorIteratorBaseEENKUlvE_clEvENKUlvE1_clEvEUlN3c107complexINS6_4HalfEEEE_St5arrayIPcLm2EEEEviT0_T1_,"ax",@progbits
	.align	128
        .global         _ZN2at6native29vectorized_elementwise_kernelILi8EZZZNS0_16asin_kernel_cudaERNS_18TensorIteratorBaseEENKUlvE_clEvENKUlvE1_clEvEUlN3c107complexINS6_4HalfEEEE_St5arrayIPcLm2EEEEviT0_T1_
        .type           _ZN2at6native29vectorized_elementwise_kernelILi8EZZZNS0_16asin_kernel_cudaERNS_18TensorIteratorBaseEENKUlvE_clEvENKUlvE1_clEvEUlN3c107complexINS6_4HalfEEEE_St5arrayIPcLm2EEEEviT0_T1_,@function
        .size           _ZN2at6native29vectorized_elementwise_kernelILi8EZZZNS0_16asin_kernel_cudaERNS_18TensorIteratorBaseEENKUlvE_clEvENKUlvE1_clEvEUlN3c107complexINS6_4HalfEEEE_St5arrayIPcLm2EEEEviT0_T1_,(.L_x_20802 - _ZN2at6native29vectorized_elementwise_kernelILi8EZZZNS0_16asin_kernel_cudaERNS_18TensorIteratorBaseEENKUlvE_clEvENKUlvE1_clEvEUlN3c107complexINS6_4HalfEEEE_St5arrayIPcLm2EEEEviT0_T1_)
        .other          _ZN2at6native29vectorized_elementwise_kernelILi8EZZZNS0_16asin_kernel_cudaERNS_18TensorIteratorBaseEENKUlvE_clEvENKUlvE1_clEvEUlN3c107complexINS6_4HalfEEEE_St5arrayIPcLm2EEEEviT0_T1_,@"STO_CUDA_ENTRY STV_DEFAULT"
_ZN2at6native29vectorized_elementwise_kernelILi8EZZZNS0_16asin_kernel_cudaERNS_18TensorIteratorBaseEENKUlvE_clEvENKUlvE1_clEvEUlN3c107complexINS6_4HalfEEEE_St5arrayIPcLm2EEEEviT0_T1_:
.text._ZN2at6native29vectorized_elementwise_kernelILi8EZZZNS0_16asin_kernel_cudaERNS_18TensorIteratorBaseEENKUlvE_clEvENKUlvE1_clEvEUlN3c107complexINS6_4HalfEEEE_St5arrayIPcLm2EEEEviT0_T1_:
        /* <DEDUP_REMOVED lines=124> */
.L_x_6274:
        /* <DEDUP_REMOVED lines=10> */
.L_x_6276:
[----:B------:R-:W-:-:S04]  /*0860*/  FADD.FTZ R6, -R0, R5 ;  /* 0x0000000500067221 */ /* 0x000fc80000010100 */
[----:B------:R-:W-:-:S07]  /*0870*/  FMUL.FTZ R6, R6, 0.5 ;  /* 0x3f00000006067820 */ /* 0x000fce0000410000 */
.L_x_6277:
[----:B------:R-:W-:Y:S05]  /*0880*/  BSYNC B1 ;  /* 0x0000000000017941 */ /* 0x000fea0003800000 */
.L_x_6275:
        /* <DEDUP_REMOVED lines=11> */
.L_x_6279:
[----:B------:R-:W-:-:S04]  /*0940*/  FADD.FTZ R7, R4, -R7 ;  /* 0x8000000704077221 */ /* 0x000fc80000010000 */
[----:B------:R-:W-:-:S07]  /*0950*/  FMUL.FTZ R7, R7, 0.5 ;  /* 0x3f00000007077820 */ /* 0x000fce0000410000 */
.L_x_6280:
[----:B------:R-:W-:Y:S05]  /*0960*/  BSYNC B1 ;  /* 0x0000000000017941 */ /* 0x000fea0003800000 */
.L_x_6278:
        /* <DEDUP_REMOVED lines=35> */
.L_x_6273:
[----:B------:R0:W1:Y:S02]  /*0ba0*/  MUFU.SQRT R24, R21 ;  /* 0x0000001500187308 */ /* 0x0000640000002000 */
.L_x_6272:
[----:B------:R-:W-:Y:S05]  /*0bb0*/  BSYNC B0 ;  /* 0x0000000000007941 */ /* 0x000fea0003800000 */
.L_x_6271:
        /* <DEDUP_REMOVED lines=35> */
.L_x_6284:
        /* <DEDUP_REMOVED lines=17> */
.L_x_6290:
[----:B------:R-:W-:-:S04]  /*0f00*/  FADD.FTZ R0, -R0, R5 ;  /* 0x0000000500007221 */ /* 0x000fc80000010100 */
[----:B------:R-:W-:-:S07]  /*0f10*/  FMUL.FTZ R0, R0, 0.5 ;  /* 0x3f00000000007820 */ /* 0x000fce0000410000 */
.L_x_6291:
[----:B------:R-:W-:Y:S05]  /*0f20*/  BSYNC B4 ;  /* 0x0000000000047941 */ /* 0x000fea0003800000 */
.L_x_6289:
        /* <DEDUP_REMOVED lines=10> */
.L_x_6293:
[----:B------:R-:W-:-:S04]  /*0fd0*/  FADD.FTZ R3, -R3, R4 ;  /* 0x0000000403037221 */ /* 0x000fc80000010100 */
[----:B------:R-:W-:-:S07]  /*0fe0*/  FMUL.FTZ R3, R3, 0.5 ;  /* 0x3f00000003037820 */ /* 0x000fce0000410000 */
.L_x_6294:
[----:B------:R-:W-:Y:S05]  /*0ff0*/  BSYNC B4 ;  /* 0x0000000000047941 */ /* 0x000fea0003800000 */
.L_x_6292:
[----:B------:R-:W-:Y:S01]  /*1000*/  FADD.FTZ R0, R3, R0 ;  /* 0x0000000003007221 */ /* 0x000fe20000010000 */
[----:B------:R-:W-:-:S04]  /*1010*/  FADD.FTZ R23, R22, R23 ;  /* 0x0000001716177221 */ /* 0x000fc80000010000 */
[----:B------:R-:W-:-:S06]  /*1020*/  FMUL.FTZ R23, R23, R0 ;  /* 0x0000000017177220 */ /* 0x000fcc0000410000 */
[----:B------:R-:W2:Y:S01]  /*1030*/  MUFU.SQRT R23, R23 ;  /* 0x0000001700177308 */ /* 0x000ea20000002000 */
[----:B------:R-:W-:Y:S05]  /*1040*/  BRA `(.L_x_6295) ;  /* 0x0000000000487947 */ /* 0x000fea0003800000 */
.L_x_6288:
        /* <DEDUP_REMOVED lines=12> */
.L_x_6287:
[----:B------:R-:W-:Y:S01]  /*1110*/  FADD.FTZ R0, R23, 1 ;  /* 0x3f80000017007421 */ /* 0x000fe20000010000 */
[----:B0-----:R-:W-:Y:S01]  /*1120*/  MUFU.SQRT R21, R21 ;  /* 0x0000001500157308 */ /* 0x001fe20000002000 */
[----:B------:R-:W-:Y:S02]  /*1130*/  MOV R22, 0x3f800000 ;  /* 0x3f80000000167802 */ /* 0x000fe40000000f00 */
[----:B------:R-:W-:-:S06]  /*1140*/  FMUL.FTZ R0, R0, 0.5 ;  /* 0x3f00000000007820 */ /* 0x000fcc0000410000 */
[----:B------:R-:W0:Y:S02]  /*1150*/  MUFU.SQRT R0, R0 ;  /* 0x0000000000007308 */ /* 0x000e240000002000 */
[----:B0-----:R-:W-:-:S07]  /*1160*/  FMUL.FTZ R23, R21, R0 ;  /* 0x0000000015177220 */ /* 0x001fce0000410000 */
.L_x_6295:
[----:B------:R-:W-:Y:S05]  /*1170*/  BSYNC B1 ;  /* 0x0000000000017941 */ /* 0x000fea0003800000 */
.L_x_6286:
[----:B------:R-:W-:Y:S05]  /*1180*/  BRA `(.L_x_6296) ;  /* 0x0000000000087947 */ /* 0x000fea0003800000 */
.L_x_6283:
[----:B------:R-:W-:Y:S01]  /*1190*/  FMUL.FTZ R23, R23, 16777216 ;  /* 0x4b80000017177820 */ /* 0x000fe20000410000 */
[----:B------:R-:W-:-:S07]  /*11a0*/  FMUL.FTZ R22, R22, 16777216 ;  /* 0x4b80000016167820 */ /* 0x000fce0000410000 */
.L_x_6296:
[----:B------:R-:W-:Y:S05]  /*11b0*/  BSYNC B0 ;  /* 0x0000000000007941 */ /* 0x000fea0003800000 */
.L_x_6282:
        /* <DEDUP_REMOVED lines=15> */
[----:B01---5:R-:W-:Y:S05]  /*12b0*/  CALL.REL.NOINC `($__internal_6_$__cuda_sm3x_div_rn_ftz_f32_slowpath) ;  /* 0x000002ac00747944 */ /* 0x023fea0003c00000 */
.L_x_6298:
[----:B------:R-:W-:Y:S05]  /*12c0*/  BSYNC B4 ;  /* 0x0000000000047941 */ /* 0x000fea0003800000 */
.L_x_6297:
        /* <DEDUP_REMOVED lines=18> */
.L_x_6300:
[----:B------:R-:W-:Y:S02]  /*13f0*/  ISETP.GE.AND P0, PT, R23, RZ, PT ;  /* 0x000000ff1700720c */ /* 0x000fe40003f06270 */
[----:B------:R-:W-:-:S11]  /*1400*/  MOV R3, 0x3fd774eb ;  /* 0x3fd774eb00037802 */ /* 0x000fd60000000f00 */
[----:B------:R-:W-:-:S04]  /*1410*/  @P0 FFMA.FTZ R0, R3, 0.93318945169448852539, -R0 ;  /* 0x3f6ee58103000823 */ /* 0x000fc80000010800 */
[----:B------:R-:W-:-:S07]  /*1420*/  @!P0 FFMA.FTZ R0, R3, 0.93318945169448852539, R0 ;  /* 0x3f6ee58103008823 */ /* 0x000fce0000010000 */
.L_x_6301:
[----:B------:R-:W-:Y:S05]  /*1430*/  BSYNC B0 ;  /* 0x0000000000007941 */ /* 0x000fea0003800000 */
.L_x_6299:
        /* <DEDUP_REMOVED lines=10> */
.L_x_6285:
[----:B------:R-:W-:Y:S05]  /*14e0*/  BSYNC B3 ;  /* 0x0000000000037941 */ /* 0x000fea0003800000 */
.L_x_6281:
[----:B------:R-:W-:Y:S02]  /*14f0*/  LOP3.LUT R20, R3, 0x80000000, R20, 0xb8, !PT ;  /* 0x8000000003147812 */ /* 0x000fe400078eb814 */
[----:B-1----:R-:W-:Y:S01]  /*1500*/  LOP3.LUT R19, R24, 0x80000000, R19, 0xb8, !PT ;  /* 0x8000000018137812 */ /* 0x002fe200078eb813 */
[----:B------:R-:W-:Y:S06]  /*1510*/  BRA `(.L_x_6270) ;  /* 0x0000001400b47947 */ /* 0x000fec0003800000 */
.L_x_6269:
        /* <DEDUP_REMOVED lines=28> */
[----:B-----5:R-:W-:Y:S05]  /*16e0*/  CALL.REL.NOINC `($__internal_6_$__cuda_sm3x_div_rn_ftz_f32_slowpath) ;  /* 0x000002a800687944 */ /* 0x020fea0003c00000 */
.L_x_6307:
[----:B------:R-:W-:Y:S05]  /*16f0*/  BSYNC B4 ;  /* 0x0000000000047941 */ /* 0x000fea0003800000 */
.L_x_6306:
        /* <DEDUP_REMOVED lines=18> */
.L_x_6309:
[----:B------:R-:W-:Y:S02]  /*1820*/  ISETP.GE.AND P0, PT, R23, RZ, PT ;  /* 0x000000ff1700720c */ /* 0x000fe40003f06270 */
[----:B------:R-:W-:-:S11]  /*1830*/  MOV R3, 0x3fd774eb ;  /* 0x3fd774eb00037802 */ /* 0x000fd60000000f00 */
[----:B------:R-:W-:-:S04]  /*1840*/  @P0 FFMA.FTZ R0, R3, 0.93318945169448852539, -R0 ;  /* 0x3f6ee58103000823 */ /* 0x000fc80000010800 */
[----:B------:R-:W-:-:S07]  /*1850*/  @!P0 FFMA.FTZ R0, R3, 0.93318945169448852539, R0 ;  /* 0x3f6ee58103008823 */ /* 0x000fce0000010000 */
.L_x_6310:
[----:B------:R-:W-:Y:S05]  /*1860*/  BSYNC B0 ;  /* 0x0000000000007941 */ /* 0x000fea0003800000 */
.L_x_6308:
        /* <DEDUP_REMOVED lines=13> */
.L_x_6305:
        /* <DEDUP_REMOVED lines=10> */
[----:B-----5:R-:W-:Y:S05]  /*19e0*/  CALL.REL.NOINC `($__internal_6_$__cuda_sm3x_div_rn_ftz_f32_slowpath) ;  /* 0x000002a400a87944 */ /* 0x020fea0003c00000 */
.L_x_6313:
[----:B------:R-:W-:Y:S05]  /*19f0*/  BSYNC B4 ;  /* 0x0000000000047941 */ /* 0x000fea0003800000 */
.L_x_6312:
        /* <DEDUP_REMOVED lines=18> */
.L_x_6315:
[----:B------:R-:W-:Y:S02]  /*1b20*/  ISETP.GE.AND P0, PT, R23, RZ, PT ;  /* 0x000000ff1700720c */ /* 0x000fe40003f06270 */
[----:B------:R-:W-:-:S11]  /*1b30*/  MOV R3, 0x3fd774eb ;  /* 0x3fd774eb00037802 */ /* 0x000fd60000000f00 */
[----:B------:R-:W-:-:S04]  /*1b40*/  @P0 FFMA.FTZ R0, R3, 0.93318945169448852539, -R0 ;  /* 0x3f6ee58103000823 */ /* 0x000fc80000010800 */
[----:B------:R-:W-:-:S07]  /*1b50*/  @!P0 FFMA.FTZ R0, R3, 0.93318945169448852539, R0 ;  /* 0x3f6ee58103008823 */ /* 0x000fce0000010000 */
.L_x_6316:
[----:B------:R-:W-:Y:S05]  /*1b60*/  BSYNC B0 ;  /* 0x0000000000007941 */ /* 0x000fea0003800000 */
.L_x_6314:
        /* <DEDUP_REMOVED lines=27> */
.L_x_6304:
        /* <DEDUP_REMOVED lines=31> */
[----:B-----5:R-:W-:Y:S05]  /*1f10*/  CALL.REL.NOINC `($__internal_6_$__cuda_sm3x_div_rn_ftz_f32_slowpath) ;  /* 0x000002a0005c7944 */ /* 0x020fea0003c00000 */
.L_x_6318:
[----:B------:R-:W-:Y:S05]  /*1f20*/  BSYNC B4 ;  /* 0x0000000000047941 */ /* 0x000fea0003800000 */
.L_x_6317:
        /* <DEDUP_REMOVED lines=18> */
.L_x_6320:
[----:B------:R-:W-:Y:S02]  /*2050*/  ISETP.GE.AND P0, PT, R23, RZ, PT ;  /* 0x000000ff1700720c */ /* 0x000fe40003f06270 */
[----:B------:R-:W-:-:S11]  /*2060*/  MOV R3, 0x3fd774eb ;  /* 0x3fd774eb00037802 */ /* 0x000fd60000000f00 */
[----:B------:R-:W-:-:S04]  /*2070*/  @P0 FFMA.FTZ R0, R3, 0.93318945169448852539, -R0 ;  /* 0x3f6ee58103000823 */ /* 0x000fc80000010800 */
[----:B------:R-:W-:-:S07]  /*2080*/  @!P0 FFMA.FTZ R0, R3, 0.93318945169448852539, R0 ;  /* 0x3f6ee58103008823 */ /* 0x000fce0000010000 */
.L_x_6321:
[----:B------:R-:W-:Y:S05]  /*2090*/  BSYNC B0 ;  /* 0x0000000000007941 */ /* 0x000fea0003800000 */
.L_x_6319:
        /* <DEDUP_REMOVED lines=11> */
.L_x_6303:
        /* <DEDUP_REMOVED lines=22> */
.L_x_6325:
[----:B------:R-:W-:Y:S05]  /*22b0*/  BSYNC B4 ;  /* 0x0000000000047941 */ /* 0x000fea0003800000 */
.L_x_6324:
        /* <DEDUP_REMOVED lines=24> */
.L_x_6323:
        /* <DEDUP_REMOVED lines=11> */
.L_x_6327:
[----:B------:R-:W-:Y:S05]  /*24f0*/  BSYNC B4 ;  /* 0x0000000000047941 */ /* 0x000fea0003800000 */
.L_x_6326:
        /* <DEDUP_REMOVED lines=38> */
.L_x_6322:
        /* <DEDUP_REMOVED lines=32> */
.L_x_6329:
[----:B------:R-:W-:Y:S05]  /*2960*/  BSYNC B4 ;  /* 0x0000000000047941 */ /* 0x000fea0003800000 */
.L_x_6328:
        /* <DEDUP_REMOVED lines=21> */
.L_x_6311:
[----:B------:R-:W-:Y:S05]  /*2ac0*/  BSYNC B3 ;  /* 0x0000000000037941 */ /* 0x000fea0003800000 */
.L_x_6302:
[----:B------:R-:W-:Y:S01]  /*2ad0*/  FADD.FTZ R0, R21, 0.69314718246459960938 ;  /* 0x3f31721815007421 */ /* 0x000fe20000010000 */
[----:B------:R-:W-:-:S04]  /*2ae0*/  LOP3.LUT R20, R3, 0x80000000, R20, 0xb8, !PT ;  /* 0x8000000003147812 */ /* 0x000fc800078eb814 */
[----:B------:R-:W-:Y:S01]  /*2af0*/  LOP3.LUT R19, R0, 0x80000000, R19, 0xb8, !PT ;  /* 0x8000000000137812 */ /* 0x000fe200078eb813 */
[----:B------:R-:W-:Y:S06]  /*2b00*/  BRA `(.L_x_6270) ;  /* 0x0000000000387947 */ /* 0x000fec0003800000 */
.L_x_6268:
        /* <DEDUP_REMOVED lines=14> */
.L_x_6270:
[----:B------:R-:W-:Y:S05]  /*2bf0*/  BSYNC B2 ;  /* 0x0000000000027941 */ /* 0x000fea0003800000 */
.L_x_6267:
        /* <DEDUP_REMOVED lines=112> */
.L_x_6337:
        /* <DEDUP_REMOVED lines=10> */
.L_x_6339:
[----:B------:R-:W-:-:S04]  /*33a0*/  FADD.FTZ R6, -R0, R5 ;  /* 0x0000000500067221 */ /* 0x000fc80000010100 */
[----:B------:R-:W-:-:S07]  /*33b0*/  FMUL.FTZ R6, R6, 0.5 ;  /* 0x3f00000006067820 */ /* 0x000fce0000410000 */
.L_x_6340:
[----:B------:R-:W-:Y:S05]  /*33c0*/  BSYNC B1 ;  /* 0x0000000000017941 */ /* 0x000fea0003800000 */
.L_x_6338:
        /* <DEDUP_REMOVED lines=11> */
.L_x_6342:
[----:B------:R-:W-:-:S04]  /*3480*/  FADD.FTZ R7, R4, -R7 ;  /* 0x8000000704077221 */ /* 0x000fc80000010000 */
[----:B------:R-:W-:-:S07]  /*3490*/  FMUL.FTZ R7, R7, 0.5 ;  /* 0x3f00000007077820 */ /* 0x000fce0000410000 */
.L_x_6343:
[----:B------:R-:W-:Y:S05]  /*34a0*/  BSYNC B1 ;  /* 0x0000000000017941 */ /* 0x000fea0003800000 */
.L_x_6341:
        /* <DEDUP_REMOVED lines=35> */
.L_x_6336:
[----:B------:R0:W1:Y:S02]  /*36e0*/  MUFU.SQRT R28, R26 ;  /* 0x0000001a001c7308 */ /* 0x0000640000002000 */
.L_x_6335:
[----:B------:R-:W-:Y:S05]  /*36f0*/  BSYNC B0 ;  /* 0x0000000000007941 */ /* 0x000fea0003800000 */
.L_x_6334:
        /* <DEDUP_REMOVED lines=35> */
.L_x_6347:
        /* <DEDUP_REMOVED lines=17> */
.L_x_6353:
[----:B------:R-:W-:-:S04]  /*3a40*/  FADD.FTZ R0, -R0, R5 ;  /* 0x0000000500007221 */ /* 0x000fc80000010100 */
[----:B------:R-:W-:-:S07]  /*3a50*/  FMUL.FTZ R0, R0, 0.5 ;  /* 0x3f00000000007820 */ /* 0x000fce0000410000 */
.L_x_6354:
[----:B------:R-:W-:Y:S05]  /*3a60*/  BSYNC B4 ;  /* 0x0000000000047941 */ /* 0x000fea0003800000 */
.L_x_6352:
        /* <DEDUP_REMOVED lines=10> */
.L_x_6356:
[----:B------:R-:W-:-:S04]  /*3b10*/  FADD.FTZ R3, -R3, R4 ;  /* 0x0000000403037221 */ /* 0x000fc80000010100 */
[----:B------:R-:W-:-:S07]  /*3b20*/  FMUL.FTZ R3, R3, 0.5 ;  /* 0x3f00000003037820 */ /* 0x000fce0000410000 */
.L_x_6357:
[----:B------:R-:W-:Y:S05]  /*3b30*/  BSYNC B4 ;  /* 0x0000000000047941 */ /* 0x000fea0003800000 */
.L_x_6355:
[----:B------:R-:W-:Y:S01]  /*3b40*/  FADD.FTZ R3, R3, R0 ;  /* 0x0000000003037221 */ /* 0x000fe20000010000 */
[----:B------:R-:W-:-:S04]  /*3b50*/  FADD.FTZ R32, R23, R32 ;  /* 0x0000002017207221 */ /* 0x000fc80000010000 */
[----:B------:R-:W-:-:S06]  /*3b60*/  FMUL.FTZ R32, R32, R3 ;  /* 0x0000000320207220 */ /* 0x000fcc0000410000 */
[----:B------:R-:W2:Y:S01]  /*3b70*/  MUFU.SQRT R32, R32 ;  /* 0x0000002000207308 */ /* 0x000ea20000002000 */
[----:B------:R-:W-:Y:S05]  /*3b80*/  BRA `(.L_x_6358) ;  /* 0x0000000000487947 */ /* 0x000fea0003800000 */
.L_x_6351:
        /* <DEDUP_REMOVED lines=12> */
.L_x_6350:
[----:B------:R-:W-:Y:S01]  /*3c50*/  FADD.FTZ R0, R32, 1 ;  /* 0x3f80000020007421 */ /* 0x000fe20000010000 */
[----:B------:R-:W-:Y:S01]  /*3c60*/  MUFU.SQRT R3, R26 ;  /* 0x0000001a00037308 */ /* 0x000fe20000002000 */
[----:B------:R-:W-:Y:S02]  /*3c70*/  MOV R23, 0x3f800000 ;  /* 0x3f80000000177802 */ /* 0x000fe40000000f00 */
[----:B------:R-:W-:-:S06]  /*3c80*/  FMUL.FTZ R0, R0, 0.5 ;  /* 0x3f00000000007820 */ /* 0x000fcc0000410000 */
[----:B------:R-:W2:Y:S02]  /*3c90*/  MUFU.SQRT R0, R0 ;  /* 0x0000000000007308 */ /* 0x000ea40000002000 */
[----:B--2---:R-:W-:-:S07]  /*3ca0*/  FMUL.FTZ R32, R3, R0 ;  /* 0x0000000003207220 */ /* 0x004fce0000410000 */
.L_x_6358:
[----:B------:R-:W-:Y:S05]  /*3cb0*/  BSYNC B1 ;  /* 0x0000000000017941 */ /* 0x000fea0003800000 */
.L_x_6349:
[----:B------:R-:W-:Y:S05]  /*3cc0*/  BRA `(.L_x_6359) ;  /* 0x0000000000087947 */ /* 0x000fea0003800000 */
.L_x_6346:
[----:B------:R-:W-:Y:S01]  /*3cd0*/  FMUL.FTZ R32, R32, 16777216 ;  /* 0x4b80000020207820 */ /* 0x000fe20000410000 */
[----:B------:R-:W-:-:S07]  /*3ce0*/  FMUL.FTZ R23, R23, 16777216 ;  /* 0x4b80000017177820 */ /* 0x000fce0000410000 */
.L_x_6359:
[----:B------:R-:W-:Y:S05]  /*3cf0*/  BSYNC B0 ;  /* 0x0000000000007941 */ /* 0x000fea0003800000 */
.L_x_6345:
        /* <DEDUP_REMOVED lines=16> */
.L_x_6361:
[----:B------:R-:W-:Y:S05]  /*3e00*/  BSYNC B4 ;  /* 0x0000000000047941 */ /* 0x000fea0003800000 */
.L_x_6360:
        /* <DEDUP_REMOVED lines=18> */
.L_x_6363:
[----:B------:R-:W-:Y:S02]  /*3f30*/  ISETP.GE.AND P0, PT, R32, RZ, PT ;  /* 0x000000ff2000720c */ /* 0x000fe40003f06270 */
[----:B------:R-:W-:-:S11]  /*3f40*/  MOV R3, 0x3fd774eb ;  /* 0x3fd774eb00037802 */ /* 0x000fd60000000f00 */
[----:B------:R-:W-:-:S04]  /*3f50*/  @P0 FFMA.FTZ R0, R3, 0.93318945169448852539, -R0 ;  /* 0x3f6ee58103000823 */ /* 0x000fc80000010800 */
[----:B------:R-:W-:-:S07]  /*3f60*/  @!P0 FFMA.FTZ R0, R3, 0.93318945169448852539, R0 ;  /* 0x3f6ee58103008823 */ /* 0x000fce0000010000 */
.L_x_6364:
[----:B------:R-:W-:Y:S05]  /*3f70*/  BSYNC B0 ;  /* 0x0000000000007941 */ /* 0x000fea0003800000 */
.L_x_6362:
        /* <DEDUP_REMOVED lines=10> */
.L_x_6348:
[----:B------:R-:W-:Y:S05]  /*4020*/  BSYNC B3 ;  /* 0x0000000000037941 */ /* 0x000fea0003800000 */
.L_x_6344:
[----:B------:R-:W-:Y:S02]  /*4030*/  LOP3.LUT R22, R3, 0x80000000, R22, 0xb8, !PT ;  /* 0x8000000003167812 */ /* 0x000fe400078eb816 */
[----:B-1----:R-:W-:Y:S01]  /*4040*/  LOP3.LUT R9, R28, 0x80000000, R9, 0xb8, !PT ;  /* 0x800000001c097812 */ /* 0x002fe200078eb809 */
[----:B------:R-:W-:Y:S06]  /*4050*/  BRA `(.L_x_6333) ;  /* 0x0000001400b47947 */ /* 0x000fec0003800000 */
.L_x_6332:
        /* <DEDUP_REMOVED lines=29> */
.L_x_6370:
[----:B------:R-:W-:Y:S05]  /*4230*/  BSYNC B4 ;  /* 0x0000000000047941 */ /* 0x000fea0003800000 */
.L_x_6369:
        /* <DEDUP_REMOVED lines=18> */
.L_x_6372:
[----:B------:R-:W-:Y:S02]  /*4360*/  ISETP.GE.AND P0, PT, R26, RZ, PT ;  /* 0x000000ff1a00720c */ /* 0x000fe40003f06270 */
[----:B------:R-:W-:-:S11]  /*4370*/  MOV R3, 0x3fd774eb ;  /* 0x3fd774eb00037802 */ /* 0x000fd60000000f00 */
[----:B------:R-:W-:-:S04]  /*4380*/  @P0 FFMA.FTZ R0, R3, 0.93318945169448852539, -R0 ;  /* 0x3f6ee58103000823 */ /* 0x000fc80000010800 */
[----:B------:R-:W-:-:S07]  /*4390*/  @!P0 FFMA.FTZ R0, R3, 0.93318945169448852539, R0 ;  /* 0x3f6ee58103008823 */ /* 0x000fce0000010000 */
.L_x_6373:
[----:B------:R-:W-:Y:S05]  /*43a0*/  BSYNC B0 ;  /* 0x0000000000007941 */ /* 0x000fea0003800000 */
.L_x_6371:
        /* <DEDUP_REMOVED lines=13> */
.L_x_6368:
        /* <DEDUP_REMOVED lines=11> */
.L_x_6376:
[----:B------:R-:W-:Y:S05]  /*4530*/  BSYNC B4 ;  /* 0x0000000000047941 */ /* 0x000fea0003800000 */
.L_x_6375:
        /* <DEDUP_REMOVED lines=18> */
.L_x_6378:
[----:B------:R-:W-:Y:S02]  /*4660*/  ISETP.GE.AND P0, PT, R26, RZ, PT ;  /* 0x000000ff1a00720c */ /* 0x000fe40003f06270 */
[----:B------:R-:W-:-:S11]  /*4670*/  MOV R3, 0x3fd774eb ;  /* 0x3fd774eb00037802 */ /* 0x000fd60000000f00 */
[----:B------:R-:W-:-:S04]  /*4680*/  @P0 FFMA.FTZ R0, R3, 0.93318945169448852539, -R0 ;  /* 0x3f6ee58103000823 */ /* 0x000fc80000010800 */
[----:B------:R-:W-:-:S07]  /*4690*/  @!P0 FFMA.FTZ R0, R3, 0.93318945169448852539, R0 ;  /* 0x3f6ee58103008823 */ /* 0x000fce0000010000 */
.L_x_6379:
[----:B------:R-:W-:Y:S05]  /*46a0*/  BSYNC B0 ;  /* 0x0000000000007941 */ /* 0x000fea0003800000 */
.L_x_6377:
        /* <DEDUP_REMOVED lines=27> */
.L_x_6367:
        /* <DEDUP_REMOVED lines=32> */
.L_x_6381:
[----:B------:R-:W-:Y:S05]  /*4a60*/  BSYNC B4 ;  /* 0x0000000000047941 */ /* 0x000fea0003800000 */
.L_x_6380:
        /* <DEDUP_REMOVED lines=18> */
.L_x_6383:
[----:B------:R-:W-:Y:S02]  /*4b90*/  ISETP.GE.AND P0, PT, R26, RZ, PT ;  /* 0x000000ff1a00720c */ /* 0x000fe40003f06270 */
[----:B------:R-:W-:-:S11]  /*4ba0*/  MOV R3, 0x3fd774eb ;  /* 0x3fd774eb00037802 */ /* 0x000fd60000000f00 */
[----:B------:R-:W-:-:S04]  /*4bb0*/  @P0 FFMA.FTZ R0, R3, 0.93318945169448852539, -R0 ;  /* 0x3f6ee58103000823 */ /* 0x000fc80000010800 */
[----:B------:R-:W-:-:S07]  /*4bc0*/  @!P0 FFMA.FTZ R0, R3, 0.93318945169448852539, R0 ;  /* 0x3f6ee58103008823 */ /* 0x000fce0000010000 */
.L_x_6384:
[----:B------:R-:W-:Y:S05]  /*4bd0*/  BSYNC B0 ;  /* 0x0000000000007941 */ /* 0x000fea0003800000 */
.L_x_6382:
        /* <DEDUP_REMOVED lines=11> */
.L_x_6366:
        /* <DEDUP_REMOVED lines=21> */
[----:B0----5:R-:W-:Y:S05]  /*4de0*/  CALL.REL.NOINC `($__internal_6_$__cuda_sm3x_div_rn_ftz_f32_slowpath) ;  /* 0x0000027000a87944 */ /* 0x021fea0003c00000 */
.L_x_6388:
[----:B------:R-:W-:Y:S05]  /*4df0*/  BSYNC B4 ;  /* 0x0000000000047941 */ /* 0x000fea0003800000 */
.L_x_6387:
        /* <DEDUP_REMOVED lines=24> */
.L_x_6386:
        /* <DEDUP_REMOVED lines=11> */
.L_x_6390:
[----:B------:R-:W-:Y:S05]  /*5030*/  BSYNC B4 ;  /* 0x0000000000047941 */ /* 0x000fea0003800000 */
.L_x_6389:
        /* <DEDUP_REMOVED lines=38> */
.L_x_6385:
        /* <DEDUP_REMOVED lines=32> */
.L_x_6392:
[----:B------:R-:W-:Y:S05]  /*54a0*/  BSYNC B4 ;  /* 0x0000000000047941 */ /* 0x000fea0003800000 */
.L_x_6391:
        /* <DEDUP_REMOVED lines=21> */
.L_x_6374:
[----:B------:R-:W-:Y:S05]  /*5600*/  BSYNC B3 ;  /* 0x0000000000037941 */ /* 0x000fea0003800000 */
.L_x_6365:
[----:B------:R-:W-:Y:S01]  /*5610*/  FADD.FTZ R0, R21, 0.69314718246459960938 ;  /* 0x3f31721815007421 */ /* 0x000fe20000010000 */
[----:B------:R-:W-:-:S04]  /*5620*/  LOP3.LUT R22, R3, 0x80000000, R22, 0xb8, !PT ;  /* 0x8000000003167812 */ /* 0x000fc800078eb816 */
[----:B------:R-:W-:Y:S01]  /*5630*/  LOP3.LUT R9, R0, 0x80000000, R9, 0xb8, !PT ;  /* 0x8000000000097812 */ /* 0x000fe200078eb809 */
[----:B------:R-:W-:Y:S06]  /*5640*/  BRA `(.L_x_6333) ;  /* 0x0000000000387947 */ /* 0x000fec0003800000 */
.L_x_6331:
        /* <DEDUP_REMOVED lines=14> */
.L_x_6333:
[----:B------:R-:W-:Y:S05]  /*5730*/  BSYNC B2 ;  /* 0x0000000000027941 */ /* 0x000fea0003800000 */
.L_x_6330:
        /* <DEDUP_REMOVED lines=112> */
.L_x_6400:
        /* <DEDUP_REMOVED lines=10> */
.L_x_6402:
[----:B------:R-:W-:-:S04]  /*5ee0*/  FADD.FTZ R6, -R0, R5 ;  /* 0x0000000500067221 */ /* 0x000fc80000010100 */
[----:B------:R-:W-:-:S07]  /*5ef0*/  FMUL.FTZ R6, R6, 0.5 ;  /* 0x3f00000006067820 */ /* 0x000fce0000410000 */
.L_x_6403:
[----:B------:R-:W-:Y:S05]  /*5f00*/  BSYNC B1 ;  /* 0x0000000000017941 */ /* 0x000fea0003800000 */
.L_x_6401:
        /* <DEDUP_REMOVED lines=11> */
.L_x_6405:
[----:B------:R-:W-:-:S04]  /*5fc0*/  FADD.FTZ R7, R4, -R7 ;  /* 0x8000000704077221 */ /* 0x000fc80000010000 */
[----:B------:R-:W-:-:S07]  /*5fd0*/  FMUL.FTZ R7, R7, 0.5 ;  /* 0x3f00000007077820 */ /* 0x000fce0000410000 */
.L_x_6406:
[----:B------:R-:W-:Y:S05]  /*5fe0*/  BSYNC B1 ;  /* 0x0000000000017941 */ /* 0x000fea0003800000 */
.L_x_6404:
        /* <DEDUP_REMOVED lines=35> */
.L_x_6399:
[----:B------:R0:W1:Y:S02]  /*6220*/  MUFU.SQRT R28, R10 ;  /* 0x0000000a001c7308 */ /* 0x0000640000002000 */
.L_x_6398:
[----:B------:R-:W-:Y:S05]  /*6230*/  BSYNC B0 ;  /* 0x0000000000007941 */ /* 0x000fea0003800000 */
.L_x_6397:
        /* <DEDUP_REMOVED lines=35> */
.L_x_6410:
        /* <DEDUP_REMOVED lines=17> */
.L_x_6416:
[----:B------:R-:W-:-:S04]  /*6580*/  FADD.FTZ R0, -R0, R5 ;  /* 0x0000000500007221 */ /* 0x000fc80000010100 */
[----:B------:R-:W-:-:S07]  /*6590*/  FMUL.FTZ R0, R0, 0.5 ;  /* 0x3f00000000007820 */ /* 0x000fce0000410000 */
.L_x_6417:
[----:B------:R-:W-:Y:S05]  /*65a0*/  BSYNC B4 ;  /* 0x0000000000047941 */ /* 0x000fea0003800000 */
.L_x_6415:
        /* <DEDUP_REMOVED lines=10> */
.L_x_6419:
[----:B------:R-:W-:-:S04]  /*6650*/  FADD.FTZ R3, -R3, R4 ;  /* 0x0000000403037221 */ /* 0x000fc80000010100 */
[----:B------:R-:W-:-:S07]  /*6660*/  FMUL.FTZ R3, R3, 0.5 ;  /* 0x3f00000003037820 */ /* 0x000fce0000410000 */
.L_x_6420:
[----:B------:R-:W-:Y:S05]  /*6670*/  BSYNC B4 ;  /* 0x0000000000047941 */ /* 0x000fea0003800000 */
.L_x_6418:
[----:B------:R-:W-:Y:S01]  /*6680*/  FADD.FTZ R3, R3, R0 ;  /* 0x0000000003037221 */ /* 0x000fe20000010000 */
[----:B------:R-:W-:-:S04]  /*6690*/  FADD.FTZ R32, R23, R32 ;  /* 0x0000002017207221 */ /* 0x000fc80000010000 */
[----:B------:R-:W-:-:S06]  /*66a0*/  FMUL.FTZ R32, R32, R3 ;  /* 0x0000000320207220 */ /* 0x000fcc0000410000 */
[----:B------:R-:W2:Y:S01]  /*66b0*/  MUFU.SQRT R32, R32 ;  /* 0x0000002000207308 */ /* 0x000ea20000002000 */
[----:B------:R-:W-:Y:S05]  /*66c0*/  BRA `(.L_x_6421) ;  /* 0x0000000000487947 */ /* 0x000fea0003800000 */
.L_x_6414:
        /* <DEDUP_REMOVED lines=12> */
.L_x_6413:
[----:B------:R-:W-:Y:S01]  /*6790*/  FADD.FTZ R0, R32, 1 ;  /* 0x3f80000020007421 */ /* 0x000fe20000010000 */
[----:B------:R-:W-:Y:S01]  /*67a0*/  MUFU.SQRT R3, R10 ;  /* 0x0000000a00037308 */ /* 0x000fe20000002000 */
[----:B------:R-:W-:Y:S02]  /*67b0*/  MOV R23, 0x3f800000 ;  /* 0x3f80000000177802 */ /* 0x000fe40000000f00 */
[----:B------:R-:W-:-:S06]  /*67c0*/  FMUL.FTZ R0, R0, 0.5 ;  /* 0x3f00000000007820 */ /* 0x000fcc0000410000 */
[----:B------:R-:W2:Y:S02]  /*67d0*/  MUFU.SQRT R0, R0 ;  /* 0x0000000000007308 */ /* 0x000ea40000002000 */
[----:B--2---:R-:W-:-:S07]  /*67e0*/  FMUL.FTZ R32, R3, R0 ;  /* 0x0000000003207220 */ /* 0x004fce0000410000 */
.L_x_6421:
[----:B------:R-:W-:Y:S05]  /*67f0*/  BSYNC B1 ;  /* 0x0000000000017941 */ /* 0x000fea0003800000 */
.L_x_6412:
[----:B------:R-:W-:Y:S05]  /*6800*/  BRA `(.L_x_6422) ;  /* 0x0000000000087947 */ /* 0x000fea0003800000 */
.L_x_6409:
[----:B------:R-:W-:Y:S01]  /*6810*/  FMUL.FTZ R32, R32, 16777216 ;  /* 0x4b80000020207820 */ /* 0x000fe20000410000 */
[----:B------:R-:W-:-:S07]  /*6820*/  FMUL.FTZ R23, R23, 16777216 ;  /* 0x4b80000017177820 */ /* 0x000fce0000410000 */
.L_x_6422:
[----:B------:R-:W-:Y:S05]  /*6830*/  BSYNC B0 ;  /* 0x0000000000007941 */ /* 0x000fea0003800000 */
.L_x_6408:
        /* <DEDUP_REMOVED lines=16> */
.L_x_6424:
[----:B------:R-:W-:Y:S05]  /*6940*/  BSYNC B4 ;  /* 0x0000000000047941 */ /* 0x000fea0003800000 */
.L_x_6423:
        /* <DEDUP_REMOVED lines=18> */
.L_x_6426:
[----:B------:R-:W-:Y:S02]  /*6a70*/  ISETP.GE.AND P0, PT, R32, RZ, PT ;  /* 0x000000ff2000720c */ /* 0x000fe40003f06270 */
[----:B------:R-:W-:-:S11]  /*6a80*/  MOV R3, 0x3fd774eb ;  /* 0x3fd774eb00037802 */ /* 0x000fd60000000f00 */
[----:B------:R-:W-:-:S04]  /*6a90*/  @P0 FFMA.FTZ R0, R3, 0.93318945169448852539, -R0 ;  /* 0x3f6ee58103000823 */ /* 0x000fc80000010800 */
[----:B------:R-:W-:-:S07]  /*6aa0*/  @!P0 FFMA.FTZ R0, R3, 0.93318945169448852539, R0 ;  /* 0x3f6ee58103008823 */ /* 0x000fce0000010000 */
.L_x_6427:
[----:B------:R-:W-:Y:S05]  /*6ab0*/  BSYNC B0 ;  /* 0x0000000000007941 */ /* 0x000fea0003800000 */
.L_x_6425:
        /* <DEDUP_REMOVED lines=10> */
.L_x_6411:
[----:B------:R-:W-:Y:S05]  /*6b60*/  BSYNC B3 ;  /* 0x0000000000037941 */ /* 0x000fea0003800000 */
.L_x_6407:
[----:B------:R-:W-:Y:S02]  /*6b70*/  LOP3.LUT R24, R3, 0x80000000, R24, 0xb8, !PT ;  /* 0x8000000003187812 */ /* 0x000fe400078eb818 */
[----:B-1----:R-:W-:Y:S01]  /*6b80*/  LOP3.LUT R21, R28, 0x80000000, R21, 0xb8, !PT ;  /* 0x800000001c157812 */ /* 0x002fe200078eb815 */
[----:B------:R-:W-:Y:S06]  /*6b90*/  BRA `(.L_x_6396) ;  /* 0x0000001400b47947 */ /* 0x000fec0003800000 */
.L_x_6395:
        /* <DEDUP_REMOVED lines=29> */
.L_x_6433:
[----:B------:R-:W-:Y:S05]  /*6d70*/  BSYNC B4 ;  /* 0x0000000000047941 */ /* 0x000fea0003800000 */
.L_x_6432:
        /* <DEDUP_REMOVED lines=18> */
.L_x_6435:
[----:B------:R-:W-:Y:S02]  /*6ea0*/  ISETP.GE.AND P0, PT, R26, RZ, PT ;  /* 0x000000ff1a00720c */ /* 0x000fe40003f06270 */
[----:B------:R-:W-:-:S11]  /*6eb0*/  MOV R3, 0x3fd774eb ;  /* 0x3fd774eb00037802 */ /* 0x000fd60000000f00 */
[----:B------:R-:W-:-:S04]  /*6ec0*/  @P0 FFMA.FTZ R0, R3, 0.93318945169448852539, -R0 ;  /* 0x3f6ee58103000823 */ /* 0x000fc80000010800 */
[----:B------:R-:W-:-:S07]  /*6ed0*/  @!P0 FFMA.FTZ R0, R3, 0.93318945169448852539, R0 ;  /* 0x3f6ee58103008823 */ /* 0x000fce0000010000 */
.L_x_6436:
[----:B------:R-:W-:Y:S05]  /*6ee0*/  BSYNC B0 ;  /* 0x0000000000007941 */ /* 0x000fea0003800000 */
.L_x_6434:
        /* <DEDUP_REMOVED lines=13> */
.L_x_6431:
        /* <DEDUP_REMOVED lines=11> */
.L_x_6439:
[----:B------:R-:W-:Y:S05]  /*7070*/  BSYNC B4 ;  /* 0x0000000000047941 */ /* 0x000fea0003800000 */
.L_x_6438:
        /* <DEDUP_REMOVED lines=18> */
.L_x_6441:
[----:B------:R-:W-:Y:S02]  /*71a0*/  ISETP.GE.AND P0, PT, R26, RZ, PT ;  /* 0x000000ff1a00720c */ /* 0x000fe40003f06270 */
[----:B------:R-:W-:-:S11]  /*71b0*/  MOV R3, 0x3fd774eb ;  /* 0x3fd774eb00037802 */ /* 0x000fd60000000f00 */
[----:B------:R-:W-:-:S04]  /*71c0*/  @P0 FFMA.FTZ R0, R3, 0.93318945169448852539, -R0 ;  /* 0x3f6ee58103000823 */ /* 0x000fc80000010800 */
[----:B------:R-:W-:-:S07]  /*71d0*/  @!P0 FFMA.FTZ R0, R3, 0.93318945169448852539, R0 ;  /* 0x3f6ee58103008823 */ /* 0x000fce0000010000 */
.L_x_6442:
[----:B------:R-:W-:Y:S05]  /*71e0*/  BSYNC B0 ;  /* 0x0000000000007941 */ /* 0x000fea0003800000 */
.L_x_6440:
        /* <DEDUP_REMOVED lines=27> */
.L_x_6430:
        /* <DEDUP_REMOVED lines=32> */
.L_x_6444:
[----:B------:R-:W-:Y:S05]  /*75a0*/  BSYNC B4 ;  /* 0x0000000000047941 */ /* 0x000fea0003800000 */
.L_x_6443:
        /* <DEDUP_REMOVED lines=18> */
.L_x_6446:
[----:B------:R-:W-:Y:S02]  /*76d0*/  ISETP.GE.AND P0, PT, R26, RZ, PT ;  /* 0x000000ff1a00720c */ /* 0x000fe40003f06270 */
[----:B------:R-:W-:-:S11]  /*76e0*/  MOV R3, 0x3fd774eb ;  /* 0x3fd774eb00037802 */ /* 0x000fd60000000f00 */
[----:B------:R-:W-:-:S04]  /*76f0*/  @P0 FFMA.FTZ R0, R3, 0.93318945169448852539, -R0 ;  /* 0x3f6ee58103000823 */ /* 0x000fc80000010800 */
[----:B------:R-:W-:-:S07]  /*7700*/  @!P0 FFMA.FTZ R0, R3, 0.93318945169448852539, R0 ;  /* 0x3f6ee58103008823 */ /* 0x000fce0000010000 */
.L_x_6447:
[----:B------:R-:W-:Y:S05]  /*7710*/  BSYNC B0 ;  /* 0x0000000000007941 */ /* 0x000fea0003800000 */
.L_x_6445:
        /* <DEDUP_REMOVED lines=11> */
.L_x_6429:
        /* <DEDUP_REMOVED lines=22> */
.L_x_6451:
[----:B------:R-:W-:Y:S05]  /*7930*/  BSYNC B4 ;  /* 0x0000000000047941 */ /* 0x000fea0003800000 */
.L_x_6450:
        /* <DEDUP_REMOVED lines=24> */
.L_x_6449:
        /* <DEDUP_REMOVED lines=11> */
.L_x_6453:
[----:B------:R-:W-:Y:S05]  /*7b70*/  BSYNC B4 ;  /* 0x0000000000047941 */ /* 0x000fea0003800000 */
.L_x_6452:
        /* <DEDUP_REMOVED lines=38> */
.L_x_6448:
        /* <DEDUP_REMOVED lines=32> */
.L_x_6455:
[----:B------:R-:W-:Y:S05]  /*7fe0*/  BSYNC B4 ;  /* 0x0000000000047941 */ /* 0x000fea0003800000 */
.L_x_6454:
        /* <DEDUP_REMOVED lines=21> */
.L_x_6437:
[----:B------:R-:W-:Y:S05]  /*8140*/  BSYNC B3 ;  /* 0x0000000000037941 */ /* 0x000fea0003800000 */
.L_x_6428:
[----:B------:R-:W-:Y:S01]  /*8150*/  FADD.FTZ R10, R10, 0.69314718246459960938 ;  /* 0x3f3172180a0a7421 */ /* 0x000fe20000010000 */
[----:B------:R-:W-:-:S04]  /*8160*/  LOP3.LUT R24, R3, 0x80000000, R24, 0xb8, !PT ;  /* 0x8000000003187812 */ /* 0x000fc800078eb818 */
[----:B------:R-:W-:Y:S01]  /*8170*/  LOP3.LUT R21, R10, 0x80000000, R21, 0xb8, !PT ;  /* 0x800000000a157812 */ /* 0x000fe200078eb815 */
[----:B------:R-:W-:Y:S06]  /*8180*/  BRA `(.L_x_6396) ;  /* 0x0000000000387947 */ /* 0x000fec0003800000 */
.L_x_6394:
        /* <DEDUP_REMOVED lines=14> */
.L_x_6396:
[----:B------:R-:W-:Y:S05]  /*8270*/  BSYNC B2 ;  /* 0x0000000000027941 */ /* 0x000fea0003800000 */
.L_x_6393:
        /* <DEDUP_REMOVED lines=112> */
.L_x_6463:
        /* <DEDUP_REMOVED lines=10> */
.L_x_6465:
[----:B------:R-:W-:-:S04]  /*8a20*/  FADD.FTZ R6, -R0, R5 ;  /* 0x0000000500067221 */ /* 0x000fc80000010100 */
[----:B------:R-:W-:-:S07]  /*8a30*/  FMUL.FTZ R6, R6, 0.5 ;  /* 0x3f00000006067820 */ /* 0x000fce0000410000 */
.L_x_6466:
[----:B------:R-:W-:Y:S05]  /*8a40*/  BSYNC B1 ;  /* 0x0000000000017941 */ /* 0x000fea0003800000 */
.L_x_6464:
        /* <DEDUP_REMOVED lines=11> */
.L_x_6468:
[----:B------:R-:W-:-:S04]  /*8b00*/  FADD.FTZ R7, R4, -R7 ;  /* 0x8000000704077221 */ /* 0x000fc80000010000 */
[----:B------:R-:W-:-:S07]  /*8b10*/  FMUL.FTZ R7, R7, 0.5 ;  /* 0x3f00000007077820 */ /* 0x000fce0000410000 */
.L_x_6469:
[----:B------:R-:W-:Y:S05]  /*8b20*/  BSYNC B1 ;  /* 0x0000000000017941 */ /* 0x000fea0003800000 */
.L_x_6467:
        /* <DEDUP_REMOVED lines=35> */
.L_x_6462:
[----:B------:R0:W1:Y:S02]  /*8d60*/  MUFU.SQRT R32, R10 ;  /* 0x0000000a00207308 */ /* 0x0000640000002000 */
.L_x_6461:
[----:B------:R-:W-:Y:S05]  /*8d70*/  BSYNC B0 ;  /* 0x0000000000007941 */ /* 0x000fea0003800000 */
.L_x_6460:
        /* <DEDUP_REMOVED lines=35> */
.L_x_6473:
        /* <DEDUP_REMOVED lines=17> */
.L_x_6479:
[----:B------:R-:W-:-:S04]  /*90c0*/  FADD.FTZ R0, -R0, R5 ;  /* 0x0000000500007221 */ /* 0x000fc80000010100 */
[----:B------:R-:W-:-:S07]  /*90d0*/  FMUL.FTZ R0, R0, 0.5 ;  /* 0x3f00000000007820 */ /* 0x000fce0000410000 */
.L_x_6480:
[----:B------:R-:W-:Y:S05]  /*90e0*/  BSYNC B4 ;  /* 0x0000000000047941 */ /* 0x000fea0003800000 */
.L_x_6478:
        /* <DEDUP_REMOVED lines=10> */
.L_x_6482:
[----:B------:R-:W-:-:S04]  /*9190*/  FADD.FTZ R3, -R3, R4 ;  /* 0x0000000403037221 */ /* 0x000fc80000010100 */
[----:B------:R-:W-:-:S07]  /*91a0*/  FMUL.FTZ R3, R3, 0.5 ;  /* 0x3f00000003037820 */ /* 0x000fce0000410000 */
.L_x_6483:
[----:B------:R-:W-:Y:S05]  /*91b0*/  BSYNC B4 ;  /* 0x0000000000047941 */ /* 0x000fea0003800000 */
.L_x_6481:
[----:B------:R-:W-:Y:S01]  /*91c0*/  FADD.FTZ R3, R3, R0 ;  /* 0x0000000003037221 */ /* 0x000fe20000010000 */
[----:B------:R-:W-:-:S04]  /*91d0*/  FADD.FTZ R34, R11, R34 ;  /* 0x000000220b227221 */ /* 0x000fc80000010000 */
[----:B------:R-:W-:-:S06]  /*91e0*/  FMUL.FTZ R34, R34, R3 ;  /* 0x0000000322227220 */ /* 0x000fcc0000410000 */
[----:B------:R-:W2:Y:S01]  /*91f0*/  MUFU.SQRT R34, R34 ;  /* 0x0000002200227308 */ /* 0x000ea20000002000 */
[----:B------:R-:W-:Y:S05]  /*9200*/  BRA `(.L_x_6484) ;  /* 0x0000000000487947 */ /* 0x000fea0003800000 */
.L_x_6477:
        /* <DEDUP_REMOVED lines=12> */
.L_x_6476:
[----:B------:R-:W-:Y:S01]  /*92d0*/  FADD.FTZ R0, R34, 1 ;  /* 0x3f80000022007421 */ /* 0x000fe20000010000 */
[----:B------:R-:W-:Y:S01]  /*92e0*/  MUFU.SQRT R3, R10 ;  /* 0x0000000a00037308 */ /* 0x000fe20000002000 */
[----:B------:R-:W-:Y:S02]  /*92f0*/  MOV R11, 0x3f800000 ;  /* 0x3f800000000b7802 */ /* 0x000fe40000000f00 */
[----:B------:R-:W-:-:S06]  /*9300*/  FMUL.FTZ R0, R0, 0.5 ;  /* 0x3f00000000007820 */ /* 0x000fcc0000410000 */
[----:B------:R-:W2:Y:S02]  /*9310*/  MUFU.SQRT R0, R0 ;  /* 0x0000000000007308 */ /* 0x000ea40000002000 */
[----:B--2---:R-:W-:-:S07]  /*9320*/  FMUL.FTZ R34, R3, R0 ;  /* 0x0000000003227220 */ /* 0x004fce0000410000 */
.L_x_6484:
[----:B------:R-:W-:Y:S05]  /*9330*/  BSYNC B1 ;  /* 0x0000000000017941 */ /* 0x000fea0003800000 */
.L_x_6475:
[----:B------:R-:W-:Y:S05]  /*9340*/  BRA `(.L_x_6485) ;  /* 0x0000000000087947 */ /* 0x000fea0003800000 */
.L_x_6472:
[----:B------:R-:W-:Y:S01]  /*9350*/  FMUL.FTZ R34, R34, 16777216 ;  /* 0x4b80000022227820 */ /* 0x000fe20000410000 */
[----:B------:R-:W-:-:S07]  /*9360*/  FMUL.FTZ R11, R11, 16777216 ;  /* 0x4b8000000b0b7820 */ /* 0x000fce0000410000 */
.L_x_6485:
[----:B------:R-:W-:Y:S05]  /*9370*/  BSYNC B0 ;  /* 0x0000000000007941 */ /* 0x000fea0003800000 */
.L_x_6471:
        /* <DEDUP_REMOVED lines=16> */
.L_x_6487:
[----:B------:R-:W-:Y:S05]  /*9480*/  BSYNC B4 ;  /* 0x0000000000047941 */ /* 0x000fea0003800000 */
.L_x_6486:
        /* <DEDUP_REMOVED lines=18> */
.L_x_6489:
[----:B------:R-:W-:Y:S02]  /*95b0*/  ISETP.GE.AND P0, PT, R34, RZ, PT ;  /* 0x000000ff2200720c */ /* 0x000fe40003f06270 */
[----:B------:R-:W-:-:S11]  /*95c0*/  MOV R3, 0x3fd774eb ;  /* 0x3fd774eb00037802 */ /* 0x000fd60000000f00 */
[----:B------:R-:W-:-:S04]  /*95d0*/  @P0 FFMA.FTZ R0, R3, 0.93318945169448852539, -R0 ;  /* 0x3f6ee58103000823 */ /* 0x000fc80000010800 */
[----:B------:R-:W-:-:S07]  /*95e0*/  @!P0 FFMA.FTZ R0, R3, 0.93318945169448852539, R0 ;  /* 0x3f6ee58103008823 */ /* 0x000fce0000010000 */
.L_x_6490:
[----:B------:R-:W-:Y:S05]  /*95f0*/  BSYNC B0 ;  /* 0x0000000000007941 */ /* 0x000fea0003800000 */
.L_x_6488:
        /* <DEDUP_REMOVED lines=10> */
.L_x_6474:
[----:B------:R-:W-:Y:S05]  /*96a0*/  BSYNC B3 ;  /* 0x0000000000037941 */ /* 0x000fea0003800000 */
.L_x_6470:
[----:B------:R-:W-:Y:S02]  /*96b0*/  LOP3.LUT R28, R3, 0x80000000, R28, 0xb8, !PT ;  /* 0x80000000031c7812 */ /* 0x000fe400078eb81c */
[----:B-1----:R-:W-:Y:S01]  /*96c0*/  LOP3.LUT R25, R32, 0x80000000, R25, 0xb8, !PT ;  /* 0x8000000020197812 */ /* 0x002fe200078eb819 */
[----:B------:R-:W-:Y:S06]  /*96d0*/  BRA `(.L_x_6459) ;  /* 0x0000001400b47947 */ /* 0x000fec0003800000 */
.L_x_6458:
        /* <DEDUP_REMOVED lines=29> */
.L_x_6496:
[----:B------:R-:W-:Y:S05]  /*98b0*/  BSYNC B4 ;  /* 0x0000000000047941 */ /* 0x000fea0003800000 */
.L_x_6495:
        /* <DEDUP_REMOVED lines=18> */
.L_x_6498:
[----:B------:R-:W-:Y:S02]  /*99e0*/  ISETP.GE.AND P0, PT, R26, RZ, PT ;  /* 0x000000ff1a00720c */ /* 0x000fe40003f06270 */
[----:B------:R-:W-:-:S11]  /*99f0*/  MOV R3, 0x3fd774eb ;  /* 0x3fd774eb00037802 */ /* 0x000fd60000000f00 */
[----:B------:R-:W-:-:S04]  /*9a00*/  @P0 FFMA.FTZ R0, R3, 0.93318945169448852539, -R0 ;  /* 0x3f6ee58103000823 */ /* 0x000fc80000010800 */
[----:B------:R-:W-:-:S07]  /*9a10*/  @!P0 FFMA.FTZ R0, R3, 0.93318945169448852539, R0 ;  /* 0x3f6ee58103008823 */ /* 0x000fce0000010000 */
.L_x_6499:
[----:B------:R-:W-:Y:S05]  /*9a20*/  BSYNC B0 ;  /* 0x0000000000007941 */ /* 0x000fea0003800000 */
.L_x_6497:
        /* <DEDUP_REMOVED lines=13> */
.L_x_6494:
        /* <DEDUP_REMOVED lines=11> */
.L_x_6502:
[----:B------:R-:W-:Y:S05]  /*9bb0*/  BSYNC B4 ;  /* 0x0000000000047941 */ /* 0x000fea0003800000 */
.L_x_6501:
        /* <DEDUP_REMOVED lines=18> */
.L_x_6504:
[----:B------:R-:W-:Y:S02]  /*9ce0*/  ISETP.GE.AND P0, PT, R26, RZ, PT ;  /* 0x000000ff1a00720c */ /* 0x000fe40003f06270 */
[----:B------:R-:W-:-:S11]  /*9cf0*/  MOV R3, 0x3fd774eb ;  /* 0x3fd774eb00037802 */ /* 0x000fd60000000f00 */
[----:B------:R-:W-:-:S04]  /*9d00*/  @P0 FFMA.FTZ R0, R3, 0.93318945169448852539, -R0 ;  /* 0x3f6ee58103000823 */ /* 0x000fc80000010800 */
[----:B------:R-:W-:-:S07]  /*9d10*/  @!P0 FFMA.FTZ R0, R3, 0.93318945169448852539, R0 ;  /* 0x3f6ee58103008823 */ /* 0x000fce0000010000 */
.L_x_6505:
[----:B------:R-:W-:Y:S05]  /*9d20*/  BSYNC B0 ;  /* 0x0000000000007941 */ /* 0x000fea0003800000 */
.L_x_6503:
        /* <DEDUP_REMOVED lines=27> */
.L_x_6493:
        /* <DEDUP_REMOVED lines=32> */
.L_x_6507:
[----:B------:R-:W-:Y:S05]  /*a0e0*/  BSYNC B4 ;  /* 0x0000000000047941 */ /* 0x000fea0003800000 */
.L_x_6506:
        /* <DEDUP_REMOVED lines=18> */
.L_x_6509:
[----:B------:R-:W-:Y:S02]  /*a210*/  ISETP.GE.AND P0, PT, R26, RZ, PT ;  /* 0x000000ff1a00720c */ /* 0x000fe40003f06270 */
[----:B------:R-:W-:-:S11]  /*a220*/  MOV R3, 0x3fd774eb ;  /* 0x3fd774eb00037802 */ /* 0x000fd60000000f00 */
[----:B------:R-:W-:-:S04]  /*a230*/  @P0 FFMA.FTZ R0, R3, 0.93318945169448852539, -R0 ;  /* 0x3f6ee58103000823 */ /* 0x000fc80000010800 */
[----:B------:R-:W-:-:S07]  /*a240*/  @!P0 FFMA.FTZ R0, R3, 0.93318945169448852539, R0 ;  /* 0x3f6ee58103008823 */ /* 0x000fce0000010000 */
.L_x_6510:
[----:B------:R-:W-:Y:S05]  /*a250*/  BSYNC B0 ;  /* 0x0000000000007941 */ /* 0x000fea0003800000 */
.L_x_6508:
        /* <DEDUP_REMOVED lines=11> */
.L_x_6492:
        /* <DEDUP_REMOVED lines=22> */
.L_x_6514:
[----:B------:R-:W-:Y:S05]  /*a470*/  BSYNC B4 ;  /* 0x0000000000047941 */ /* 0x000fea0003800000 */
.L_x_6513:
        /* <DEDUP_REMOVED lines=24> */
.L_x_6512:
        /* <DEDUP_REMOVED lines=11> */
.L_x_6516:
[----:B------:R-:W-:Y:S05]  /*a6b0*/  BSYNC B4 ;  /* 0x0000000000047941 */ /* 0x000fea0003800000 */
.L_x_6515:
        /* <DEDUP_REMOVED lines=38> */
.L_x_6511:
        /* <DEDUP_REMOVED lines=32> */
.L_x_6518:
[----:B------:R-:W-:Y:S05]  /*ab20*/  BSYNC B4 ;  /* 0x0000000000047941 */ /* 0x000fea0003800000 */
.L_x_6517:
        /* <DEDUP_REMOVED lines=21> */
.L_x_6500:
[----:B------:R-:W-:Y:S05]  /*ac80*/  BSYNC B3 ;  /* 0x0000000000037941 */ /* 0x000fea0003800000 */
.L_x_6491:
[----:B------:R-:W-:Y:S01]  /*ac90*/  FADD.FTZ R10, R10, 0.69314718246459960938 ;  /* 0x3f3172180a0a7421 */ /* 0x000fe20000010000 */
[----:B------:R-:W-:-:S04]  /*aca0*/  LOP3.LUT R28, R3, 0x80000000, R28, 0xb8, !PT ;  /* 0x80000000031c7812 */ /* 0x000fc800078eb81c */
[----:B------:R-:W-:Y:S01]  /*acb0*/  LOP3.LUT R25, R10, 0x80000000, R25, 0xb8, !PT ;  /* 0x800000000a197812 */ /* 0x000fe200078eb819 */
[----:B------:R-:W-:Y:S06]  /*acc0*/  BRA `(.L_x_6459) ;  /* 0x0000000000387947 */ /* 0x000fec0003800000 */
.L_x_6457:
        /* <DEDUP_REMOVED lines=14> */
.L_x_6459:
[----:B------:R-:W-:Y:S05]  /*adb0*/  BSYNC B2 ;  /* 0x0000000000027941 */ /* 0x000fea0003800000 */
.L_x_6456:
        /* <DEDUP_REMOVED lines=111> */
.L_x_6526:
        /* <DEDUP_REMOVED lines=10> */
.L_x_6528:
[----:B------:R-:W-:-:S04]  /*b550*/  FADD.FTZ R6, -R0, R5 ;  /* 0x0000000500067221 */ /* 0x000fc80000010100 */
[----:B------:R-:W-:-:S07]  /*b560*/  FMUL.FTZ R6, R6, 0.5 ;  /* 0x3f00000006067820 */ /* 0x000fce0000410000 */
.L_x_6529:
[----:B------:R-:W-:Y:S05]  /*b570*/  BSYNC B1 ;  /* 0x0000000000017941 */ /* 0x000fea0003800000 */
.L_x_6527:
        /* <DEDUP_REMOVED lines=11> */
.L_x_6531:
[----:B------:R-:W-:-:S04]  /*b630*/  FADD.FTZ R7, R4, -R7 ;  /* 0x8000000704077221 */ /* 0x000fc80000010000 */
[----:B------:R-:W-:-:S07]  /*b640*/  FMUL.FTZ R7, R7, 0.5 ;  /* 0x3f00000007077820 */ /* 0x000fce0000410000 */
.L_x_6532:
[----:B------:R-:W-:Y:S05]  /*b650*/  BSYNC B1 ;  /* 0x0000000000017941 */ /* 0x000fea0003800000 */
.L_x_6530:
        /* <DEDUP_REMOVED lines=35> */
.L_x_6525:
[----:B------:R0:W1:Y:S02]  /*b890*/  MUFU.SQRT R27, R12 ;  /* 0x0000000c001b7308 */ /* 0x0000640000002000 */
.L_x_6524:
[----:B------:R-:W-:Y:S05]  /*b8a0*/  BSYNC B0 ;  /* 0x0000000000007941 */ /* 0x000fea0003800000 */
.L_x_6523:
        /* <DEDUP_REMOVED lines=35> */
.L_x_6536:
        /* <DEDUP_REMOVED lines=17> */
.L_x_6542:
[----:B------:R-:W-:-:S04]  /*bbf0*/  FADD.FTZ R0, -R0, R5 ;  /* 0x0000000500007221 */ /* 0x000fc80000010100 */
[----:B------:R-:W-:-:S07]  /*bc00*/  FMUL.FTZ R0, R0, 0.5 ;  /* 0x3f00000000007820 */ /* 0x000fce0000410000 */
.L_x_6543:
[----:B------:R-:W-:Y:S05]  /*bc10*/  BSYNC B4 ;  /* 0x0000000000047941 */ /* 0x000fea0003800000 */
.L_x_6541:
        /* <DEDUP_REMOVED lines=10> */
.L_x_6545:
[----:B------:R-:W-:-:S04]  /*bcc0*/  FADD.FTZ R3, -R3, R4 ;  /* 0x0000000403037221 */ /* 0x000fc80000010100 */
[----:B------:R-:W-:-:S07]  /*bcd0*/  FMUL.FTZ R3, R3, 0.5 ;  /* 0x3f00000003037820 */ /* 0x000fce0000410000 */
.L_x_6546:
[----:B------:R-:W-:Y:S05]  /*bce0*/  BSYNC B4 ;  /* 0x0000000000047941 */ /* 0x000fea0003800000 */
.L_x_6544:
[----:B------:R-:W-:Y:S01]  /*bcf0*/  FADD.FTZ R3, R3, R0 ;  /* 0x0000000003037221 */ /* 0x000fe20000010000 */
[----:B------:R-:W-:-:S04]  /*bd00*/  FADD.FTZ R26, R23, R26 ;  /* 0x0000001a171a7221 */ /* 0x000fc80000010000 */
[----:B------:R-:W-:-:S06]  /*bd10*/  FMUL.FTZ R26, R26, R3 ;  /* 0x000000031a1a7220 */ /* 0x000fcc0000410000 */
[----:B------:R-:W2:Y:S01]  /*bd20*/  MUFU.SQRT R26, R26 ;  /* 0x0000001a001a7308 */ /* 0x000ea20000002000 */
[----:B------:R-:W-:Y:S05]  /*bd30*/  BRA `(.L_x_6547) ;  /* 0x0000000000487947 */ /* 0x000fea0003800000 */
.L_x_6540:
        /* <DEDUP_REMOVED lines=12> */
.L_x_6539:
[----:B------:R-:W-:Y:S01]  /*be00*/  FADD.FTZ R0, R26, 1 ;  /* 0x3f8000001a007421 */ /* 0x000fe20000010000 */
[----:B------:R-:W-:Y:S01]  /*be10*/  MUFU.SQRT R3, R12 ;  /* 0x0000000c00037308 */ /* 0x000fe20000002000 */
[----:B------:R-:W-:Y:S02]  /*be20*/  MOV R23, 0x3f800000 ;  /* 0x3f80000000177802 */ /* 0x000fe40000000f00 */
[----:B------:R-:W-:-:S06]  /*be30*/  FMUL.FTZ R0, R0, 0.5 ;  /* 0x3f00000000007820 */ /* 0x000fcc0000410000 */
[----:B------:R-:W2:Y:S02]  /*be40*/  MUFU.SQRT R0, R0 ;  /* 0x0000000000007308 */ /* 0x000ea40000002000 */
[----:B--2---:R-:W-:-:S07]  /*be50*/  FMUL.FTZ R26, R3, R0 ;  /* 0x00000000031a7220 */ /* 0x004fce0000410000 */
.L_x_6547:
[----:B------:R-:W-:Y:S05]  /*be60*/  BSYNC B1 ;  /* 0x0000000000017941 */ /* 0x000fea0003800000 */
.L_x_6538:
[----:B------:R-:W-:Y:S05]  /*be70*/  BRA `(.L_x_6548) ;  /* 0x0000000000087947 */ /* 0x000fea0003800000 */
.L_x_6535:
[----:B------:R-:W-:Y:S01]  /*be80*/  FMUL.FTZ R26, R26, 16777216 ;  /* 0x4b8000001a1a7820 */ /* 0x000fe20000410000 */
[----:B------:R-:W-:-:S07]  /*be90*/  FMUL.FTZ R23, R23, 16777216 ;  /* 0x4b80000017177820 */ /* 0x000fce0000410000 */
.L_x_6548:
[----:B------:R-:W-:Y:S05]  /*bea0*/  BSYNC B0 ;  /* 0x0000000000007941 */ /* 0x000fea0003800000 */
.L_x_6534:
        /* <DEDUP_REMOVED lines=15> */
[----:B01----:R-:W-:Y:S05]  /*bfa0*/  CALL.REL.NOINC `($__internal_6_$__cuda_sm3x_div_rn_ftz_f32_slowpath) ;  /* 0x0000020000387944 */ /* 0x003fea0003c00000 */
.L_x_6550:
[----:B------:R-:W-:Y:S05]  /*bfb0*/  BSYNC B4 ;  /* 0x0000000000047941 */ /* 0x000fea0003800000 */
.L_x_6549:
        /* <DEDUP_REMOVED lines=18> */
.L_x_6552:
[----:B------:R-:W-:Y:S02]  /*c0e0*/  ISETP.GE.AND P0, PT, R26, RZ, PT ;  /* 0x000000ff1a00720c */ /* 0x000fe40003f06270 */
[----:B------:R-:W-:-:S11]  /*c0f0*/  MOV R3, 0x3fd774eb ;  /* 0x3fd774eb00037802 */ /* 0x000fd60000000f00 */
[----:B------:R-:W-:-:S04]  /*c100*/  @P0 FFMA.FTZ R0, R3, 0.93318945169448852539, -R0 ;  /* 0x3f6ee58103000823 */ /* 0x000fc80000010800 */
[----:B------:R-:W-:-:S07]  /*c110*/  @!P0 FFMA.FTZ R0, R3, 0.93318945169448852539, R0 ;  /* 0x3f6ee58103008823 */ /* 0x000fce0000010000 */
.L_x_6553:
[----:B------:R-:W-:Y:S05]  /*c120*/  BSYNC B0 ;  /* 0x0000000000007941 */ /* 0x000fea0003800000 */
.L_x_6551:
        /* <DEDUP_REMOVED lines=10> */
.L_x_6537:
[----:B------:R-:W-:Y:S05]  /*c1d0*/  BSYNC B3 ;  /* 0x0000000000037941 */ /* 0x000fea0003800000 */
.L_x_6533:
[----:B------:R-:W-:Y:S02]  /*c1e0*/  LOP3.LUT R11, R0, 0x80000000, R11, 0xb8, !PT ;  /* 0x80000000000b7812 */ /* 0x000fe400078eb80b */
[----:B-1----:R-:W-:Y:S01]  /*c1f0*/  LOP3.LUT R10, R27, 0x80000000, R10, 0xb8, !PT ;  /* 0x800000001b0a7812 */ /* 0x002fe200078eb80a */
[----:B------:R-:W-:Y:S06]  /*c200*/  BRA `(.L_x_6522) ;  /* 0x0000001400b47947 */ /* 0x000fec0003800000 */
.L_x_6521:
        /* <DEDUP_REMOVED lines=28> */
[----:B------:R-:W-:Y:S05]  /*c3d0*/  CALL.REL.NOINC `($__internal_6_$__cuda_sm3x_div_rn_ftz_f32_slowpath) ;  /* 0x000001fc002c7944 */ /* 0x000fea0003c00000 */
.L_x_6559:
[----:B------:R-:W-:Y:S05]  /*c3e0*/  BSYNC B4 ;  /* 0x0000000000047941 */ /* 0x000fea0003800000 */
.L_x_6558:
        /* <DEDUP_REMOVED lines=18> */
.L_x_6561:
[----:B------:R-:W-:Y:S02]  /*c510*/  ISETP.GE.AND P0, PT, R26, RZ, PT ;  /* 0x000000ff1a00720c */ /* 0x000fe40003f06270 */
[----:B------:R-:W-:-:S11]  /*c520*/  MOV R3, 0x3fd774eb ;  /* 0x3fd774eb00037802 */ /* 0x000fd60000000f00 */
[----:B------:R-:W-:-:S04]  /*c530*/  @P0 FFMA.FTZ R0, R3, 0.93318945169448852539, -R0 ;  /* 0x3f6ee58103000823 */ /* 0x000fc80000010800 */
[----:B------:R-:W-:-:S07]  /*c540*/  @!P0 FFMA.FTZ R0, R3, 0.93318945169448852539, R0 ;  /* 0x3f6ee58103008823 */ /* 0x000fce0000010000 */
.L_x_6562:
[----:B------:R-:W-:Y:S05]  /*c550*/  BSYNC B0 ;  /* 0x0000000000007941 */ /* 0x000fea0003800000 */
.L_x_6560:
        /* <DEDUP_REMOVED lines=13> */
.L_x_6557:
        /* <DEDUP_REMOVED lines=11> */
.L_x_6565:
[----:B------:R-:W-:Y:S05]  /*c6e0*/  BSYNC B4 ;  /* 0x0000000000047941 */ /* 0x000fea0003800000 */
.L_x_6564:
        /* <DEDUP_REMOVED lines=18> */
.L_x_6567:
[----:B------:R-:W-:Y:S02]  /*c810*/  ISETP.GE.AND P0, PT, R26, RZ, PT ;  /* 0x000000ff1a00720c */ /* 0x000fe40003f06270 */
[----:B------:R-:W-:-:S11]  /*c820*/  MOV R3, 0x3fd774eb ;  /* 0x3fd774eb00037802 */ /* 0x000fd60000000f00 */
[----:B------:R-:W-:-:S04]  /*c830*/  @P0 FFMA.FTZ R0, R3, 0.93318945169448852539, -R0 ;  /* 0x3f6ee58103000823 */ /* 0x000fc80000010800 */
[----:B------:R-:W-:-:S07]  /*c840*/  @!P0 FFMA.FTZ R0, R3, 0.93318945169448852539, R0 ;  /* 0x3f6ee58103008823 */ /* 0x000fce0000010000 */
.L_x_6568:
[----:B------:R-:W-:Y:S05]  /*c850*/  BSYNC B0 ;  /* 0x0000000000007941 */ /* 0x000fea0003800000 */
.L_x_6566:
        /* <DEDUP_REMOVED lines=27> */
.L_x_6556:
        /* <DEDUP_REMOVED lines=31> */
[----:B------:R-:W-:Y:S05]  /*cc00*/  CALL.REL.NOINC `($__internal_6_$__cuda_sm3x_div_rn_ftz_f32_slowpath) ;  /* 0x000001f400207944 */ /* 0x000fea0003c00000 */
.L_x_6570:
[----:B------:R-:W-:Y:S05]  /*cc10*/  BSYNC B4 ;  /* 0x0000000000047941 */ /* 0x000fea0003800000 */
.L_x_6569:
        /* <DEDUP_REMOVED lines=18> */
.L_x_6572:
[----:B------:R-:W-:Y:S02]  /*cd40*/  ISETP.GE.AND P0, PT, R26, RZ, PT ;  /* 0x000000ff1a00720c */ /* 0x000fe40003f06270 */
[----:B------:R-:W-:-:S11]  /*cd50*/  MOV R3, 0x3fd774eb ;  /* 0x3fd774eb00037802 */ /* 0x000fd60000000f00 */
[----:B------:R-:W-:-:S04]  /*cd60*/  @P0 FFMA.FTZ R0, R3, 0.93318945169448852539, -R0 ;  /* 0x3f6ee58103000823 */ /* 0x000fc80000010800 */
[----:B------:R-:W-:-:S07]  /*cd70*/  @!P0 FFMA.FTZ R0, R3, 0.93318945169448852539, R0 ;  /* 0x3f6ee58103008823 */ /* 0x000fce0000010000 */
.L_x_6573:
[----:B------:R-:W-:Y:S05]  /*cd80*/  BSYNC B0 ;  /* 0x0000000000007941 */ /* 0x000fea0003800000 */
.L_x_6571:
        /* <DEDUP_REMOVED lines=11> */
.L_x_6555:
        /* <DEDUP_REMOVED lines=21> */
[----:B------:R-:W-:Y:S05]  /*cf90*/  CALL.REL.NOINC `($__internal_6_$__cuda_sm3x_div_rn_ftz_f32_slowpath) ;  /* 0x000001f0003c7944 */ /* 0x000fea0003c00000 */
.L_x_6577:
[----:B------:R-:W-:Y:S05]  /*cfa0*/  BSYNC B4 ;  /* 0x0000000000047941 */ /* 0x000fea0003800000 */
.L_x_6576:
        /* <DEDUP_REMOVED lines=24> */
.L_x_6575:
        /* <DEDUP_REMOVED lines=11> */
.L_x_6579:
[----:B------:R-:W-:Y:S05]  /*d1e0*/  BSYNC B4 ;  /* 0x0000000000047941 */ /* 0x000fea0003800000 */
.L_x_6578:
        /* <DEDUP_REMOVED lines=38> */
.L_x_6574:
        /* <DEDUP_REMOVED lines=32> */
.L_x_6581:
[----:B------:R-:W-:Y:S05]  /*d650*/  BSYNC B4 ;  /* 0x0000000000047941 */ /* 0x000fea0003800000 */
.L_x_6580:
        /* <DEDUP_REMOVED lines=21> */
.L_x_6563:
[----:B------:R-:W-:Y:S05]  /*d7b0*/  BSYNC B3 ;  /* 0x0000000000037941 */ /* 0x000fea0003800000 */
.L_x_6554:
[----:B------:R-:W-:Y:S01]  /*d7c0*/  FADD.FTZ R3, R12, 0.69314718246459960938 ;  /* 0x3f3172180c037421 */ /* 0x000fe20000010000 */
[----:B------:R-:W-:-:S04]  /*d7d0*/  LOP3.LUT R11, R0, 0x80000000, R11, 0xb8, !PT ;  /* 0x80000000000b7812 */ /* 0x000fc800078eb80b */
[----:B------:R-:W-:Y:S01]  /*d7e0*/  LOP3.LUT R10, R3, 0x80000000, R10, 0xb8, !PT ;  /* 0x80000000030a7812 */ /* 0x000fe200078eb80a */
[----:B------:R-:W-:Y:S06]  /*d7f0*/  BRA `(.L_x_6522) ;  /* 0x0000000000387947 */ /* 0x000fec0003800000 */
.L_x_6520:
        /* <DEDUP_REMOVED lines=14> */
.L_x_6522:
[----:B------:R-:W-:Y:S05]  /*d8e0*/  BSYNC B2 ;  /* 0x0000000000027941 */ /* 0x000fea0003800000 */
.L_x_6519:
        /* <DEDUP_REMOVED lines=112> */
.L_x_6589:
        /* <DEDUP_REMOVED lines=10> */
.L_x_6591:
[----:B------:R-:W-:-:S04]  /*e090*/  FADD.FTZ R6, -R0, R5 ;  /* 0x0000000500067221 */ /* 0x000fc80000010100 */
[----:B------:R-:W-:-:S07]  /*e0a0*/  FMUL.FTZ R6, R6, 0.5 ;  /* 0x3f00000006067820 */ /* 0x000fce0000410000 */
.L_x_6592:
[----:B------:R-:W-:Y:S05]  /*e0b0*/  BSYNC B1 ;  /* 0x0000000000017941 */ /* 0x000fea0003800000 */
.L_x_6590:
        /* <DEDUP_REMOVED lines=11> */
.L_x_6594:
[----:B------:R-:W-:-:S04]  /*e170*/  FADD.FTZ R7, R4, -R7 ;  /* 0x8000000704077221 */ /* 0x000fc80000010000 */
[----:B------:R-:W-:-:S07]  /*e180*/  FMUL.FTZ R7, R7, 0.5 ;  /* 0x3f00000007077820 */ /* 0x000fce0000410000 */
.L_x_6595:
[----:B------:R-:W-:Y:S05]  /*e190*/  BSYNC B1 ;  /* 0x0000000000017941 */ /* 0x000fea0003800000 */
.L_x_6593:
        /* <DEDUP_REMOVED lines=35> */
.L_x_6588:
[----:B------:R0:W1:Y:S02]  /*e3d0*/  MUFU.SQRT R29, R23 ;  /* 0x00000017001d7308 */ /* 0x0000640000002000 */
.L_x_6587:
[----:B------:R-:W-:Y:S05]  /*e3e0*/  BSYNC B0 ;  /* 0x0000000000007941 */ /* 0x000fea0003800000 */
.L_x_6586:
        /* <DEDUP_REMOVED lines=35> */
.L_x_6599:
        /* <DEDUP_REMOVED lines=17> */
.L_x_6605:
[----:B------:R-:W-:-:S04]  /*e730*/  FADD.FTZ R0, -R0, R5 ;  /* 0x0000000500007221 */ /* 0x000fc80000010100 */
[----:B------:R-:W-:-:S07]  /*e740*/  FMUL.FTZ R0, R0, 0.5 ;  /* 0x3f00000000007820 */ /* 0x000fce0000410000 */
.L_x_6606:
[----:B------:R-:W-:Y:S05]  /*e750*/  BSYNC B4 ;  /* 0x0000000000047941 */ /* 0x000fea0003800000 */
.L_x_6604:
        /* <DEDUP_REMOVED lines=10> */
.L_x_6608:
[----:B------:R-:W-:-:S04]  /*e800*/  FADD.FTZ R3, -R3, R4 ;  /* 0x0000000403037221 */ /* 0x000fc80000010100 */
[----:B------:R-:W-:-:S07]  /*e810*/  FMUL.FTZ R3, R3, 0.5 ;  /* 0x3f00000003037820 */ /* 0x000fce0000410000 */
.L_x_6609:
[----:B------:R-:W-:Y:S05]  /*e820*/  BSYNC B4 ;  /* 0x0000000000047941 */ /* 0x000fea0003800000 */
.L_x_6607:
[----:B------:R-:W-:Y:S01]  /*e830*/  FADD.FTZ R0, R3, R0 ;  /* 0x0000000003007221 */ /* 0x000fe20000010000 */
[----:B------:R-:W-:-:S04]  /*e840*/  FADD.FTZ R31, R26, R31 ;  /* 0x0000001f1a1f7221 */ /* 0x000fc80000010000 */
[----:B------:R-:W-:-:S06]  /*e850*/  FMUL.FTZ R31, R31, R0 ;  /* 0x000000001f1f7220 */ /* 0x000fcc0000410000 */
[----:B------:R-:W2:Y:S01]  /*e860*/  MUFU.SQRT R31, R31 ;  /* 0x0000001f001f7308 */ /* 0x000ea20000002000 */
[----:B------:R-:W-:Y:S05]  /*e870*/  BRA `(.L_x_6610) ;  /* 0x0000000000487947 */ /* 0x000fea0003800000 */
.L_x_6603:
        /* <DEDUP_REMOVED lines=12> */
.L_x_6602:
[----:B------:R-:W-:Y:S01]  /*e940*/  FADD.FTZ R0, R31, 1 ;  /* 0x3f8000001f007421 */ /* 0x000fe20000010000 */
[----:B0-----:R-:W-:Y:S01]  /*e950*/  MUFU.SQRT R23, R23 ;  /* 0x0000001700177308 */ /* 0x001fe20000002000 */
[----:B------:R-:W-:Y:S02]  /*e960*/  MOV R26, 0x3f800000 ;  /* 0x3f800000001a7802 */ /* 0x000fe40000000f00 */
[----:B------:R-:W-:-:S06]  /*e970*/  FMUL.FTZ R0, R0, 0.5 ;  /* 0x3f00000000007820 */ /* 0x000fcc0000410000 */
[----:B------:R-:W0:Y:S02]  /*e980*/  MUFU.SQRT R0, R0 ;  /* 0x0000000000007308 */ /* 0x000e240000002000 */
[----:B0-----:R-:W-:-:S07]  /*e990*/  FMUL.FTZ R31, R23, R0 ;  /* 0x00000000171f7220 */ /* 0x001fce0000410000 */
.L_x_6610:
[----:B------:R-:W-:Y:S05]  /*e9a0*/  BSYNC B1 ;  /* 0x0000000000017941 */ /* 0x000fea0003800000 */
.L_x_6601:
[----:B------:R-:W-:Y:S05]  /*e9b0*/  BRA `(.L_x_6611) ;  /* 0x0000000000087947 */ /* 0x000fea0003800000 */
.L_x_6598:
[----:B------:R-:W-:Y:S01]  /*e9c0*/  FMUL.FTZ R31, R31, 16777216 ;  /* 0x4b8000001f1f7820 */ /* 0x000fe20000410000 */
[----:B------:R-:W-:-:S07]  /*e9d0*/  FMUL.FTZ R26, R26, 16777216 ;  /* 0x4b8000001a1a7820 */ /* 0x000fce0000410000 */
.L_x_6611:
[----:B------:R-:W-:Y:S05]  /*e9e0*/  BSYNC B0 ;  /* 0x0000000000007941 */ /* 0x000fea0003800000 */
.L_x_6597:
        /* <DEDUP_REMOVED lines=16> */
.L_x_6613:
[----:B------:R-:W-:Y:S05]  /*eaf0*/  BSYNC B4 ;  /* 0x0000000000047941 */ /* 0x000fea0003800000 */
.L_x_6612:
        /* <DEDUP_REMOVED lines=18> */
.L_x_6615:
[----:B------:R-:W-:Y:S02]  /*ec20*/  ISETP.GE.AND P0, PT, R31, RZ, PT ;  /* 0x000000ff1f00720c */ /* 0x000fe40003f06270 */
[----:B------:R-:W-:-:S11]  /*ec30*/  MOV R3, 0x3fd774eb ;  /* 0x3fd774eb00037802 */ /* 0x000fd60000000f00 */
[----:B------:R-:W-:-:S04]  /*ec40*/  @P0 FFMA.FTZ R0, R3, 0.93318945169448852539, -R0 ;  /* 0x3f6ee58103000823 */ /* 0x000fc80000010800 */
[----:B------:R-:W-:-:S07]  /*ec50*/  @!P0 FFMA.FTZ R0, R3, 0.93318945169448852539, R0 ;  /* 0x3f6ee58103008823 */ /* 0x000fce0000010000 */
.L_x_6616:
[----:B------:R-:W-:Y:S05]  /*ec60*/  BSYNC B0 ;  /* 0x0000000000007941 */ /* 0x000fea0003800000 */
.L_x_6614:
        /* <DEDUP_REMOVED lines=10> */
.L_x_6600:
[----:B------:R-:W-:Y:S05]  /*ed10*/  BSYNC B3 ;  /* 0x0000000000037941 */ /* 0x000fea0003800000 */
.L_x_6596:
[----:B------:R-:W-:Y:S02]  /*ed20*/  LOP3.LUT R13, R0, 0x80000000, R13, 0xb8, !PT ;  /* 0x80000000000d7812 */ /* 0x000fe400078eb80d */
[----:B-1----:R-:W-:Y:S01]  /*ed30*/  LOP3.LUT R12, R29, 0x80000000, R12, 0xb8, !PT ;  /* 0x800000001d0c7812 */ /* 0x002fe200078eb80c */
[----:B------:R-:W-:Y:S06]  /*ed40*/  BRA `(.L_x_6585) ;  /* 0x0000001400b47947 */ /* 0x000fec0003800000 */
.L_x_6584:
        /* <DEDUP_REMOVED lines=29> */
.L_x_6622:
[----:B------:R-:W-:Y:S05]  /*ef20*/  BSYNC B4 ;  /* 0x0000000000047941 */ /* 0x000fea0003800000 */
.L_x_6621:
        /* <DEDUP_REMOVED lines=18> */
.L_x_6624:
[----:B------:R-:W-:Y:S02]  /*f050*/  ISETP.GE.AND P0, PT, R27, RZ, PT ;  /* 0x000000ff1b00720c */ /* 0x000fe40003f06270 */
[----:B------:R-:W-:-:S11]  /*f060*/  MOV R3, 0x3fd774eb ;  /* 0x3fd774eb00037802 */ /* 0x000fd60000000f00 */
[----:B------:R-:W-:-:S04]  /*f070*/  @P0 FFMA.FTZ R0, R3, 0.93318945169448852539, -R0 ;  /* 0x3f6ee58103000823 */ /* 0x000fc80000010800 */
[----:B------:R-:W-:-:S07]  /*f080*/  @!P0 FFMA.FTZ R0, R3, 0.93318945169448852539, R0 ;  /* 0x3f6ee58103008823 */ /* 0x000fce0000010000 */
.L_x_6625:
[----:B------:R-:W-:Y:S05]  /*f090*/  BSYNC B0 ;  /* 0x0000000000007941 */ /* 0x000fea0003800000 */
.L_x_6623:
        /* <DEDUP_REMOVED lines=13> */
.L_x_6620:
        /* <DEDUP_REMOVED lines=11> */
.L_x_6628:
[----:B------:R-:W-:Y:S05]  /*f220*/  BSYNC B4 ;  /* 0x0000000000047941 */ /* 0x000fea0003800000 */
.L_x_6627:
        /* <DEDUP_REMOVED lines=18> */
.L_x_6630:
[----:B------:R-:W-:Y:S02]  /*f350*/  ISETP.GE.AND P0, PT, R27, RZ, PT ;  /* 0x000000ff1b00720c */ /* 0x000fe40003f06270 */
[----:B------:R-:W-:-:S11]  /*f360*/  MOV R3, 0x3fd774eb ;  /* 0x3fd774eb00037802 */ /* 0x000fd60000000f00 */
[----:B------:R-:W-:-:S04]  /*f370*/  @P0 FFMA.FTZ R0, R3, 0.93318945169448852539, -R0 ;  /* 0x3f6ee58103000823 */ /* 0x000fc80000010800 */
[----:B------:R-:W-:-:S07]  /*f380*/  @!P0 FFMA.FTZ R0, R3, 0.93318945169448852539, R0 ;  /* 0x3f6ee58103008823 */ /* 0x000fce0000010000 */
.L_x_6631:
[----:B------:R-:W-:Y:S05]  /*f390*/  BSYNC B0 ;  /* 0x0000000000007941 */ /* 0x000fea0003800000 */
.L_x_6629:
        /* <DEDUP_REMOVED lines=27> */
.L_x_6619:
        /* <DEDUP_REMOVED lines=32> */
.L_x_6633:
[----:B------:R-:W-:Y:S05]  /*f750*/  BSYNC B4 ;  /* 0x0000000000047941 */ /* 0x000fea0003800000 */
.L_x_6632:
        /* <DEDUP_REMOVED lines=18> */
.L_x_6635:
[----:B------:R-:W-:Y:S02]  /*f880*/  ISETP.GE.AND P0, PT, R27, RZ, PT ;  /* 0x000000ff1b00720c */ /* 0x000fe40003f06270 */
[----:B------:R-:W-:-:S11]  /*f890*/  MOV R3, 0x3fd774eb ;  /* 0x3fd774eb00037802 */ /* 0x000fd60000000f00 */
[----:B------:R-:W-:-:S04]  /*f8a0*/  @P0 FFMA.FTZ R0, R3, 0.93318945169448852539, -R0 ;  /* 0x3f6ee58103000823 */ /* 0x000fc80000010800 */
[----:B------:R-:W-:-:S07]  /*f8b0*/  @!P0 FFMA.FTZ R0, R3, 0.93318945169448852539, R0 ;  /* 0x3f6ee58103008823 */ /* 0x000fce0000010000 */
.L_x_6636:
[----:B------:R-:W-:Y:S05]  /*f8c0*/  BSYNC B0 ;  /* 0x0000000000007941 */ /* 0x000fea0003800000 */
.L_x_6634:
        /* <DEDUP_REMOVED lines=11> */
.L_x_6618:
        /* <DEDUP_REMOVED lines=22> */
.L_x_6640:
[----:B------:R-:W-:Y:S05]  /*fae0*/  BSYNC B4 ;  /* 0x0000000000047941 */ /* 0x000fea0003800000 */
.L_x_6639:
        /* <DEDUP_REMOVED lines=24> */
.L_x_6638:
        /* <DEDUP_REMOVED lines=11> */
.L_x_6642:
[----:B------:R-:W-:Y:S05]  /*fd20*/  BSYNC B4 ;  /* 0x0000000000047941 */ /* 0x000fea0003800000 */
.L_x_6641:
        /* <DEDUP_REMOVED lines=38> */
.L_x_6637:
        /* <DEDUP_REMOVED lines=32> */
.L_x_6644:
[----:B------:R-:W-:Y:S05]  /*10190*/  BSYNC B4 ;  /* 0x0000000000047941 */ /* 0x000fea0003800000 */
.L_x_6643:
        /* <DEDUP_REMOVED lines=21> */
.L_x_6626:
[----:B------:R-:W-:Y:S05]  /*102f0*/  BSYNC B3 ;  /* 0x0000000000037941 */ /* 0x000fea0003800000 */
.L_x_6617:
[----:B------:R-:W-:Y:S01]  /*10300*/  FADD.FTZ R23, R23, 0.69314718246459960938 ;  /* 0x3f31721817177421 */ /* 0x000fe20000010000 */
[----:B------:R-:W-:-:S04]  /*10310*/  LOP3.LUT R13, R0, 0x80000000, R13, 0xb8, !PT ;  /* 0x80000000000d7812 */ /* 0x000fc800078eb80d */
[----:B------:R-:W-:Y:S01]  /*10320*/  LOP3.LUT R12, R23, 0x80000000, R12, 0xb8, !PT ;  /* 0x80000000170c7812 */ /* 0x000fe200078eb80c */
[----:B------:R-:W-:Y:S06]  /*10330*/  BRA `(.L_x_6585) ;  /* 0x0000000000387947 */ /* 0x000fec0003800000 */
.L_x_6583:
        /* <DEDUP_REMOVED lines=14> */
.L_x_6585:
[----:B------:R-:W-:Y:S05]  /*10420*/  BSYNC B2 ;  /* 0x0000000000027941 */ /* 0x000fea0003800000 */
.L_x_6582:
        /* <DEDUP_REMOVED lines=112> */
.L_x_6652:
        /* <DEDUP_REMOVED lines=10> */
.L_x_6654:
[----:B------:R-:W-:-:S04]  /*10bd0*/  FADD.FTZ R6, -R0, R5 ;  /* 0x0000000500067221 */ /* 0x000fc80000010100 */
[----:B------:R-:W-:-:S07]  /*10be0*/  FMUL.FTZ R6, R6, 0.5 ;  /* 0x3f00000006067820 */ /* 0x000fce0000410000 */
.L_x_6655:
[----:B------:R-:W-:Y:S05]  /*10bf0*/  BSYNC B1 ;  /* 0x0000000000017941 */ /* 0x000fea0003800000 */
.L_x_6653:
        /* <DEDUP_REMOVED lines=11> */
.L_x_6657:
[----:B------:R-:W-:-:S04]  /*10cb0*/  FADD.FTZ R7, R4, -R7 ;  /* 0x8000000704077221 */ /* 0x000fc80000010000 */
[----:B------:R-:W-:-:S07]  /*10cc0*/  FMUL.FTZ R7, R7, 0.5 ;  /* 0x3f00000007077820 */ /* 0x000fce0000410000 */
.L_x_6658:
[----:B------:R-:W-:Y:S05]  /*10cd0*/  BSYNC B1 ;  /* 0x0000000000017941 */ /* 0x000fea0003800000 */
.L_x_6656:
        /* <DEDUP_REMOVED lines=35> */
.L_x_6651:
[----:B------:R0:W1:Y:S02]  /*10f10*/  MUFU.SQRT R29, R26 ;  /* 0x0000001a001d7308 */ /* 0x0000640000002000 */
.L_x_6650:
[----:B------:R-:W-:Y:S05]  /*10f20*/  BSYNC B0 ;  /* 0x0000000000007941 */ /* 0x000fea0003800000 */
.L_x_6649:
        /* <DEDUP_REMOVED lines=35> */
.L_x_6662:
        /* <DEDUP_REMOVED lines=17> */
.L_x_6668:
[----:B------:R-:W-:-:S04]  /*11270*/  FADD.FTZ R0, -R0, R5 ;  /* 0x0000000500007221 */ /* 0x000fc80000010100 */
[----:B------:R-:W-:-:S07]  /*11280*/  FMUL.FTZ R0, R0, 0.5 ;  /* 0x3f00000000007820 */ /* 0x000fce0000410000 */
.L_x_6669:
[----:B------:R-:W-:Y:S05]  /*11290*/  BSYNC B4 ;  /* 0x0000000000047941 */ /* 0x000fea0003800000 */
.L_x_6667:
        /* <DEDUP_REMOVED lines=10> */
.L_x_6671:
[----:B------:R-:W-:-:S04]  /*11340*/  FADD.FTZ R3, -R3, R4 ;  /* 0x0000000403037221 */ /* 0x000fc80000010100 */
[----:B------:R-:W-:-:S07]  /*11350*/  FMUL.FTZ R3, R3, 0.5 ;  /* 0x3f00000003037820 */ /* 0x000fce0000410000 */
.L_x_6672:
[----:B------:R-:W-:Y:S05]  /*11360*/  BSYNC B4 ;  /* 0x0000000000047941 */ /* 0x000fea0003800000 */
.L_x_6670:
[----:B------:R-:W-:Y:S01]  /*11370*/  FADD.FTZ R3, R3, R0 ;  /* 0x0000000003037221 */ /* 0x000fe20000010000 */
[----:B------:R-:W-:-:S04]  /*11380*/  FADD.FTZ R34, R27, R34 ;  /* 0x000000221b227221 */ /* 0x000fc80000010000 */
[----:B------:R-:W-:-:S06]  /*11390*/  FMUL.FTZ R34, R34, R3 ;  /* 0x0000000322227220 */ /* 0x000fcc0000410000 */
[----:B------:R-:W2:Y:S01]  /*113a0*/  MUFU.SQRT R34, R34 ;  /* 0x0000002200227308 */ /* 0x000ea20000002000 */
[----:B------:R-:W-:Y:S05]  /*113b0*/  BRA `(.L_x_6673) ;  /* 0x0000000000487947 */ /* 0x000fea0003800000 */
.L_x_6666:
        /* <DEDUP_REMOVED lines=12> */
.L_x_6665:
[----:B------:R-:W-:Y:S01]  /*11480*/  FADD.FTZ R0, R34, 1 ;  /* 0x3f80000022007421 */ /* 0x000fe20000010000 */
[----:B------:R-:W-:Y:S01]  /*11490*/  MUFU.SQRT R3, R26 ;  /* 0x0000001a00037308 */ /* 0x000fe20000002000 */
[----:B------:R-:W-:Y:S02]  /*114a0*/  MOV R27, 0x3f800000 ;  /* 0x3f800000001b7802 */ /* 0x000fe40000000f00 */
[----:B------:R-:W-:-:S06]  /*114b0*/  FMUL.FTZ R0, R0, 0.5 ;  /* 0x3f00000000007820 */ /* 0x000fcc0000410000 */
[----:B------:R-:W2:Y:S02]  /*114c0*/  MUFU.SQRT R0, R0 ;  /* 0x0000000000007308 */ /* 0x000ea40000002000 */
[----:B--2---:R-:W-:-:S07]  /*114d0*/  FMUL.FTZ R34, R3, R0 ;  /* 0x0000000003227220 */ /* 0x004fce0000410000 */
.L_x_6673:
[----:B------:R-:W-:Y:S05]  /*114e0*/  BSYNC B1 ;  /* 0x0000000000017941 */ /* 0x000fea0003800000 */
.L_x_6664:
[----:B------:R-:W-:Y:S05]  /*114f0*/  BRA `(.L_x_6674) ;  /* 0x0000000000087947 */ /* 0x000fea0003800000 */
.L_x_6661:
[----:B------:R-:W-:Y:S01]  /*11500*/  FMUL.FTZ R34, R34, 16777216 ;  /* 0x4b80000022227820 */ /* 0x000fe20000410000 */
[----:B------:R-:W-:-:S07]  /*11510*/  FMUL.FTZ R27, R27, 16777216 ;  /* 0x4b8000001b1b7820 */ /* 0x000fce0000410000 */
.L_x_6674:
[----:B------:R-:W-:Y:S05]  /*11520*/  BSYNC B0 ;  /* 0x0000000000007941 */ /* 0x000fea0003800000 */
.L_x_6660:
        /* <DEDUP_REMOVED lines=16> */
.L_x_6676:
[----:B------:R-:W-:Y:S05]  /*11630*/  BSYNC B4 ;  /* 0x0000000000047941 */ /* 0x000fea0003800000 */
.L_x_6675:
        /* <DEDUP_REMOVED lines=18> */
.L_x_6678:
[----:B------:R-:W-:Y:S02]  /*11760*/  ISETP.GE.AND P0, PT, R34, RZ, PT ;  /* 0x000000ff2200720c */ /* 0x000fe40003f06270 */
[----:B------:R-:W-:-:S11]  /*11770*/  MOV R3, 0x3fd774eb ;  /* 0x3fd774eb00037802 */ /* 0x000fd60000000f00 */
[----:B------:R-:W-:-:S04]  /*11780*/  @P0 FFMA.FTZ R0, R3, 0.93318945169448852539, -R0 ;  /* 0x3f6ee58103000823 */ /* 0x000fc80000010800 */
[----:B------:R-:W-:-:S07]  /*11790*/  @!P0 FFMA.FTZ R0, R3, 0.93318945169448852539, R0 ;  /* 0x3f6ee58103008823 */ /* 0x000fce0000010000 */
.L_x_6679:
[----:B------:R-:W-:Y:S05]  /*117a0*/  BSYNC B0 ;  /* 0x0000000000007941 */ /* 0x000fea0003800000 */
.L_x_6677:
        /* <DEDUP_REMOVED lines=10> */
.L_x_6663:
[----:B------:R-:W-:Y:S05]  /*11850*/  BSYNC B3 ;  /* 0x0000000000037941 */ /* 0x000fea0003800000 */
.L_x_6659:
[----:B------:R-:W-:Y:S02]  /*11860*/  LOP3.LUT R23, R0, 0x80000000, R23, 0xb8, !PT ;  /* 0x8000000000177812 */ /* 0x000fe400078eb817 */
[----:B-1----:R-:W-:Y:S01]  /*11870*/  LOP3.LUT R14, R29, 0x80000000, R14, 0xb8, !PT ;  /* 0x800000001d0e7812 */ /* 0x002fe200078eb80e */
[----:B------:R-:W-:Y:S06]  /*11880*/  BRA `(.L_x_6648) ;  /* 0x0000001400b47947 */ /* 0x000fec0003800000 */
.L_x_6647:
        /* <DEDUP_REMOVED lines=29> */
.L_x_6685:
[----:B------:R-:W-:Y:S05]  /*11a60*/  BSYNC B4 ;  /* 0x0000000000047941 */ /* 0x000fea0003800000 */
.L_x_6684:
        /* <DEDUP_REMOVED lines=18> */
.L_x_6687:
[----:B------:R-:W-:Y:S02]  /*11b90*/  ISETP.GE.AND P0, PT, R32, RZ, PT ;  /* 0x000000ff2000720c */ /* 0x000fe40003f06270 */
[----:B------:R-:W-:-:S11]  /*11ba0*/  MOV R3, 0x3fd774eb ;  /* 0x3fd774eb00037802 */ /* 0x000fd60000000f00 */
[----:B------:R-:W-:-:S04]  /*11bb0*/  @P0 FFMA.FTZ R0, R3, 0.93318945169448852539, -R0 ;  /* 0x3f6ee58103000823 */ /* 0x000fc80000010800 */
[----:B------:R-:W-:-:S07]  /*11bc0*/  @!P0 FFMA.FTZ R0, R3, 0.93318945169448852539, R0 ;  /* 0x3f6ee58103008823 */ /* 0x000fce0000010000 */
.L_x_6688:
[----:B------:R-:W-:Y:S05]  /*11bd0*/  BSYNC B0 ;  /* 0x0000000000007941 */ /* 0x000fea0003800000 */
.L_x_6686:
        /* <DEDUP_REMOVED lines=13> */
.L_x_6683:
        /* <DEDUP_REMOVED lines=11> */
.L_x_6691:
[----:B------:R-:W-:Y:S05]  /*11d60*/  BSYNC B4 ;  /* 0x0000000000047941 */ /* 0x000fea0003800000 */
.L_x_6690:
        /* <DEDUP_REMOVED lines=18> */
.L_x_6693:
[----:B------:R-:W-:Y:S02]  /*11e90*/  ISETP.GE.AND P0, PT, R32, RZ, PT ;  /* 0x000000ff2000720c */ /* 0x000fe40003f06270 */
[----:B------:R-:W-:-:S11]  /*11ea0*/  MOV R3, 0x3fd774eb ;  /* 0x3fd774eb00037802 */ /* 0x000fd60000000f00 */
[----:B------:R-:W-:-:S04]  /*11eb0*/  @P0 FFMA.FTZ R0, R3, 0.93318945169448852539, -R0 ;  /* 0x3f6ee58103000823 */ /* 0x000fc80000010800 */
[----:B------:R-:W-:-:S07]  /*11ec0*/  @!P0 FFMA.FTZ R0, R3, 0.93318945169448852539, R0 ;  /* 0x3f6ee58103008823 */ /* 0x000fce0000010000 */
.L_x_6694:
[----:B------:R-:W-:Y:S05]  /*11ed0*/  BSYNC B0 ;  /* 0x0000000000007941 */ /* 0x000fea0003800000 */
.L_x_6692:
        /* <DEDUP_REMOVED lines=27> */
.L_x_6682:
        /* <DEDUP_REMOVED lines=32> */
.L_x_6696:
[----:B------:R-:W-:Y:S05]  /*12290*/  BSYNC B4 ;  /* 0x0000000000047941 */ /* 0x000fea0003800000 */
.L_x_6695:
        /* <DEDUP_REMOVED lines=18> */
.L_x_6698:
[----:B------:R-:W-:Y:S02]  /*123c0*/  ISETP.GE.AND P0, PT, R32, RZ, PT ;  /* 0x000000ff2000720c */ /* 0x000fe40003f06270 */
[----:B------:R-:W-:-:S11]  /*123d0*/  MOV R3, 0x3fd774eb ;  /* 0x3fd774eb00037802 */ /* 0x000fd60000000f00 */
[----:B------:R-:W-:-:S04]  /*123e0*/  @P0 FFMA.FTZ R0, R3, 0.93318945169448852539, -R0 ;  /* 0x3f6ee58103000823 */ /* 0x000fc80000010800 */
[----:B------:R-:W-:-:S07]  /*123f0*/  @!P0 FFMA.FTZ R0, R3, 0.93318945169448852539, R0 ;  /* 0x3f6ee58103008823 */ /* 0x000fce0000010000 */
.L_x_6699:
[----:B------:R-:W-:Y:S05]  /*12400*/  BSYNC B0 ;  /* 0x0000000000007941 */ /* 0x000fea0003800000 */
.L_x_6697:
        /* <DEDUP_REMOVED lines=11> */
.L_x_6681:
        /* <DEDUP_REMOVED lines=22> */
.L_x_6703:
[----:B------:R-:W-:Y:S05]  /*12620*/  BSYNC B4 ;  /* 0x0000000000047941 */ /* 0x000fea0003800000 */
.L_x_6702:
        /* <DEDUP_REMOVED lines=24> */
.L_x_6701:
        /* <DEDUP_REMOVED lines=11> */
.L_x_6705:
[----:B------:R-:W-:Y:S05]  /*12860*/  BSYNC B4 ;  /* 0x0000000000047941 */ /* 0x000fea0003800000 */
.L_x_6704:
        /* <DEDUP_REMOVED lines=38> */
.L_x_6700:
        /* <DEDUP_REMOVED lines=32> */
.L_x_6707:
[----:B------:R-:W-:Y:S05]  /*12cd0*/  BSYNC B4 ;  /* 0x0000000000047941 */ /* 0x000fea0003800000 */
.L_x_6706:
        /* <DEDUP_REMOVED lines=21> */
.L_x_6689:
[----:B------:R-:W-:Y:S05]  /*12e30*/  BSYNC B3 ;  /* 0x0000000000037941 */ /* 0x000fea0003800000 */
.L_x_6680:
[----:B------:R-:W-:Y:S01]  /*12e40*/  FADD.FTZ R3, R26, 0.69314718246459960938 ;  /* 0x3f3172181a037421 */ /* 0x000fe20000010000 */
[----:B------:R-:W-:-:S04]  /*12e50*/  LOP3.LUT R23, R0, 0x80000000, R23, 0xb8, !PT ;  /* 0x8000000000177812 */ /* 0x000fc800078eb817 */
[----:B------:R-:W-:Y:S01]  /*12e60*/  LOP3.LUT R14, R3, 0x80000000, R14, 0xb8, !PT ;  /* 0x80000000030e7812 */ /* 0x000fe200078eb80e */
[----:B------:R-:W-:Y:S06]  /*12e70*/  BRA `(.L_x_6648) ;  /* 0x0000000000387947 */ /* 0x000fec0003800000 */
.L_x_6646:
        /* <DEDUP_REMOVED lines=14> */
.L_x_6648:
[----:B------:R-:W-:Y:S05]  /*12f60*/  BSYNC B2 ;  /* 0x0000000000027941 */ /* 0x000fea0003800000 */
.L_x_6645:
        /* <DEDUP_REMOVED lines=112> */
.L_x_6715:
        /* <DEDUP_REMOVED lines=10> */
.L_x_6717:
[----:B------:R-:W-:-:S04]  /*13710*/  FADD.FTZ R5, -R0, R7 ;  /* 0x0000000700057221 */ /* 0x000fc80000010100 */
[----:B------:R-:W-:-:S07]  /*13720*/  FMUL.FTZ R5, R5, 0.5 ;  /* 0x3f00000005057820 */ /* 0x000fce0000410000 */
.L_x_6718:
[----:B------:R-:W-:Y:S05]  /*13730*/  BSYNC B1 ;  /* 0x0000000000017941 */ /* 0x000fea0003800000 */
.L_x_6716:
        /* <DEDUP_REMOVED lines=11> */
.L_x_6720:
[----:B------:R-:W-:-:S04]  /*137f0*/  FADD.FTZ R6, R4, -R17 ;  /* 0x8000001104067221 */ /* 0x000fc80000010000 */
[----:B------:R-:W-:-:S07]  /*13800*/  FMUL.FTZ R6, R6, 0.5 ;  /* 0x3f00000006067820 */ /* 0x000fce0000410000 */
.L_x_6721:
[----:B------:R-:W-:Y:S05]  /*13810*/  BSYNC B1 ;  /* 0x0000000000017941 */ /* 0x000fea0003800000 */
.L_x_6719:
        /* <DEDUP_REMOVED lines=35> */
.L_x_6714:
[----:B------:R0:W1:Y:S02]  /*13a50*/  MUFU.SQRT R36, R34 ;  /* 0x0000002200247308 */ /* 0x0000640000002000 */
.L_x_6713:
[----:B------:R-:W-:Y:S05]  /*13a60*/  BSYNC B0 ;  /* 0x0000000000007941 */ /* 0x000fea0003800000 */
.L_x_6712:
        /* <DEDUP_REMOVED lines=35> */
.L_x_6725:
        /* <DEDUP_REMOVED lines=17> */
.L_x_6731:
[----:B------:R-:W-:-:S04]  /*13db0*/  FADD.FTZ R0, -R0, R7 ;  /* 0x0000000700007221 */ /* 0x000fc80000010100 */
[----:B------:R-:W-:-:S07]  /*13dc0*/  FMUL.FTZ R0, R0, 0.5 ;  /* 0x3f00000000007820 */ /* 0x000fce0000410000 */
.L_x_6732:
[----:B------:R-:W-:Y:S05]  /*13dd0*/  BSYNC B4 ;  /* 0x0000000000047941 */ /* 0x000fea0003800000 */
.L_x_6730:
        /* <DEDUP_REMOVED lines=10> */
.L_x_6734:
[----:B------:R-:W-:-:S04]  /*13e80*/  FADD.FTZ R3, -R3, R4 ;  /* 0x0000000403037221 */ /* 0x000fc80000010100 */
[----:B------:R-:W-:-:S07]  /*13e90*/  FMUL.FTZ R3, R3, 0.5 ;  /* 0x3f00000003037820 */ /* 0x000fce0000410000 */
.L_x_6735:
[----:B------:R-:W-:Y:S05]  /*13ea0*/  BSYNC B4 ;  /* 0x0000000000047941 */ /* 0x000fea0003800000 */
.L_x_6733:
[----:B------:R-:W-:Y:S01]  /*13eb0*/  FADD.FTZ R3, R3, R0 ;  /* 0x0000000003037221 */ /* 0x000fe20000010000 */
[----:B------:R-:W-:-:S04]  /*13ec0*/  FADD.FTZ R38, R29, R38 ;  /* 0x000000261d267221 */ /* 0x000fc80000010000 */
[----:B------:R-:W-:-:S06]  /*13ed0*/  FMUL.FTZ R38, R38, R3 ;  /* 0x0000000326267220 */ /* 0x000fcc0000410000 */
[----:B------:R-:W2:Y:S01]  /*13ee0*/  MUFU.SQRT R38, R38 ;  /* 0x0000002600267308 */ /* 0x000ea20000002000 */
[----:B------:R-:W-:Y:S05]  /*13ef0*/  BRA `(.L_x_6736) ;  /* 0x0000000000487947 */ /* 0x000fea0003800000 */
.L_x_6729:
        /* <DEDUP_REMOVED lines=12> */
.L_x_6728:
[----:B------:R-:W-:Y:S01]  /*13fc0*/  FADD.FTZ R0, R38, 1 ;  /* 0x3f80000026007421 */ /* 0x000fe20000010000 */
[----:B------:R-:W-:Y:S01]  /*13fd0*/  MUFU.SQRT R3, R34 ;  /* 0x0000002200037308 */ /* 0x000fe20000002000 */
[----:B------:R-:W-:Y:S02]  /*13fe0*/  MOV R29, 0x3f800000 ;  /* 0x3f800000001d7802 */ /* 0x000fe40000000f00 */
[----:B------:R-:W-:-:S06]  /*13ff0*/  FMUL.FTZ R0, R0, 0.5 ;  /* 0x3f00000000007820 */ /* 0x000fcc0000410000 */
[----:B------:R-:W2:Y:S02]  /*14000*/  MUFU.SQRT R0, R0 ;  /* 0x0000000000007308 */ /* 0x000ea40000002000 */
[----:B--2---:R-:W-:-:S07]  /*14010*/  FMUL.FTZ R38, R3, R0 ;  /* 0x0000000003267220 */ /* 0x004fce0000410000 */
.L_x_6736:
[----:B------:R-:W-:Y:S05]  /*14020*/  BSYNC B1 ;  /* 0x0000000000017941 */ /* 0x000fea0003800000 */
.L_x_6727:
[----:B------:R-:W-:Y:S05]  /*14030*/  BRA `(.L_x_6737) ;  /* 0x0000000000087947 */ /* 0x000fea0003800000 */
.L_x_6724:
[----:B------:R-:W-:Y:S01]  /*14040*/  FMUL.FTZ R38, R38, 16777216 ;  /* 0x4b80000026267820 */ /* 0x000fe20000410000 */
[----:B------:R-:W-:-:S07]  /*14050*/  FMUL.FTZ R29, R29, 16777216 ;  /* 0x4b8000001d1d7820 */ /* 0x000fce0000410000 */
.L_x_6737:
[----:B------:R-:W-:Y:S05]  /*14060*/  BSYNC B0 ;  /* 0x0000000000007941 */ /* 0x000fea0003800000 */
.L_x_6723:
        /* <DEDUP_REMOVED lines=16> */
.L_x_6739:
[----:B------:R-:W-:Y:S05]  /*14170*/  BSYNC B4 ;  /* 0x0000000000047941 */ /* 0x000fea0003800000 */
.L_x_6738:
        /* <DEDUP_REMOVED lines=18> */
.L_x_6741:
[----:B------:R-:W-:Y:S02]  /*142a0*/  ISETP.GE.AND P0, PT, R38, RZ, PT ;  /* 0x000000ff2600720c */ /* 0x000fe40003f06270 */
[----:B------:R-:W-:-:S11]  /*142b0*/  MOV R3, 0x3fd774eb ;  /* 0x3fd774eb00037802 */ /* 0x000fd60000000f00 */
[----:B------:R-:W-:-:S04]  /*142c0*/  @P0 FFMA.FTZ R0, R3, 0.93318945169448852539, -R0 ;  /* 0x3f6ee58103000823 */ /* 0x000fc80000010800 */
[----:B------:R-:W-:-:S07]  /*142d0*/  @!P0 FFMA.FTZ R0, R3, 0.93318945169448852539, R0 ;  /* 0x3f6ee58103008823 */ /* 0x000fce0000010000 */
.L_x_6742:
[----:B------:R-:W-:Y:S05]  /*142e0*/  BSYNC B0 ;  /* 0x0000000000007941 */ /* 0x000fea0003800000 */
.L_x_6740:
        /* <DEDUP_REMOVED lines=10> */
.L_x_6726:
[----:B------:R-:W-:Y:S05]  /*14390*/  BSYNC B3 ;  /* 0x0000000000037941 */ /* 0x000fea0003800000 */
.L_x_6722:
[----:B------:R-:W-:Y:S02]  /*143a0*/  LOP3.LUT R26, R5, 0x80000000, R26, 0xb8, !PT ;  /* 0x80000000051a7812 */ /* 0x000fe400078eb81a */
[----:B-1----:R-:W-:Y:S01]  /*143b0*/  LOP3.LUT R15, R36, 0x80000000, R15, 0xb8, !PT ;  /* 0x80000000240f7812 */ /* 0x002fe200078eb80f */
[----:B------:R-:W-:Y:S06]  /*143c0*/  BRA `(.L_x_6711) ;  /* 0x0000001400b47947 */ /* 0x000fec0003800000 */
.L_x_6710:
        /* <DEDUP_REMOVED lines=29> */
.L_x_6748:
[----:B------:R-:W-:Y:S05]  /*145a0*/  BSYNC B4 ;  /* 0x0000000000047941 */ /* 0x000fea0003800000 */
.L_x_6747:
        /* <DEDUP_REMOVED lines=18> */
.L_x_6750:
[----:B------:R-:W-:Y:S02]  /*146d0*/  ISETP.GE.AND P0, PT, R34, RZ, PT ;  /* 0x000000ff2200720c */ /* 0x000fe40003f06270 */
[----:B------:R-:W-:-:S11]  /*146e0*/  MOV R3, 0x3fd774eb ;  /* 0x3fd774eb00037802 */ /* 0x000fd60000000f00 */
[----:B------:R-:W-:-:S04]  /*146f0*/  @P0 FFMA.FTZ R0, R3, 0.93318945169448852539, -R0 ;  /* 0x3f6ee58103000823 */ /* 0x000fc80000010800 */
[----:B------:R-:W-:-:S07]  /*14700*/  @!P0 FFMA.FTZ R0, R3, 0.93318945169448852539, R0 ;  /* 0x3f6ee58103008823 */ /* 0x000fce0000010000 */
.L_x_6751:
[----:B------:R-:W-:Y:S05]  /*14710*/  BSYNC B0 ;  /* 0x0000000000007941 */ /* 0x000fea0003800000 */
.L_x_6749:
        /* <DEDUP_REMOVED lines=13> */
.L_x_6746:
        /* <DEDUP_REMOVED lines=11> */
.L_x_6754:
[----:B------:R-:W-:Y:S05]  /*148a0*/  BSYNC B4 ;  /* 0x0000000000047941 */ /* 0x000fea0003800000 */
.L_x_6753:
        /* <DEDUP_REMOVED lines=18> */
.L_x_6756:
[----:B------:R-:W-:Y:S02]  /*149d0*/  ISETP.GE.AND P0, PT, R34, RZ, PT ;  /* 0x000000ff2200720c */ /* 0x000fe40003f06270 */
[----:B------:R-:W-:-:S11]  /*149e0*/  MOV R3, 0x3fd774eb ;  /* 0x3fd774eb00037802 */ /* 0x000fd60000000f00 */
[----:B------:R-:W-:-:S04]  /*149f0*/  @P0 FFMA.FTZ R0, R3, 0.93318945169448852539, -R0 ;  /* 0x3f6ee58103000823 */ /* 0x000fc80000010800 */
[----:B------:R-:W-:-:S07]  /*14a00*/  @!P0 FFMA.FTZ R0, R3, 0.93318945169448852539, R0 ;  /* 0x3f6ee58103008823 */ /* 0x000fce0000010000 */
.L_x_6757:
[----:B------:R-:W-:Y:S05]  /*14a10*/  BSYNC B0 ;  /* 0x0000000000007941 */ /* 0x000fea0003800000 */
.L_x_6755:
        /* <DEDUP_REMOVED lines=27> */
.L_x_6745:
        /* <DEDUP_REMOVED lines=32> */
.L_x_6759:
[----:B------:R-:W-:Y:S05]  /*14dd0*/  BSYNC B4 ;  /* 0x0000000000047941 */ /* 0x000fea0003800000 */
.L_x_6758:
        /* <DEDUP_REMOVED lines=18> */
.L_x_6761:
[----:B------:R-:W-:Y:S02]  /*14f00*/  ISETP.GE.AND P0, PT, R34, RZ, PT ;  /* 0x000000ff2200720c */ /* 0x000fe40003f06270 */
[----:B------:R-:W-:-:S11]  /*14f10*/  MOV R3, 0x3fd774eb ;  /* 0x3fd774eb00037802 */ /* 0x000fd60000000f00 */
[----:B------:R-:W-:-:S04]  /*14f20*/  @P0 FFMA.FTZ R0, R3, 0.93318945169448852539, -R0 ;  /* 0x3f6ee58103000823 */ /* 0x000fc80000010800 */
[----:B------:R-:W-:-:S07]  /*14f30*/  @!P0 FFMA.FTZ R0, R3, 0.93318945169448852539, R0 ;  /* 0x3f6ee58103008823 */ /* 0x000fce0000010000 */
.L_x_6762:
[----:B------:R-:W-:Y:S05]  /*14f40*/  BSYNC B0 ;  /* 0x0000000000007941 */ /* 0x000fea0003800000 */
.L_x_6760:
        /* <DEDUP_REMOVED lines=11> */
.L_x_6744:
        /* <DEDUP_REMOVED lines=22> */
.L_x_6766:
[----:B------:R-:W-:Y:S05]  /*15160*/  BSYNC B4 ;  /* 0x0000000000047941 */ /* 0x000fea0003800000 */
.L_x_6765:
        /* <DEDUP_REMOVED lines=24> */
.L_x_6764:
        /* <DEDUP_REMOVED lines=11> */
.L_x_6768:
[----:B------:R-:W-:Y:S05]  /*153a0*/  BSYNC B4 ;  /* 0x0000000000047941 */ /* 0x000fea0003800000 */
.L_x_6767:
        /* <DEDUP_REMOVED lines=38> */
.L_x_6763:
        /* <DEDUP_REMOVED lines=32> */
.L_x_6770:
[----:B------:R-:W-:Y:S05]  /*15810*/  BSYNC B4 ;  /* 0x0000000000047941 */ /* 0x000fea0003800000 */
.L_x_6769:
        /* <DEDUP_REMOVED lines=21> */
.L_x_6752:
[----:B------:R-:W-:Y:S05]  /*15970*/  BSYNC B3 ;  /* 0x0000000000037941 */ /* 0x000fea0003800000 */
.L_x_6743:
[----:B------:R-:W-:Y:S01]  /*15980*/  FADD.FTZ R0, R27, 0.69314718246459960938 ;  /* 0x3f3172181b007421 */ /* 0x000fe20000010000 */
[----:B------:R-:W-:-:S04]  /*15990*/  LOP3.LUT R26, R3, 0x80000000, R26, 0xb8, !PT ;  /* 0x80000000031a7812 */ /* 0x000fc800078eb81a */
[----:B------:R-:W-:Y:S01]  /*159a0*/  LOP3.LUT R15, R0, 0x80000000, R15, 0xb8, !PT ;  /* 0x80000000000f7812 */ /* 0x000fe200078eb80f */
[----:B------:R-:W-:Y:S06]  /*159b0*/  BRA `(.L_x_6711) ;  /* 0x0000000000387947 */ /* 0x000fec0003800000 */
.L_x_6709:
        /* <DEDUP_REMOVED lines=14> */
.L_x_6711:
[----:B------:R-:W-:Y:S05]  /*15aa0*/  BSYNC B2 ;  /* 0x0000000000027941 */ /* 0x000fea0003800000 */
.L_x_6708:
        /* <DEDUP_REMOVED lines=15> */
.L_x_6266:
        /* <DEDUP_REMOVED lines=187> */
.L_x_6778:
        /* <DEDUP_REMOVED lines=10> */
.L_x_6780:
[----:B------:R-:W-:-:S04]  /*167f0*/  FADD.FTZ R6, -R0, R5 ;  /* 0x0000000500067221 */ /* 0x000fc80000010100 */
[----:B------:R-:W-:-:S07]  /*16800*/  FMUL.FTZ R6, R6, 0.5 ;  /* 0x3f00000006067820 */ /* 0x000fce0000410000 */
.L_x_6781:
[----:B------:R-:W-:Y:S05]  /*16810*/  BSYNC B1 ;  /* 0x0000000000017941 */ /* 0x000fea0003800000 */
.L_x_6779:
        /* <DEDUP_REMOVED lines=11> */
.L_x_6783:
[----:B------:R-:W-:-:S04]  /*168d0*/  FADD.FTZ R8, R4, -R13 ;  /* 0x8000000d04087221 */ /* 0x000fc80000010000 */
[----:B------:R-:W-:-:S07]  /*168e0*/  FMUL.FTZ R13, R8, 0.5 ;  /* 0x3f000000080d7820 */ /* 0x000fce0000410000 */
.L_x_6784:
[----:B------:R-:W-:Y:S05]  /*168f0*/  BSYNC B1 ;  /* 0x0000000000017941 */ /* 0x000fea0003800000 */
.L_x_6782:
        /* <DEDUP_REMOVED lines=35> */
.L_x_6777:
[----:B------:R0:W1:Y:S02]  /*16b30*/  MUFU.SQRT R18, R15 ;  /* 0x0000000f00127308 */ /* 0x0000640000002000 */
.L_x_6776:
[----:B------:R-:W-:Y:S05]  /*16b40*/  BSYNC B0 ;  /* 0x0000000000007941 */ /* 0x000fea0003800000 */
.L_x_6775:
        /* <DEDUP_REMOVED lines=35> */
.L_x_6788:
        /* <DEDUP_REMOVED lines=18> */
.L_x_6794:
[----:B------:R-:W-:-:S04]  /*16ea0*/  FADD.FTZ R0, -R0, R5 ;  /* 0x0000000500007221 */ /* 0x000fc80000010100 */
[----:B------:R-:W-:-:S07]  /*16eb0*/  FMUL.FTZ R0, R0, 0.5 ;  /* 0x3f00000000007820 */ /* 0x000fce0000410000 */
.L_x_6795:
[----:B------:R-:W-:Y:S05]  /*16ec0*/  BSYNC B4 ;  /* 0x0000000000047941 */ /* 0x000fea0003800000 */
.L_x_6793:
        /* <DEDUP_REMOVED lines=10> */
.L_x_6797:
[----:B------:R-:W-:-:S04]  /*16f70*/  FADD.FTZ R3, -R3, R4 ;  /* 0x0000000403037221 */ /* 0x000fc80000010100 */
[----:B------:R-:W-:-:S07]  /*16f80*/  FMUL.FTZ R3, R3, 0.5 ;  /* 0x3f00000003037820 */ /* 0x000fce0000410000 */
.L_x_6798:
[----:B------:R-:W-:Y:S05]  /*16f90*/  BSYNC B4 ;  /* 0x0000000000047941 */ /* 0x000fea0003800000 */
.L_x_6796:
[----:B------:R-:W-:Y:S01]  /*16fa0*/  FADD.FTZ R0, R3, R0 ;  /* 0x0000000003007221 */ /* 0x000fe20000010000 */
[C---:B------:R-:W-:Y:S01]  /*16fb0*/  FADD.FTZ R7, |R10|.reuse, R7 ;  /* 0x000000070a077221 */ /* 0x040fe20000010200 */
[----:B------:R-:W-:-:S03]  /*16fc0*/  FADD.FTZ R12, |R10|, -RZ ;  /* 0x800000ff0a0c7221 */ /* 0x000fc60000010200 */
[----:B------:R-:W-:-:S04]  /*16fd0*/  FMUL.FTZ R0, R7, R0 ;  /* 0x0000000007007220 */ /* 0x000fc80000410000 */
[----:B------:R2:W3:Y:S01]  /*16fe0*/  MUFU.SQRT R13, R0 ;  /* 0x00000000000d7308 */ /* 0x0004e20000002000 */
[----:B------:R-:W-:Y:S05]  /*16ff0*/  BRA `(.L_x_6799) ;  /* 0x0000000000507947 */ /* 0x000fea0003800000 */
.L_x_6792:
        /* <DEDUP_REMOVED lines=13> */
.L_x_6791:
[----:B------:R-:W-:Y:S01]  /*170d0*/  FADD.FTZ R3, R7, 1 ;  /* 0x3f80000007037421 */ /* 0x000fe20000010000 */
[----:B------:R-:W-:Y:S01]  /*170e0*/  FADD.FTZ R0, |R11|, -RZ ;  /* 0x800000ff0b007221 */ /* 0x000fe20000010200 */
[----:B------:R-:W-:Y:S02]  /*170f0*/  MOV R12, 0x3f800000 ;  /* 0x3f800000000c7802 */ /* 0x000fe40000000f00 */
[----:B------:R-:W-:-:S03]  /*17100*/  FMUL.FTZ R3, R3, 0.5 ;  /* 0x3f00000003037820 */ /* 0x000fc60000410000 */
[----:B------:R-:W-:Y:S08]  /*17110*/  MUFU.SQRT R0, R0 ;  /* 0x0000000000007308 */ /* 0x000ff00000002000 */
[----:B------:R-:W2:Y:S02]  /*17120*/  MUFU.SQRT R3, R3 ;  /* 0x0000000300037308 */ /* 0x000ea40000002000 */
[----:B--2---:R-:W-:-:S07]  /*17130*/  FMUL.FTZ R13, R0, R3 ;  /* 0x00000003000d7220 */ /* 0x004fce0000410000 */
.L_x_6799:
[----:B------:R-:W-:Y:S05]  /*17140*/  BSYNC B1 ;  /* 0x0000000000017941 */ /* 0x000fea0003800000 */
.L_x_6790:
[----:B------:R-:W-:Y:S05]  /*17150*/  BRA `(.L_x_6800) ;  /* 0x0000000000087947 */ /* 0x000fea0003800000 */
.L_x_6787:
[----:B------:R-:W-:Y:S01]  /*17160*/  FMUL.FTZ R13, R7, 16777216 ;  /* 0x4b800000070d7820 */ /* 0x000fe20000410000 */
[----:B------:R-:W-:-:S07]  /*17170*/  FMUL.FTZ R12, |R10|, 16777216 ;  /* 0x4b8000000a0c7820 */ /* 0x000fce0000410200 */
.L_x_6800:
[----:B------:R-:W-:Y:S05]  /*17180*/  BSYNC B0 ;  /* 0x0000000000007941 */ /* 0x000fea0003800000 */
.L_x_6786:
        /* <DEDUP_REMOVED lines=16> */
.L_x_6802:
[----:B------:R-:W-:Y:S05]  /*17290*/  BSYNC B4 ;  /* 0x0000000000047941 */ /* 0x000fea0003800000 */
.L_x_6801:
        /* <DEDUP_REMOVED lines=18> */
.L_x_6804:
[----:B------:R-:W-:Y:S02]  /*173c0*/  ISETP.GE.AND P0, PT, R13, RZ, PT ;  /* 0x000000ff0d00720c */ /* 0x000fe40003f06270 */
[----:B------:R-:W-:-:S11]  /*173d0*/  MOV R3, 0x3fd774eb ;  /* 0x3fd774eb00037802 */ /* 0x000fd60000000f00 */
[----:B------:R-:W-:-:S04]  /*173e0*/  @P0 FFMA.FTZ R0, R3, 0.93318945169448852539, -R0 ;  /* 0x3f6ee58103000823 */ /* 0x000fc80000010800 */
[----:B------:R-:W-:-:S07]  /*173f0*/  @!P0 FFMA.FTZ R0, R3, 0.93318945169448852539, R0 ;  /* 0x3f6ee58103008823 */ /* 0x000fce0000010000 */
.L_x_6805:
[----:B------:R-:W-:Y:S05]  /*17400*/  BSYNC B0 ;  /* 0x0000000000007941 */ /* 0x000fea0003800000 */
.L_x_6803:
        /* <DEDUP_REMOVED lines=10> */
.L_x_6789:
[----:B------:R-:W-:Y:S05]  /*174b0*/  BSYNC B3 ;  /* 0x0000000000037941 */ /* 0x000fea0003800000 */
.L_x_6785:
[----:B------:R-:W-:Y:S02]  /*174c0*/  LOP3.LUT R10, R3, 0x80000000, R10, 0xb8, !PT ;  /* 0x80000000030a7812 */ /* 0x000fe400078eb80a */
[----:B-1----:R-:W-:Y:S01]  /*174d0*/  LOP3.LUT R11, R18, 0x80000000, R11, 0xb8, !PT ;  /* 0x80000000120b7812 */ /* 0x002fe200078eb80b */
[----:B------:R-:W-:Y:S06]  /*174e0*/  BRA `(.L_x_6772) ;  /* 0x0000001400b47947 */ /* 0x000fec0003800000 */
.L_x_6774:
        /* <DEDUP_REMOVED lines=29> */
.L_x_6811:
[----:B------:R-:W-:Y:S05]  /*176c0*/  BSYNC B4 ;  /* 0x0000000000047941 */ /* 0x000fea0003800000 */
.L_x_6810:
        /* <DEDUP_REMOVED lines=18> */
.L_x_6813:
[----:B------:R-:W-:Y:S02]  /*177f0*/  ISETP.GE.AND P0, PT, R14, RZ, PT ;  /* 0x000000ff0e00720c */ /* 0x000fe40003f06270 */
[----:B------:R-:W-:-:S11]  /*17800*/  MOV R3, 0x3fd774eb ;  /* 0x3fd774eb00037802 */ /* 0x000fd60000000f00 */
[----:B------:R-:W-:-:S04]  /*17810*/  @P0 FFMA.FTZ R0, R3, 0.93318945169448852539, -R0 ;  /* 0x3f6ee58103000823 */ /* 0x000fc80000010800 */
[----:B------:R-:W-:-:S07]  /*17820*/  @!P0 FFMA.FTZ R0, R3, 0.93318945169448852539, R0 ;  /* 0x3f6ee58103008823 */ /* 0x000fce0000010000 */
.L_x_6814:
[----:B------:R-:W-:Y:S05]  /*17830*/  BSYNC B0 ;  /* 0x0000000000007941 */ /* 0x000fea0003800000 */
.L_x_6812:
        /* <DEDUP_REMOVED lines=13> */
.L_x_6809:
        /* <DEDUP_REMOVED lines=11> */
.L_x_6817:
[----:B------:R-:W-:Y:S05]  /*179c0*/  BSYNC B4 ;  /* 0x0000000000047941 */ /* 0x000fea0003800000 */
.L_x_6816:
        /* <DEDUP_REMOVED lines=18> */
.L_x_6819:
[----:B------:R-:W-:Y:S02]  /*17af0*/  ISETP.GE.AND P0, PT, R14, RZ, PT ;  /* 0x000000ff0e00720c */ /* 0x000fe40003f06270 */
[----:B------:R-:W-:-:S11]  /*17b00*/  MOV R3, 0x3fd774eb ;  /* 0x3fd774eb00037802 */ /* 0x000fd60000000f00 */
[----:B------:R-:W-:-:S04]  /*17b10*/  @P0 FFMA.FTZ R0, R3, 0.93318945169448852539, -R0 ;  /* 0x3f6ee58103000823 */ /* 0x000fc80000010800 */
[----:B------:R-:W-:-:S07]  /*17b20*/  @!P0 FFMA.FTZ R0, R3, 0.93318945169448852539, R0 ;  /* 0x3f6ee58103008823 */ /* 0x000fce0000010000 */
.L_x_6820:
[----:B------:R-:W-:Y:S05]  /*17b30*/  BSYNC B0 ;  /* 0x0000000000007941 */ /* 0x000fea0003800000 */
.L_x_6818:
        /* <DEDUP_REMOVED lines=27> */
.L_x_6808:
        /* <DEDUP_REMOVED lines=32> */
.L_x_6822:
[----:B------:R-:W-:Y:S05]  /*17ef0*/  BSYNC B4 ;  /* 0x0000000000047941 */ /* 0x000fea0003800000 */
.L_x_6821:
        /* <DEDUP_REMOVED lines=18> */
.L_x_6824:
[----:B------:R-:W-:Y:S02]  /*18020*/  ISETP.GE.AND P0, PT, R14, RZ, PT ;  /* 0x000000ff0e00720c */ /* 0x000fe40003f06270 */
[----:B------:R-:W-:-:S11]  /*18030*/  MOV R3, 0x3fd774eb ;  /* 0x3fd774eb00037802 */ /* 0x000fd60000000f00 */
[----:B------:R-:W-:-:S04]  /*18040*/  @P0 FFMA.FTZ R0, R3, 0.93318945169448852539, -R0 ;  /* 0x3f6ee58103000823 */ /* 0x000fc80000010800 */
[----:B------:R-:W-:-:S07]  /*18050*/  @!P0 FFMA.FTZ R0, R3, 0.93318945169448852539, R0 ;  /* 0x3f6ee58103008823 */ /* 0x000fce0000010000 */
.L_x_6825:
[----:B------:R-:W-:Y:S05]  /*18060*/  BSYNC B0 ;  /* 0x0000000000007941 */ /* 0x000fea0003800000 */
.L_x_6823:
        /* <DEDUP_REMOVED lines=11> */
.L_x_6807:
        /* <DEDUP_REMOVED lines=22> */
.L_x_6829:
[----:B------:R-:W-:Y:S05]  /*18280*/  BSYNC B4 ;  /* 0x0000000000047941 */ /* 0x000fea0003800000 */
.L_x_6828:
        /* <DEDUP_REMOVED lines=24> */
.L_x_6827:
        /* <DEDUP_REMOVED lines=11> */
.L_x_6831:
[----:B------:R-:W-:Y:S05]  /*184c0*/  BSYNC B4 ;  /* 0x0000000000047941 */ /* 0x000fea0003800000 */
.L_x_6830:
        /* <DEDUP_REMOVED lines=38> */
.L_x_6826:
        /* <DEDUP_REMOVED lines=32> */
.L_x_6833:
[----:B------:R-:W-:Y:S05]  /*18930*/  BSYNC B4 ;  /* 0x0000000000047941 */ /* 0x000fea0003800000 */
.L_x_6832:
        /* <DEDUP_REMOVED lines=21> */
.L_x_6815:
[----:B------:R-:W-:Y:S05]  /*18a90*/  BSYNC B3 ;  /* 0x0000000000037941 */ /* 0x000fea0003800000 */
.L_x_6806:
[----:B------:R-:W-:Y:S01]  /*18aa0*/  FADD.FTZ R12, R12, 0.69314718246459960938 ;  /* 0x3f3172180c0c7421 */ /* 0x000fe20000010000 */
[----:B------:R-:W-:-:S04]  /*18ab0*/  LOP3.LUT R10, R3, 0x80000000, R10, 0xb8, !PT ;  /* 0x80000000030a7812 */ /* 0x000fc800078eb80a */
[----:B------:R-:W-:Y:S01]  /*18ac0*/  LOP3.LUT R11, R12, 0x80000000, R11, 0xb8, !PT ;  /* 0x800000000c0b7812 */ /* 0x000fe200078eb80b */
[----:B------:R-:W-:Y:S06]  /*18ad0*/  BRA `(.L_x_6772) ;  /* 0x0000000000387947 */ /* 0x000fec0003800000 */
.L_x_6773:
        /* <DEDUP_REMOVED lines=14> */
.L_x_6772:
[----:B------:R-:W-:Y:S05]  /*18bc0*/  BSYNC B2 ;  /* 0x0000000000027941 */ /* 0x000fea0003800000 */
.L_x_6771:
        /* <DEDUP_REMOVED lines=115> */
.L_x_6841:
        /* <DEDUP_REMOVED lines=10> */
.L_x_6843:
[----:B------:R-:W-:-:S04]  /*193a0*/  FADD.FTZ R6, -R0, R5 ;  /* 0x0000000500067221 */ /* 0x000fc80000010100 */
[----:B------:R-:W-:-:S07]  /*193b0*/  FMUL.FTZ R6, R6, 0.5 ;  /* 0x3f00000006067820 */ /* 0x000fce0000410000 */
.L_x_6844:
[----:B------:R-:W-:Y:S05]  /*193c0*/  BSYNC B1 ;  /* 0x0000000000017941 */ /* 0x000fea0003800000 */
.L_x_6842:
        /* <DEDUP_REMOVED lines=11> */
.L_x_6846:
[----:B------:R-:W-:-:S04]  /*19480*/  FADD.FTZ R8, R4, -R15 ;  /* 0x8000000f04087221 */ /* 0x000fc80000010000 */
[----:B------:R-:W-:-:S07]  /*19490*/  FMUL.FTZ R15, R8, 0.5 ;  /* 0x3f000000080f7820 */ /* 0x000fce0000410000 */
.L_x_6847:
[----:B------:R-:W-:Y:S05]  /*194a0*/  BSYNC B1 ;  /* 0x0000000000017941 */ /* 0x000fea0003800000 */
.L_x_6845:
        /* <DEDUP_REMOVED lines=35> */
.L_x_6840:
[----:B------:R0:W1:Y:S02]  /*196e0*/  MUFU.SQRT R18, R15 ;  /* 0x0000000f00127308 */ /* 0x0000640000002000 */
.L_x_6839:
[----:B------:R-:W-:Y:S05]  /*196f0*/  BSYNC B0 ;  /* 0x0000000000007941 */ /* 0x000fea0003800000 */
.L_x_6838:
        /* <DEDUP_REMOVED lines=35> */
.L_x_6851:
        /* <DEDUP_REMOVED lines=18> */
.L_x_6857:
[----:B------:R-:W-:-:S04]  /*19a50*/  FADD.FTZ R0, -R0, R5 ;  /* 0x0000000500007221 */ /* 0x000fc80000010100 */
[----:B------:R-:W-:-:S07]  /*19a60*/  FMUL.FTZ R0, R0, 0.5 ;  /* 0x3f00000000007820 */ /* 0x000fce0000410000 */
.L_x_6858:
[----:B------:R-:W-:Y:S05]  /*19a70*/  BSYNC B4 ;  /* 0x0000000000047941 */ /* 0x000fea0003800000 */
.L_x_6856:
        /* <DEDUP_REMOVED lines=10> */
.L_x_6860:
[----:B------:R-:W-:-:S04]  /*19b20*/  FADD.FTZ R3, -R3, R4 ;  /* 0x0000000403037221 */ /* 0x000fc80000010100 */
[----:B------:R-:W-:-:S07]  /*19b30*/  FMUL.FTZ R3, R3, 0.5 ;  /* 0x3f00000003037820 */ /* 0x000fce0000410000 */
.L_x_6861:
[----:B------:R-:W-:Y:S05]  /*19b40*/  BSYNC B4 ;  /* 0x0000000000047941 */ /* 0x000fea0003800000 */
.L_x_6859:
[----:B------:R-:W-:Y:S01]  /*19b50*/  FADD.FTZ R0, R3, R0 ;  /* 0x0000000003007221 */ /* 0x000fe20000010000 */
[----:B------:R-:W-:-:S04]  /*19b60*/  FADD.FTZ R7, R14, R7 ;  /* 0x000000070e077221 */ /* 0x000fc80000010000 */
[----:B------:R-:W-:-:S04]  /*19b70*/  FMUL.FTZ R0, R7, R0 ;  /* 0x0000000007007220 */ /* 0x000fc80000410000 */
[----:B------:R0:W2:Y:S01]  /*19b80*/  MUFU.SQRT R15, R0 ;  /* 0x00000000000f7308 */ /* 0x0000a20000002000 */
[----:B------:R-:W-:Y:S05]  /*19b90*/  BRA `(.L_x_6862) ;  /* 0x00000000004c7947 */ /* 0x000fea0003800000 */
.L_x_6855:
        /* <DEDUP_REMOVED lines=12> */
.L_x_6854:
[----:B------:R-:W-:Y:S01]  /*19c60*/  FADD.FTZ R3, R7, 1 ;  /* 0x3f80000007037421 */ /* 0x000fe20000010000 */
[----:B------:R-:W-:Y:S01]  /*19c70*/  FADD.FTZ R0, |R13|, -RZ ;  /* 0x800000ff0d007221 */ /* 0x000fe20000010200 */
[----:B------:R-:W-:Y:S02]  /*19c80*/  MOV R14, 0x3f800000 ;  /* 0x3f800000000e7802 */ /* 0x000fe40000000f00 */
[----:B------:R-:W-:-:S03]  /*19c90*/  FMUL.FTZ R3, R3, 0.5 ;  /* 0x3f00000003037820 */ /* 0x000fc60000410000 */
[----:B------:R-:W-:Y:S08]  /*19ca0*/  MUFU.SQRT R0, R0 ;  /* 0x0000000000007308 */ /* 0x000ff00000002000 */
[----:B------:R-:W0:Y:S02]  /*19cb0*/  MUFU.SQRT R3, R3 ;  /* 0x0000000300037308 */ /* 0x000e240000002000 */
[----:B0-----:R-:W-:-:S07]  /*19cc0*/  FMUL.FTZ R15, R0, R3 ;  /* 0x00000003000f7220 */ /* 0x001fce0000410000 */
.L_x_6862:
[----:B------:R-:W-:Y:S05]  /*19cd0*/  BSYNC B1 ;  /* 0x0000000000017941 */ /* 0x000fea0003800000 */
.L_x_6853:
[----:B------:R-:W-:Y:S05]  /*19ce0*/  BRA `(.L_x_6863) ;  /* 0x0000000000087947 */ /* 0x000fea0003800000 */
.L_x_6850:
[----:B0-----:R-:W-:Y:S01]  /*19cf0*/  FMUL.FTZ R15, R7, 16777216 ;  /* 0x4b800000070f7820 */ /* 0x001fe20000410000 */
[----:B------:R-:W-:-:S07]  /*19d00*/  FMUL.FTZ R14, R14, 16777216 ;  /* 0x4b8000000e0e7820 */ /* 0x000fce0000410000 */
.L_x_6863:
[----:B------:R-:W-:Y:S05]  /*19d10*/  BSYNC B0 ;  /* 0x0000000000007941 */ /* 0x000fea0003800000 */
.L_x_6849:
        /* <DEDUP_REMOVED lines=15> */
[----:B-1----:R-:W-:Y:S05]  /*19e10*/  CALL.REL.NOINC `($__internal_6_$__cuda_sm3x_div_rn_ftz_f32_slowpath) ;  /* 0x00000120009c7944 */ /* 0x002fea0003c00000 */
.L_x_6865:
[----:B------:R-:W-:Y:S05]  /*19e20*/  BSYNC B4 ;  /* 0x0000000000047941 */ /* 0x000fea0003800000 */
.L_x_6864:
        /* <DEDUP_REMOVED lines=18> */
.L_x_6867:
[----:B------:R-:W-:Y:S02]  /*19f50*/  ISETP.GE.AND P0, PT, R15, RZ, PT ;  /* 0x000000ff0f00720c */ /* 0x000fe40003f06270 */
[----:B------:R-:W-:-:S11]  /*19f60*/  MOV R3, 0x3fd774eb ;  /* 0x3fd774eb00037802 */ /* 0x000fd60000000f00 */
[----:B------:R-:W-:-:S04]  /*19f70*/  @P0 FFMA.FTZ R0, R3, 0.93318945169448852539, -R0 ;  /* 0x3f6ee58103000823 */ /* 0x000fc80000010800 */
[----:B------:R-:W-:-:S07]  /*19f80*/  @!P0 FFMA.FTZ R0, R3, 0.93318945169448852539, R0 ;  /* 0x3f6ee58103008823 */ /* 0x000fce0000010000 */
.L_x_6868:
[----:B------:R-:W-:Y:S05]  /*19f90*/  BSYNC B0 ;  /* 0x0000000000007941 */ /* 0x000fea0003800000 */
.L_x_6866:
        /* <DEDUP_REMOVED lines=10> */
.L_x_6852:
[----:B------:R-:W-:Y:S05]  /*1a040*/  BSYNC B3 ;  /* 0x0000000000037941 */ /* 0x000fea0003800000 */
.L_x_6848:
[----:B------:R-:W-:Y:S02]  /*1a050*/  LOP3.LUT R12, R3, 0x80000000, R12, 0xb8, !PT ;  /* 0x80000000030c7812 */ /* 0x000fe400078eb80c */
[----:B-1----:R-:W-:Y:S01]  /*1a060*/  LOP3.LUT R13, R18, 0x80000000, R13, 0xb8, !PT ;  /* 0x80000000120d7812 */ /* 0x002fe200078eb80d */
[----:B------:R-:W-:Y:S06]  /*1a070*/  BRA `(.L_x_6835) ;  /* 0x0000001400b47947 */ /* 0x000fec0003800000 */
.L_x_6837:
        /* <DEDUP_REMOVED lines=29> */
.L_x_6874:
[----:B------:R-:W-:Y:S05]  /*1a250*/  BSYNC B4 ;  /* 0x0000000000047941 */ /* 0x000fea0003800000 */
.L_x_6873:
        /* <DEDUP_REMOVED lines=18> */
.L_x_6876:
[----:B------:R-:W-:Y:S02]  /*1a380*/  ISETP.GE.AND P0, PT, R18, RZ, PT ;  /* 0x000000ff1200720c */ /* 0x000fe40003f06270 */
[----:B------:R-:W-:-:S11]  /*1a390*/  MOV R3, 0x3fd774eb ;  /* 0x3fd774eb00037802 */ /* 0x000fd60000000f00 */
[----:B------:R-:W-:-:S04]  /*1a3a0*/  @P0 FFMA.FTZ R0, R3, 0.93318945169448852539, -R0 ;  /* 0x3f6ee58103000823 */ /* 0x000fc80000010800 */
[----:B------:R-:W-:-:S07]  /*1a3b0*/  @!P0 FFMA.FTZ R0, R3, 0.93318945169448852539, R0 ;  /* 0x3f6ee58103008823 */ /* 0x000fce0000010000 */
.L_x_6877:
[----:B------:R-:W-:Y:S05]  /*1a3c0*/  BSYNC B0 ;  /* 0x0000000000007941 */ /* 0x000fea0003800000 */
.L_x_6875:
        /* <DEDUP_REMOVED lines=13> */
.L_x_6872:
        /* <DEDUP_REMOVED lines=11> */
.L_x_6880:
[----:B------:R-:W-:Y:S05]  /*1a550*/  BSYNC B4 ;  /* 0x0000000000047941 */ /* 0x000fea0003800000 */
.L_x_6879:
        /* <DEDUP_REMOVED lines=18> */
.L_x_6882:
[----:B------:R-:W-:Y:S02]  /*1a680*/  ISETP.GE.AND P0, PT, R18, RZ, PT ;  /* 0x000000ff1200720c */ /* 0x000fe40003f06270 */
[----:B------:R-:W-:-:S11]  /*1a690*/  MOV R3, 0x3fd774eb ;  /* 0x3fd774eb00037802 */ /* 0x000fd60000000f00 */
[----:B------:R-:W-:-:S04]  /*1a6a0*/  @P0 FFMA.FTZ R0, R3, 0.93318945169448852539, -R0 ;  /* 0x3f6ee58103000823 */ /* 0x000fc80000010800 */
[----:B------:R-:W-:-:S07]  /*1a6b0*/  @!P0 FFMA.FTZ R0, R3, 0.93318945169448852539, R0 ;  /* 0x3f6ee58103008823 */ /* 0x000fce0000010000 */
.L_x_6883:
[----:B------:R-:W-:Y:S05]  /*1a6c0*/  BSYNC B0 ;  /* 0x0000000000007941 */ /* 0x000fea0003800000 */
.L_x_6881:
        /* <DEDUP_REMOVED lines=27> */
.L_x_6871:
        /* <DEDUP_REMOVED lines=32> */
.L_x_6885:
[----:B------:R-:W-:Y:S05]  /*1aa80*/  BSYNC B4 ;  /* 0x0000000000047941 */ /* 0x000fea0003800000 */
.L_x_6884:
        /* <DEDUP_REMOVED lines=18> */
.L_x_6887:
[----:B------:R-:W-:Y:S02]  /*1abb0*/  ISETP.GE.AND P0, PT, R18, RZ, PT ;  /* 0x000000ff1200720c */ /* 0x000fe40003f06270 */
[----:B------:R-:W-:-:S11]  /*1abc0*/  MOV R3, 0x3fd774eb ;  /* 0x3fd774eb00037802 */ /* 0x000fd60000000f00 */
[----:B------:R-:W-:-:S04]  /*1abd0*/  @P0 FFMA.FTZ R0, R3, 0.93318945169448852539, -R0 ;  /* 0x3f6ee58103000823 */ /* 0x000fc80000010800 */
[----:B------:R-:W-:-:S07]  /*1abe0*/  @!P0 FFMA.FTZ R0, R3, 0.93318945169448852539, R0 ;  /* 0x3f6ee58103008823 */ /* 0x000fce0000010000 */
.L_x_6888:
[----:B------:R-:W-:Y:S05]  /*1abf0*/  BSYNC B0 ;  /* 0x0000000000007941 */ /* 0x000fea0003800000 */
.L_x_6886:
        /* <DEDUP_REMOVED lines=11> */
.L_x_6870:
        /* <DEDUP_REMOVED lines=22> */
.L_x_6892:
[----:B------:R-:W-:Y:S05]  /*1ae10*/  BSYNC B4 ;  /* 0x0000000000047941 */ /* 0x000fea0003800000 */
.L_x_6891:
        /* <DEDUP_REMOVED lines=24> */
.L_x_6890:
        /* <DEDUP_REMOVED lines=11> */
.L_x_6894:
[----:B------:R-:W-:Y:S05]  /*1b050*/  BSYNC B4 ;  /* 0x0000000000047941 */ /* 0x000fea0003800000 */
.L_x_6893:
        /* <DEDUP_REMOVED lines=38> */
.L_x_6889:
        /* <DEDUP_REMOVED lines=32> */
.L_x_6896:
[----:B------:R-:W-:Y:S05]  /*1b4c0*/  BSYNC B4 ;  /* 0x0000000000047941 */ /* 0x000fea0003800000 */
.L_x_6895:
        /* <DEDUP_REMOVED lines=21> */
.L_x_6878:
[----:B------:R-:W-:Y:S05]  /*1b620*/  BSYNC B3 ;  /* 0x0000000000037941 */ /* 0x000fea0003800000 */
.L_x_6869:
[----:B------:R-:W-:Y:S01]  /*1b630*/  FADD.FTZ R0, R19, 0.69314718246459960938 ;  /* 0x3f31721813007421 */ /* 0x000fe20000010000 */
[----:B------:R-:W-:-:S04]  /*1b640*/  LOP3.LUT R12, R3, 0x80000000, R12, 0xb8, !PT ;  /* 0x80000000030c7812 */ /* 0x000fc800078eb80c */
[----:B------:R-:W-:Y:S01]  /*1b650*/  LOP3.LUT R13, R0, 0x80000000, R13, 0xb8, !PT ;  /* 0x80000000000d7812 */ /* 0x000fe200078eb80d */
[----:B------:R-:W-:Y:S06]  /*1b660*/  BRA `(.L_x_6835) ;  /* 0x0000000000387947 */ /* 0x000fec0003800000 */
.L_x_6836:
        /* <DEDUP_REMOVED lines=14> */
.L_x_6835:
[----:B------:R-:W-:Y:S05]  /*1b750*/  BSYNC B2 ;  /* 0x0000000000027941 */ /* 0x000fea0003800000 */
.L_x_6834:
        /* <DEDUP_REMOVED lines=115> */
.L_x_6904:
        /* <DEDUP_REMOVED lines=10> */
.L_x_6906:
[----:B------:R-:W-:-:S04]  /*1bf30*/  FADD.FTZ R6, -R0, R5 ;  /* 0x0000000500067221 */ /* 0x000fc80000010100 */
[----:B------:R-:W-:-:S07]  /*1bf40*/  FMUL.FTZ R6, R6, 0.5 ;  /* 0x3f00000006067820 */ /* 0x000fce0000410000 */
.L_x_6907:
[----:B------:R-:W-:Y:S05]  /*1bf50*/  BSYNC B1 ;  /* 0x0000000000017941 */ /* 0x000fea0003800000 */
.L_x_6905:
        /* <DEDUP_REMOVED lines=11> */
.L_x_6909:
[----:B------:R-:W-:-:S04]  /*1c010*/  FADD.FTZ R7, R4, -R7 ;  /* 0x8000000704077221 */ /* 0x000fc80000010000 */
[----:B------:R-:W-:-:S07]  /*1c020*/  FMUL.FTZ R7, R7, 0.5 ;  /* 0x3f00000007077820 */ /* 0x000fce0000410000 */
.L_x_6910:
[----:B------:R-:W-:Y:S05]  /*1c030*/  BSYNC B1 ;  /* 0x0000000000017941 */ /* 0x000fea0003800000 */
.L_x_6908:
        /* <DEDUP_REMOVED lines=35> */
.L_x_6903:
[----:B------:R0:W1:Y:S02]  /*1c270*/  MUFU.SQRT R20, R19 ;  /* 0x0000001300147308 */ /* 0x0000640000002000 */
.L_x_6902:
[----:B------:R-:W-:Y:S05]  /*1c280*/  BSYNC B0 ;  /* 0x0000000000007941 */ /* 0x000fea0003800000 */
.L_x_6901:
        /* <DEDUP_REMOVED lines=35> */
.L_x_6914:
        /* <DEDUP_REMOVED lines=17> */
.L_x_6920:
[----:B------:R-:W-:-:S04]  /*1c5d0*/  FADD.FTZ R0, -R0, R5 ;  /* 0x0000000500007221 */ /* 0x000fc80000010100 */
[----:B------:R-:W-:-:S07]  /*1c5e0*/  FMUL.FTZ R0, R0, 0.5 ;  /* 0x3f00000000007820 */ /* 0x000fce0000410000 */
.L_x_6921:
[----:B------:R-:W-:Y:S05]  /*1c5f0*/  BSYNC B4 ;  /* 0x0000000000047941 */ /* 0x000fea0003800000 */
.L_x_6919:
        /* <DEDUP_REMOVED lines=10> */
.L_x_6923:
[----:B------:R-:W-:-:S04]  /*1c6a0*/  FADD.FTZ R3, -R3, R4 ;  /* 0x0000000403037221 */ /* 0x000fc80000010100 */
[----:B------:R-:W-:-:S07]  /*1c6b0*/  FMUL.FTZ R3, R3, 0.5 ;  /* 0x3f00000003037820 */ /* 0x000fce0000410000 */
.L_x_6924:
[----:B------:R-:W-:Y:S05]  /*1c6c0*/  BSYNC B4 ;  /* 0x0000000000047941 */ /* 0x000fea0003800000 */
.L_x_6922:
[----:B------:R-:W-:Y:S01]  /*1c6d0*/  FADD.FTZ R0, R3, R0 ;  /* 0x0000000003007221 */ /* 0x000fe20000010000 */
[----:B------:R-:W-:-:S04]  /*1c6e0*/  FADD.FTZ R21, R18, R21 ;  /* 0x0000001512157221 */ /* 0x000fc80000010000 */
[----:B------:R-:W-:-:S06]  /*1c6f0*/  FMUL.FTZ R21, R21, R0 ;  /* 0x0000000015157220 */ /* 0x000fcc0000410000 */
[----:B------:R-:W2:Y:S01]  /*1c700*/  MUFU.SQRT R21, R21 ;  /* 0x0000001500157308 */ /* 0x000ea20000002000 */
[----:B------:R-:W-:Y:S05]  /*1c710*/  BRA `(.L_x_6925) ;  /* 0x0000000000487947 */ /* 0x000fea0003800000 */
.L_x_6918:
        /* <DEDUP_REMOVED lines=12> */
.L_x_6917:
[----:B------:R-:W-:Y:S01]  /*1c7e0*/  FADD.FTZ R0, R21, 1 ;  /* 0x3f80000015007421 */ /* 0x000fe20000010000 */
[----:B0-----:R-:W-:Y:S01]  /*1c7f0*/  MUFU.SQRT R19, R19 ;  /* 0x0000001300137308 */ /* 0x001fe20000002000 */
[----:B------:R-:W-:Y:S02]  /*1c800*/  MOV R18, 0x3f800000 ;  /* 0x3f80000000127802 */ /* 0x000fe40000000f00 */
[----:B------:R-:W-:-:S06]  /*1c810*/  FMUL.FTZ R0, R0, 0.5 ;  /* 0x3f00000000007820 */ /* 0x000fcc0000410000 */
[----:B------:R-:W0:Y:S02]  /*1c820*/  MUFU.SQRT R0, R0 ;  /* 0x0000000000007308 */ /* 0x000e240000002000 */
[----:B0-----:R-:W-:-:S07]  /*1c830*/  FMUL.FTZ R21, R19, R0 ;  /* 0x0000000013157220 */ /* 0x001fce0000410000 */
.L_x_6925:
[----:B------:R-:W-:Y:S05]  /*1c840*/  BSYNC B1 ;  /* 0x0000000000017941 */ /* 0x000fea0003800000 */
.L_x_6916:
[----:B------:R-:W-:Y:S05]  /*1c850*/  BRA `(.L_x_6926) ;  /* 0x0000000000087947 */ /* 0x000fea0003800000 */
.L_x_6913:
[----:B------:R-:W-:Y:S01]  /*1c860*/  FMUL.FTZ R21, R21, 16777216 ;  /* 0x4b80000015157820 */ /* 0x000fe20000410000 */
[----:B------:R-:W-:-:S07]  /*1c870*/  FMUL.FTZ R18, R18, 16777216 ;  /* 0x4b80000012127820 */ /* 0x000fce0000410000 */
.L_x_6926:
[----:B------:R-:W-:Y:S05]  /*1c880*/  BSYNC B0 ;  /* 0x0000000000007941 */ /* 0x000fea0003800000 */
.L_x_6912:
        /* <DEDUP_REMOVED lines=16> */
.L_x_6928:
[----:B------:R-:W-:Y:S05]  /*1c990*/  BSYNC B4 ;  /* 0x0000000000047941 */ /* 0x000fea0003800000 */
.L_x_6927:
        /* <DEDUP_REMOVED lines=18> */
.L_x_6930:
[----:B------:R-:W-:Y:S02]  /*1cac0*/  ISETP.GE.AND P0, PT, R21, RZ, PT ;  /* 0x000000ff1500720c */ /* 0x000fe40003f06270 */
[----:B------:R-:W-:-:S11]  /*1cad0*/  MOV R3, 0x3fd774eb ;  /* 0x3fd774eb00037802 */ /* 0x000fd60000000f00 */
[----:B------:R-:W-:-:S04]  /*1cae0*/  @P0 FFMA.FTZ R0, R3, 0.93318945169448852539, -R0 ;  /* 0x3f6ee58103000823 */ /* 0x000fc80000010800 */
[----:B------:R-:W-:-:S07]  /*1caf0*/  @!P0 FFMA.FTZ R0, R3, 0.93318945169448852539, R0 ;  /* 0x3f6ee58103008823 */ /* 0x000fce0000010000 */
.L_x_6931:
[----:B------:R-:W-:Y:S05]  /*1cb00*/  BSYNC B0 ;  /* 0x0000000000007941 */ /* 0x000fea0003800000 */
.L_x_6929:
        /* <DEDUP_REMOVED lines=10> */
.L_x_6915:
[----:B------:R-:W-:Y:S05]  /*1cbb0*/  BSYNC B3 ;  /* 0x0000000000037941 */ /* 0x000fea0003800000 */
.L_x_6911:
[----:B------:R-:W-:Y:S02]  /*1cbc0*/  LOP3.LUT R14, R5, 0x80000000, R14, 0xb8, !PT ;  /* 0x80000000050e7812 */ /* 0x000fe400078eb80e */
[----:B-1----:R-:W-:Y:S01]  /*1cbd0*/  LOP3.LUT R15, R20, 0x80000000, R15, 0xb8, !PT ;  /* 0x80000000140f7812 */ /* 0x002fe200078eb80f */
[----:B------:R-:W-:Y:S06]  /*1cbe0*/  BRA `(.L_x_6898) ;  /* 0x0000001400b47947 */ /* 0x000fec0003800000 */
.L_x_6900:
        /* <DEDUP_REMOVED lines=29> */
.L_x_6937:
[----:B------:R-:W-:Y:S05]  /*1cdc0*/  BSYNC B4 ;  /* 0x0000000000047941 */ /* 0x000fea0003800000 */
.L_x_6936:
        /* <DEDUP_REMOVED lines=18> */
.L_x_6939:
[----:B------:R-:W-:Y:S02]  /*1cef0*/  ISETP.GE.AND P0, PT, R20, RZ, PT ;  /* 0x000000ff1400720c */ /* 0x000fe40003f06270 */
[----:B------:R-:W-:-:S11]  /*1cf00*/  MOV R3, 0x3fd774eb ;  /* 0x3fd774eb00037802 */ /* 0x000fd60000000f00 */
[----:B------:R-:W-:-:S04]  /*1cf10*/  @P0 FFMA.FTZ R0, R3, 0.93318945169448852539, -R0 ;  /* 0x3f6ee58103000823 */ /* 0x000fc80000010800 */
[----:B------:R-:W-:-:S07]  /*1cf20*/  @!P0 FFMA.FTZ R0, R3, 0.93318945169448852539, R0 ;  /* 0x3f6ee58103008823 */ /* 0x000fce0000010000 */
.L_x_6940:
[----:B------:R-:W-:Y:S05]  /*1cf30*/  BSYNC B0 ;  /* 0x0000000000007941 */ /* 0x000fea0003800000 */
.L_x_6938:
        /* <DEDUP_REMOVED lines=13> */
.L_x_6935:
        /* <DEDUP_REMOVED lines=11> */
.L_x_6943:
[----:B------:R-:W-:Y:S05]  /*1d0c0*/  BSYNC B4 ;  /* 0x0000000000047941 */ /* 0x000fea0003800000 */
.L_x_6942:
        /* <DEDUP_REMOVED lines=18> */
.L_x_6945:
[----:B------:R-:W-:Y:S02]  /*1d1f0*/  ISETP.GE.AND P0, PT, R20, RZ, PT ;  /* 0x000000ff1400720c */ /* 0x000fe40003f06270 */
[----:B------:R-:W-:-:S11]  /*1d200*/  MOV R3, 0x3fd774eb ;  /* 0x3fd774eb00037802 */ /* 0x000fd60000000f00 */
[----:B------:R-:W-:-:S04]  /*1d210*/  @P0 FFMA.FTZ R0, R3, 0.93318945169448852539, -R0 ;  /* 0x3f6ee58103000823 */ /* 0x000fc80000010800 */
[----:B------:R-:W-:-:S07]  /*1d220*/  @!P0 FFMA.FTZ R0, R3, 0.93318945169448852539, R0 ;  /* 0x3f6ee58103008823 */ /* 0x000fce0000010000 */
.L_x_6946:
[----:B------:R-:W-:Y:S05]  /*1d230*/  BSYNC B0 ;  /* 0x0000000000007941 */ /* 0x000fea0003800000 */
.L_x_6944:
        /* <DEDUP_REMOVED lines=27> */
.L_x_6934:
        /* <DEDUP_REMOVED lines=32> */
.L_x_6948:
[----:B------:R-:W-:Y:S05]  /*1d5f0*/  BSYNC B4 ;  /* 0x0000000000047941 */ /* 0x000fea0003800000 */
.L_x_6947:
        /* <DEDUP_REMOVED lines=18> */
.L_x_6950:
[----:B------:R-:W-:Y:S02]  /*1d720*/  ISETP.GE.AND P0, PT, R20, RZ, PT ;  /* 0x000000ff1400720c */ /* 0x000fe40003f06270 */
[----:B------:R-:W-:-:S11]  /*1d730*/  MOV R3, 0x3fd774eb ;  /* 0x3fd774eb00037802 */ /* 0x000fd60000000f00 */
[----:B------:R-:W-:-:S04]  /*1d740*/  @P0 FFMA.FTZ R0, R3, 0.93318945169448852539, -R0 ;  /* 0x3f6ee58103000823 */ /* 0x000fc80000010800 */
[----:B------:R-:W-:-:S07]  /*1d750*/  @!P0 FFMA.FTZ R0, R3, 0.93318945169448852539, R0 ;  /* 0x3f6ee58103008823 */ /* 0x000fce0000010000 */
.L_x_6951:
[----:B------:R-:W-:Y:S05]  /*1d760*/  BSYNC B0 ;  /* 0x0000000000007941 */ /* 0x000fea0003800000 */
.L_x_6949:
        /* <DEDUP_REMOVED lines=11> */
.L_x_6933:
        /* <DEDUP_REMOVED lines=22> */
.L_x_6955:
[----:B------:R-:W-:Y:S05]  /*1d980*/  BSYNC B4 ;  /* 0x0000000000047941 */ /* 0x000fea0003800000 */
.L_x_6954:
        /* <DEDUP_REMOVED lines=24> */
.L_x_6953:
        /* <DEDUP_REMOVED lines=11> */
.L_x_6957:
[----:B------:R-:W-:Y:S05]  /*1dbc0*/  BSYNC B4 ;  /* 0x0000000000047941 */ /* 0x000fea0003800000 */
.L_x_6956:
        /* <DEDUP_REMOVED lines=38> */
.L_x_6952:
        /* <DEDUP_REMOVED lines=32> */
.L_x_6959:
[----:B------:R-:W-:Y:S05]  /*1e030*/  BSYNC B4 ;  /* 0x0000000000047941 */ /* 0x000fea0003800000 */
.L_x_6958:
        /* <DEDUP_REMOVED lines=21> */
.L_x_6941:
[----:B------:R-:W-:Y:S05]  /*1e190*/  BSYNC B3 ;  /* 0x0000000000037941 */ /* 0x000fea0003800000 */
.L_x_6932:
[----:B------:R-:W-:Y:S01]  /*1e1a0*/  FADD.FTZ R0, R21, 0.69314718246459960938 ;  /* 0x3f31721815007421 */ /* 0x000fe20000010000 */
[----:B------:R-:W-:-:S04]  /*1e1b0*/  LOP3.LUT R14, R3, 0x80000000, R14, 0xb8, !PT ;  /* 0x80000000030e7812 */ /* 0x000fc800078eb80e */
[----:B------:R-:W-:Y:S01]  /*1e1c0*/  LOP3.LUT R15, R0, 0x80000000, R15, 0xb8, !PT ;  /* 0x80000000000f7812 */ /* 0x000fe200078eb80f */
[----:B------:R-:W-:Y:S06]  /*1e1d0*/  BRA `(.L_x_6898) ;  /* 0x0000000000387947 */ /* 0x000fec0003800000 */
.L_x_6899:
        /* <DEDUP_REMOVED lines=14> */
.L_x_6898:
[----:B------:R-:W-:Y:S05]  /*1e2c0*/  BSYNC B2 ;  /* 0x0000000000027941 */ /* 0x000fea0003800000 */
.L_x_6897:
        /* <DEDUP_REMOVED lines=115> */
.L_x_6967:
        /* <DEDUP_REMOVED lines=10> */
.L_x_6969:
[----:B------:R-:W-:-:S04]  /*1eaa0*/  FADD.FTZ R6, -R0, R5 ;  /* 0x0000000500067221 */ /* 0x000fc80000010100 */
[----:B------:R-:W-:-:S07]  /*1eab0*/  FMUL.FTZ R6, R6, 0.5 ;  /* 0x3f00000006067820 */ /* 0x000fce0000410000 */
.L_x_6970:
[----:B------:R-:W-:Y:S05]  /*1eac0*/  BSYNC B1 ;  /* 0x0000000000017941 */ /* 0x000fea0003800000 */
.L_x_6968:
        /* <DEDUP_REMOVED lines=11> */
.L_x_6972:
[----:B------:R-:W-:-:S04]  /*1eb80*/  FADD.FTZ R7, R4, -R7 ;  /* 0x8000000704077221 */ /* 0x000fc80000010000 */
[----:B------:R-:W-:-:S07]  /*1eb90*/  FMUL.FTZ R7, R7, 0.5 ;  /* 0x3f00000007077820 */ /* 0x000fce0000410000 */
.L_x_6973:
[----:B------:R-:W-:Y:S05]  /*1eba0*/  BSYNC B1 ;  /* 0x0000000000017941 */ /* 0x000fea0003800000 */
.L_x_6971:
        /* <DEDUP_REMOVED lines=35> */
.L_x_6966:
[----:B------:R0:W1:Y:S02]  /*1ede0*/  MUFU.SQRT R22, R21 ;  /* 0x0000001500167308 */ /* 0x0000640000002000 */
.L_x_6965:
[----:B------:R-:W-:Y:S05]  /*1edf0*/  BSYNC B0 ;  /* 0x0000000000007941 */ /* 0x000fea0003800000 */
.L_x_6964:
        /* <DEDUP_REMOVED lines=35> */
.L_x_6977:
        /* <DEDUP_REMOVED lines=17> */
.L_x_6983:
[----:B------:R-:W-:-:S04]  /*1f140*/  FADD.FTZ R0, -R0, R5 ;  /* 0x0000000500007221 */ /* 0x000fc80000010100 */
[----:B------:R-:W-:-:S07]  /*1f150*/  FMUL.FTZ R0, R0, 0.5 ;  /* 0x3f00000000007820 */ /* 0x000fce0000410000 */
.L_x_6984:
[----:B------:R-:W-:Y:S05]  /*1f160*/  BSYNC B4 ;  /* 0x0000000000047941 */ /* 0x000fea0003800000 */
.L_x_6982:
        /* <DEDUP_REMOVED lines=10> */
.L_x_6986:
[----:B------:R-:W-:-:S04]  /*1f210*/  FADD.FTZ R3, -R3, R4 ;  /* 0x0000000403037221 */ /* 0x000fc80000010100 */
[----:B------:R-:W-:-:S07]  /*1f220*/  FMUL.FTZ R3, R3, 0.5 ;  /* 0x3f00000003037820 */ /* 0x000fce0000410000 */
.L_x_6987:
[----:B------:R-:W-:Y:S05]  /*1f230*/  BSYNC B4 ;  /* 0x0000000000047941 */ /* 0x000fea0003800000 */
.L_x_6985:
[----:B------:R-:W-:Y:S01]  /*1f240*/  FADD.FTZ R0, R3, R0 ;  /* 0x0000000003007221 */ /* 0x000fe20000010000 */
[----:B------:R-:W-:-:S04]  /*1f250*/  FADD.FTZ R23, R20, R23 ;  /* 0x0000001714177221 */ /* 0x000fc80000010000 */
[----:B------:R-:W-:-:S06]  /*1f260*/  FMUL.FTZ R23, R23, R0 ;  /* 0x0000000017177220 */ /* 0x000fcc0000410000 */
[----:B------:R-:W2:Y:S01]  /*1f270*/  MUFU.SQRT R23, R23 ;  /* 0x0000001700177308 */ /* 0x000ea20000002000 */
[----:B------:R-:W-:Y:S05]  /*1f280*/  BRA `(.L_x_6988) ;  /* 0x0000000000487947 */ /* 0x000fea0003800000 */
.L_x_6981:
        /* <DEDUP_REMOVED lines=12> */
.L_x_6980:
[----:B------:R-:W-:Y:S01]  /*1f350*/  FADD.FTZ R0, R23, 1 ;  /* 0x3f80000017007421 */ /* 0x000fe20000010000 */
[----:B0-----:R-:W-:Y:S01]  /*1f360*/  MUFU.SQRT R21, R21 ;  /* 0x0000001500157308 */ /* 0x001fe20000002000 */
[----:B------:R-:W-:Y:S02]  /*1f370*/  MOV R20, 0x3f800000 ;  /* 0x3f80000000147802 */ /* 0x000fe40000000f00 */
[----:B------:R-:W-:-:S06]  /*1f380*/  FMUL.FTZ R0, R0, 0.5 ;  /* 0x3f00000000007820 */ /* 0x000fcc0000410000 */
[----:B------:R-:W0:Y:S02]  /*1f390*/  MUFU.SQRT R0, R0 ;  /* 0x0000000000007308 */ /* 0x000e240000002000 */
[----:B0-----:R-:W-:-:S07]  /*1f3a0*/  FMUL.FTZ R23, R21, R0 ;  /* 0x0000000015177220 */ /* 0x001fce0000410000 */
.L_x_6988:
[----:B------:R-:W-:Y:S05]  /*1f3b0*/  BSYNC B1 ;  /* 0x0000000000017941 */ /* 0x000fea0003800000 */
.L_x_6979:
[----:B------:R-:W-:Y:S05]  /*1f3c0*/  BRA `(.L_x_6989) ;  /* 0x0000000000087947 */ /* 0x000fea0003800000 */
.L_x_6976:
[----:B------:R-:W-:Y:S01]  /*1f3d0*/  FMUL.FTZ R23, R23, 16777216 ;  /* 0x4b80000017177820 */ /* 0x000fe20000410000 */
[----:B------:R-:W-:-:S07]  /*1f3e0*/  FMUL.FTZ R20, R20, 16777216 ;  /* 0x4b80000014147820 */ /* 0x000fce0000410000 */
.L_x_6989:
[----:B------:R-:W-:Y:S05]  /*1f3f0*/  BSYNC B0 ;  /* 0x0000000000007941 */ /* 0x000fea0003800000 */
.L_x_6975:
        /* <DEDUP_REMOVED lines=16> */
.L_x_6991:
[----:B------:R-:W-:Y:S05]  /*1f500*/  BSYNC B4 ;  /* 0x0000000000047941 */ /* 0x000fea0003800000 */
.L_x_6990:
        /* <DEDUP_REMOVED lines=18> */
.L_x_6993:
[----:B------:R-:W-:Y:S02]  /*1f630*/  ISETP.GE.AND P0, PT, R23, RZ, PT ;  /* 0x000000ff1700720c */ /* 0x000fe40003f06270 */
[----:B------:R-:W-:-:S11]  /*1f640*/  MOV R3, 0x3fd774eb ;  /* 0x3fd774eb00037802 */ /* 0x000fd60000000f00 */
[----:B------:R-:W-:-:S04]  /*1f650*/  @P0 FFMA.FTZ R0, R3, 0.93318945169448852539, -R0 ;  /* 0x3f6ee58103000823 */ /* 0x000fc80000010800 */
[----:B------:R-:W-:-:S07]  /*1f660*/  @!P0 FFMA.FTZ R0, R3, 0.93318945169448852539, R0 ;  /* 0x3f6ee58103008823 */ /* 0x000fce0000010000 */
.L_x_6994:
[----:B------:R-:W-:Y:S05]  /*1f670*/  BSYNC B0 ;  /* 0x0000000000007941 */ /* 0x000fea0003800000 */
.L_x_6992:
        /* <DEDUP_REMOVED lines=10> */
.L_x_6978:
[----:B------:R-:W-:Y:S05]  /*1f720*/  BSYNC B3 ;  /* 0x0000000000037941 */ /* 0x000fea0003800000 */
.L_x_6974:
[----:B------:R-:W-:Y:S02]  /*1f730*/  LOP3.LUT R18, R5, 0x80000000, R18, 0xb8, !PT ;  /* 0x8000000005127812 */ /* 0x000fe400078eb812 */
[----:B-1----:R-:W-:Y:S01]  /*1f740*/  LOP3.LUT R19, R22, 0x80000000, R19, 0xb8, !PT ;  /* 0x8000000016137812 */ /* 0x002fe200078eb813 */
[----:B------:R-:W-:Y:S06]  /*1f750*/  BRA `(.L_x_6961) ;  /* 0x0000001400b47947 */ /* 0x000fec0003800000 */
.L_x_6963:
        /* <DEDUP_REMOVED lines=29> */
.L_x_7000:
[----:B------:R-:W-:Y:S05]  /*1f930*/  BSYNC B4 ;  /* 0x0000000000047941 */ /* 0x000fea0003800000 */
.L_x_6999:
        /* <DEDUP_REMOVED lines=18> */
.L_x_7002:
[----:B------:R-:W-:Y:S02]  /*1fa60*/  ISETP.GE.AND P0, PT, R22, RZ, PT ;  /* 0x000000ff1600720c */ /* 0x000fe40003f06270 */
[----:B------:R-:W-:-:S11]  /*1fa70*/  MOV R3, 0x3fd774eb ;  /* 0x3fd774eb00037802 */ /* 0x000fd60000000f00 */
[----:B------:R-:W-:-:S04]  /*1fa80*/  @P0 FFMA.FTZ R0, R3, 0.93318945169448852539, -R0 ;  /* 0x3f6ee58103000823 */ /* 0x000fc80000010800 */
[----:B------:R-:W-:-:S07]  /*1fa90*/  @!P0 FFMA.FTZ R0, R3, 0.93318945169448852539, R0 ;  /* 0x3f6ee58103008823 */ /* 0x000fce0000010000 */
.L_x_7003:
[----:B------:R-:W-:Y:S05]  /*1faa0*/  BSYNC B0 ;  /* 0x0000000000007941 */ /* 0x000fea0003800000 */
.L_x_7001:
        /* <DEDUP_REMOVED lines=13> */
.L_x_6998:
        /* <DEDUP_REMOVED lines=11> */
.L_x_7006:
[----:B------:R-:W-:Y:S05]  /*1fc30*/  BSYNC B4 ;  /* 0x0000000000047941 */ /* 0x000fea0003800000 */
.L_x_7005:
        /* <DEDUP_REMOVED lines=18> */
.L_x_7008:
[----:B------:R-:W-:Y:S02]  /*1fd60*/  ISETP.GE.AND P0, PT, R22, RZ, PT ;  /* 0x000000ff1600720c */ /* 0x000fe40003f06270 */
[----:B------:R-:W-:-:S11]  /*1fd70*/  MOV R3, 0x3fd774eb ;  /* 0x3fd774eb00037802 */ /* 0x000fd60000000f00 */
[----:B------:R-:W-:-:S04]  /*1fd80*/  @P0 FFMA.FTZ R0, R3, 0.93318945169448852539, -R0 ;  /* 0x3f6ee58103000823 */ /* 0x000fc80000010800 */
[----:B------:R-:W-:-:S07]  /*1fd90*/  @!P0 FFMA.FTZ R0, R3, 0.93318945169448852539, R0 ;  /* 0x3f6ee58103008823 */ /* 0x000fce0000010000 */
.L_x_7009:
[----:B------:R-:W-:Y:S05]  /*1fda0*/  BSYNC B0 ;  /* 0x0000000000007941 */ /* 0x000fea0003800000 */
.L_x_7007:
        /* <DEDUP_REMOVED lines=27> */
.L_x_6997:
        /* <DEDUP_REMOVED lines=32> */
.L_x_7011:
[----:B------:R-:W-:Y:S05]  /*20160*/  BSYNC B4 ;  /* 0x0000000000047941 */ /* 0x000fea0003800000 */
.L_x_7010:
        /* <DEDUP_REMOVED lines=18> */
.L_x_7013:
[----:B------:R-:W-:Y:S02]  /*20290*/  ISETP.GE.AND P0, PT, R22, RZ, PT ;  /* 0x000000ff1600720c */ /* 0x000fe40003f06270 */
[----:B------:R-:W-:-:S11]  /*202a0*/  MOV R3, 0x3fd774eb ;  /* 0x3fd774eb00037802 */ /* 0x000fd60000000f00 */
[----:B------:R-:W-:-:S04]  /*202b0*/  @P0 FFMA.FTZ R0, R3, 0.93318945169448852539, -R0 ;  /* 0x3f6ee58103000823 */ /* 0x000fc80000010800 */
[----:B------:R-:W-:-:S07]  /*202c0*/  @!P0 FFMA.FTZ R0, R3, 0.93318945169448852539, R0 ;  /* 0x3f6ee58103008823 */ /* 0x000fce0000010000 */
.L_x_7014:
[----:B------:R-:W-:Y:S05]  /*202d0*/  BSYNC B0 ;  /* 0x0000000000007941 */ /* 0x000fea0003800000 */
.L_x_7012:
        /* <DEDUP_REMOVED lines=11> */
.L_x_6996:
        /* <DEDUP_REMOVED lines=22> */
.L_x_7018:
[----:B------:R-:W-:Y:S05]  /*204f0*/  BSYNC B4 ;  /* 0x0000000000047941 */ /* 0x000fea0003800000 */
.L_x_7017:
        /* <DEDUP_REMOVED lines=24> */
.L_x_7016:
        /* <DEDUP_REMOVED lines=11> */
.L_x_7020:
[----:B------:R-:W-:Y:S05]  /*20730*/  BSYNC B4 ;  /* 0x0000000000047941 */ /* 0x000fea0003800000 */
.L_x_7019:
        /* <DEDUP_REMOVED lines=38> */
.L_x_7015:
        /* <DEDUP_REMOVED lines=32> */
.L_x_7022:
[----:B------:R-:W-:Y:S05]  /*20ba0*/  BSYNC B4 ;  /* 0x0000000000047941 */ /* 0x000fea0003800000 */
.L_x_7021:
        /* <DEDUP_REMOVED lines=21> */
.L_x_7004:
[----:B------:R-:W-:Y:S05]  /*20d00*/  BSYNC B3 ;  /* 0x0000000000037941 */ /* 0x000fea0003800000 */
.L_x_6995:
[----:B------:R-:W-:Y:S01]  /*20d10*/  FADD.FTZ R0, R23, 0.69314718246459960938 ;  /* 0x3f31721817007421 */ /* 0x000fe20000010000 */
[----:B------:R-:W-:-:S04]  /*20d20*/  LOP3.LUT R18, R3, 0x80000000, R18, 0xb8, !PT ;  /* 0x8000000003127812 */ /* 0x000fc800078eb812 */
[----:B------:R-:W-:Y:S01]  /*20d30*/  LOP3.LUT R19, R0, 0x80000000, R19, 0xb8, !PT ;  /* 0x8000000000137812 */ /* 0x000fe200078eb813 */
[----:B------:R-:W-:Y:S06]  /*20d40*/  BRA `(.L_x_6961) ;  /* 0x0000000000387947 */ /* 0x000fec0003800000 */
.L_x_6962:
        /* <DEDUP_REMOVED lines=14> */
.L_x_6961:
[----:B------:R-:W-:Y:S05]  /*20e30*/  BSYNC B2 ;  /* 0x0000000000027941 */ /* 0x000fea0003800000 */
.L_x_6960:
        /* <DEDUP_REMOVED lines=115> */
.L_x_7030:
        /* <DEDUP_REMOVED lines=10> */
.L_x_7032:
[----:B------:R-:W-:-:S04]  /*21610*/  FADD.FTZ R6, -R0, R5 ;  /* 0x0000000500067221 */ /* 0x000fc80000010100 */
[----:B------:R-:W-:-:S07]  /*21620*/  FMUL.FTZ R6, R6, 0.5 ;  /* 0x3f00000006067820 */ /* 0x000fce0000410000 */
.L_x_7033:
[----:B------:R-:W-:Y:S05]  /*21630*/  BSYNC B1 ;  /* 0x0000000000017941 */ /* 0x000fea0003800000 */
.L_x_7031:
        /* <DEDUP_REMOVED lines=11> */
.L_x_7035:
[----:B------:R-:W-:-:S04]  /*216f0*/  FADD.FTZ R7, R4, -R7 ;  /* 0x8000000704077221 */ /* 0x000fc80000010000 */
[----:B------:R-:W-:-:S07]  /*21700*/  FMUL.FTZ R7, R7, 0.5 ;  /* 0x3f00000007077820 */ /* 0x000fce0000410000 */
.L_x_7036:
[----:B------:R-:W-:Y:S05]  /*21710*/  BSYNC B1 ;  /* 0x0000000000017941 */ /* 0x000fea0003800000 */
.L_x_7034:
        /* <DEDUP_REMOVED lines=35> */
.L_x_7029:
[----:B------:R0:W1:Y:S02]  /*21950*/  MUFU.SQRT R24, R23 ;  /* 0x0000001700187308 */ /* 0x0000640000002000 */
.L_x_7028:
[----:B------:R-:W-:Y:S05]  /*21960*/  BSYNC B0 ;  /* 0x0000000000007941 */ /* 0x000fea0003800000 */
.L_x_7027:
        /* <DEDUP_REMOVED lines=35> */
.L_x_7040:
        /* <DEDUP_REMOVED lines=17> */
.L_x_7046:
[----:B------:R-:W-:-:S04]  /*21cb0*/  FADD.FTZ R0, -R0, R5 ;  /* 0x0000000500007221 */ /* 0x000fc80000010100 */
[----:B------:R-:W-:-:S07]  /*21cc0*/  FMUL.FTZ R0, R0, 0.5 ;  /* 0x3f00000000007820 */ /* 0x000fce0000410000 */
.L_x_7047:
[----:B------:R-:W-:Y:S05]  /*21cd0*/  BSYNC B4 ;  /* 0x0000000000047941 */ /* 0x000fea0003800000 */
.L_x_7045:
        /* <DEDUP_REMOVED lines=10> */
.L_x_7049:
[----:B------:R-:W-:-:S04]  /*21d80*/  FADD.FTZ R3, -R3, R4 ;  /* 0x0000000403037221 */ /* 0x000fc80000010100 */
[----:B------:R-:W-:-:S07]  /*21d90*/  FMUL.FTZ R3, R3, 0.5 ;  /* 0x3f00000003037820 */ /* 0x000fce0000410000 */
.L_x_7050:
[----:B------:R-:W-:Y:S05]  /*21da0*/  BSYNC B4 ;  /* 0x0000000000047941 */ /* 0x000fea0003800000 */
.L_x_7048:
[----:B------:R-:W-:Y:S01]  /*21db0*/  FADD.FTZ R0, R3, R0 ;  /* 0x0000000003007221 */ /* 0x000fe20000010000 */
[----:B------:R-:W-:-:S04]  /*21dc0*/  FADD.FTZ R25, R22, R25 ;  /* 0x0000001916197221 */ /* 0x000fc80000010000 */
[----:B------:R-:W-:-:S06]  /*21dd0*/  FMUL.FTZ R25, R25, R0 ;  /* 0x0000000019197220 */ /* 0x000fcc0000410000 */
[----:B------:R-:W2:Y:S01]  /*21de0*/  MUFU.SQRT R25, R25 ;  /* 0x0000001900197308 */ /* 0x000ea20000002000 */
[----:B------:R-:W-:Y:S05]  /*21df0*/  BRA `(.L_x_7051) ;  /* 0x0000000000487947 */ /* 0x000fea0003800000 */
.L_x_7044:
        /* <DEDUP_REMOVED lines=12> */
.L_x_7043:
[----:B------:R-:W-:Y:S01]  /*21ec0*/  FADD.FTZ R0, R25, 1 ;  /* 0x3f80000019007421 */ /* 0x000fe20000010000 */
[----:B0-----:R-:W-:Y:S01]  /*21ed0*/  MUFU.SQRT R23, R23 ;  /* 0x0000001700177308 */ /* 0x001fe20000002000 */
[----:B------:R-:W-:Y:S02]  /*21ee0*/  MOV R22, 0x3f800000 ;  /* 0x3f80000000167802 */ /* 0x000fe40000000f00 */
[----:B------:R-:W-:-:S06]  /*21ef0*/  FMUL.FTZ R0, R0, 0.5 ;  /* 0x3f00000000007820 */ /* 0x000fcc0000410000 */
[----:B------:R-:W0:Y:S02]  /*21f00*/  MUFU.SQRT R0, R0 ;  /* 0x0000000000007308 */ /* 0x000e240000002000 */
[----:B0-----:R-:W-:-:S07]  /*21f10*/  FMUL.FTZ R25, R23, R0 ;  /* 0x0000000017197220 */ /* 0x001fce0000410000 */
.L_x_7051:
[----:B------:R-:W-:Y:S05]  /*21f20*/  BSYNC B1 ;  /* 0x0000000000017941 */ /* 0x000fea0003800000 */
.L_x_7042:
[----:B------:R-:W-:Y:S05]  /*21f30*/  BRA `(.L_x_7052) ;  /* 0x0000000000087947 */ /* 0x000fea0003800000 */
.L_x_7039:
[----:B------:R-:W-:Y:S01]  /*21f40*/  FMUL.FTZ R25, R25, 16777216 ;  /* 0x4b80000019197820 */ /* 0x000fe20000410000 */
[----:B------:R-:W-:-:S07]  /*21f50*/  FMUL.FTZ R22, R22, 16777216 ;  /* 0x4b80000016167820 */ /* 0x000fce0000410000 */
.L_x_7052:
[----:B------:R-:W-:Y:S05]  /*21f60*/  BSYNC B0 ;  /* 0x0000000000007941 */ /* 0x000fea0003800000 */
.L_x_7038:
        /* <DEDUP_REMOVED lines=16> */
.L_x_7054:
[----:B------:R-:W-:Y:S05]  /*22070*/  BSYNC B4 ;  /* 0x0000000000047941 */ /* 0x000fea0003800000 */
.L_x_7053:
        /* <DEDUP_REMOVED lines=18> */
.L_x_7056:
[----:B------:R-:W-:Y:S02]  /*221a0*/  ISETP.GE.AND P0, PT, R25, RZ, PT ;  /* 0x000000ff1900720c */ /* 0x000fe40003f06270 */
[----:B------:R-:W-:-:S11]  /*221b0*/  MOV R3, 0x3fd774eb ;  /* 0x3fd774eb00037802 */ /* 0x000fd60000000f00 */
[----:B------:R-:W-:-:S04]  /*221c0*/  @P0 FFMA.FTZ R0, R3, 0.93318945169448852539, -R0 ;  /* 0x3f6ee58103000823 */ /* 0x000fc80000010800 */
[----:B------:R-:W-:-:S07]  /*221d0*/  @!P0 FFMA.FTZ R0, R3, 0.93318945169448852539, R0 ;  /* 0x3f6ee58103008823 */ /* 0x000fce0000010000 */
.L_x_7057:
[----:B------:R-:W-:Y:S05]  /*221e0*/  BSYNC B0 ;  /* 0x0000000000007941 */ /* 0x000fea0003800000 */
.L_x_7055:
        /* <DEDUP_REMOVED lines=10> */
.L_x_7041:
[----:B------:R-:W-:Y:S05]  /*22290*/  BSYNC B3 ;  /* 0x0000000000037941 */ /* 0x000fea0003800000 */
.L_x_7037:
[----:B------:R-:W-:Y:S02]  /*222a0*/  LOP3.LUT R20, R5, 0x80000000, R20, 0xb8, !PT ;  /* 0x8000000005147812 */ /* 0x000fe400078eb814 */
[----:B-1----:R-:W-:Y:S01]  /*222b0*/  LOP3.LUT R21, R24, 0x80000000, R21, 0xb8, !PT ;  /* 0x8000000018157812 */ /* 0x002fe200078eb815 */
[----:B------:R-:W-:Y:S06]  /*222c0*/  BRA `(.L_x_7024) ;  /* 0x0000001400b47947 */ /* 0x000fec0003800000 */
.L_x_7026:
        /* <DEDUP_REMOVED lines=29> */
.L_x_7063:
[----:B------:R-:W-:Y:S05]  /*224a0*/  BSYNC B4 ;  /* 0x0000000000047941 */ /* 0x000fea0003800000 */
.L_x_7062:
        /* <DEDUP_REMOVED lines=18> */
.L_x_7065:
[----:B------:R-:W-:Y:S02]  /*225d0*/  ISETP.GE.AND P0, PT, R24, RZ, PT ;  /* 0x000000ff1800720c */ /* 0x000fe40003f06270 */
[----:B------:R-:W-:-:S11]  /*225e0*/  MOV R3, 0x3fd774eb ;  /* 0x3fd774eb00037802 */ /* 0x000fd60000000f00 */
[----:B------:R-:W-:-:S04]  /*225f0*/  @P0 FFMA.FTZ R0, R3, 0.93318945169448852539, -R0 ;  /* 0x3f6ee58103000823 */ /* 0x000fc80000010800 */
[----:B------:R-:W-:-:S07]  /*22600*/  @!P0 FFMA.FTZ R0, R3, 0.93318945169448852539, R0 ;  /* 0x3f6ee58103008823 */ /* 0x000fce0000010000 */
.L_x_7066:
[----:B------:R-:W-:Y:S05]  /*22610*/  BSYNC B0 ;  /* 0x0000000000007941 */ /* 0x000fea0003800000 */
.L_x_7064:
        /* <DEDUP_REMOVED lines=13> */
.L_x_7061:
        /* <DEDUP_REMOVED lines=11> */
.L_x_7069:
[----:B------:R-:W-:Y:S05]  /*227a0*/  BSYNC B4 ;  /* 0x0000000000047941 */ /* 0x000fea0003800000 */
.L_x_7068:
        /* <DEDUP_REMOVED lines=18> */
.L_x_7071:
[----:B------:R-:W-:Y:S02]  /*228d0*/  ISETP.GE.AND P0, PT, R24, RZ, PT ;  /* 0x000000ff1800720c */ /* 0x000fe40003f06270 */
[----:B------:R-:W-:-:S11]  /*228e0*/  MOV R3, 0x3fd774eb ;  /* 0x3fd774eb00037802 */ /* 0x000fd60000000f00 */
[----:B------:R-:W-:-:S04]  /*228f0*/  @P0 FFMA.FTZ R0, R3, 0.93318945169448852539, -R0 ;  /* 0x3f6ee58103000823 */ /* 0x000fc80000010800 */
[----:B------:R-:W-:-:S07]  /*22900*/  @!P0 FFMA.FTZ R0, R3, 0.93318945169448852539, R0 ;  /* 0x3f6ee58103008823 */ /* 0x000fce0000010000 */
.L_x_7072:
[----:B------:R-:W-:Y:S05]  /*22910*/  BSYNC B0 ;  /* 0x0000000000007941 */ /* 0x000fea0003800000 */
.L_x_7070:
        /* <DEDUP_REMOVED lines=27> */
.L_x_7060:
        /* <DEDUP_REMOVED lines=32> */
.L_x_7074:
[----:B------:R-:W-:Y:S05]  /*22cd0*/  BSYNC B4 ;  /* 0x0000000000047941 */ /* 0x000fea0003800000 */
.L_x_7073:
        /* <DEDUP_REMOVED lines=18> */
.L_x_7076:
[----:B------:R-:W-:Y:S02]  /*22e00*/  ISETP.GE.AND P0, PT, R24, RZ, PT ;  /* 0x000000ff1800720c */ /* 0x000fe40003f06270 */
[----:B------:R-:W-:-:S11]  /*22e10*/  MOV R3, 0x3fd774eb ;  /* 0x3fd774eb00037802 */ /* 0x000fd60000000f00 */
[----:B------:R-:W-:-:S04]  /*22e20*/  @P0 FFMA.FTZ R0, R3, 0.93318945169448852539, -R0 ;  /* 0x3f6ee58103000823 */ /* 0x000fc80000010800 */
[----:B------:R-:W-:-:S07]  /*22e30*/  @!P0 FFMA.FTZ R0, R3, 0.93318945169448852539, R0 ;  /* 0x3f6ee58103008823 */ /* 0x000fce0000010000 */
.L_x_7077:
[----:B------:R-:W-:Y:S05]  /*22e40*/  BSYNC B0 ;  /* 0x0000000000007941 */ /* 0x000fea0003800000 */
.L_x_7075:
        /* <DEDUP_REMOVED lines=11> */
.L_x_7059:
        /* <DEDUP_REMOVED lines=22> */
.L_x_7081:
[----:B------:R-:W-:Y:S05]  /*23060*/  BSYNC B4 ;  /* 0x0000000000047941 */ /* 0x000fea0003800000 */
.L_x_7080:
        /* <DEDUP_REMOVED lines=24> */
.L_x_7079:
        /* <DEDUP_REMOVED lines=11> */
.L_x_7083:
[----:B------:R-:W-:Y:S05]  /*232a0*/  BSYNC B4 ;  /* 0x0000000000047941 */ /* 0x000fea0003800000 */
.L_x_7082:
        /* <DEDUP_REMOVED lines=38> */
.L_x_7078:
        /* <DEDUP_REMOVED lines=32> */
.L_x_7085:
[----:B------:R-:W-:Y:S05]  /*23710*/  BSYNC B4 ;  /* 0x0000000000047941 */ /* 0x000fea0003800000 */
.L_x_7084:
        /* <DEDUP_REMOVED lines=21> */
.L_x_7067:
[----:B------:R-:W-:Y:S05]  /*23870*/  BSYNC B3 ;  /* 0x0000000000037941 */ /* 0x000fea0003800000 */
.L_x_7058:
[----:B------:R-:W-:Y:S01]  /*23880*/  FADD.FTZ R0, R25, 0.69314718246459960938 ;  /* 0x3f31721819007421 */ /* 0x000fe20000010000 */
[----:B------:R-:W-:-:S04]  /*23890*/  LOP3.LUT R20, R3, 0x80000000, R20, 0xb8, !PT ;  /* 0x8000000003147812 */ /* 0x000fc800078eb814 */
[----:B------:R-:W-:Y:S01]  /*238a0*/  LOP3.LUT R21, R0, 0x80000000, R21, 0xb8, !PT ;  /* 0x8000000000157812 */ /* 0x000fe200078eb815 */
[----:B------:R-:W-:Y:S06]  /*238b0*/  BRA `(.L_x_7024) ;  /* 0x0000000000387947 */ /* 0x000fec0003800000 */
.L_x_7025:
        /* <DEDUP_REMOVED lines=14> */
.L_x_7024:
[----:B------:R-:W-:Y:S05]  /*239a0*/  BSYNC B2 ;  /* 0x0000000000027941 */ /* 0x000fea0003800000 */
.L_x_7023:
        /* <DEDUP_REMOVED lines=115> */
.L_x_7093:
        /* <DEDUP_REMOVED lines=10> */
.L_x_7095:
[----:B------:R-:W-:-:S04]  /*24180*/  FADD.FTZ R6, -R0, R5 ;  /* 0x0000000500067221 */ /* 0x000fc80000010100 */
[----:B------:R-:W-:-:S07]  /*24190*/  FMUL.FTZ R6, R6, 0.5 ;  /* 0x3f00000006067820 */ /* 0x000fce0000410000 */
.L_x_7096:
[----:B------:R-:W-:Y:S05]  /*241a0*/  BSYNC B1 ;  /* 0x0000000000017941 */ /* 0x000fea0003800000 */
.L_x_7094:
        /* <DEDUP_REMOVED lines=11> */
.L_x_7098:
[----:B------:R-:W-:-:S04]  /*24260*/  FADD.FTZ R7, R4, -R7 ;  /* 0x8000000704077221 */ /* 0x000fc80000010000 */
[----:B------:R-:W-:-:S07]  /*24270*/  FMUL.FTZ R7, R7, 0.5 ;  /* 0x3f00000007077820 */ /* 0x000fce0000410000 */
.L_x_7099:
[----:B------:R-:W-:Y:S05]  /*24280*/  BSYNC B1 ;  /* 0x0000000000017941 */ /* 0x000fea0003800000 */
.L_x_7097:
        /* <DEDUP_REMOVED lines=35> */
.L_x_7092:
[----:B------:R0:W1:Y:S02]  /*244c0*/  MUFU.SQRT R26, R25 ;  /* 0x00000019001a7308 */ /* 0x0000640000002000 */
.L_x_7091:
[----:B------:R-:W-:Y:S05]  /*244d0*/  BSYNC B0 ;  /* 0x0000000000007941 */ /* 0x000fea0003800000 */
.L_x_7090:
        /* <DEDUP_REMOVED lines=35> */
.L_x_7103:
        /* <DEDUP_REMOVED lines=17> */
.L_x_7109:
[----:B------:R-:W-:-:S04]  /*24820*/  FADD.FTZ R0, -R0, R5 ;  /* 0x0000000500007221 */ /* 0x000fc80000010100 */
[----:B------:R-:W-:-:S07]  /*24830*/  FMUL.FTZ R0, R0, 0.5 ;  /* 0x3f00000000007820 */ /* 0x000fce0000410000 */
.L_x_7110:
[----:B------:R-:W-:Y:S05]  /*24840*/  BSYNC B4 ;  /* 0x0000000000047941 */ /* 0x000fea0003800000 */
.L_x_7108:
        /* <DEDUP_REMOVED lines=10> */
.L_x_7112:
[----:B------:R-:W-:-:S04]  /*248f0*/  FADD.FTZ R3, -R3, R4 ;  /* 0x0000000403037221 */ /* 0x000fc80000010100 */
[----:B------:R-:W-:-:S07]  /*24900*/  FMUL.FTZ R3, R3, 0.5 ;  /* 0x3f00000003037820 */ /* 0x000fce0000410000 */
.L_x_7113:
[----:B------:R-:W-:Y:S05]  /*24910*/  BSYNC B4 ;  /* 0x0000000000047941 */ /* 0x000fea0003800000 */
.L_x_7111:
[----:B------:R-:W-:Y:S01]  /*24920*/  FADD.FTZ R0, R3, R0 ;  /* 0x0000000003007221 */ /* 0x000fe20000010000 */
[----:B------:R-:W-:-:S04]  /*24930*/  FADD.FTZ R27, R24, R27 ;  /* 0x0000001b181b7221 */ /* 0x000fc80000010000 */
[----:B------:R-:W-:-:S06]  /*24940*/  FMUL.FTZ R27, R27, R0 ;  /* 0x000000001b1b7220 */ /* 0x000fcc0000410000 */
[----:B------:R-:W2:Y:S01]  /*24950*/  MUFU.SQRT R27, R27 ;  /* 0x0000001b001b7308 */ /* 0x000ea20000002000 */
[----:B------:R-:W-:Y:S05]  /*24960*/  BRA `(.L_x_7114) ;  /* 0x0000000000487947 */ /* 0x000fea0003800000 */
.L_x_7107:
        /* <DEDUP_REMOVED lines=12> */
.L_x_7106:
[----:B------:R-:W-:Y:S01]  /*24a30*/  FADD.FTZ R0, R27, 1 ;  /* 0x3f8000001b007421 */ /* 0x000fe20000010000 */
[----:B0-----:R-:W-:Y:S01]  /*24a40*/  MUFU.SQRT R25, R25 ;  /* 0x0000001900197308 */ /* 0x001fe20000002000 */
[----:B------:R-:W-:Y:S02]  /*24a50*/  MOV R24, 0x3f800000 ;  /* 0x3f80000000187802 */ /* 0x000fe40000000f00 */
[----:B------:R-:W-:-:S06]  /*24a60*/  FMUL.FTZ R0, R0, 0.5 ;  /* 0x3f00000000007820 */ /* 0x000fcc0000410000 */
[----:B------:R-:W0:Y:S02]  /*24a70*/  MUFU.SQRT R0, R0 ;  /* 0x0000000000007308 */ /* 0x000e240000002000 */
[----:B0-----:R-:W-:-:S07]  /*24a80*/  FMUL.FTZ R27, R25, R0 ;  /* 0x00000000191b7220 */ /* 0x001fce0000410000 */
.L_x_7114:
[----:B------:R-:W-:Y:S05]  /*24a90*/  BSYNC B1 ;  /* 0x0000000000017941 */ /* 0x000fea0003800000 */
.L_x_7105:
[----:B------:R-:W-:Y:S05]  /*24aa0*/  BRA `(.L_x_7115) ;  /* 0x0000000000087947 */ /* 0x000fea0003800000 */
.L_x_7102:
[----:B------:R-:W-:Y:S01]  /*24ab0*/  FMUL.FTZ R27, R27, 16777216 ;  /* 0x4b8000001b1b7820 */ /* 0x000fe20000410000 */
[----:B------:R-:W-:-:S07]  /*24ac0*/  FMUL.FTZ R24, R24, 16777216 ;  /* 0x4b80000018187820 */ /* 0x000fce0000410000 */
.L_x_7115:
[----:B------:R-:W-:Y:S05]  /*24ad0*/  BSYNC B0 ;  /* 0x0000000000007941 */ /* 0x000fea0003800000 */
.L_x_7101:
        /* <DEDUP_REMOVED lines=16> */
.L_x_7117:
[----:B------:R-:W-:Y:S05]  /*24be0*/  BSYNC B4 ;  /* 0x0000000000047941 */ /* 0x000fea0003800000 */
.L_x_7116:
        /* <DEDUP_REMOVED lines=18> */
.L_x_7119:
[----:B------:R-:W-:Y:S02]  /*24d10*/  ISETP.GE.AND P0, PT, R27, RZ, PT ;  /* 0x000000ff1b00720c */ /* 0x000fe40003f06270 */
[----:B------:R-:W-:-:S11]  /*24d20*/  MOV R3, 0x3fd774eb ;  /* 0x3fd774eb00037802 */ /* 0x000fd60000000f00 */
[----:B------:R-:W-:-:S04]  /*24d30*/  @P0 FFMA.FTZ R0, R3, 0.93318945169448852539, -R0 ;  /* 0x3f6ee58103000823 */ /* 0x000fc80000010800 */
[----:B------:R-:W-:-:S07]  /*24d40*/  @!P0 FFMA.FTZ R0, R3, 0.93318945169448852539, R0 ;  /* 0x3f6ee58103008823 */ /* 0x000fce0000010000 */
.L_x_7120:
[----:B------:R-:W-:Y:S05]  /*24d50*/  BSYNC B0 ;  /* 0x0000000000007941 */ /* 0x000fea0003800000 */
.L_x_7118:
        /* <DEDUP_REMOVED lines=10> */
.L_x_7104:
[----:B------:R-:W-:Y:S05]  /*24e00*/  BSYNC B3 ;  /* 0x0000000000037941 */ /* 0x000fea0003800000 */
.L_x_7100:
[----:B------:R-:W-:Y:S02]  /*24e10*/  LOP3.LUT R22, R5, 0x80000000, R22, 0xb8, !PT ;  /* 0x8000000005167812 */ /* 0x000fe400078eb816 */
[----:B-1----:R-:W-:Y:S01]  /*24e20*/  LOP3.LUT R23, R26, 0x80000000, R23, 0xb8, !PT ;  /* 0x800000001a177812 */ /* 0x002fe200078eb817 */
[----:B------:R-:W-:Y:S06]  /*24e30*/  BRA `(.L_x_7087) ;  /* 0x0000001400b47947 */ /* 0x000fec0003800000 */
.L_x_7089:
        /* <DEDUP_REMOVED lines=29> */
.L_x_7126:
[----:B------:R-:W-:Y:S05]  /*25010*/  BSYNC B4 ;  /* 0x0000000000047941 */ /* 0x000fea0003800000 */
.L_x_7125:
        /* <DEDUP_REMOVED lines=18> */
.L_x_7128:
[----:B------:R-:W-:Y:S02]  /*25140*/  ISETP.GE.AND P0, PT, R26, RZ, PT ;  /* 0x000000ff1a00720c */ /* 0x000fe40003f06270 */
[----:B------:R-:W-:-:S11]  /*25150*/  MOV R3, 0x3fd774eb ;  /* 0x3fd774eb00037802 */ /* 0x000fd60000000f00 */
[----:B------:R-:W-:-:S04]  /*25160*/  @P0 FFMA.FTZ R0, R3, 0.93318945169448852539, -R0 ;  /* 0x3f6ee58103000823 */ /* 0x000fc80000010800 */
[----:B------:R-:W-:-:S07]  /*25170*/  @!P0 FFMA.FTZ R0, R3, 0.93318945169448852539, R0 ;  /* 0x3f6ee58103008823 */ /* 0x000fce0000010000 */
.L_x_7129:
[----:B------:R-:W-:Y:S05]  /*25180*/  BSYNC B0 ;  /* 0x0000000000007941 */ /* 0x000fea0003800000 */
.L_x_7127:
        /* <DEDUP_REMOVED lines=13> */
.L_x_7124:
        /* <DEDUP_REMOVED lines=11> */
.L_x_7132:
[----:B------:R-:W-:Y:S05]  /*25310*/  BSYNC B4 ;  /* 0x0000000000047941 */ /* 0x000fea0003800000 */
.L_x_7131:
        /* <DEDUP_REMOVED lines=18> */
.L_x_7134:
[----:B------:R-:W-:Y:S02]  /*25440*/  ISETP.GE.AND P0, PT, R26, RZ, PT ;  /* 0x000000ff1a00720c */ /* 0x000fe40003f06270 */
[----:B------:R-:W-:-:S11]  /*25450*/  MOV R3, 0x3fd774eb ;  /* 0x3fd774eb00037802 */ /* 0x000fd60000000f00 */
[----:B------:R-:W-:-:S04]  /*25460*/  @P0 FFMA.FTZ R0, R3, 0.93318945169448852539, -R0 ;  /* 0x3f6ee58103000823 */ /* 0x000fc80000010800 */
[----:B------:R-:W-:-:S07]  /*25470*/  @!P0 FFMA.FTZ R0, R3, 0.93318945169448852539, R0 ;  /* 0x3f6ee58103008823 */ /* 0x000fce0000010000 */
.L_x_7135:
[----:B------:R-:W-:Y:S05]  /*25480*/  BSYNC B0 ;  /* 0x0000000000007941 */ /* 0x000fea0003800000 */
.L_x_7133:
        /* <DEDUP_REMOVED lines=27> */
.L_x_7123:
        /* <DEDUP_REMOVED lines=32> */
.L_x_7137:
[----:B------:R-:W-:Y:S05]  /*25840*/  BSYNC B4 ;  /* 0x0000000000047941 */ /* 0x000fea0003800000 */
.L_x_7136:
        /* <DEDUP_REMOVED lines=18> */
.L_x_7139:
[----:B------:R-:W-:Y:S02]  /*25970*/  ISETP.GE.AND P0, PT, R26, RZ, PT ;  /* 0x000000ff1a00720c */ /* 0x000fe40003f06270 */
[----:B------:R-:W-:-:S11]  /*25980*/  MOV R3, 0x3fd774eb ;  /* 0x3fd774eb00037802 */ /* 0x000fd60000000f00 */
[----:B------:R-:W-:-:S04]  /*25990*/  @P0 FFMA.FTZ R0, R3, 0.93318945169448852539, -R0 ;  /* 0x3f6ee58103000823 */ /* 0x000fc80000010800 */
[----:B------:R-:W-:-:S07]  /*259a0*/  @!P0 FFMA.FTZ R0, R3, 0.93318945169448852539, R0 ;  /* 0x3f6ee58103008823 */ /* 0x000fce0000010000 */
.L_x_7140:
[----:B------:R-:W-:Y:S05]  /*259b0*/  BSYNC B0 ;  /* 0x0000000000007941 */ /* 0x000fea0003800000 */
.L_x_7138:
        /* <DEDUP_REMOVED lines=11> */
.L_x_7122:
        /* <DEDUP_REMOVED lines=22> */
.L_x_7144:
[----:B------:R-:W-:Y:S05]  /*25bd0*/  BSYNC B4 ;  /* 0x0000000000047941 */ /* 0x000fea0003800000 */
.L_x_7143:
        /* <DEDUP_REMOVED lines=24> */
.L_x_7142:
        /* <DEDUP_REMOVED lines=11> */
.L_x_7146:
[----:B------:R-:W-:Y:S05]  /*25e10*/  BSYNC B4 ;  /* 0x0000000000047941 */ /* 0x000fea0003800000 */
.L_x_7145:
        /* <DEDUP_REMOVED lines=38> */
.L_x_7141:
        /* <DEDUP_REMOVED lines=32> */
.L_x_7148:
[----:B------:R-:W-:Y:S05]  /*26280*/  BSYNC B4 ;  /* 0x0000000000047941 */ /* 0x000fea0003800000 */
.L_x_7147:
        /* <DEDUP_REMOVED lines=21> */
.L_x_7130:
[----:B------:R-:W-:Y:S05]  /*263e0*/  BSYNC B3 ;  /* 0x0000000000037941 */ /* 0x000fea0003800000 */
.L_x_7121:
[----:B------:R-:W-:Y:S01]  /*263f0*/  FADD.FTZ R0, R27, 0.69314718246459960938 ;  /* 0x3f3172181b007421 */ /* 0x000fe20000010000 */
[----:B------:R-:W-:-:S04]  /*26400*/  LOP3.LUT R22, R3, 0x80000000, R22, 0xb8, !PT ;  /* 0x8000000003167812 */ /* 0x000fc800078eb816 */
[----:B------:R-:W-:Y:S01]  /*26410*/  LOP3.LUT R23, R0, 0x80000000, R23, 0xb8, !PT ;  /* 0x8000000000177812 */ /* 0x000fe200078eb817 */
[----:B------:R-:W-:Y:S06]  /*26420*/  BRA `(.L_x_7087) ;  /* 0x0000000000387947 */ /* 0x000fec0003800000 */
.L_x_7088:
        /* <DEDUP_REMOVED lines=14> */
.L_x_7087:
[----:B------:R-:W-:Y:S05]  /*26510*/  BSYNC B2 ;  /* 0x0000000000027941 */ /* 0x000fea0003800000 */
.L_x_7086:
        /* <DEDUP_REMOVED lines=115> */
.L_x_7156:
        /* <DEDUP_REMOVED lines=10> */
.L_x_7158:
[----:B------:R-:W-:-:S04]  /*26cf0*/  FADD.FTZ R6, -R0, R5 ;  /* 0x0000000500067221 */ /* 0x000fc80000010100 */
[----:B------:R-:W-:-:S07]  /*26d00*/  FMUL.FTZ R6, R6, 0.5 ;  /* 0x3f00000006067820 */ /* 0x000fce0000410000 */
.L_x_7159:
[----:B------:R-:W-:Y:S05]  /*26d10*/  BSYNC B1 ;  /* 0x0000000000017941 */ /* 0x000fea0003800000 */
.L_x_7157:
        /* <DEDUP_REMOVED lines=11> */
.L_x_7161:
[----:B------:R-:W-:-:S04]  /*26dd0*/  FADD.FTZ R7, R4, -R7 ;  /* 0x8000000704077221 */ /* 0x000fc80000010000 */
[----:B------:R-:W-:-:S07]  /*26de0*/  FMUL.FTZ R7, R7, 0.5 ;  /* 0x3f00000007077820 */ /* 0x000fce0000410000 */
.L_x_7162:
[----:B------:R-:W-:Y:S05]  /*26df0*/  BSYNC B1 ;  /* 0x0000000000017941 */ /* 0x000fea0003800000 */
.L_x_7160:
        /* <DEDUP_REMOVED lines=35> */
.L_x_7155:
[----:B------:R0:W1:Y:S02]  /*27030*/  MUFU.SQRT R28, R27 ;  /* 0x0000001b001c7308 */ /* 0x0000640000002000 */
.L_x_7154:
[----:B------:R-:W-:Y:S05]  /*27040*/  BSYNC B0 ;  /* 0x0000000000007941 */ /* 0x000fea0003800000 */
.L_x_7153:
        /* <DEDUP_REMOVED lines=35> */
.L_x_7166:
        /* <DEDUP_REMOVED lines=17> */
.L_x_7172:
[----:B------:R-:W-:-:S04]  /*27390*/  FADD.FTZ R0, -R0, R5 ;  /* 0x0000000500007221 */ /* 0x000fc80000010100 */
[----:B------:R-:W-:-:S07]  /*273a0*/  FMUL.FTZ R0, R0, 0.5 ;  /* 0x3f00000000007820 */ /* 0x000fce0000410000 */
.L_x_7173:
[----:B------:R-:W-:Y:S05]  /*273b0*/  BSYNC B4 ;  /* 0x0000000000047941 */ /* 0x000fea0003800000 */
.L_x_7171:
        /* <DEDUP_REMOVED lines=10> */
.L_x_7175:
[----:B------:R-:W-:-:S04]  /*27460*/  FADD.FTZ R3, -R3, R4 ;  /* 0x0000000403037221 */ /* 0x000fc80000010100 */
[----:B------:R-:W-:-:S07]  /*27470*/  FMUL.FTZ R3, R3, 0.5 ;  /* 0x3f00000003037820 */ /* 0x000fce0000410000 */
.L_x_7176:
[----:B------:R-:W-:Y:S05]  /*27480*/  BSYNC B4 ;  /* 0x0000000000047941 */ /* 0x000fea0003800000 */
.L_x_7174:
[----:B------:R-:W-:Y:S01]  /*27490*/  FADD.FTZ R0, R3, R0 ;  /* 0x0000000003007221 */ /* 0x000fe20000010000 */
[----:B------:R-:W-:-:S04]  /*274a0*/  FADD.FTZ R29, R26, R29 ;  /* 0x0000001d1a1d7221 */ /* 0x000fc80000010000 */
[----:B------:R-:W-:-:S06]  /*274b0*/  FMUL.FTZ R29, R29, R0 ;  /* 0x000000001d1d7220 */ /* 0x000fcc0000410000 */
[----:B------:R-:W2:Y:S01]  /*274c0*/  MUFU.SQRT R29, R29 ;  /* 0x0000001d001d7308 */ /* 0x000ea20000002000 */
[----:B------:R-:W-:Y:S05]  /*274d0*/  BRA `(.L_x_7177) ;  /* 0x0000000000487947 */ /* 0x000fea0003800000 */
.L_x_7170:
        /* <DEDUP_REMOVED lines=12> */
.L_x_7169:
[----:B------:R-:W-:Y:S01]  /*275a0*/  FADD.FTZ R0, R29, 1 ;  /* 0x3f8000001d007421 */ /* 0x000fe20000010000 */
[----:B0-----:R-:W-:Y:S01]  /*275b0*/  MUFU.SQRT R27, R27 ;  /* 0x0000001b001b7308 */ /* 0x001fe20000002000 */
[----:B------:R-:W-:Y:S02]  /*275c0*/  MOV R26, 0x3f800000 ;  /* 0x3f800000001a7802 */ /* 0x000fe40000000f00 */
[----:B------:R-:W-:-:S06]  /*275d0*/  FMUL.FTZ R0, R0, 0.5 ;  /* 0x3f00000000007820 */ /* 0x000fcc0000410000 */
[----:B------:R-:W0:Y:S02]  /*275e0*/  MUFU.SQRT R0, R0 ;  /* 0x0000000000007308 */ /* 0x000e240000002000 */
[----:B0-----:R-:W-:-:S07]  /*275f0*/  FMUL.FTZ R29, R27, R0 ;  /* 0x000000001b1d7220 */ /* 0x001fce0000410000 */
.L_x_7177:
[----:B------:R-:W-:Y:S05]  /*27600*/  BSYNC B1 ;  /* 0x0000000000017941 */ /* 0x000fea0003800000 */
.L_x_7168:
[----:B------:R-:W-:Y:S05]  /*27610*/  BRA `(.L_x_7178) ;  /* 0x0000000000087947 */ /* 0x000fea0003800000 */
.L_x_7165:
[----:B------:R-:W-:Y:S01]  /*27620*/  FMUL.FTZ R29, R29, 16777216 ;  /* 0x4b8000001d1d7820 */ /* 0x000fe20000410000 */
[----:B------:R-:W-:-:S07]  /*27630*/  FMUL.FTZ R26, R26, 16777216 ;  /* 0x4b8000001a1a7820 */ /* 0x000fce0000410000 */
.L_x_7178:
[----:B------:R-:W-:Y:S05]  /*27640*/  BSYNC B0 ;  /* 0x0000000000007941 */ /* 0x000fea0003800000 */
.L_x_7164:
        /* <DEDUP_REMOVED lines=16> */
.L_x_7180:
[----:B------:R-:W-:Y:S05]  /*27750*/  BSYNC B4 ;  /* 0x0000000000047941 */ /* 0x000fea0003800000 */
.L_x_7179:
        /* <DEDUP_REMOVED lines=18> */
.L_x_7182:
[----:B------:R-:W-:Y:S02]  /*27880*/  ISETP.GE.AND P0, PT, R29, RZ, PT ;  /* 0x000000ff1d00720c */ /* 0x000fe40003f06270 */
[----:B------:R-:W-:-:S11]  /*27890*/  MOV R3, 0x3fd774eb ;  /* 0x3fd774eb00037802 */ /* 0x000fd60000000f00 */
[----:B------:R-:W-:-:S04]  /*278a0*/  @P0 FFMA.FTZ R0, R3, 0.93318945169448852539, -R0 ;  /* 0x3f6ee58103000823 */ /* 0x000fc80000010800 */
[----:B------:R-:W-:-:S07]  /*278b0*/  @!P0 FFMA.FTZ R0, R3, 0.93318945169448852539, R0 ;  /* 0x3f6ee58103008823 */ /* 0x000fce0000010000 */
.L_x_7183:
[----:B------:R-:W-:Y:S05]  /*278c0*/  BSYNC B0 ;  /* 0x0000000000007941 */ /* 0x000fea0003800000 */
.L_x_7181:
        /* <DEDUP_REMOVED lines=10> */
.L_x_7167:
[----:B------:R-:W-:Y:S05]  /*27970*/  BSYNC B3 ;  /* 0x0000000000037941 */ /* 0x000fea0003800000 */
.L_x_7163:
[----:B------:R-:W-:Y:S02]  /*27980*/  LOP3.LUT R24, R5, 0x80000000, R24, 0xb8, !PT ;  /* 0x8000000005187812 */ /* 0x000fe400078eb818 */
[----:B-1----:R-:W-:Y:S01]  /*27990*/  LOP3.LUT R25, R28, 0x80000000, R25, 0xb8, !PT ;  /* 0x800000001c197812 */ /* 0x002fe200078eb819 */
[----:B------:R-:W-:Y:S06]  /*279a0*/  BRA `(.L_x_7150) ;  /* 0x0000001400b47947 */ /* 0x000fec0003800000 */
.L_x_7152:
        /* <DEDUP_REMOVED lines=29> */
.L_x_7189:
[----:B------:R-:W-:Y:S05]  /*27b80*/  BSYNC B4 ;  /* 0x0000000000047941 */ /* 0x000fea0003800000 */
.L_x_7188:
        /* <DEDUP_REMOVED lines=18> */
.L_x_7191:
[----:B------:R-:W-:Y:S02]  /*27cb0*/  ISETP.GE.AND P0, PT, R28, RZ, PT ;  /* 0x000000ff1c00720c */ /* 0x000fe40003f06270 */
[----:B------:R-:W-:-:S11]  /*27cc0*/  MOV R3, 0x3fd774eb ;  /* 0x3fd774eb00037802 */ /* 0x000fd60000000f00 */
[----:B------:R-:W-:-:S04]  /*27cd0*/  @P0 FFMA.FTZ R0, R3, 0.93318945169448852539, -R0 ;  /* 0x3f6ee58103000823 */ /* 0x000fc80000010800 */
[----:B------:R-:W-:-:S07]  /*27ce0*/  @!P0 FFMA.FTZ R0, R3, 0.93318945169448852539, R0 ;  /* 0x3f6ee58103008823 */ /* 0x000fce0000010000 */
.L_x_7192:
[----:B------:R-:W-:Y:S05]  /*27cf0*/  BSYNC B0 ;  /* 0x0000000000007941 */ /* 0x000fea0003800000 */
.L_x_7190:
        /* <DEDUP_REMOVED lines=13> */
.L_x_7187:
        /* <DEDUP_REMOVED lines=11> */
.L_x_7195:
[----:B------:R-:W-:Y:S05]  /*27e80*/  BSYNC B4 ;  /* 0x0000000000047941 */ /* 0x000fea0003800000 */
.L_x_7194:
        /* <DEDUP_REMOVED lines=18> */
.L_x_7197:
[----:B------:R-:W-:Y:S02]  /*27fb0*/  ISETP.GE.AND P0, PT, R28, RZ, PT ;  /* 0x000000ff1c00720c */ /* 0x000fe40003f06270 */
[----:B------:R-:W-:-:S11]  /*27fc0*/  MOV R3, 0x3fd774eb ;  /* 0x3fd774eb00037802 */ /* 0x000fd60000000f00 */
[----:B------:R-:W-:-:S04]  /*27fd0*/  @P0 FFMA.FTZ R0, R3, 0.93318945169448852539, -R0 ;  /* 0x3f6ee58103000823 */ /* 0x000fc80000010800 */
[----:B------:R-:W-:-:S07]  /*27fe0*/  @!P0 FFMA.FTZ R0, R3, 0.93318945169448852539, R0 ;  /* 0x3f6ee58103008823 */ /* 0x000fce0000010000 */
.L_x_7198:
[----:B------:R-:W-:Y:S05]  /*27ff0*/  BSYNC B0 ;  /* 0x0000000000007941 */ /* 0x000fea0003800000 */
.L_x_7196:
        /* <DEDUP_REMOVED lines=27> */
.L_x_7186:
        /* <DEDUP_REMOVED lines=32> */
.L_x_7200:
[----:B------:R-:W-:Y:S05]  /*283b0*/  BSYNC B4 ;  /* 0x0000000000047941 */ /* 0x000fea0003800000 */
.L_x_7199:
        /* <DEDUP_REMOVED lines=18> */
.L_x_7202:
[----:B------:R-:W-:Y:S02]  /*284e0*/  ISETP.GE.AND P0, PT, R28, RZ, PT ;  /* 0x000000ff1c00720c */ /* 0x000fe40003f06270 */
[----:B------:R-:W-:-:S11]  /*284f0*/  MOV R3, 0x3fd774eb ;  /* 0x3fd774eb00037802 */ /* 0x000fd60000000f00 */
[----:B------:R-:W-:-:S04]  /*28500*/  @P0 FFMA.FTZ R0, R3, 0.93318945169448852539, -R0 ;  /* 0x3f6ee58103000823 */ /* 0x000fc80000010800 */
[----:B------:R-:W-:-:S07]  /*28510*/  @!P0 FFMA.FTZ R0, R3, 0.93318945169448852539, R0 ;  /* 0x3f6ee58103008823 */ /* 0x000fce0000010000 */
.L_x_7203:
[----:B------:R-:W-:Y:S05]  /*28520*/  BSYNC B0 ;  /* 0x0000000000007941 */ /* 0x000fea0003800000 */
.L_x_7201:
        /* <DEDUP_REMOVED lines=11> */
.L_x_7185:
        /* <DEDUP_REMOVED lines=22> */
.L_x_7207:
[----:B------:R-:W-:Y:S05]  /*28740*/  BSYNC B4 ;  /* 0x0000000000047941 */ /* 0x000fea0003800000 */
.L_x_7206:
        /* <DEDUP_REMOVED lines=24> */
.L_x_7205:
        /* <DEDUP_REMOVED lines=11> */
.L_x_7209:
[----:B------:R-:W-:Y:S05]  /*28980*/  BSYNC B4 ;  /* 0x0000000000047941 */ /* 0x000fea0003800000 */
.L_x_7208:
        /* <DEDUP_REMOVED lines=38> */
.L_x_7204:
        /* <DEDUP_REMOVED lines=32> */
.L_x_7211:
[----:B------:R-:W-:Y:S05]  /*28df0*/  BSYNC B4 ;  /* 0x0000000000047941 */ /* 0x000fea0003800000 */
.L_x_7210:
        /* <DEDUP_REMOVED lines=21> */
.L_x_7193:
[----:B------:R-:W-:Y:S05]  /*28f50*/  BSYNC B3 ;  /* 0x0000000000037941 */ /* 0x000fea0003800000 */
.L_x_7184:
[----:B------:R-:W-:Y:S01]  /*28f60*/  FADD.FTZ R0, R29, 0.69314718246459960938 ;  /* 0x3f3172181d007421 */ /* 0x000fe20000010000 */
[----:B------:R-:W-:-:S04]  /*28f70*/  LOP3.LUT R24, R3, 0x80000000, R24, 0xb8, !PT ;  /* 0x8000000003187812 */ /* 0x000fc800078eb818 */
[----:B------:R-:W-:Y:S01]  /*28f80*/  LOP3.LUT R25, R0, 0x80000000, R25, 0xb8, !PT ;  /* 0x8000000000197812 */ /* 0x000fe200078eb819 */
[----:B------:R-:W-:Y:S06]  /*28f90*/  BRA `(.L_x_7150) ;  /* 0x0000000000387947 */ /* 0x000fec0003800000 */
.L_x_7151:
        /* <DEDUP_REMOVED lines=14> */
.L_x_7150:
[----:B------:R-:W-:Y:S05]  /*29080*/  BSYNC B2 ;  /* 0x0000000000027941 */ /* 0x000fea0003800000 */
.L_x_7149:
        /* <DEDUP_REMOVED lines=115> */
.L_x_7219:
        /* <DEDUP_REMOVED lines=10> */
.L_x_7221:
[----:B------:R-:W-:-:S04]  /*29860*/  FADD.FTZ R5, -R0, R7 ;  /* 0x0000000700057221 */ /* 0x000fc80000010100 */
[----:B------:R-:W-:-:S07]  /*29870*/  FMUL.FTZ R5, R5, 0.5 ;  /* 0x3f00000005057820 */ /* 0x000fce0000410000 */
.L_x_7222:
[----:B------:R-:W-:Y:S05]  /*29880*/  BSYNC B1 ;  /* 0x0000000000017941 */ /* 0x000fea0003800000 */
.L_x_7220:
        /* <DEDUP_REMOVED lines=11> */
.L_x_7224:
[----:B------:R-:W-:-:S04]  /*29940*/  FADD.FTZ R6, R4, -R17 ;  /* 0x8000001104067221 */ /* 0x000fc80000010000 */
[----:B------:R-:W-:-:S07]  /*29950*/  FMUL.FTZ R6, R6, 0.5 ;  /* 0x3f00000006067820 */ /* 0x000fce0000410000 */
.L_x_7225:
[----:B------:R-:W-:Y:S05]  /*29960*/  BSYNC B1 ;  /* 0x0000000000017941 */ /* 0x000fea0003800000 */
.L_x_7223:
        /* <DEDUP_REMOVED lines=35> */
.L_x_7218:
[----:B------:R0:W1:Y:S02]  /*29ba0*/  MUFU.SQRT R32, R31 ;  /* 0x0000001f00207308 */ /* 0x0000640000002000 */
.L_x_7217:
[----:B------:R-:W-:Y:S05]  /*29bb0*/  BSYNC B0 ;  /* 0x0000000000007941 */ /* 0x000fea0003800000 */
.L_x_7216:
        /* <DEDUP_REMOVED lines=35> */
.L_x_7229:
        /* <DEDUP_REMOVED lines=17> */
.L_x_7235:
[----:B------:R-:W-:-:S04]  /*29f00*/  FADD.FTZ R0, -R0, R7 ;  /* 0x0000000700007221 */ /* 0x000fc80000010100 */
[----:B------:R-:W-:-:S07]  /*29f10*/  FMUL.FTZ R0, R0, 0.5 ;  /* 0x3f00000000007820 */ /* 0x000fce0000410000 */
.L_x_7236:
[----:B------:R-:W-:Y:S05]  /*29f20*/  BSYNC B4 ;  /* 0x0000000000047941 */ /* 0x000fea0003800000 */
.L_x_7234:
        /* <DEDUP_REMOVED lines=10> */
.L_x_7238:
[----:B------:R-:W-:-:S04]  /*29fd0*/  FADD.FTZ R3, -R3, R4 ;  /* 0x0000000403037221 */ /* 0x000fc80000010100 */
[----:B------:R-:W-:-:S07]  /*29fe0*/  FMUL.FTZ R3, R3, 0.5 ;  /* 0x3f00000003037820 */ /* 0x000fce0000410000 */
.L_x_7239:
[----:B------:R-:W-:Y:S05]  /*29ff0*/  BSYNC B4 ;  /* 0x0000000000047941 */ /* 0x000fea0003800000 */
.L_x_7237:
[----:B------:R-:W-:Y:S01]  /*2a000*/  FADD.FTZ R0, R3, R0 ;  /* 0x0000000003007221 */ /* 0x000fe20000010000 */
[----:B------:R-:W-:-:S04]  /*2a010*/  FADD.FTZ R29, R28, R29 ;  /* 0x0000001d1c1d7221 */ /* 0x000fc80000010000 */
[----:B------:R-:W-:-:S06]  /*2a020*/  FMUL.FTZ R29, R29, R0 ;  /* 0x000000001d1d7220 */ /* 0x000fcc0000410000 */
[----:B------:R-:W2:Y:S01]  /*2a030*/  MUFU.SQRT R29, R29 ;  /* 0x0000001d001d7308 */ /* 0x000ea20000002000 */
[----:B------:R-:W-:Y:S05]  /*2a040*/  BRA `(.L_x_7240) ;  /* 0x0000000000487947 */ /* 0x000fea0003800000 */
.L_x_7233:
        /* <DEDUP_REMOVED lines=12> */
.L_x_7232:
[----:B------:R-:W-:Y:S01]  /*2a110*/  FADD.FTZ R0, R29, 1 ;  /* 0x3f8000001d007421 */ /* 0x000fe20000010000 */
[----:B0-----:R-:W-:Y:S01]  /*2a120*/  MUFU.SQRT R31, R31 ;  /* 0x0000001f001f7308 */ /* 0x001fe20000002000 */
[----:B------:R-:W-:Y:S02]  /*2a130*/  MOV R28, 0x3f800000 ;  /* 0x3f800000001c7802 */ /* 0x000fe40000000f00 */
[----:B------:R-:W-:-:S06]  /*2a140*/  FMUL.FTZ R0, R0, 0.5 ;  /* 0x3f00000000007820 */ /* 0x000fcc0000410000 */
[----:B------:R-:W0:Y:S02]  /*2a150*/  MUFU.SQRT R0, R0 ;  /* 0x0000000000007308 */ /* 0x000e240000002000 */
[----:B0-----:R-:W-:-:S07]  /*2a160*/  FMUL.FTZ R29, R31, R0 ;  /* 0x000000001f1d7220 */ /* 0x001fce0000410000 */
.L_x_7240:
[----:B------:R-:W-:Y:S05]  /*2a170*/  BSYNC B1 ;  /* 0x0000000000017941 */ /* 0x000fea0003800000 */
.L_x_7231:
[----:B------:R-:W-:Y:S05]  /*2a180*/  BRA `(.L_x_7241) ;  /* 0x0000000000087947 */ /* 0x000fea0003800000 */
.L_x_7228:
[----:B------:R-:W-:Y:S01]  /*2a190*/  FMUL.FTZ R29, R29, 16777216 ;  /* 0x4b8000001d1d7820 */ /* 0x000fe20000410000 */
[----:B------:R-:W-:-:S07]  /*2a1a0*/  FMUL.FTZ R28, R28, 16777216 ;  /* 0x4b8000001c1c7820 */ /* 0x000fce0000410000 */
.L_x_7241:
[----:B------:R-:W-:Y:S05]  /*2a1b0*/  BSYNC B0 ;  /* 0x0000000000007941 */ /* 0x000fea0003800000 */
.L_x_7227:
        /* <DEDUP_REMOVED lines=16> */
.L_x_7243:
[----:B------:R-:W-:Y:S05]  /*2a2c0*/  BSYNC B4 ;  /* 0x0000000000047941 */ /* 0x000fea0003800000 */
.L_x_7242:
        /* <DEDUP_REMOVED lines=18> */
.L_x_7245:
[----:B------:R-:W-:Y:S02]  /*2a3f0*/  ISETP.GE.AND P0, PT, R29, RZ, PT ;  /* 0x000000ff1d00720c */ /* 0x000fe40003f06270 */
[----:B------:R-:W-:-:S11]  /*2a400*/  MOV R3, 0x3fd774eb ;  /* 0x3fd774eb00037802 */ /* 0x000fd60000000f00 */
[----:B------:R-:W-:-:S04]  /*2a410*/  @P0 FFMA.FTZ R0, R3, 0.93318945169448852539, -R0 ;  /* 0x3f6ee58103000823 */ /* 0x000fc80000010800 */
[----:B------:R-:W-:-:S07]  /*2a420*/  @!P0 FFMA.FTZ R0, R3, 0.93318945169448852539, R0 ;  /* 0x3f6ee58103008823 */ /* 0x000fce0000010000 */
.L_x_7246:
[----:B------:R-:W-:Y:S05]  /*2a430*/  BSYNC B0 ;  /* 0x0000000000007941 */ /* 0x000fea0003800000 */
.L_x_7244:
        /* <DEDUP_REMOVED lines=10> */
.L_x_7230:
[----:B------:R-:W-:Y:S05]  /*2a4e0*/  BSYNC B3 ;  /* 0x0000000000037941 */ /* 0x000fea0003800000 */
.L_x_7226:
[----:B------:R-:W-:Y:S02]  /*2a4f0*/  LOP3.LUT R26, R5, 0x80000000, R26, 0xb8, !PT ;  /* 0x80000000051a7812 */ /* 0x000fe400078eb81a */
[----:B-1----:R-:W-:Y:S01]  /*2a500*/  LOP3.LUT R27, R32, 0x80000000, R27, 0xb8, !PT ;  /* 0x80000000201b7812 */ /* 0x002fe200078eb81b */
[----:B------:R-:W-:Y:S06]  /*2a510*/  BRA `(.L_x_7213) ;  /* 0x0000001400c07947 */ /* 0x000fec0003800000 */
.L_x_7215:
        /* <DEDUP_REMOVED lines=29> */
.L_x_7252:
[----:B------:R-:W-:Y:S05]  /*2a6f0*/  BSYNC B4 ;  /* 0x0000000000047941 */ /* 0x000fea0003800000 */
.L_x_7251:
        /* <DEDUP_REMOVED lines=18> */
.L_x_7254:
[----:B------:R-:W-:Y:S02]  /*2a820*/  ISETP.GE.AND P0, PT, R29, RZ, PT ;  /* 0x000000ff1d00720c */ /* 0x000fe40003f06270 */
[----:B------:R-:W-:-:S11]  /*2a830*/  MOV R3, 0x3fd774eb ;  /* 0x3fd774eb00037802 */ /* 0x000fd60000000f00 */
[----:B------:R-:W-:-:S04]  /*2a840*/  @P0 FFMA.FTZ R0, R3, 0.93318945169448852539, -R0 ;  /* 0x3f6ee58103000823 */ /* 0x000fc80000010800 */
[----:B------:R-:W-:-:S07]  /*2a850*/  @!P0 FFMA.FTZ R0, R3, 0.93318945169448852539, R0 ;  /* 0x3f6ee58103008823 */ /* 0x000fce0000010000 */
.L_x_7255:
[----:B------:R-:W-:Y:S05]  /*2a860*/  BSYNC B0 ;  /* 0x0000000000007941 */ /* 0x000fea0003800000 */
.L_x_7253:
        /* <DEDUP_REMOVED lines=13> */
.L_x_7250:
        /* <DEDUP_REMOVED lines=11> */
.L_x_7258:
[----:B------:R-:W-:Y:S05]  /*2a9f0*/  BSYNC B4 ;  /* 0x0000000000047941 */ /* 0x000fea0003800000 */
.L_x_7257:
        /* <DEDUP_REMOVED lines=18> */
.L_x_7260:
[----:B------:R-:W-:Y:S02]  /*2ab20*/  ISETP.GE.AND P0, PT, R29, RZ, PT ;  /* 0x000000ff1d00720c */ /* 0x000fe40003f06270 */
[----:B------:R-:W-:-:S11]  /*2ab30*/  MOV R3, 0x3fd774eb ;  /* 0x3fd774eb00037802 */ /* 0x000fd60000000f00 */
[----:B------:R-:W-:-:S04]  /*2ab40*/  @P0 FFMA.FTZ R0, R3, 0.93318945169448852539, -R0 ;  /* 0x3f6ee58103000823 */ /* 0x000fc80000010800 */
[----:B------:R-:W-:-:S07]  /*2ab50*/  @!P0 FFMA.FTZ R0, R3, 0.93318945169448852539, R0 ;  /* 0x3f6ee58103008823 */ /* 0x000fce0000010000 */
.L_x_7261:
[----:B------:R-:W-:Y:S05]  /*2ab60*/  BSYNC B0 ;  /* 0x0000000000007941 */ /* 0x000fea0003800000 */
.L_x_7259:
        /* <DEDUP_REMOVED lines=27> */
.L_x_7249:
        /* <DEDUP_REMOVED lines=32> */
.L_x_7263:
[----:B------:R-:W-:Y:S05]  /*2af20*/  BSYNC B4 ;  /* 0x0000000000047941 */ /* 0x000fea0003800000 */
.L_x_7262:
        /* <DEDUP_REMOVED lines=18> */
.L_x_7265:
[----:B------:R-:W-:Y:S02]  /*2b050*/  ISETP.GE.AND P0, PT, R29, RZ, PT ;  /* 0x000000ff1d00720c */ /* 0x000fe40003f06270 */
[----:B------:R-:W-:-:S11]  /*2b060*/  MOV R3, 0x3fd774eb ;  /* 0x3fd774eb00037802 */ /* 0x000fd60000000f00 */
[----:B------:R-:W-:-:S04]  /*2b070*/  @P0 FFMA.FTZ R0, R3, 0.93318945169448852539, -R0 ;  /* 0x3f6ee58103000823 */ /* 0x000fc80000010800 */
[----:B------:R-:W-:-:S07]  /*2b080*/  @!P0 FFMA.FTZ R0, R3, 0.93318945169448852539, R0 ;  /* 0x3f6ee58103008823 */ /* 0x000fce0000010000 */
.L_x_7266:
[----:B------:R-:W-:Y:S05]  /*2b090*/  BSYNC B0 ;  /* 0x0000000000007941 */ /* 0x000fea0003800000 */
.L_x_7264:
        /* <DEDUP_REMOVED lines=11> */
.L_x_7248:
        /* <DEDUP_REMOVED lines=22> */
[----:B------:R-:W-:Y:S05]  /*2b2b0*/  CALL.REL.NOINC `($__internal_6_$__cuda_sm3x_div_rn_ftz_f32_slowpath) ;  /* 0x0000000c00747944 */ /* 0x000fea0003c00000 */
.L_x_7270:
[----:B------:R-:W-:Y:S05]  /*2b2c0*/  BSYNC B4 ;  /* 0x0000000000047941 */ /* 0x000fea0003800000 */
.L_x_7269:
        /* <DEDUP_REMOVED lines=24> */
.L_x_7268:
        /* <DEDUP_REMOVED lines=12> */
.L_x_7272:
[----:B------:R-:W-:Y:S05]  /*2b510*/  BSYNC B4 ;  /* 0x0000000000047941 */ /* 0x000fea0003800000 */
.L_x_7271:
        /* <DEDUP_REMOVED lines=38> */
.L_x_7267:
        /* <DEDUP_REMOVED lines=32> */
[----:B------:R-:W-:Y:S05]  /*2b980*/  CALL.REL.NOINC `($__internal_6_$__cuda_sm3x_div_rn_ftz_f32_slowpath) ;  /* 0x0000000400c07944 */ /* 0x000fea0003c00000 */
.L_x_7274:
[----:B------:R-:W-:Y:S05]  /*2b990*/  BSYNC B4 ;  /* 0x0000000000047941 */ /* 0x000fea0003800000 */
.L_x_7273:
        /* <DEDUP_REMOVED lines=21> */
.L_x_7256:
[----:B------:R-:W-:Y:S05]  /*2baf0*/  BSYNC B3 ;  /* 0x0000000000037941 */ /* 0x000fea0003800000 */
.L_x_7247:
[----:B------:R-:W-:Y:S01]  /*2bb00*/  FADD.FTZ R0, R31, 0.69314718246459960938 ;  /* 0x3f3172181f007421 */ /* 0x000fe20000010000 */
[----:B------:R-:W-:-:S04]  /*2bb10*/  LOP3.LUT R26, R3, 0x80000000, R26, 0xb8, !PT ;  /* 0x80000000031a7812 */ /* 0x000fc800078eb81a */
[----:B------:R-:W-:Y:S01]  /*2bb20*/  LOP3.LUT R27, R0, 0x80000000, R27, 0xb8, !PT ;  /* 0x80000000001b7812 */ /* 0x000fe200078eb81b */
[----:B------:R-:W-:Y:S06]  /*2bb30*/  BRA `(.L_x_7213) ;  /* 0x0000000000387947 */ /* 0x000fec0003800000 */
.L_x_7214:
        /* <DEDUP_REMOVED lines=14> */
.L_x_7213:
[----:B------:R-:W-:Y:S05]  /*2bc20*/  BSYNC B2 ;  /* 0x0000000000027941 */ /* 0x000fea0003800000 */
.L_x_7212:
        /* <DEDUP_REMOVED lines=27> */
.L_x_7277:
        /* <DEDUP_REMOVED lines=8> */
.L_x_7278:
        /* <DEDUP_REMOVED lines=8> */
.L_x_7279:
        /* <DEDUP_REMOVED lines=9> */
.L_x_7280:
[----:B------:R-:W-:Y:S05]  /*2bf70*/  BSYNC B1 ;  /* 0x0000000000017941 */ /* 0x000fea0003800000 */
.L_x_7276:
[----:B------:R-:W-:-:S13]  /*2bf80*/  ISETP.GE.AND P0, PT, R0, R9, PT ;  /* 0x000000090000720c */ /* 0x000fda0003f06270 */
[----:B-123--:R-:W1:Y:S01]  /*2bf90*/  @!P0 LDC.64 R4, c[0x0][0x218] ;  /* 0x00008600ff048b82 */ /* 0x00ee620000000a00 */
[----:B------:R-:W-:Y:S02]  /*2bfa0*/  @!P0 IADD3 R3, R2, R0, RZ ;  /* 0x0000000002038210 */ /* 0x000fe40007ffe0ff */
[----:B0-----:R-:W-:Y:S02]  /*2bfb0*/  @!P0 F2FP.F16.F32.PACK_AB R25, R25, R24 ;  /* 0x000000181919823e */ /* 0x001fe400000000ff */
[----:B------:R-:W-:Y:S01]  /*2bfc0*/  @!P0 IADD3 R0, R0, 0x80, RZ ;  /* 0x0000008000008810 */ /* 0x000fe20007ffe0ff */
[----:B-1----:R-:W-:-:S05]  /*2bfd0*/  @!P0 IMAD.WIDE.U32 R4, R3, 0x4, R4 ;  /* 0x0000000403048825 */ /* 0x002fca00078e0004 */
[----:B------:R3:W-:Y:S02]  /*2bfe0*/  @!P0 STG.E desc[UR4][R4.64], R25 ;  /* 0x0000001904008986 */ /* 0x0007e4000c101904 */
.L_x_7281:
[----:B------:R-:W-:Y:S05]  /*2bff0*/  BSYNC B0 ;  /* 0x0000000000007941 */ /* 0x000fea0003800000 */
.L_x_7275:
        /* <DEDUP_REMOVED lines=9> */
        .weak           $__internal_6_$__cuda_sm3x_div_rn_ftz_f32_slowpath
        .type           $__internal_6_$__cuda_sm3x_div_rn_ftz_f32_slowpath,@function
        .size           $__internal_6_$__cuda_sm3x_div_rn_ftz_f32_slowpath,(.L_x_20802 - $__internal_6_$__cuda_sm3x_div_rn_ftz_f32_slowpath)
$__internal_6_$__cuda_sm3x_div_rn_ftz_f32_slowpath:
        /* <DEDUP_REMOVED lines=32> */
.L_x_7284:
[----:B------:R-:W-:Y:S05]  /*2c290*/  BSYNC B1 ;  /* 0x0000000000017941 */ /* 0x000fea0003800000 */
.L_x_7283:
        /* <DEDUP_REMOVED lines=27> */
.L_x_7290:
[----:B------:R-:W-:-:S07]  /*2c450*/  LEA R0, R3, R0, 0x17 ;  /* 0x0000000003007211 */ /* 0x000fce00078eb8ff */
.L_x_7291:
[----:B------:R-:W-:Y:S05]  /*2c460*/  BSYNC B1 ;  /* 0x0000000000017941 */ /* 0x000fea0003800000 */
.L_x_7289:
[----:B------:R-:W-:Y:S05]  /*2c470*/  BRA `(.L_x_7292) ;  /* 0x0000000000207947 */ /* 0x000fea0003800000 */
.L_x_7288:
[----:B------:R-:W-:-:S04]  /*2c480*/  LOP3.LUT R0, R30, 0x80000000, R17, 0x48, !PT ;  /* 0x800000001e007812 */ /* 0x000fc800078e4811 */
[----:B------:R-:W-:Y:S01]  /*2c490*/  LOP3.LUT R0, R0, 0x7f800000, RZ, 0xfc, !PT ;  /* 0x7f80000000007812 */ /* 0x000fe200078efcff */
[----:B------:R-:W-:Y:S06]  /*2c4a0*/  BRA `(.L_x_7292) ;  /* 0x0000000000147947 */ /* 0x000fec0003800000 */
.L_x_7287:
[----:B------:R-:W-:Y:S01]  /*2c4b0*/  LOP3.LUT R0, R30, 0x80000000, R17, 0x48, !PT ;  /* 0x800000001e007812 */ /* 0x000fe200078e4811 */
[----:B------:R-:W-:Y:S06]  /*2c4c0*/  BRA `(.L_x_7292) ;  /* 0x00000000000c7947 */ /* 0x000fec0003800000 */
.L_x_7286:
[----:B------:R-:W0:Y:S01]  /*2c4d0*/  MUFU.RSQ R0, -QNAN ;  /* 0xffc0000000007908 */ /* 0x000e220000001400 */
[----:B------:R-:W-:Y:S05]  /*2c4e0*/  BRA `(.L_x_7292) ;  /* 0x0000000000047947 */ /* 0x000fea0003800000 */
.L_x_7285:
[----:B------:R-:W-:-:S07]  /*2c4f0*/  FADD.FTZ R0, R17, R30 ;  /* 0x0000001e11007221 */ /* 0x000fce0000010000 */
.L_x_7292:
[----:B------:R-:W-:Y:S05]  /*2c500*/  BSYNC B0 ;  /* 0x0000000000007941 */ /* 0x000fea0003800000 */
.L_x_7282:
[----:B------:R-:W-:-:S06]  /*2c510*/  HFMA2.MMA R5, -RZ, RZ, 0, 0 ;  /* 0x00000000ff057435 */ /* 0x000fcc00000001ff */
[----:B0-----:R-:W-:Y:S05]  /*2c520*/  RET.REL.NODEC R4 `(_ZN2at6native29vectorized_elementwise_kernelILi8EZZZNS0_16asin_kernel_cudaERNS_18TensorIteratorBaseEENKUlvE_clEvENKUlvE1_clEvEUlN3c107complexINS6_4HalfEEEE_St5arrayIPcLm2EEEEviT0_T1_) ;  /* 0xfffffd3804b47950 */ /* 0x001fea0003c3ffff */
.L_x_7293:
        /* <DEDUP_REMOVED lines=13> */
.L_x_20802:


//--------------------- .text._ZN2at6native18elementwise_kernelILi128ELi4EZNS0_15gpu_kernel_implIZZZNS0_16asin_kernel_cudaERNS_18TensorIteratorBaseEENKUlvE_clEvENKUlvE0_clEvEUlN3c107complexIfEEE_EEvS4_RKT_EUliE_EEviT1_ --------------------------
	.section	.text._ZN2at6native18elementwise_kernelILi128ELi4EZNS0_15gpu_kernel_implIZZZNS0_16asin_kernel_cudaERNS_18TensorIteratorBaseEENKUlvE_clEvENKUlvE0_clEvEUlN3c107complexIfEEE_EEvS4_RKT_EUliE_EEviT1_,"ax",@progbits
	.align	128
        .global         _ZN2at6native18elementwise_kernelILi128ELi4EZNS0_15gpu_kernel_implIZZZNS0_16asin_kernel_cudaERNS_18TensorIteratorBaseEENKUlvE_clEvENKUlvE0_clEvEUlN3c107complexIfEEE_EEvS4_RKT_EUliE_EEviT1_
        .type           _ZN2at6native18elementwise_kernelILi128ELi4EZNS0_15gpu_kernel_implIZZZNS0_16asin_kernel_cudaERNS_18TensorIteratorBaseEENKUlvE_clEvENKUlvE0_clEvEUlN3c107complexIfEEE_EEvS4_RKT_EUliE_EEviT1_,@function
        .size           _ZN2at6native18elementwise_kernelILi128ELi4EZNS0_15gpu_kernel_implIZZZNS0_16asin_kernel_cudaERNS_18TensorIteratorBaseEENKUlvE_clEvENKUlvE0_clEvEUlN3c107complexIfEEE_EEvS4_RKT_EUliE_EEviT1_,(.L_x_20803 - _ZN2at6native18elementwise_kernelILi128ELi4EZNS0_15gpu_kernel_implIZZZNS0_16asin_kernel_cudaERNS_18TensorIteratorBaseEENKUlvE_clEvENKUlvE0_clEvEUlN3c107complexIfEEE_EEvS4_RKT_EUliE_EEviT1_)
        .other          _ZN2at6native18elementwise_kernelILi128ELi4EZNS0_15gpu_kernel_implIZZZNS0_16asin_kernel_cudaERNS_18TensorIteratorBaseEENKUlvE_clEvENKUlvE0_clEvEUlN3c107complexIfEEE_EEvS4_RKT_EUliE_EEviT1_,@"STO_CUDA_ENTRY STV_DEFAULT"
_ZN2at6native18elementwise_kernelILi128ELi4EZNS0_15gpu_kernel_implIZZZNS0_16asin_kernel_cudaERNS_18TensorIteratorBaseEENKUlvE_clEvENKUlvE0_clEvEUlN3c107complexIfEEE_EEvS4_RKT_EUliE_EEviT1_:
.text._ZN2at6native18elementwise_kernelILi128ELi4EZNS0_15gpu_kernel_implIZZZNS0_16asin_kernel_cudaERNS_18TensorIteratorBaseEENKUlvE_clEvENKUlvE0_clEvEUlN3c107complexIfEEE_EEvS4_RKT_EUliE_EEviT1_:
        /* <DEDUP_REMOVED lines=312> */
.L_x_7296:
[----:B------:R-:W0:Y:S01]  /*1380*/  LDC.U8 R5, c[0x0][0x422] ;  /* 0x00010880ff057b82 */ /* 0x000e220000000000 */
[----:B------:R-:W-:Y:S01]  /*1390*/  ULDC.64 UR4, c[0x0][0x418] ;  /* 0x0001060000047ab9 */ /* 0x000fe20000000a00 */
[----:B------:R-:W-:Y:S01]  /*13a0*/  BSSY B7, `(.L_x_7297) ;  /* 0x00000f5000077945 */ /* 0x000fe20003800000 */
        /* <DEDUP_REMOVED lines=14> */
[----:B------:R-:W-:Y:S01]  /*1490*/  IMAD.MOV.U32 R5, RZ, RZ, RZ ;  /* 0x000000ffff057224 */ /* 0x000fe200078e00ff */
[----:B--2---:R0:W1:Y:S01]  /*14a0*/  I2F.S16 R4, R2 ;  /* 0x0000000200047306 */ /* 0x0040620000101400 */
[----:B------:R-:W-:Y:S05]  /*14b0*/  BRA `(.L_x_7303) ;  /* 0x0000000c008c7947 */ /* 0x000fea0003800000 */
.L_x_7301:
[----:B------:R-:W2:Y:S01]  /*14c0*/  LDG.E.U8 R2, desc[UR36][R2.64] ;  /* 0x0000002402027981 */ /* 0x000ea2000c1e1100 */
[----:B------:R-:W-:Y:S01]  /*14d0*/  IMAD.MOV.U32 R5, RZ, RZ, RZ ;  /* 0x000000ffff057224 */ /* 0x000fe200078e00ff */
[----:B--2---:R-:W-:Y:S01]  /*14e0*/  I2FP.F32.U32 R4, R2 ;  /* 0x0000000200047245 */ /* 0x004fe20000201000 */
[----:B------:R-:W-:Y:S06]  /*14f0*/  BRA `(.L_x_7303) ;  /* 0x0000000c007c7947 */ /* 0x000fec0003800000 */
.L_x_7300:
[----:B------:R-:W-:-:S13]  /*1500*/  ISETP.NE.AND P0, PT, R4, 0x2, PT ;  /* 0x000000020400780c */ /* 0x000fda0003f05270 */
[----:B------:R-:W-:Y:S05]  /*1510*/  @!P0 BRA `(.L_x_7304) ;  /* 0x0000000000308947 */ /* 0x000fea0003800000 */
[----:B------:R-:W-:-:S13]  /*1520*/  ISETP.NE.AND P0, PT, R4, 0x3, PT ;  /* 0x000000030400780c */ /* 0x000fda0003f05270 */
[----:B------:R-:W-:Y:S05]  /*1530*/  @!P0 BRA `(.L_x_7305) ;  /* 0x0000000000188947 */ /* 0x000fea0003800000 */
[----:B------:R-:W-:-:S13]  /*1540*/  ISETP.NE.AND P0, PT, R4, 0x4, PT ;  /* 0x000000040400780c */ /* 0x000fda0003f05270 */
[----:B------:R-:W-:Y:S05]  /*1550*/  @P0 BRA `(.L_x_7302) ;  /* 0x0000000c00000947 */ /* 0x000fea0003800000 */
[----:B------:R-:W2:Y:S01]  /*1560*/  LDG.E.64 R2, desc[UR36][R2.64] ;  /* 0x0000002402027981 */ /* 0x000ea2000c1e1b00 */
[----:B------:R-:W-:Y:S01]  /*1570*/  MOV R5, RZ ;  /* 0x000000ff00057202 */ /* 0x000fe20000000f00 */
[----:B--2---:R4:W0:Y:S01]  /*1580*/  I2F.S64 R4, R2 ;  /* 0x0000000200047312 */ /* 0x0048220000301400 */
[----:B------:R-:W-:Y:S05]  /*1590*/  BRA `(.L_x_7303) ;  /* 0x0000000c00547947 */ /* 0x000fea0003800000 */
.L_x_7305:
[----:B------:R-:W2:Y:S01]  /*15a0*/  LDG.E R2, desc[UR36][R2.64] ;  /* 0x0000002402027981 */ /* 0x000ea2000c1e1900 */
[----:B------:R-:W-:Y:S01]  /*15b0*/  IMAD.MOV.U32 R5, RZ, RZ, RZ ;  /* 0x000000ffff057224 */ /* 0x000fe200078e00ff */
[----:B--2---:R-:W-:Y:S01]  /*15c0*/  I2FP.F32.S32 R4, R2 ;  /* 0x0000000200047245 */ /* 0x004fe20000201400 */
[----:B------:R-:W-:Y:S06]  /*15d0*/  BRA `(.L_x_7303) ;  /* 0x0000000c00447947 */ /* 0x000fec0003800000 */
.L_x_7304:
[----:B------:R-:W2:Y:S01]  /*15e0*/  LDG.E.U16 R2, desc[UR36][R2.64] ;  /* 0x0000002402027981 */ /* 0x000ea2000c1e1500 */
[----:B------:R-:W-:Y:S01]  /*15f0*/  IMAD.MOV.U32 R5, RZ, RZ, RZ ;  /* 0x000000ffff057224 */ /* 0x000fe200078e00ff */
[----:B--2---:R0:W1:Y:S01]  /*1600*/  I2F.S16 R4, R2 ;  /* 0x0000000200047306 */ /* 0x0040620000101400 */
[----:B------:R-:W-:Y:S05]  /*1610*/  BRA `(.L_x_7303) ;  /* 0x0000000c00347947 */ /* 0x000fea0003800000 */
.L_x_7299:
[----:B------:R-:W-:-:S13]  /*1620*/  ISETP.GT.AND P0, PT, R4, 0x6, PT ;  /* 0x000000060400780c */ /* 0x000fda0003f04270 */
[----:B------:R-:W-:Y:S05]  /*1630*/  @P0 BRA `(.L_x_7306) ;  /* 0x00000000002c0947 */ /* 0x000fea0003800000 */
[----:B------:R-:W-:-:S13]  /*1640*/  ISETP.NE.AND P0, PT, R4, 0x5, PT ;  /* 0x000000050400780c */ /* 0x000fda0003f05270 */
[----:B------:R-:W-:Y:S05]  /*1650*/  @!P0 BRA `(.L_x_7307) ;  /* 0x0000000000148947 */ /* 0x000fea0003800000 */
[----:B------:R-:W-:-:S13]  /*1660*/  ISETP.NE.AND P0, PT, R4, 0x6, PT ;  /* 0x000000060400780c */ /* 0x000fda0003f05270 */
[----:B------:R-:W-:Y:S05]  /*1670*/  @P0 BRA `(.L_x_7302) ;  /* 0x0000000800b80947 */ /* 0x000fea0003800000 */
[----:B------:R2:W5:Y:S01]  /*1680*/  LDG.E R4, desc[UR36][R2.64] ;  /* 0x0000002402047981 */ /* 0x000562000c1e1900 */
[----:B------:R-:W-:Y:S01]  /*1690*/  HFMA2.MMA R5, -RZ, RZ, 0, 0 ;  /* 0x00000000ff057435 */ /* 0x000fe200000001ff */
[----:B------:R-:W-:Y:S10]  /*16a0*/  BRA `(.L_x_7303) ;  /* 0x0000000c00107947 */ /* 0x000ff40003800000 */
.L_x_7307:
[----:B------:R-:W2:Y:S01]  /*16b0*/  LDG.E.U16 R2, desc[UR36][R2.64] ;  /* 0x0000002402027981 */ /* 0x000ea2000c1e1500 */
[----:B------:R-:W-:Y:S02]  /*16c0*/  IMAD.MOV.U32 R5, RZ, RZ, RZ ;  /* 0x000000ffff057224 */ /* 0x000fe400078e00ff */
[----:B--2---:R-:W-:Y:S01]  /*16d0*/  HADD2.F32 R4, -RZ, R2.H0_H0 ;  /* 0x20000002ff047230 */ /* 0x004fe20000004100 */
[----:B------:R-:W-:Y:S06]  /*16e0*/  BRA `(.L_x_7303) ;  /* 0x0000000c00007947 */ /* 0x000fec0003800000 */
.L_x_7306:
[----:B------:R-:W-:-:S13]  /*16f0*/  ISETP.NE.AND P0, PT, R4, 0x7, PT ;  /* 0x000000070400780c */ /* 0x000fda0003f05270 */
[----:B------:R-:W-:Y:S05]  /*1700*/  @!P0 BRA `(.L_x_7308) ;  /* 0x0000000000288947 */ /* 0x000fea0003800000 */
[----:B------:R-:W-:-:S13]  /*1710*/  ISETP.NE.AND P0, PT, R4, 0x8, PT ;  /* 0x000000080400780c */ /* 0x000fda0003f05270 */
[----:B------:R-:W-:Y:S05]  /*1720*/  @!P0 BRA `(.L_x_7309) ;  /* 0x0000000000108947 */ /* 0x000fea0003800000 */
[----:B------:R-:W-:-:S13]  /*1730*/  ISETP.NE.AND P0, PT, R4, 0x9, PT ;  /* 0x000000090400780c */ /* 0x000fda0003f05270 */
[----:B------:R-:W-:Y:S05]  /*1740*/  @P0 BRA `(.L_x_7302) ;  /* 0x0000000800840947 */ /* 0x000fea0003800000 */
[----:B------:R3:W5:Y:S01]  /*1750*/  LDG.E.64 R4, desc[UR36][R2.64] ;  /* 0x0000002402047981 */ /* 0x000762000c1e1b00 */
[----:B------:R-:W-:Y:S05]  /*1760*/  BRA `(.L_x_7303) ;  /* 0x0000000800e07947 */ /* 0x000fea0003800000 */
.L_x_7309:
[----:B------:R-:W2:Y:S02]  /*1770*/  LDG.E R2, desc[UR36][R2.64] ;  /* 0x0000002402027981 */ /* 0x000ea4000c1e1900 */
[--C-:B--2---:R-:W-:Y:S02]  /*1780*/  HADD2.F32 R5, -RZ, R2.reuse.H1_H1 ;  /* 0x30000002ff057230 */ /* 0x104fe40000004100 */
[----:B------:R-:W-:Y:S01]  /*1790*/  HADD2.F32 R4, -RZ, R2.H0_H0 ;  /* 0x20000002ff047230 */ /* 0x000fe20000004100 */
[----:B------:R-:W-:Y:S06]  /*17a0*/  BRA `(.L_x_7303) ;  /* 0x0000000800d07947 */ /* 0x000fec0003800000 */
.L_x_7308:
[----:B------:R-:W2:Y:S01]  /*17b0*/  LDG.E.64 R2, desc[UR36][R2.64] ;  /* 0x0000002402027981 */ /* 0x000ea2000c1e1b00 */
[----:B------:R-:W-:Y:S01]  /*17c0*/  UMOV UR4, 0xf0000000 ;  /* 0xf000000000047882 */ /* 0x000fe20000000000 */
[----:B------:R-:W-:Y:S01]  /*17d0*/  UMOV UR5, 0x380fffff ;  /* 0x380fffff00057882 */ /* 0x000fe20000000000 */
[----:B------:R-:W-:Y:S01]  /*17e0*/  IMAD.MOV.U32 R5, RZ, RZ, RZ ;  /* 0x000000ffff057224 */ /* 0x000fe200078e00ff */
[----:B--2---:R-:W0:Y:S01]  /*17f0*/  F2F.F32.F64 R4, R2 ;  /* 0x0000000200047310 */ /* 0x004e220000301000 */
[----:B------:R-:W-:-:S14]  /*1800*/  DSETP.GEU.AND P0, PT, |R2|, UR4, PT ;  /* 0x0000000402007e2a */ /* 0x000fdc000bf0e200 */
[----:B0-----:R-:W-:Y:S01]  /*1810*/  @!P0 FMUL R4, R4, 1.175494350822287508e-38 ;  /* 0x0080000004048820 */ /* 0x001fe20000400000 */
[----:B------:R-:W-:Y:S06]  /*1820*/  BRA `(.L_x_7303) ;  /* 0x0000000800b07947 */ /* 0x000fec0003800000 */
.L_x_7298:
        /* <DEDUP_REMOVED lines=11> */
[----:B------:R-:W-:Y:S01]  /*18e0*/  FSEL R4, RZ, 1, !P0 ;  /* 0x3f800000ff047808 */ /* 0x000fe20004000000 */
[----:B------:R-:W-:Y:S08]  /*18f0*/  BRA `(.L_x_7303) ;  /* 0x00000008007c7947 */ /* 0x000ff00003800000 */
.L_x_7312:
[----:B------:R-:W2:Y:S01]  /*1900*/  LDG.E.128 R8, desc[UR36][R2.64] ;  /* 0x0000002402087981 */ /* 0x000ea2000c1e1d00 */
[----:B------:R-:W-:Y:S01]  /*1910*/  UMOV UR4, 0xf0000000 ;  /* 0xf000000000047882 */ /* 0x000fe20000000000 */
[----:B------:R-:W-:Y:S01]  /*1920*/  UMOV UR5, 0x380fffff ;  /* 0x380fffff00057882 */ /* 0x000fe20000000000 */
[----:B--2---:R-:W0:Y:S01]  /*1930*/  F2F.F32.F64 R5, R10 ;  /* 0x0000000a00057310 */ /* 0x004e220000301000 */
[----:B------:R-:W-:Y:S02]  /*1940*/  DSETP.GEU.AND P0, PT, |R10|, UR4, PT ;  /* 0x000000040a007e2a */ /* 0x000fe4000bf0e200 */
[----:B------:R-:W-:-:S05]  /*1950*/  DSETP.GEU.AND P1, PT, |R8|, UR4, PT ;  /* 0x0000000408007e2a */ /* 0x000fca000bf2e200 */
[----:B------:R-:W1:Y:S07]  /*1960*/  F2F.F32.F64 R4, R8 ;  /* 0x0000000800047310 */ /* 0x000e6e0000301000 */
[----:B0-----:R-:W-:Y:S02]  /*1970*/  @!P0 FMUL R5, R5, 1.175494350822287508e-38 ;  /* 0x0080000005058820 */ /* 0x001fe40000400000 */
[----:B-1----:R-:W-:Y:S01]  /*1980*/  @!P1 FMUL R4, R4, 1.175494350822287508e-38 ;  /* 0x0080000004049820 */ /* 0x002fe20000400000 */
[----:B------:R-:W-:Y:S06]  /*1990*/  BRA `(.L_x_7303) ;  /* 0x0000000800547947 */ /* 0x000fec0003800000 */
.L_x_7311:
        /* <DEDUP_REMOVED lines=23> */
[----:B------:R-:W-:Y:S01]  /*1b10*/  LOP3.LUT R3, R5, R2, RZ, 0x30, !PT ;  /* 0x0000000205037212 */ /* 0x000fe200078e30ff */
[----:B------:R-:W-:-:S03]  /*1b20*/  HFMA2.MMA R5, -RZ, RZ, 0, 0 ;  /* 0x00000000ff057435 */ /* 0x000fc600000001ff */
[----:B------:R-:W-:Y:S01]  /*1b30*/  LOP3.LUT R4, R3, 0x80000000, R4, 0xf8, !PT ;  /* 0x8000000003047812 */ /* 0x000fe200078ef804 */
[----:B------:R-:W-:Y:S07]  /*1b40*/  BRA `(.L_x_7303) ;  /* 0x0000000400e87947 */ /* 0x000fee0003800000 */
.L_x_7314:
[----:B------:R-:W2:Y:S01]  /*1b50*/  LDG.E.U8 R2, desc[UR36][R2.64] ;  /* 0x0000002402027981 */ /* 0x000ea2000c1e1100 */
[----:B------:R-:W-:Y:S02]  /*1b60*/  IMAD.MOV.U32 R5, RZ, RZ, RZ ;  /* 0x000000ffff057224 */ /* 0x000fe400078e00ff */
[C---:B--2---:R-:W-:Y:S02]  /*1b70*/  IMAD.SHL.U32 R0, R2.reuse, 0x2000000, RZ ;  /* 0x0200000002007824 */ /* 0x044fe400078e00ff */
        /* <DEDUP_REMOVED lines=11> */
.L_x_7313:
[----:B------:R-:W2:Y:S01]  /*1c30*/  LDG.E.U16 R2, desc[UR36][R2.64] ;  /* 0x0000002402027981 */ /* 0x000ea2000c1e1500 */
[----:B------:R-:W-:Y:S01]  /*1c40*/  MOV R5, RZ ;  /* 0x000000ff00057202 */ /* 0x000fe20000000f00 */
[----:B--2---:R-:W-:Y:S01]  /*1c50*/  IMAD.U32 R4, R2, 0x10000, RZ ;  /* 0x0001000002047824 */ /* 0x004fe200078e00ff */
[----:B------:R-:W-:Y:S06]  /*1c60*/  BRA `(.L_x_7303) ;  /* 0x0000000400a07947 */ /* 0x000fec0003800000 */
.L_x_7310:
        /* <DEDUP_REMOVED lines=9> */
[----:B------:R-:W-:Y:S01]  /*1d00*/  IMAD.MOV.U32 R5, RZ, RZ, RZ ;  /* 0x000000ffff057224 */ /* 0x000fe200078e00ff */
[----:B--2---:R-:W-:Y:S01]  /*1d10*/  I2FP.F32.U32 R4, R2 ;  /* 0x0000000200047245 */ /* 0x004fe20000201000 */
[----:B------:R-:W-:Y:S06]  /*1d20*/  BRA `(.L_x_7303) ;  /* 0x0000000400707947 */ /* 0x000fec0003800000 */
.L_x_7317:
[----:B------:R-:W2:Y:S01]  /*1d30*/  LDG.E.U8 R2, desc[UR36][R2.64] ;  /* 0x0000002402027981 */ /* 0x000ea2000c1e1100 */
[----:B------:R-:W-:Y:S02]  /*1d40*/  CS2R R4, SRZ ;  /* 0x0000000000047805 */ /* 0x000fe4000001ff00 */
        /* <DEDUP_REMOVED lines=18> */
.L_x_7319:
[----:B------:R-:W-:Y:S05]  /*1e70*/  BSYNC B0 ;  /* 0x0000000000007941 */ /* 0x000fea0003800000 */
.L_x_7318:
[----:B------:R-:W-:Y:S02]  /*1e80*/  LEA R3, R0, 0x3b800000, 0x17 ;  /* 0x3b80000000037811 */ /* 0x000fe400078eb8ff */
[----:B------:R-:W-:-:S04]  /*1e90*/  SHF.L.U32 R2, R2, 0x14, RZ ;  /* 0x0000001402027819 */ /* 0x000fc800000006ff */
[----:B------:R-:W-:Y:S01]  /*1ea0*/  LOP3.LUT R4, R3, R2, R4, 0xfe, !PT ;  /* 0x0000000203047212 */ /* 0x000fe200078efe04 */
[----:B------:R-:W-:Y:S06]  /*1eb0*/  BRA `(.L_x_7303) ;  /* 0x00000004000c7947 */ /* 0x000fec0003800000 */
.L_x_7316:
[----:B------:R-:W2:Y:S01]  /*1ec0*/  LDG.E.U8 R2, desc[UR36][R2.64] ;  /* 0x0000002402027981 */ /* 0x000ea2000c1e1100 */
[----:B------:R-:W-:Y:S02]  /*1ed0*/  CS2R R4, SRZ ;  /* 0x0000000000047805 */ /* 0x000fe4000001ff00 */
        /* <DEDUP_REMOVED lines=18> */
.L_x_7321:
[----:B------:R-:W-:Y:S05]  /*2000*/  BSYNC B0 ;  /* 0x0000000000007941 */ /* 0x000fea0003800000 */
.L_x_7320:
[----:B------:R-:W-:Y:S01]  /*2010*/  IMAD.SHL.U32 R2, R2, 0x200000, RZ ;  /* 0x0020000002027824 */ /* 0x000fe200078e00ff */
[----:B------:R-:W-:-:S04]  /*2020*/  LEA R3, R0, 0x37800000, 0x17 ;  /* 0x3780000000037811 */ /* 0x000fc800078eb8ff */
[----:B------:R-:W-:Y:S01]  /*2030*/  LOP3.LUT R4, R3, R2, R4, 0xfe, !PT ;  /* 0x0000000203047212 */ /* 0x000fe200078efe04 */
[----:B------:R-:W-:Y:S06]  /*2040*/  BRA `(.L_x_7303) ;  /* 0x0000000000a87947 */ /* 0x000fec0003800000 */
.L_x_7315:
        /* <DEDUP_REMOVED lines=14> */
.L_x_7325:
[----:B------:R-:W-:Y:S05]  /*2130*/  BSYNC B0 ;  /* 0x0000000000007941 */ /* 0x000fea0003800000 */
.L_x_7324:
[----:B------:R-:W-:Y:S01]  /*2140*/  IMAD.MOV.U32 R5, RZ, RZ, RZ ;  /* 0x000000ffff057224 */ /* 0x000fe200078e00ff */
[----:B------:R-:W-:Y:S06]  /*2150*/  BRA `(.L_x_7303) ;  /* 0x0000000000647947 */ /* 0x000fec0003800000 */
.L_x_7302:
        /* <DEDUP_REMOVED lines=16> */
.L_x_7326:
[----:B------:R-:W-:Y:S01]  /*2260*/  CS2R R4, SRZ ;  /* 0x0000000000047805 */ /* 0x000fe2000001ff00 */
[----:B------:R-:W-:Y:S06]  /*2270*/  BRA `(.L_x_7303) ;  /* 0x00000000001c7947 */ /* 0x000fec0003800000 */
.L_x_7323:
[----:B------:R-:W2:Y:S01]  /*2280*/  LDG.E.64 R2, desc[UR36][R2.64] ;  /* 0x0000002402027981 */ /* 0x000ea2000c1e1b00 */
[----:B------:R-:W-:Y:S01]  /*2290*/  MOV R5, RZ ;  /* 0x000000ff00057202 */ /* 0x000fe20000000f00 */
[----:B--2---:R0:W1:Y:S01]  /*22a0*/  I2F.U64 R4, R2 ;  /* 0x0000000200047312 */ /* 0x0040620000301000 */
[----:B------:R-:W-:Y:S05]  /*22b0*/  BRA `(.L_x_7303) ;  /* 0x00000000000c7947 */ /* 0x000fea0003800000 */
.L_x_7322:
[----:B------:R-:W2:Y:S01]  /*22c0*/  LDG.E R2, desc[UR36][R2.64] ;  /* 0x0000002402027981 */ /* 0x000ea2000c1e1900 */
[----:B------:R-:W-:Y:S01]  /*22d0*/  IMAD.MOV.U32 R5, RZ, RZ, RZ ;  /* 0x000000ffff057224 */ /* 0x000fe200078e00ff */
[----:B--2---:R-:W-:-:S07]  /*22e0*/  I2FP.F32.U32 R4, R2 ;  /* 0x0000000200047245 */ /* 0x004fce0000201000 */
.L_x_7303:
[----:B------:R-:W-:Y:S05]  /*22f0*/  BSYNC B7 ;  /* 0x0000000000077941 */ /* 0x000fea0003800000 */
.L_x_7297:
[C---:B-----5:R-:W-:Y:S01]  /*2300*/  FSETP.GTU.FTZ.AND P0, PT, |R5|.reuse, +INF , PT ;  /* 0x7f8000000500780b */ /* 0x060fe20003f1c200 */
[----:B------:R-:W-:Y:S01]  /*2310*/  ULDC.64 UR4, c[0x0][0x410] ;  /* 0x0001040000047ab9 */ /* 0x000fe20000000a00 */
[----:B01----:R-:W-:Y:S01]  /*2320*/  FSETP.GTU.FTZ.AND P1, PT, |R4|, +INF , PT ;  /* 0x7f8000000400780b */ /* 0x003fe20003f3c200 */
[----:B------:R-:W-:Y:S01]  /*2330*/  BSSY B2, `(.L_x_7327) ;  /* 0x00002bd000027945 */ /* 0x000fe20003800000 */
[----:B------:R-:W-:Y:S01]  /*2340*/  IADD3 R6, P2, R18, UR4, RZ ;  /* 0x0000000412067c10 */ /* 0x000fe2000ff5e0ff */
[----:B------:R-:W-:Y:S01]  /*2350*/  FADD.FTZ R9, |R5|, -RZ ;  /* 0x800000ff05097221 */ /* 0x000fe20000010200 */
[----:B------:R-:W-:Y:S01]  /*2360*/  PLOP3.LUT P0, PT, P0, P1, PT, 0xa8, 0x0 ;  /* 0x000000000000781c */ /* 0x000fe20000703570 */
[----:B------:R-:W-:Y:S02]  /*2370*/  FADD.FTZ R8, |R4|, -RZ ;  /* 0x800000ff04087221 */ /* 0x000fe40000010200 */
[----:B------:R-:W-:-:S10]  /*2380*/  IMAD.X R7, RZ, RZ, UR5, P2 ;  /* 0x00000005ff077e24 */ /* 0x000fd400090e06ff */
[----:B------:R-:W-:Y:S05]  /*2390*/  @P0 BRA `(.L_x_7328) ;  /* 0x0000002800a00947 */ /* 0x000fea0003800000 */
[----:B------:R-:W-:Y:S02]  /*23a0*/  FSETP.GT.FTZ.AND P0, PT, R9, 8388608, PT ;  /* 0x4b0000000900780b */ /* 0x000fe40003f14000 */
[----:B------:R-:W-:-:S04]  /*23b0*/  FSETP.GT.FTZ.AND P1, PT, R8, 8388608, PT ;  /* 0x4b0000000800780b */ /* 0x000fc80003f34000 */
[----:B------:R-:W-:-:S13]  /*23c0*/  PLOP3.LUT P0, PT, P0, P1, PT, 0xa8, 0x0 ;  /* 0x000000000000781c */ /* 0x000fda0000703570 */
[----:B------:R-:W-:Y:S05]  /*23d0*/  @P0 BRA `(.L_x_7329) ;  /* 0x0000001000e40947 */ /* 0x000fea0003800000 */
[----:B------:R-:W-:Y:S02]  /*23e0*/  FSETP.NEU.FTZ.AND P0, PT, R5, RZ, PT ;  /* 0x000000ff0500720b */ /* 0x000fe40003f1d000 */
[----:B------:R-:W-:Y:S02]  /*23f0*/  FSETP.NEU.FTZ.AND P1, PT, R4, RZ, PT ;  /* 0x000000ff0400720b */ /* 0x000fe40003f3d000 */
[----:B------:R-:W-:Y:S02]  /*2400*/  FSETP.GEU.FTZ.AND P2, PT, R8, 0.00021143197955098003149, PT ;  /* 0x395db3d70800780b */ /* 0x000fe40003f5e000 */
[----:B------:R-:W-:Y:S02]  /*2410*/  FSETP.GEU.FTZ.AND P3, PT, R9, 0.00021143197955098003149, PT ;  /* 0x395db3d70900780b */ /* 0x000fe40003f7e000 */
[----:B------:R-:W-:-:S04]  /*2420*/  PLOP3.LUT P0, PT, P0, P1, PT, 0x2, 0x0 ;  /* 0x000000000000781c */ /* 0x000fc80000702072 */
[----:B------:R-:W-:-:S13]  /*2430*/  PLOP3.LUT P0, PT, P0, P3, P2, 0xf1, 0x0 ;  /* 0x000000000000781c */ /* 0x000fda0000707e21 */
[----:B------:R-:W-:Y:S05]  /*2440*/  @P0 BRA `(.L_x_7330) ;  /* 0x0000002800ac0947 */ /* 0x000fea0003800000 */
[C---:B--234-:R-:W-:Y:S01]  /*2450*/  FADD.FTZ R3, R8.reuse, 1 ;  /* 0x3f80000008037421 */ /* 0x05cfe20000010000 */
        /* <DEDUP_REMOVED lines=44> */
[----:B------:R-:W-:-:S13]  /*2720*/  FSETP.GEU.FTZ.AND P1, PT, R9, 1.1102230246251565404e-16, PT ;  /* 0x250000000900780b */ /* 0x000fda0003f3e000 */
[----:B------:R-:W-:Y:S05]  /*2730*/  @!P0 BRA !P1, `(.L_x_7333) ;  /* 0x0000000400a48947 */ /* 0x000fea0004800000 */
[----:B------:R-:W-:-:S05]  /*2740*/  FMUL.FTZ R10, |R0|, 1.1920928955078125e-07 ;  /* 0x34000000000a7820 */ /* 0x000fca0000410200 */
[----:B------:R-:W-:-:S13]  /*2750*/  FSETP.GTU.FTZ.AND P0, PT, R10, R9, PT ;  /* 0x000000090a00720b */ /* 0x000fda0003f1c000 */
[----:B------:R-:W-:Y:S05]  /*2760*/  @!P0 BRA `(.L_x_7334) ;  /* 0x0000000000a08947 */ /* 0x000fea0003800000 */
[----:B------:R-:W-:-:S13]  /*2770*/  FSETP.GEU.FTZ.AND P0, PT, R8, 1, PT ;  /* 0x3f8000000800780b */ /* 0x000fda0003f1e000 */
[----:B------:R-:W-:-:S04]  /*2780*/  @!P0 FADD.FTZ R10, -R8, 1 ;  /* 0x3f800000080a8421 */ /* 0x000fc80000010100 */
[----:B------:R-:W-:-:S06]  /*2790*/  @!P0 FMUL.FTZ R12, R3, R10 ;  /* 0x0000000a030c8220 */ /* 0x000fcc0000410000 */
[----:B------:R-:W0:Y:S08]  /*27a0*/  @!P0 MUFU.SQRT R12, R12 ;  /* 0x0000000c000c8308 */ /* 0x000e300000002000 */
[----:B0-----:R-:W0:Y:S02]  /*27b0*/  @!P0 MUFU.RCP R10, R12 ;  /* 0x0000000c000a8308 */ /* 0x001e240000001000 */
[----:B0-----:R-:W-:Y:S01]  /*27c0*/  @!P0 FMUL.FTZ R10, R9, R10 ;  /* 0x0000000a090a8220 */ /* 0x001fe20000410000 */
[----:B------:R-:W-:Y:S06]  /*27d0*/  @!P0 BRA `(.L_x_7332) ;  /* 0x0000000400808947 */ /* 0x000fec0003800000 */
[----:B------:R-:W-:Y:S01]  /*27e0*/  FMUL.FTZ R10, R3, R0 ;  /* 0x00000000030a7220 */ /* 0x000fe20000410000 */
[----:B------:R-:W-:Y:S01]  /*27f0*/  IMAD.MOV.U32 R18, RZ, RZ, 0x3e800000 ;  /* 0x3e800000ff127424 */ /* 0x000fe200078e00ff */
[----:B------:R-:W-:Y:S02]  /*2800*/  HFMA2.MMA R19, -RZ, RZ, 1.3056640625, -1.8671875 ;  /* 0x3d39bf78ff137435 */ /* 0x000fe400000001ff */
        /* <DEDUP_REMOVED lines=30> */
.L_x_7334:
        /* <DEDUP_REMOVED lines=8> */
[----:B------:R-:W-:Y:S01]  /*2a70*/  @!P0 FMUL.FTZ R10, R9, 0.5 ;  /* 0x3f000000090a8820 */ /* 0x000fe20000410000 */
[----:B------:R-:W-:Y:S06]  /*2a80*/  BRA `(.L_x_7337) ;  /* 0x0000000000087947 */ /* 0x000fec0003800000 */
.L_x_7336:
[----:B------:R-:W-:-:S04]  /*2a90*/  FADD.FTZ R10, -R3, R2 ;  /* 0x00000002030a7221 */ /* 0x000fc80000010100 */
[----:B------:R-:W-:-:S07]  /*2aa0*/  FMUL.FTZ R10, R10, 0.5 ;  /* 0x3f0000000a0a7820 */ /* 0x000fce0000410000 */
.L_x_7337:
[----:B------:R-:W-:Y:S05]  /*2ab0*/  BSYNC B1 ;  /* 0x0000000000017941 */ /* 0x000fea0003800000 */
.L_x_7335:
        /* <DEDUP_REMOVED lines=9> */
[----:B------:R-:W-:Y:S01]  /*2b50*/  @!P0 FMUL.FTZ R15, R9, 0.5 ;  /* 0x3f000000090f8820 */ /* 0x000fe20000410000 */
[----:B------:R-:W-:Y:S06]  /*2b60*/  BRA `(.L_x_7340) ;  /* 0x0000000000087947 */ /* 0x000fec0003800000 */
.L_x_7339:
[----:B------:R-:W-:-:S04]  /*2b70*/  FADD.FTZ R12, R13, -R12 ;  /* 0x8000000c0d0c7221 */ /* 0x000fc80000010000 */
[----:B------:R-:W-:-:S07]  /*2b80*/  FMUL.FTZ R15, R12, 0.5 ;  /* 0x3f0000000c0f7820 */ /* 0x000fce0000410000 */
.L_x_7340:
[----:B------:R-:W-:Y:S05]  /*2b90*/  BSYNC B1 ;  /* 0x0000000000017941 */ /* 0x000fea0003800000 */
.L_x_7338:
[----:B------:R-:W-:Y:S01]  /*2ba0*/  FADD.FTZ R15, R15, R10 ;  /* 0x0000000a0f0f7221 */ /* 0x000fe20000010000 */
[----:B------:R-:W-:Y:S01]  /*2bb0*/  FADD.FTZ R10, R11, 1 ;  /* 0x3f8000000b0a7421 */ /* 0x000fe20000010000 */
[----:B------:R-:W-:Y:S01]  /*2bc0*/  MOV R18, 0x3e800000 ;  /* 0x3e80000000127802 */ /* 0x000fe20000000f00 */
[----:B------:R-:W-:Y:S02]  /*2bd0*/  IMAD.MOV.U32 R21, RZ, RZ, 0x3d39bf78 ;  /* 0x3d39bf78ff157424 */ /* 0x000fe400078e00ff */
[----:B------:R-:W-:-:S06]  /*2be0*/  FMUL.FTZ R10, R10, R15 ;  /* 0x0000000f0a0a7220 */ /* 0x000fcc0000410000 */
        /* <DEDUP_REMOVED lines=30> */
.L_x_7333:
[----:B------:R0:W1:Y:S02]  /*2dd0*/  MUFU.SQRT R10, R9 ;  /* 0x00000009000a7308 */ /* 0x0000640000002000 */
.L_x_7332:
[----:B------:R-:W-:Y:S05]  /*2de0*/  BSYNC B0 ;  /* 0x0000000000007941 */ /* 0x000fea0003800000 */
.L_x_7331:
        /* <DEDUP_REMOVED lines=33> */
[----:B------:R-:W-:Y:S01]  /*3000*/  FSEL R3, R3, R0, !P0 ;  /* 0x0000000003037208 */ /* 0x000fe20004000000 */
[----:B------:R-:W-:Y:S06]  /*3010*/  BRA `(.L_x_7345) ;  /* 0x0000000400c47947 */ /* 0x000fec0003800000 */
.L_x_7344:
[----:B------:R-:W-:Y:S01]  /*3020*/  FSETP.NEU.FTZ.AND P0, PT, R8, 1, PT ;  /* 0x3f8000000800780b */ /* 0x000fe20003f1d000 */
[----:B------:R-:W-:Y:S01]  /*3030*/  BSSY B1, `(.L_x_7346) ;  /* 0x0000037000017945 */ /* 0x000fe20003800000 */
[----:B------:R-:W-:-:S13]  /*3040*/  FSETP.GEU.FTZ.AND P1, PT, R9, 9.3132257461547851562e-10, PT ;  /* 0x308000000900780b */ /* 0x000fda0003f3e000 */
[----:B------:R-:W-:Y:S05]  /*3050*/  @!P0 BRA !P1, `(.L_x_7347) ;  /* 0x0000000000b88947 */ /* 0x000fea0004800000 */
[----:B------:R-:W-:-:S05]  /*3060*/  FMUL.FTZ R12, |R0|, 1.1920928955078125e-07 ;  /* 0x34000000000c7820 */ /* 0x000fca0000410200 */
[----:B------:R-:W-:-:S13]  /*3070*/  FSETP.GTU.FTZ.AND P0, PT, R12, R9, PT ;  /* 0x000000090c00720b */ /* 0x000fda0003f1c000 */
        /* <DEDUP_REMOVED lines=9> */
[----:B------:R-:W-:Y:S01]  /*3110*/  @!P0 FMUL.FTZ R2, R9, 0.5 ;  /* 0x3f00000009028820 */ /* 0x000fe20000410000 */
[----:B------:R-:W-:Y:S06]  /*3120*/  BRA `(.L_x_7351) ;  /* 0x0000000000087947 */ /* 0x000fec0003800000 */
.L_x_7350:
[----:B------:R-:W-:-:S04]  /*3130*/  FADD.FTZ R2, -R3, R2 ;  /* 0x0000000203027221 */ /* 0x000fc80000010100 */
[----:B------:R-:W-:-:S07]  /*3140*/  FMUL.FTZ R2, R2, 0.5 ;  /* 0x3f00000002027820 */ /* 0x000fce0000410000 */
.L_x_7351:
[----:B------:R-:W-:Y:S05]  /*3150*/  BSYNC B4 ;  /* 0x0000000000047941 */ /* 0x000fea0003800000 */
.L_x_7349:
        /* <DEDUP_REMOVED lines=10> */
.L_x_7353:
[----:B------:R-:W-:-:S04]  /*3200*/  FADD.FTZ R0, -R0, R13 ;  /* 0x0000000d00007221 */ /* 0x000fc80000010100 */
[----:B------:R-:W-:-:S07]  /*3210*/  FMUL.FTZ R3, R0, 0.5 ;  /* 0x3f00000000037820 */ /* 0x000fce0000410000 */
.L_x_7354:
[----:B------:R-:W-:Y:S05]  /*3220*/  BSYNC B4 ;  /* 0x0000000000047941 */ /* 0x000fea0003800000 */
.L_x_7352:
[----:B------:R-:W-:Y:S01]  /*3230*/  FADD.FTZ R2, R3, R2 ;  /* 0x0000000203027221 */ /* 0x000fe20000010000 */
[----:B------:R-:W-:-:S04]  /*3240*/  FADD.FTZ R11, R8, R11 ;  /* 0x0000000b080b7221 */ /* 0x000fc80000010000 */
[----:B------:R-:W-:-:S06]  /*3250*/  FMUL.FTZ R11, R11, R2 ;  /* 0x000000020b0b7220 */ /* 0x000fcc0000410000 */
[----:B------:R-:W2:Y:S01]  /*3260*/  MUFU.SQRT R11, R11 ;  /* 0x0000000b000b7308 */ /* 0x000ea20000002000 */
[----:B------:R-:W-:Y:S05]  /*3270*/  BRA `(.L_x_7355) ;  /* 0x0000000000487947 */ /* 0x000fea0003800000 */
.L_x_7348:
[----:B------:R-:W-:-:S13]  /*3280*/  FSETP.GT.FTZ.AND P0, PT, R8, 1, PT ;  /* 0x3f8000000800780b */ /* 0x000fda0003f14000 */
[----:B------:R-:W-:Y:S01]  /*3290*/  @P0 FMUL.FTZ R2, R3, R0 ;  /* 0x0000000003020220 */ /* 0x000fe20000410000 */
[----:B------:R-:W-:Y:S01]  /*32a0*/  @!P0 FADD.FTZ R0, -R8, 1 ;  /* 0x3f80000008008421 */ /* 0x000fe20000010100 */
[----:B0-----:R-:W-:-:S03]  /*32b0*/  @P0 FMUL.FTZ R9, R9, 2.81474976710656000000e+14 ;  /* 0x5780000009090820 */ /* 0x001fc60000410000 */
[----:B------:R-:W-:Y:S01]  /*32c0*/  @!P0 FMUL.FTZ R3, R3, R0 ;  /* 0x0000000003038220 */ /* 0x000fe20000410000 */
[----:B------:R-:W0:Y:S01]  /*32d0*/  @P0 MUFU.SQRT R2, R2 ;  /* 0x0000000200020308 */ /* 0x000e220000002000 */
[C---:B------:R-:W-:Y:S01]  /*32e0*/  @P0 FMUL.FTZ R9, R8.reuse, R9 ;  /* 0x0000000908090220 */ /* 0x040fe20000410000 */
[----:B------:R-:W-:-:S06]  /*32f0*/  @P0 FMUL.FTZ R8, R8, 2.81474976710656000000e+14 ;  /* 0x5780000008080820 */ /* 0x000fcc0000410000 */
[----:B------:R-:W-:Y:S08]  /*3300*/  @!P0 MUFU.SQRT R11, R3 ;  /* 0x00000003000b8308 */ /* 0x000ff00000002000 */
[----:B0-----:R-:W0:Y:S02]  /*3310*/  @P0 MUFU.RCP R0, R2 ;  /* 0x0000000200000308 */ /* 0x001e240000001000 */
[----:B0-----:R-:W-:Y:S01]  /*3320*/  @P0 FMUL.FTZ R11, R9, R0 ;  /* 0x00000000090b0220 */ /* 0x001fe20000410000 */
[----:B------:R-:W-:Y:S06]  /*3330*/  BRA `(.L_x_7355) ;  /* 0x0000000000187947 */ /* 0x000fec0003800000 */
.L_x_7347:
[----:B------:R-:W-:Y:S01]  /*3340*/  FADD.FTZ R0, R11, 1 ;  /* 0x3f8000000b007421 */ /* 0x000fe20000010000 */
[----:B0-----:R-:W-:Y:S01]  /*3350*/  MUFU.SQRT R9, R9 ;  /* 0x0000000900097308 */ /* 0x001fe20000002000 */
[----:B------:R-:W-:Y:S02]  /*3360*/  IMAD.MOV.U32 R8, RZ, RZ, 0x3f800000 ;  /* 0x3f800000ff087424 */ /* 0x000fe400078e00ff */
[----:B------:R-:W-:-:S06]  /*3370*/  FMUL.FTZ R0, R0, 0.5 ;  /* 0x3f00000000007820 */ /* 0x000fcc0000410000 */
[----:B------:R-:W0:Y:S02]  /*3380*/  MUFU.SQRT R0, R0 ;  /* 0x0000000000007308 */ /* 0x000e240000002000 */
[----:B0-----:R-:W-:-:S07]  /*3390*/  FMUL.FTZ R11, R9, R0 ;  /* 0x00000000090b7220 */ /* 0x001fce0000410000 */
.L_x_7355:
[----:B------:R-:W-:Y:S05]  /*33a0*/  BSYNC B1 ;  /* 0x0000000000017941 */ /* 0x000fea0003800000 */
.L_x_7346:
[----:B------:R-:W-:Y:S05]  /*33b0*/  BRA `(.L_x_7356) ;  /* 0x0000000000087947 */ /* 0x000fea0003800000 */
.L_x_7343:
[----:B------:R-:W-:Y:S01]  /*33c0*/  FMUL.FTZ R11, R11, 16777216 ;  /* 0x4b8000000b0b7820 */ /* 0x000fe20000410000 */
[----:B------:R-:W-:-:S07]  /*33d0*/  FMUL.FTZ R8, R8, 16777216 ;  /* 0x4b80000008087820 */ /* 0x000fce0000410000 */
.L_x_7356:
[----:B------:R-:W-:Y:S05]  /*33e0*/  BSYNC B0 ;  /* 0x0000000000007941 */ /* 0x000fea0003800000 */
.L_x_7342:
        /* <DEDUP_REMOVED lines=16> */
[----:B-1----:R-:W-:Y:S05]  /*34f0*/  CALL.REL.NOINC `($__internal_7_$__cuda_sm3x_div_rn_ftz_f32_slowpath) ;  /* 0x0000013c00f07944 */ /* 0x002fea0003c00000 */
[----:B------:R-:W-:-:S07]  /*3500*/  MOV R2, R0 ;  /* 0x0000000000027202 */ /* 0x000fce0000000f00 */
.L_x_7358:
[----:B------:R-:W-:Y:S05]  /*3510*/  BSYNC B4 ;  /* 0x0000000000047941 */ /* 0x000fea0003800000 */
.L_x_7357:
        /* <DEDUP_REMOVED lines=18> */
.L_x_7360:
[----:B------:R-:W-:Y:S01]  /*3640*/  ISETP.GE.AND P0, PT, R11, RZ, PT ;  /* 0x000000ff0b00720c */ /* 0x000fe20003f06270 */
[----:B------:R-:W-:-:S12]  /*3650*/  HFMA2.MMA R3, -RZ, RZ, 1.9599609375, 20144 ;  /* 0x3fd774ebff037435 */ /* 0x000fd800000001ff */
[----:B------:R-:W-:-:S04]  /*3660*/  @P0 FFMA.FTZ R2, R3, 0.93318945169448852539, -R2 ;  /* 0x3f6ee58103020823 */ /* 0x000fc80000010802 */
[----:B------:R-:W-:-:S07]  /*3670*/  @!P0 FFMA.FTZ R2, R3, 0.93318945169448852539, R2 ;  /* 0x3f6ee58103028823 */ /* 0x000fce0000010002 */
.L_x_7361:
[----:B------:R-:W-:Y:S05]  /*3680*/  BSYNC B0 ;  /* 0x0000000000007941 */ /* 0x000fea0003800000 */
.L_x_7359:
        /* <DEDUP_REMOVED lines=10> */
.L_x_7345:
[----:B------:R-:W-:Y:S05]  /*3730*/  BSYNC B3 ;  /* 0x0000000000037941 */ /* 0x000fea0003800000 */
.L_x_7341:
[----:B------:R-:W-:Y:S02]  /*3740*/  LOP3.LUT R4, R3, 0x80000000, R4, 0xb8, !PT ;  /* 0x8000000003047812 */ /* 0x000fe400078eb804 */
[----:B-1----:R-:W-:Y:S01]  /*3750*/  LOP3.LUT R5, R10, 0x80000000, R5, 0xb8, !PT ;  /* 0x800000000a057812 */ /* 0x002fe200078eb805 */
[----:B------:R-:W-:Y:S06]  /*3760*/  BRA `(.L_x_7330) ;  /* 0x0000001400e47947 */ /* 0x000fec0003800000 */
.L_x_7329:
        /* <DEDUP_REMOVED lines=16> */
[----:B--234-:R-:W0:Y:S01]  /*3870*/  MUFU.RCP R2, R11 ;  /* 0x0000000b00027308 */ /* 0x01ce220000001000 */
        /* <DEDUP_REMOVED lines=12> */
[----:B------:R-:W-:Y:S05]  /*3940*/  CALL.REL.NOINC `($__internal_7_$__cuda_sm3x_div_rn_ftz_f32_slowpath) ;  /* 0x0000013800dc7944 */ /* 0x000fea0003c00000 */
[----:B------:R-:W-:-:S07]  /*3950*/  MOV R3, R0 ;  /* 0x0000000000037202 */ /* 0x000fce0000000f00 */
.L_x_7367:
[----:B------:R-:W-:Y:S05]  /*3960*/  BSYNC B4 ;  /* 0x0000000000047941 */ /* 0x000fea0003800000 */
.L_x_7366:
        /* <DEDUP_REMOVED lines=18> */
.L_x_7369:
[----:B------:R-:W-:Y:S01]  /*3a90*/  ISETP.GE.AND P0, PT, R8, RZ, PT ;  /* 0x000000ff0800720c */ /* 0x000fe20003f06270 */
[----:B------:R-:W-:-:S12]  /*3aa0*/  HFMA2.MMA R3, -RZ, RZ, 1.9599609375, 20144 ;  /* 0x3fd774ebff037435 */ /* 0x000fd800000001ff */
[----:B------:R-:W-:-:S04]  /*3ab0*/  @P0 FFMA.FTZ R0, R3, 0.93318945169448852539, -R0 ;  /* 0x3f6ee58103000823 */ /* 0x000fc80000010800 */
[----:B------:R-:W-:-:S07]  /*3ac0*/  @!P0 FFMA.FTZ R0, R3, 0.93318945169448852539, R0 ;  /* 0x3f6ee58103008823 */ /* 0x000fce0000010000 */
.L_x_7370:
[----:B------:R-:W-:Y:S05]  /*3ad0*/  BSYNC B0 ;  /* 0x0000000000007941 */ /* 0x000fea0003800000 */
.L_x_7368:
        /* <DEDUP_REMOVED lines=13> */
.L_x_7365:
[----:B--234-:R-:W0:Y:S01]  /*3bb0*/  MUFU.RCP R2, R11 ;  /* 0x0000000b00027308 */ /* 0x01ce220000001000 */
        /* <DEDUP_REMOVED lines=10> */
[----:B------:R-:W-:Y:S05]  /*3c60*/  CALL.REL.NOINC `($__internal_7_$__cuda_sm3x_div_rn_ftz_f32_slowpath) ;  /* 0x0000013800147944 */ /* 0x000fea0003c00000 */
[----:B------:R-:W-:-:S07]  /*3c70*/  MOV R2, R0 ;  /* 0x0000000000027202 */ /* 0x000fce0000000f00 */
.L_x_7373:
[----:B------:R-:W-:Y:S05]  /*3c80*/  BSYNC B4 ;  /* 0x0000000000047941 */ /* 0x000fea0003800000 */
.L_x_7372:
        /* <DEDUP_REMOVED lines=18> */
.L_x_7375:
[----:B------:R-:W-:Y:S01]  /*3db0*/  ISETP.GE.AND P0, PT, R8, RZ, PT ;  /* 0x000000ff0800720c */ /* 0x000fe20003f06270 */
[----:B------:R-:W-:-:S12]  /*3dc0*/  HFMA2.MMA R3, -RZ, RZ, 1.9599609375, 20144 ;  /* 0x3fd774ebff037435 */ /* 0x000fd800000001ff */
[----:B------:R-:W-:-:S04]  /*3dd0*/  @P0 FFMA.FTZ R2, R3, 0.93318945169448852539, -R2 ;  /* 0x3f6ee58103020823 */ /* 0x000fc80000010802 */
[----:B------:R-:W-:-:S07]  /*3de0*/  @!P0 FFMA.FTZ R2, R3, 0.93318945169448852539, R2 ;  /* 0x3f6ee58103028823 */ /* 0x000fce0000010002 */
.L_x_7376:
[----:B------:R-:W-:Y:S05]  /*3df0*/  BSYNC B0 ;  /* 0x0000000000007941 */ /* 0x000fea0003800000 */
.L_x_7374:
        /* <DEDUP_REMOVED lines=27> */
.L_x_7364:
[----:B--234-:R-:W-:Y:S01]  /*3fb0*/  FMUL.FTZ R2, R8, 0.36787945032119750977 ;  /* 0x3ebc5ab208027820 */ /* 0x01cfe20000410000 */
        /* <DEDUP_REMOVED lines=31> */
[----:B------:R-:W-:Y:S05]  /*41b0*/  CALL.REL.NOINC `($__internal_7_$__cuda_sm3x_div_rn_ftz_f32_slowpath) ;  /* 0x0000013000c07944 */ /* 0x000fea0003c00000 */
[----:B------:R-:W-:-:S07]  /*41c0*/  IMAD.MOV.U32 R3, RZ, RZ, R0 ;  /* 0x000000ffff037224 */ /* 0x000fce00078e0000 */
.L_x_7378:
[----:B------:R-:W-:Y:S05]  /*41d0*/  BSYNC B4 ;  /* 0x0000000000047941 */ /* 0x000fea0003800000 */
.L_x_7377:
        /* <DEDUP_REMOVED lines=18> */
.L_x_7380:
[----:B------:R-:W-:Y:S01]  /*4300*/  ISETP.GE.AND P0, PT, R8, RZ, PT ;  /* 0x000000ff0800720c */ /* 0x000fe20003f06270 */
[----:B------:R-:W-:-:S12]  /*4310*/  IMAD.MOV.U32 R3, RZ, RZ, 0x3fd774eb ;  /* 0x3fd774ebff037424 */ /* 0x000fd800078e00ff */
[----:B------:R-:W-:-:S04]  /*4320*/  @P0 FFMA.FTZ R0, R3, 0.93318945169448852539, -R0 ;  /* 0x3f6ee58103000823 */ /* 0x000fc80000010800 */
[----:B------:R-:W-:-:S07]  /*4330*/  @!P0 FFMA.FTZ R0, R3, 0.93318945169448852539, R0 ;  /* 0x3f6ee58103008823 */ /* 0x000fce0000010000 */
.L_x_7381:
[----:B------:R-:W-:Y:S05]  /*4340*/  BSYNC B0 ;  /* 0x0000000000007941 */ /* 0x000fea0003800000 */
.L_x_7379:
        /* <DEDUP_REMOVED lines=11> */
.L_x_7363:
[----:B------:R-:W-:-:S04]  /*4400*/  FSETP.GEU.FTZ.AND P6, PT, R9, R8, PT ;  /* 0x000000080900720b */ /* 0x000fc80003fde000 */
        /* <DEDUP_REMOVED lines=21> */
[----:B------:R-:W-:Y:S05]  /*4560*/  CALL.REL.NOINC `($__internal_7_$__cuda_sm3x_div_rn_ftz_f32_slowpath) ;  /* 0x0000012c00d47944 */ /* 0x000fea0003c00000 */
[----:B------:R-:W-:-:S07]  /*4570*/  IMAD.MOV.U32 R3, RZ, RZ, R0 ;  /* 0x000000ffff037224 */ /* 0x000fce00078e0000 */
.L_x_7385:
[----:B------:R-:W-:Y:S05]  /*4580*/  BSYNC B4 ;  /* 0x0000000000047941 */ /* 0x000fea0003800000 */
.L_x_7384:
[----:B------:R-:W-:Y:S02]  /*4590*/  IMAD.MOV.U32 R13, RZ, RZ, 0x3b33710b ;  /* 0x3b33710bff0d7424 */ /* 0x000fe400078e00ff */
[----:B------:R-:W-:Y:S01]  /*45a0*/  FMUL.FTZ R0, R3, R3 ;  /* 0x0000000303007220 */ /* 0x000fe20000410000 */
[----:B------:R-:W0:Y:S01]  /*45b0*/  MUFU.LG2 R10, R19 ;  /* 0x00000013000a7308 */ /* 0x000e220000000c00 */
[C---:B------:R-:W-:Y:S01]  /*45c0*/  FSETP.NEU.FTZ.AND P0, PT, R9.reuse, R8, PT ;  /* 0x000000080900720b */ /* 0x040fe20003f1d000 */
[----:B------:R-:W-:Y:S01]  /*45d0*/  FADD.FTZ R8, R9, R8 ;  /* 0x0000000809087221 */ /* 0x000fe20000010000 */
        /* <DEDUP_REMOVED lines=10> */
[----:B------:R-:W-:-:S03]  /*4680*/  @!P6 MOV R13, 0x3fd774eb ;  /* 0x3fd774eb000de802 */ /* 0x000fc60000000f00 */
        /* <DEDUP_REMOVED lines=8> */
.L_x_7383:
        /* <DEDUP_REMOVED lines=12> */
[----:B------:R-:W-:-:S07]  /*47d0*/  IMAD.MOV.U32 R2, RZ, RZ, R0 ;  /* 0x000000ffff027224 */ /* 0x000fce00078e0000 */
.L_x_7387:
[----:B------:R-:W-:Y:S05]  /*47e0*/  BSYNC B4 ;  /* 0x0000000000047941 */ /* 0x000fea0003800000 */
.L_x_7386:
        /* <DEDUP_REMOVED lines=28> */
[C---:B------:R-:W-:Y:S01]  /*49b0*/  FSETP.NEU.FTZ.AND P0, PT, R9.reuse, R8, PT ;  /* 0x000000080900720b */ /* 0x040fe20003f1d000 */
[----:B------:R-:W-:Y:S01]  /*49c0*/  FADD.FTZ R8, R9, R8 ;  /* 0x0000000809087221 */ /* 0x000fe20000010000 */
        /* <DEDUP_REMOVED lines=8> */
.L_x_7382:
        /* <DEDUP_REMOVED lines=34> */
.L_x_7389:
[----:B------:R-:W-:Y:S05]  /*4c70*/  BSYNC B4 ;  /* 0x0000000000047941 */ /* 0x000fea0003800000 */
.L_x_7388:
[----:B------:R-:W-:Y:S02]  /*4c80*/  IMAD.MOV.U32 R13, RZ, RZ, 0x3b33710b ;  /* 0x3b33710bff0d7424 */ /* 0x000fe400078e00ff */
[----:B------:R-:W-:Y:S01]  /*4c90*/  FMUL.FTZ R0, R3, R3 ;  /* 0x0000000303007220 */ /* 0x000fe20000410000 */
[C---:B------:R-:W-:Y:S01]  /*4ca0*/  FSETP.NEU.FTZ.AND P0, PT, R9.reuse, R8, PT ;  /* 0x000000080900720b */ /* 0x040fe20003f1d000 */
[----:B------:R-:W-:Y:S01]  /*4cb0*/  FADD.FTZ R8, R9, R8 ;  /* 0x0000000809087221 */ /* 0x000fe20000010000 */
[----:B------:R-:W-:Y:S01]  /*4cc0*/  FSETP.NEU.FTZ.AND P1, PT, R11, RZ, PT ;  /* 0x000000ff0b00720b */ /* 0x000fe20003f3d000 */
[----:B------:R-:W-:-:S04]  /*4cd0*/  FFMA.FTZ R13, R0, R13, -0.015681877732276916504 ;  /* 0xbc807748000d7423 */ /* 0x000fc8000001000d */
[----:B------:R-:W-:-:S04]  /*4ce0*/  FFMA.FTZ R13, R0, R13, 0.042200751602649688721 ;  /* 0x3d2cdab2000d7423 */ /* 0x000fc8000001000d */
[----:B------:R-:W-:-:S04]  /*4cf0*/  FFMA.FTZ R13, R0, R13, -0.074792981147766113281 ;  /* 0xbd992d10000d7423 */ /* 0x000fc8000001000d */
[----:B------:R-:W-:-:S04]  /*4d00*/  FFMA.FTZ R13, R0, R13, 0.10640415549278259277 ;  /* 0x3dd9ea6c000d7423 */ /* 0x000fc8000001000d */
        /* <DEDUP_REMOVED lines=11> */
[----:B------:R-:W-:-:S07]  /*4dc0*/  FSEL R3, R8, R3, P0 ;  /* 0x0000000308037208 */ /* 0x000fce0000000000 */
.L_x_7371:
[----:B------:R-:W-:Y:S05]  /*4dd0*/  BSYNC B3 ;  /* 0x0000000000037941 */ /* 0x000fea0003800000 */
.L_x_7362:
[----:B------:R-:W-:Y:S01]  /*4de0*/  FADD.FTZ R10, R10, 0.69314718246459960938 ;  /* 0x3f3172180a0a7421 */ /* 0x000fe20000010000 */
[----:B------:R-:W-:-:S04]  /*4df0*/  LOP3.LUT R4, R3, 0x80000000, R4, 0xb8, !PT ;  /* 0x8000000003047812 */ /* 0x000fc800078eb804 */
[----:B------:R-:W-:Y:S01]  /*4e00*/  LOP3.LUT R5, R10, 0x80000000, R5, 0xb8, !PT ;  /* 0x800000000a057812 */ /* 0x000fe200078eb805 */
[----:B------:R-:W-:Y:S06]  /*4e10*/  BRA `(.L_x_7330) ;  /* 0x0000000000387947 */ /* 0x000fec0003800000 */
.L_x_7328:
[----:B------:R-:W-:-:S13]  /*4e20*/  FSETP.NEU.FTZ.AND P0, PT, R9, +INF , PT ;  /* 0x7f8000000900780b */ /* 0x000fda0003f1d000 */
        /* <DEDUP_REMOVED lines=9> */
[----:B--234-:R-:W-:-:S04]  /*4ec0*/  @P0 FADD.FTZ R3, RZ, R4 ;  /* 0x00000004ff030221 */ /* 0x01cfc80000010000 */
[----:B------:R-:W-:-:S05]  /*4ed0*/  @P0 FADD.FTZ R4, R0, R3 ;  /* 0x0000000300040221 */ /* 0x000fca0000010000 */
[----:B------:R-:W-:-:S05]  /*4ee0*/  @P0 MOV R5, R4 ;  /* 0x0000000400050202 */ /* 0x000fca0000000f00 */
[----:B------:R-:W-:-:S07]  /*4ef0*/  @!P0 FADD.FTZ R5, R5, R5 ;  /* 0x0000000505058221 */ /* 0x000fce0000010000 */
.L_x_7330:
[----:B------:R-:W-:Y:S05]  /*4f00*/  BSYNC B2 ;  /* 0x0000000000027941 */ /* 0x000fea0003800000 */
.L_x_7327:
[----:B--234-:R-:W1:Y:S02]  /*4f10*/  LDC.U8 R2, c[0x0][0x421] ;  /* 0x00010840ff027b82 */ /* 0x01ce640000000000 */
        /* <DEDUP_REMOVED lines=11> */
[----:B------:R-:W1:Y:S02]  /*4fd0*/  F2I.FTZ.TRUNC.NTZ R3, R4 ;  /* 0x0000000400037305 */ /* 0x000e64000021f100 */
[----:B-1----:R1:W-:Y:S01]  /*4fe0*/  STG.E.U8 desc[UR36][R6.64], R3 ;  /* 0x0000000306007986 */ /* 0x0023e2000c101124 */
[----:B------:R-:W-:Y:S05]  /*4ff0*/  BRA `(.L_x_7395) ;  /* 0x0000000c00547947 */ /* 0x000fea0003800000 */
.L_x_7393:
[----:B------:R-:W1:Y:S02]  /*5000*/  F2I.S64.TRUNC R4, R4 ;  /* 0x0000000400047311 */ /* 0x000e64000020d900 */
[----:B-1----:R-:W-:-:S05]  /*5010*/  IMAD.MOV.U32 R3, RZ, RZ, R4 ;  /* 0x000000ffff037224 */ /* 0x002fca00078e0004 */
[----:B------:R1:W-:Y:S01]  /*5020*/  STG.E.U8 desc[UR36][R6.64], R3 ;  /* 0x0000000306007986 */ /* 0x0003e2000c101124 */
[----:B------:R-:W-:Y:S05]  /*5030*/  BRA `(.L_x_7395) ;  /* 0x0000000c00447947 */ /* 0x000fea0003800000 */
.L_x_7392:
[----:B------:R-:W-:-:S13]  /*5040*/  ISETP.NE.AND P0, PT, R0, 0x2, PT ;  /* 0x000000020000780c */ /* 0x000fda0003f05270 */
[----:B------:R-:W-:Y:S05]  /*5050*/  @!P0 BRA `(.L_x_7396) ;  /* 0x0000000000288947 */ /* 0x000fea0003800000 */
[----:B------:R-:W-:-:S13]  /*5060*/  ISETP.NE.AND P0, PT, R0, 0x3, PT ;  /* 0x000000030000780c */ /* 0x000fda0003f05270 */
[----:B------:R-:W-:Y:S05]  /*5070*/  @!P0 BRA `(.L_x_7397) ;  /* 0x0000000000148947 */ /* 0x000fea0003800000 */
[----:B------:R-:W-:-:S13]  /*5080*/  ISETP.NE.AND P0, PT, R0, 0x4, PT ;  /* 0x000000040000780c */ /* 0x000fda0003f05270 */
[----:B------:R-:W-:Y:S05]  /*5090*/  @P0 BRA `(.L_x_7394) ;  /* 0x0000000800d40947 */ /* 0x000fea0003800000 */
[----:B------:R-:W1:Y:S02]  /*50a0*/  F2I.S64.TRUNC R4, R4 ;  /* 0x0000000400047311 */ /* 0x000e64000020d900 */
[----:B-1----:R1:W-:Y:S01]  /*50b0*/  STG.E.64 desc[UR36][R6.64], R4 ;  /* 0x0000000406007986 */ /* 0x0023e2000c101b24 */
[----:B------:R-:W-:Y:S05]  /*50c0*/  BRA `(.L_x_7395) ;  /* 0x0000000c00207947 */ /* 0x000fea0003800000 */
.L_x_7397:
[----:B------:R-:W1:Y:S02]  /*50d0*/  F2I.FTZ.TRUNC.NTZ R3, R4 ;  /* 0x0000000400037305 */ /* 0x000e64000021f100 */
[----:B-1----:R1:W-:Y:S01]  /*50e0*/  STG.E desc[UR36][R6.64], R3 ;  /* 0x0000000306007986 */ /* 0x0023e2000c101924 */
[----:B------:R-:W-:Y:S05]  /*50f0*/  BRA `(.L_x_7395) ;  /* 0x0000000c00147947 */ /* 0x000fea0003800000 */
.L_x_7396:
[----:B------:R-:W1:Y:S02]  /*5100*/  F2I.FTZ.TRUNC.NTZ R3, R4 ;  /* 0x0000000400037305 */ /* 0x000e64000021f100 */
[----:B-1----:R1:W-:Y:S01]  /*5110*/  STG.E.U16 desc[UR36][R6.64], R3 ;  /* 0x0000000306007986 */ /* 0x0023e2000c101524 */
[----:B------:R-:W-:Y:S05]  /*5120*/  BRA `(.L_x_7395) ;  /* 0x0000000c00087947 */ /* 0x000fea0003800000 */
.L_x_7391:
        /* <DEDUP_REMOVED lines=8> */
.L_x_7399:
[----:B------:R-:W-:-:S05]  /*51b0*/  F2FP.F16.F32.PACK_AB R4, RZ, R4 ;  /* 0x00000004ff04723e */ /* 0x000fca00000000ff */
[----:B------:R1:W-:Y:S01]  /*51c0*/  STG.E.U16 desc[UR36][R6.64], R4 ;  /* 0x0000000406007986 */ /* 0x0003e2000c101524 */
[----:B------:R-:W-:Y:S05]  /*51d0*/  BRA `(.L_x_7395) ;  /* 0x0000000800dc7947 */ /* 0x000fea0003800000 */
.L_x_7398:
[----:B------:R-:W-:-:S13]  /*51e0*/  ISETP.NE.AND P0, PT, R0, 0x7, PT ;  /* 0x000000070000780c */ /* 0x000fda0003f05270 */
[----:B------:R-:W-:Y:S05]  /*51f0*/  @!P0 BRA `(.L_x_7400) ;  /* 0x0000000000248947 */ /* 0x000fea0003800000 */
[----:B------:R-:W-:-:S13]  /*5200*/  ISETP.NE.AND P0, PT, R0, 0x8, PT ;  /* 0x000000080000780c */ /* 0x000fda0003f05270 */
[----:B------:R-:W-:Y:S05]  /*5210*/  @!P0 BRA `(.L_x_7401) ;  /* 0x0000000000108947 */ /* 0x000fea0003800000 */
[----:B------:R-:W-:-:S13]  /*5220*/  ISETP.NE.AND P0, PT, R0, 0x9, PT ;  /* 0x000000090000780c */ /* 0x000fda0003f05270 */
[----:B------:R-:W-:Y:S05]  /*5230*/  @P0 BRA `(.L_x_7394) ;  /* 0x00000008006c0947 */ /* 0x000fea0003800000 */
[----:B------:R1:W-:Y:S01]  /*5240*/  STG.E.64 desc[UR36][R6.64], R4 ;  /* 0x0000000406007986 */ /* 0x0003e2000c101b24 */
[----:B------:R-:W-:Y:S05]  /*5250*/  BRA `(.L_x_7395) ;  /* 0x0000000800bc7947 */ /* 0x000fea0003800000 */
.L_x_7401:
[----:B------:R-:W-:-:S05]  /*5260*/  F2FP.F16.F32.PACK_AB R5, R5, R4 ;  /* 0x000000040505723e */ /* 0x000fca00000000ff */
[----:B------:R1:W-:Y:S01]  /*5270*/  STG.E desc[UR36][R6.64], R5 ;  /* 0x0000000506007986 */ /* 0x0003e2000c101924 */
[----:B------:R-:W-:Y:S05]  /*5280*/  BRA `(.L_x_7395) ;  /* 0x0000000800b07947 */ /* 0x000fea0003800000 */
.L_x_7400:
[----:B------:R-:W-:-:S06]  /*5290*/  FMUL.FTZ R2, R4, 1 ;  /* 0x3f80000004027820 */ /* 0x000fcc0000410000 */
[----:B------:R-:W1:Y:S02]  /*52a0*/  F2F.F64.F32 R2, R2 ;  /* 0x0000000200027310 */ /* 0x000e640000201800 */
[----:B-1----:R1:W-:Y:S01]  /*52b0*/  STG.E.64 desc[UR36][R6.64], R2 ;  /* 0x0000000206007986 */ /* 0x0023e2000c101b24 */
[----:B------:R-:W-:Y:S05]  /*52c0*/  BRA `(.L_x_7395) ;  /* 0x0000000800a07947 */ /* 0x000fea0003800000 */
.L_x_7390:
        /* <DEDUP_REMOVED lines=8> */
[----:B------:R-:W-:Y:S02]  /*5350*/  FSETP.NEU.FTZ.AND P0, PT, R4, RZ, PT ;  /* 0x000000ff0400720b */ /* 0x000fe40003f1d000 */
[----:B------:R-:W-:-:S04]  /*5360*/  FSETP.NEU.FTZ.AND P1, PT, R5, RZ, PT ;  /* 0x000000ff0500720b */ /* 0x000fc80003f3d000 */
[----:B------:R-:W-:-:S04]  /*5370*/  PLOP3.LUT P0, PT, P0, P1, PT, 0xa8, 0x0 ;  /* 0x000000000000781c */ /* 0x000fc80000703570 */
[----:B------:R-:W-:-:S05]  /*5380*/  SEL R3, RZ, 0x1, !P0 ;  /* 0x00000001ff037807 */ /* 0x000fca0004000000 */
[----:B------:R1:W-:Y:S01]  /*5390*/  STG.E.U8 desc[UR36][R6.64], R3 ;  /* 0x0000000306007986 */ /* 0x0003e2000c101124 */
[----:B------:R-:W-:Y:S05]  /*53a0*/  BRA `(.L_x_7395) ;  /* 0x0000000800687947 */ /* 0x000fea0003800000 */
.L_x_7404:
[----:B------:R-:W-:Y:S01]  /*53b0*/  FMUL.FTZ R10, R5, 1 ;  /* 0x3f800000050a7820 */ /* 0x000fe20000410000 */
[----:B------:R-:W-:-:S05]  /*53c0*/  FMUL.FTZ R8, R4, 1 ;  /* 0x3f80000004087820 */ /* 0x000fca0000410000 */
[----:B------:R-:W-:Y:S08]  /*53d0*/  F2F.F64.F32 R10, R10 ;  /* 0x0000000a000a7310 */ /* 0x000ff00000201800 */
[----:B0-----:R-:W0:Y:S02]  /*53e0*/  F2F.F64.F32 R8, R8 ;  /* 0x0000000800087310 */ /* 0x001e240000201800 */
[----:B0-----:R4:W-:Y:S01]  /*53f0*/  STG.E.128 desc[UR36][R6.64], R8 ;  /* 0x0000000806007986 */ /* 0x0019e2000c101d24 */
[----:B------:R-:W-:Y:S05]  /*5400*/  BRA `(.L_x_7395) ;  /* 0x0000000800507947 */ /* 0x000fea0003800000 */
.L_x_7403:
        /* <DEDUP_REMOVED lines=20> */
.L_x_7408:
[----:B------:R-:W-:Y:S05]  /*5550*/  BSYNC B0 ;  /* 0x0000000000007941 */ /* 0x000fea0003800000 */
.L_x_7407:
[----:B------:R-:W-:-:S05]  /*5560*/  LOP3.LUT R5, R0, R5, RZ, 0xfc, !PT ;  /* 0x0000000500057212 */ /* 0x000fca00078efcff */
[----:B------:R1:W-:Y:S01]  /*5570*/  STG.E.U8 desc[UR36][R6.64], R5 ;  /* 0x0000000506007986 */ /* 0x0003e2000c101124 */
[----:B------:R-:W-:Y:S05]  /*5580*/  BRA `(.L_x_7395) ;  /* 0x0000000400f07947 */ /* 0x000fea0003800000 */
.L_x_7406:
[----:B------:R-:W-:Y:S01]  /*5590*/  LOP3.LUT R2, R4, 0x7fffffff, RZ, 0xc0, !PT ;  /* 0x7fffffff04027812 */ /* 0x000fe200078ec0ff */
        /* <DEDUP_REMOVED lines=11> */
.L_x_7410:
[----:B------:R-:W-:Y:S01]  /*5650*/  IMAD.MOV.U32 R0, RZ, RZ, 0x7f ;  /* 0x0000007fff007424 */ /* 0x000fe200078e00ff */
[----:B------:R-:W-:-:S04]  /*5660*/  ISETP.GT.U32.AND P0, PT, R2, 0x7f800000, PT ;  /* 0x7f8000000200780c */ /* 0x000fc80003f04070 */
[----:B------:R-:W-:-:S09]  /*5670*/  SEL R0, R0, 0x7c, P0 ;  /* 0x0000007c00007807 */ /* 0x000fd20000000000 */
.L_x_7411:
[----:B------:R-:W-:Y:S05]  /*5680*/  BSYNC B0 ;  /* 0x0000000000007941 */ /* 0x000fea0003800000 */
.L_x_7409:
[----:B------:R-:W-:-:S04]  /*5690*/  LOP3.LUT R4, R4, 0x80000000, RZ, 0xc0, !PT ;  /* 0x8000000004047812 */ /* 0x000fc800078ec0ff */
[----:B------:R-:W-:-:S04]  /*56a0*/  SHF.R.U32.HI R3, RZ, 0x18, R4 ;  /* 0x00000018ff037819 */ /* 0x000fc80000011604 */
[----:B------:R-:W-:-:S05]  /*56b0*/  LOP3.LUT R3, R0, R3, RZ, 0xfc, !PT ;  /* 0x0000000300037212 */ /* 0x000fca00078efcff */
[----:B------:R2:W-:Y:S01]  /*56c0*/  STG.E.U8 desc[UR36][R6.64], R3 ;  /* 0x0000000306007986 */ /* 0x0005e2000c101124 */
[----:B------:R-:W-:Y:S05]  /*56d0*/  BRA `(.L_x_7395) ;  /* 0x00000004009c7947 */ /* 0x000fea0003800000 */
.L_x_7405:
[----:B------:R-:W-:-:S05]  /*56e0*/  F2FP.BF16.F32.PACK_AB R4, RZ, R4 ;  /* 0x00000004ff04723e */ /* 0x000fca00000010ff */
[----:B------:R3:W-:Y:S01]  /*56f0*/  STG.E.U16 desc[UR36][R6.64], R4 ;  /* 0x0000000406007986 */ /* 0x0007e2000c101524 */
[----:B------:R-:W-:Y:S05]  /*5700*/  BRA `(.L_x_7395) ;  /* 0x0000000400907947 */ /* 0x000fea0003800000 */
.L_x_7402:
        /* <DEDUP_REMOVED lines=8> */
[----:B------:R-:W1:Y:S02]  /*5790*/  F2I.FTZ.U32.TRUNC.NTZ R3, R4 ;  /* 0x0000000400037305 */ /* 0x000e64000021f000 */
[----:B-1----:R1:W-:Y:S01]  /*57a0*/  STG.E.U16 desc[UR36][R6.64], R3 ;  /* 0x0000000306007986 */ /* 0x0023e2000c101524 */
[----:B------:R-:W-:Y:S05]  /*57b0*/  BRA `(.L_x_7395) ;  /* 0x0000000400647947 */ /* 0x000fea0003800000 */
.L_x_7414:
        /* <DEDUP_REMOVED lines=16> */
.L_x_7417:
[----:B------:R-:W-:-:S04]  /*58c0*/  LOP3.LUT R4, R4, 0x80000000, RZ, 0xc0, !PT ;  /* 0x8000000004047812 */ /* 0x000fc800078ec0ff */
[----:B------:R-:W-:-:S04]  /*58d0*/  SHF.R.U32.HI R3, RZ, 0x18, R4 ;  /* 0x00000018ff037819 */ /* 0x000fc80000011604 */
[----:B------:R-:W-:-:S04]  /*58e0*/  LOP3.LUT R0, R0, R3, RZ, 0xfc, !PT ;  /* 0x0000000300007212 */ /* 0x000fc800078efcff */
[----:B------:R-:W-:-:S07]  /*58f0*/  PRMT R3, R0, 0x7610, R3 ;  /* 0x0000761000037816 */ /* 0x000fce0000000003 */
.L_x_7416:
[----:B------:R-:W-:Y:S05]  /*5900*/  BSYNC B0 ;  /* 0x0000000000007941 */ /* 0x000fea0003800000 */
.L_x_7415:
[----:B------:R1:W-:Y:S01]  /*5910*/  STG.E.U8 desc[UR36][R6.64], R3 ;  /* 0x0000000306007986 */ /* 0x0003e2000c101124 */
[----:B------:R-:W-:Y:S05]  /*5920*/  BRA `(.L_x_7395) ;  /* 0x0000000400087947 */ /* 0x000fea0003800000 */
.L_x_7413:
        /* <DEDUP_REMOVED lines=16> */
.L_x_7420:
[----:B------:R-:W-:-:S04]  /*5a30*/  LOP3.LUT R4, R4, 0x80000000, RZ, 0xc0, !PT ;  /* 0x8000000004047812 */ /* 0x000fc800078ec0ff */
[----:B------:R-:W-:-:S04]  /*5a40*/  SHF.R.U32.HI R3, RZ, 0x18, R4 ;  /* 0x00000018ff037819 */ /* 0x000fc80000011604 */
[----:B------:R-:W-:-:S04]  /*5a50*/  LOP3.LUT R0, R0, R3, RZ, 0xfc, !PT ;  /* 0x0000000300007212 */ /* 0x000fc800078efcff */
[----:B------:R-:W-:-:S07]  /*5a60*/  PRMT R3, R0, 0x7610, R3 ;  /* 0x0000761000037816 */ /* 0x000fce0000000003 */
.L_x_7419:
[----:B------:R-:W-:Y:S05]  /*5a70*/  BSYNC B0 ;  /* 0x0000000000007941 */ /* 0x000fea0003800000 */
.L_x_7418:
[----:B------:R1:W-:Y:S01]  /*5a80*/  STG.E.U8 desc[UR36][R6.64], R3 ;  /* 0x0000000306007986 */ /* 0x0003e2000c101124 */
[----:B------:R-:W-:Y:S05]  /*5a90*/  BRA `(.L_x_7395) ;  /* 0x0000000000ac7947 */ /* 0x000fea0003800000 */
.L_x_7412:
        /* <DEDUP_REMOVED lines=21> */
.L_x_7394:
        /* <DEDUP_REMOVED lines=10> */
[----:B------:R-:W-:Y:S01]  /*5c90*/  IMAD.U32 R10, RZ, RZ, UR4 ;  /* 0x00000004ff0a7e24 */ /* 0x000fe2000f8e00ff */
[----:B------:R-:W-:Y:S01]  /*5ca0*/  MOV R11, UR5 ;  /* 0x00000005000b7c02 */ /* 0x000fe20008000f00 */
[----:B------:R-:W-:-:S02]  /*5cb0*/  IMAD.MOV.U32 R8, RZ, RZ, 0x65 ;  /* 0x00000065ff087424 */ /* 0x000fc400078e00ff */
[----:B-1----:R-:W-:-:S07]  /*5cc0*/  IMAD.MOV.U32 R13, RZ, RZ, RZ ;  /* 0x000000ffff0d7224 */ /* 0x002fce00078e00ff */
[----:B------:R-:W-:-:S07]  /*5cd0*/  LEPC R20, `(.L_x_7423) ;  /* 0x000000001014794e */ /* 0x000fce0000000000 */
[----:B0-2---:R-:W-:Y:S05]  /*5ce0*/  CALL.ABS.NOINC R2 ;  /* 0x0000000002007343 */ /* 0x005fea0003c00000 */
.L_x_7423:
[----:B------:R-:W-:Y:S05]  /*5cf0*/  BRA `(.L_x_7395) ;  /* 0x0000000000147947 */ /* 0x000fea0003800000 */
.L_x_7422:
[----:B------:R-:W1:Y:S02]  /*5d00*/  F2I.U64.TRUNC R4, R4 ;  /* 0x0000000400047311 */ /* 0x000e64000020d800 */
[----:B-1----:R1:W-:Y:S01]  /*5d10*/  STG.E.64 desc[UR36][R6.64], R4 ;  /* 0x0000000406007986 */ /* 0x0023e2000c101b24 */
[----:B------:R-:W-:Y:S05]  /*5d20*/  BRA `(.L_x_7395) ;  /* 0x0000000000087947 */ /* 0x000fea0003800000 */
.L_x_7421:
[----:B------:R-:W1:Y:S02]  /*5d30*/  F2I.FTZ.U32.TRUNC.NTZ R3, R4 ;  /* 0x0000000400037305 */ /* 0x000e64000021f000 */
[----:B-1----:R1:W-:Y:S02]  /*5d40*/  STG.E desc[UR36][R6.64], R3 ;  /* 0x0000000306007986 */ /* 0x0023e4000c101924 */
.L_x_7395:
[----:B------:R-:W-:-:S05]  /*5d50*/  LEA R16, R16, R17, 0x9 ;  /* 0x0000001110107211 */ /* 0x000fca00078e48ff */
[----:B------:R-:W-:-:S07]  /*5d60*/  VIADD R19, R16, 0x80 ;  /* 0x0000008010137836 */ /* 0x000fce0000000000 */
.L_x_7295:
[----:B------:R-:W-:Y:S05]  /*5d70*/  BSYNC B6 ;  /* 0x0000000000067941 */ /* 0x000fea0003800000 */
.L_x_7294:
[----:B------:R-:W-:Y:S01]  /*5d80*/  ULDC UR4, c[0x0][0x210] ;  /* 0x0000840000047ab9 */ /* 0x000fe20000000800 */
[----:B------:R-:W-:Y:S01]  /*5d90*/  BSSY B6, `(.L_x_7424) ;  /* 0x00005d0000067945 */ /* 0x000fe20003800000 */
[----:B------:R-:W-:-:S13]  /*5da0*/  ISETP.GE.AND P0, PT, R19, UR4, PT ;  /* 0x0000000413007c0c */ /* 0x000fda000bf06270 */
[----:B------:R-:W-:Y:S05]  /*5db0*/  @P0 BRA `(.L_x_7425) ;  /* 0x0000005c00340947 */ /* 0x000fea0003800000 */
[----:B-1234-:R-:W1:Y:S01]  /*5dc0*/  LDC R6, c[0x0][0x218] ;  /* 0x00008600ff067b82 */ /* 0x01ee620000000800 */
[----:B------:R-:W-:Y:S01]  /*5dd0*/  MOV R0, RZ ;  /* 0x000000ff00007202 */ /* 0x000fe20000000f00 */
[----:B------:R-:W-:Y:S01]  /*5de0*/  IMAD.MOV.U32 R16, RZ, RZ, RZ ;  /* 0x000000ffff107224 */ /* 0x000fe200078e00ff */
[----:B-1----:R-:W-:-:S13]  /*5df0*/  ISETP.NE.AND P0, PT, R6, RZ, PT ;  /* 0x000000ff0600720c */ /* 0x002fda0003f05270 */
[----:B------:R-:W-:Y:S05]  /*5e00*/  @!P0 BRA `(.L_x_7426) ;  /* 0x0000001000a88947 */ /* 0x000fea0003800000 */
        /* <DEDUP_REMOVED lines=289> */
[----:B------:R-:W-:-:S09]  /*7020*/  ULDC.64 UR4, c[0x0][0x340] ;  /* 0x0000d00000047ab9 */ /* 0x000fd20000000a00 */
        /* <DEDUP_REMOVED lines=8> */
.L_x_7426:
[----:B------:R-:W1:Y:S01]  /*70b0*/  LDC.U8 R5, c[0x0][0x422] ;  /* 0x00010880ff057b82 */ /* 0x000e620000000000 */
[----:B------:R-:W-:Y:S01]  /*70c0*/  ULDC.64 UR6, c[0x0][0x418] ;  /* 0x0001060000067ab9 */ /* 0x000fe20000000a00 */
[----:B------:R-:W-:Y:S01]  /*70d0*/  ULDC.64 UR4, c[0x0][0x410] ;  /* 0x0001040000047ab9 */ /* 0x000fe20000000a00 */
[----:B------:R-:W-:Y:S01]  /*70e0*/  IADD3 R2, P1, R0, UR6, RZ ;  /* 0x0000000600027c10 */ /* 0x000fe2000ff3e0ff */
[----:B------:R-:W-:Y:S01]  /*70f0*/  BSSY B7, `(.L_x_7427) ;  /* 0x00000f6000077945 */ /* 0x000fe20003800000 */
[----:B------:R-:W-:-:S03]  /*7100*/  IADD3 R16, P0, R16, UR4, RZ ;  /* 0x0000000410107c10 */ /* 0x000fc6000ff1e0ff */
[----:B------:R-:W-:Y:S01]  /*7110*/  IMAD.X R3, RZ, RZ, UR7, P1 ;  /* 0x00000007ff037e24 */ /* 0x000fe200088e06ff */
[----:B------:R-:W-:Y:S02]  /*7120*/  IADD3.X R17, RZ, UR5, RZ, P0, !PT ;  /* 0x00000005ff117c10 */ /* 0x000fe400087fe4ff */
        /* <DEDUP_REMOVED lines=12> */
[----:B------:R-:W-:Y:S01]  /*71f0*/  MOV R5, RZ ;  /* 0x000000ff00057202 */ /* 0x000fe20000000f00 */
[----:B--2---:R1:W2:Y:S01]  /*7200*/  I2F.S16 R4, R2 ;  /* 0x0000000200047306 */ /* 0x0042a20000101400 */
[----:B------:R-:W-:Y:S05]  /*7210*/  BRA `(.L_x_7433) ;  /* 0x0000000c008c7947 */ /* 0x000fea0003800000 */
.L_x_7431:
[----:B------:R-:W2:Y:S01]  /*7220*/  LDG.E.U8 R2, desc[UR36][R2.64] ;  /* 0x0000002402027981 */ /* 0x000ea2000c1e1100 */
[----:B------:R-:W-:Y:S01]  /*7230*/  IMAD.MOV.U32 R5, RZ, RZ, RZ ;  /* 0x000000ffff057224 */ /* 0x000fe200078e00ff */
[----:B--2---:R-:W-:Y:S01]  /*7240*/  I2FP.F32.U32 R4, R2 ;  /* 0x0000000200047245 */ /* 0x004fe20000201000 */
[----:B------:R-:W-:Y:S06]  /*7250*/  BRA `(.L_x_7433) ;  /* 0x0000000c007c7947 */ /* 0x000fec0003800000 */
.L_x_7430:
[----:B------:R-:W-:-:S13]  /*7260*/  ISETP.NE.AND P0, PT, R4, 0x2, PT ;  /* 0x000000020400780c */ /* 0x000fda0003f05270 */
[----:B------:R-:W-:Y:S05]  /*7270*/  @!P0 BRA `(.L_x_7434) ;  /* 0x0000000000308947 */ /* 0x000fea0003800000 */
[----:B------:R-:W-:-:S13]  /*7280*/  ISETP.NE.AND P0, PT, R4, 0x3, PT ;  /* 0x000000030400780c */ /* 0x000fda0003f05270 */
[----:B------:R-:W-:Y:S05]  /*7290*/  @!P0 BRA `(.L_x_7435) ;  /* 0x0000000000188947 */ /* 0x000fea0003800000 */
[----:B------:R-:W-:-:S13]  /*72a0*/  ISETP.NE.AND P0, PT, R4, 0x4, PT ;  /* 0x000000040400780c */ /* 0x000fda0003f05270 */
[----:B------:R-:W-:Y:S05]  /*72b0*/  @P0 BRA `(.L_x_7432) ;  /* 0x0000000c00000947 */ /* 0x000fea0003800000 */
[----:B------:R-:W2:Y:S01]  /*72c0*/  LDG.E.64 R2, desc[UR36][R2.64] ;  /* 0x0000002402027981 */ /* 0x000ea2000c1e1b00 */
[----:B------:R-:W-:Y:S01]  /*72d0*/  HFMA2.MMA R5, -RZ, RZ, 0, 0 ;  /* 0x00000000ff057435 */ /* 0x000fe200000001ff */
[----:B--2---:R1:W2:Y:S01]  /*72e0*/  I2F.S64 R4, R2 ;  /* 0x0000000200047312 */ /* 0x0042a20000301400 */
[----:B------:R-:W-:Y:S09]  /*72f0*/  BRA `(.L_x_7433) ;  /* 0x0000000c00547947 */ /* 0x000ff20003800000 */
.L_x_7435:
[----:B------:R-:W2:Y:S01]  /*7300*/  LDG.E R2, desc[UR36][R2.64] ;  /* 0x0000002402027981 */ /* 0x000ea2000c1e1900 */
[----:B------:R-:W-:Y:S01]  /*7310*/  IMAD.MOV.U32 R5, RZ, RZ, RZ ;  /* 0x000000ffff057224 */ /* 0x000fe200078e00ff */
[----:B--2---:R-:W-:Y:S01]  /*7320*/  I2FP.F32.S32 R4, R2 ;  /* 0x0000000200047245 */ /* 0x004fe20000201400 */
[----:B------:R-:W-:Y:S06]  /*7330*/  BRA `(.L_x_7433) ;  /* 0x0000000c00447947 */ /* 0x000fec0003800000 */
.L_x_7434:
[----:B------:R-:W2:Y:S01]  /*7340*/  LDG.E.U16 R2, desc[UR36][R2.64] ;  /* 0x0000002402027981 */ /* 0x000ea2000c1e1500 */
[----:B------:R-:W-:Y:S01]  /*7350*/  MOV R5, RZ ;  /* 0x000000ff00057202 */ /* 0x000fe20000000f00 */
[----:B--2---:R3:W4:Y:S01]  /*7360*/  I2F.S16 R4, R2 ;  /* 0x0000000200047306 */ /* 0x0047220000101400 */
[----:B------:R-:W-:Y:S05]  /*7370*/  BRA `(.L_x_7433) ;  /* 0x0000000c00347947 */ /* 0x000fea0003800000 */
.L_x_7429:
[----:B------:R-:W-:-:S13]  /*7380*/  ISETP.GT.AND P0, PT, R4, 0x6, PT ;  /* 0x000000060400780c */ /* 0x000fda0003f04270 */
[----:B------:R-:W-:Y:S05]  /*7390*/  @P0 BRA `(.L_x_7436) ;  /* 0x00000000002c0947 */ /* 0x000fea0003800000 */
[----:B------:R-:W-:-:S13]  /*73a0*/  ISETP.NE.AND P0, PT, R4, 0x5, PT ;  /* 0x000000050400780c */ /* 0x000fda0003f05270 */
[----:B------:R-:W-:Y:S05]  /*73b0*/  @!P0 BRA `(.L_x_7437) ;  /* 0x0000000000148947 */ /* 0x000fea0003800000 */
[----:B------:R-:W-:-:S13]  /*73c0*/  ISETP.NE.AND P0, PT, R4, 0x6, PT ;  /* 0x000000060400780c */ /* 0x000fda0003f05270 */
[----:B------:R-:W-:Y:S05]  /*73d0*/  @P0 BRA `(.L_x_7432) ;  /* 0x0000000800b80947 */ /* 0x000fea0003800000 */
[----:B------:R1:W5:Y:S01]  /*73e0*/  LDG.E R4, desc[UR36][R2.64] ;  /* 0x0000002402047981 */ /* 0x000362000c1e1900 */
[----:B------:R-:W-:Y:S01]  /*73f0*/  IMAD.MOV.U32 R5, RZ, RZ, RZ ;  /* 0x000000ffff057224 */ /* 0x000fe200078e00ff */
[----:B------:R-:W-:Y:S06]  /*7400*/  BRA `(.L_x_7433) ;  /* 0x0000000c00107947 */ /* 0x000fec0003800000 */
.L_x_7437:
[----:B------:R-:W2:Y:S01]  /*7410*/  LDG.E.U16 R2, desc[UR36][R2.64] ;  /* 0x0000002402027981 */ /* 0x000ea2000c1e1500 */
[----:B------:R-:W-:Y:S01]  /*7420*/  HFMA2.MMA R5, -RZ, RZ, 0, 0 ;  /* 0x00000000ff057435 */ /* 0x000fe200000001ff */
[----:B--2---:R-:W-:Y:S01]  /*7430*/  HADD2.F32 R4, -RZ, R2.H0_H0 ;  /* 0x20000002ff047230 */ /* 0x004fe20000004100 */
[----:B------:R-:W-:Y:S09]  /*7440*/  BRA `(.L_x_7433) ;  /* 0x0000000c00007947 */ /* 0x000ff20003800000 */
.L_x_7436:
        /* <DEDUP_REMOVED lines=8> */
.L_x_7439:
[----:B------:R-:W2:Y:S02]  /*74d0*/  LDG.E R2, desc[UR36][R2.64] ;  /* 0x0000002402027981 */ /* 0x000ea4000c1e1900 */
[--C-:B--2---:R-:W-:Y:S02]  /*74e0*/  HADD2.F32 R5, -RZ, R2.reuse.H1_H1 ;  /* 0x30000002ff057230 */ /* 0x104fe40000004100 */
[----:B------:R-:W-:Y:S01]  /*74f0*/  HADD2.F32 R4, -RZ, R2.H0_H0 ;  /* 0x20000002ff047230 */ /* 0x000fe20000004100 */
[----:B------:R-:W-:Y:S06]  /*7500*/  BRA `(.L_x_7433) ;  /* 0x0000000800d07947 */ /* 0x000fec0003800000 */
.L_x_7438:
[----:B------:R-:W2:Y:S01]  /*7510*/  LDG.E.64 R2, desc[UR36][R2.64] ;  /* 0x0000002402027981 */ /* 0x000ea2000c1e1b00 */
[----:B------:R-:W-:Y:S01]  /*7520*/  UMOV UR4, 0xf0000000 ;  /* 0xf000000000047882 */ /* 0x000fe20000000000 */
[----:B------:R-:W-:Y:S01]  /*7530*/  UMOV UR5, 0x380fffff ;  /* 0x380fffff00057882 */ /* 0x000fe20000000000 */
[----:B------:R-:W-:Y:S01]  /*7540*/  IMAD.MOV.U32 R5, RZ, RZ, RZ ;  /* 0x000000ffff057224 */ /* 0x000fe200078e00ff */
[----:B--2---:R-:W1:Y:S01]  /*7550*/  F2F.F32.F64 R4, R2 ;  /* 0x0000000200047310 */ /* 0x004e620000301000 */
[----:B------:R-:W-:-:S14]  /*7560*/  DSETP.GEU.AND P0, PT, |R2|, UR4, PT ;  /* 0x0000000402007e2a */ /* 0x000fdc000bf0e200 */
[----:B-1----:R-:W-:Y:S01]  /*7570*/  @!P0 FMUL R4, R4, 1.175494350822287508e-38 ;  /* 0x0080000004048820 */ /* 0x002fe20000400000 */
[----:B------:R-:W-:Y:S06]  /*7580*/  BRA `(.L_x_7433) ;  /* 0x0000000800b07947 */ /* 0x000fec0003800000 */
.L_x_7428:
        /* <DEDUP_REMOVED lines=13> */
.L_x_7442:
[----:B0-----:R-:W2:Y:S01]  /*7660*/  LDG.E.128 R8, desc[UR36][R2.64] ;  /* 0x0000002402087981 */ /* 0x001ea2000c1e1d00 */
        /* <DEDUP_REMOVED lines=9> */
.L_x_7441:
        /* <DEDUP_REMOVED lines=10> */
[----:B------:R-:W1:Y:S01]  /*77a0*/  FLO.U32 R5, R0 ;  /* 0x0000000000057300 */ /* 0x000e6200000e0000 */
[C---:B------:R-:W-:Y:S01]  /*77b0*/  IADD3 R6, R0.reuse, 0x1000000, RZ ;  /* 0x0100000000067810 */ /* 0x040fe20007ffe0ff */
[----:B------:R-:W-:-:S03]  /*77c0*/  VIADD R2, R0, 0xffffffff ;  /* 0xffffffff00027836 */ /* 0x000fc60000000000 */
[----:B------:R-:W-:Y:S02]  /*77d0*/  SHF.R.S32.HI R6, RZ, 0x8, R6 ;  /* 0x00000008ff067819 */ /* 0x000fe40000011406 */
[----:B------:R-:W-:Y:S02]  /*77e0*/  SHF.R.S32.HI R2, RZ, 0x1f, R2 ;  /* 0x0000001fff027819 */ /* 0x000fe40000011402 */
[----:B-1----:R-:W-:-:S04]  /*77f0*/  IADD3 R5, -R5, 0x1f, RZ ;  /* 0x0000001f05057810 */ /* 0x002fc80007ffe1ff */
[C---:B------:R-:W-:Y:S02]  /*7800*/  ISETP.GT.U32.AND P0, PT, R5.reuse, 0x4, PT ;  /* 0x000000040500780c */ /* 0x040fe40003f04070 */
[----:B------:R-:W-:-:S04]  /*7810*/  IADD3 R5, R5, -0x4, RZ ;  /* 0xfffffffc05057810 */ /* 0x000fc80007ffe0ff */
[----:B------:R-:W-:-:S05]  /*7820*/  SEL R5, R5, RZ, P0 ;  /* 0x000000ff05057207 */ /* 0x000fca0000000000 */
[----:B------:R-:W-:Y:S01]  /*7830*/  IMAD R8, R5, R8, 0x3c000000 ;  /* 0x3c00000005087424 */ /* 0x000fe200078e0208 */
[----:B------:R-:W-:-:S04]  /*7840*/  SHF.L.U32 R5, R0, R5, RZ ;  /* 0x0000000500057219 */ /* 0x000fc800000006ff */
[----:B------:R-:W-:-:S04]  /*7850*/  LEA.HI R5, R5, R8, RZ, 0x1c ;  /* 0x0000000805057211 */ /* 0x000fc800078fe0ff */
[----:B------:R-:W-:-:S04]  /*7860*/  LOP3.LUT R5, R5, 0x7f800000, R6, 0xf8, !PT ;  /* 0x7f80000005057812 */ /* 0x000fc800078ef806 */
[----:B------:R-:W-:Y:S02]  /*7870*/  LOP3.LUT R3, R5, R2, RZ, 0x30, !PT ;  /* 0x0000000205037212 */ /* 0x000fe400078e30ff */
[----:B------:R-:W-:Y:S02]  /*7880*/  MOV R5, RZ ;  /* 0x000000ff00057202 */ /* 0x000fe40000000f00 */
[----:B------:R-:W-:Y:S01]  /*7890*/  LOP3.LUT R4, R3, 0x80000000, R4, 0xf8, !PT ;  /* 0x8000000003047812 */ /* 0x000fe200078ef804 */
[----:B------:R-:W-:Y:S06]  /*78a0*/  BRA `(.L_x_7433) ;  /* 0x0000000400e87947 */ /* 0x000fec0003800000 */
.L_x_7444:
[----:B------:R-:W2:Y:S01]  /*78b0*/  LDG.E.U8 R2, desc[UR36][R2.64] ;  /* 0x0000002402027981 */ /* 0x000ea2000c1e1100 */
[----:B------:R-:W-:Y:S02]  /*78c0*/  IMAD.MOV.U32 R5, RZ, RZ, RZ ;  /* 0x000000ffff057224 */ /* 0x000fe400078e00ff */
[C---:B--2---:R-:W-:Y:S01]  /*78d0*/  IMAD.SHL.U32 R0, R2.reuse, 0x2000000, RZ ;  /* 0x0200000002007824 */ /* 0x044fe200078e00ff */
[----:B------:R-:W-:-:S04]  /*78e0*/  SHF.L.U32 R7, R2, 0x18, RZ ;  /* 0x0000001802077819 */ /* 0x000fc800000006ff */
        /* <DEDUP_REMOVED lines=8> */
[----:B------:R-:W-:Y:S01]  /*7970*/  LOP3.LUT R4, R4, 0x80000000, R7, 0xf8, !PT ;  /* 0x8000000004047812 */ /* 0x000fe200078ef807 */
[----:B------:R-:W-:Y:S06]  /*7980*/  BRA `(.L_x_7433) ;  /* 0x0000000400b07947 */ /* 0x000fec0003800000 */
.L_x_7443:
[----:B------:R-:W2:Y:S01]  /*7990*/  LDG.E.U16 R2, desc[UR36][R2.64] ;  /* 0x0000002402027981 */ /* 0x000ea2000c1e1500 */
[----:B------:R-:W-:Y:S01]  /*79a0*/  HFMA2.MMA R5, -RZ, RZ, 0, 0 ;  /* 0x00000000ff057435 */ /* 0x000fe200000001ff */
[----:B--2---:R-:W-:Y:S01]  /*79b0*/  IMAD.U32 R4, R2, 0x10000, RZ ;  /* 0x0001000002047824 */ /* 0x004fe200078e00ff */
[----:B------:R-:W-:Y:S09]  /*79c0*/  BRA `(.L_x_7433) ;  /* 0x0000000400a07947 */ /* 0x000ff20003800000 */
.L_x_7440:
        /* <DEDUP_REMOVED lines=9> */
[----:B------:R-:W-:Y:S02]  /*7a60*/  MOV R5, RZ ;  /* 0x000000ff00057202 */ /* 0x000fe40000000f00 */
[----:B--2---:R-:W-:Y:S01]  /*7a70*/  I2FP.F32.U32 R4, R2 ;  /* 0x0000000200047245 */ /* 0x004fe20000201000 */
[----:B------:R-:W-:Y:S06]  /*7a80*/  BRA `(.L_x_7433) ;  /* 0x0000000400707947 */ /* 0x000fec0003800000 */
.L_x_7447:
        /* <DEDUP_REMOVED lines=14> */
[----:B------:R-:W1:Y:S02]  /*7b70*/  FLO.U32 R3, R2 ;  /* 0x0000000200037300 */ /* 0x000e6400000e0000 */
[----:B-1----:R-:W-:-:S04]  /*7b80*/  IADD3 R3, -R3, 0x1f, RZ ;  /* 0x0000001f03037810 */ /* 0x002fc80007ffe1ff */
[----:B------:R-:W-:Y:S01]  /*7b90*/  IADD3 R0, R0, 0x1d, -R3 ;  /* 0x0000001d00007810 */ /* 0x000fe20007ffe803 */
[----:B------:R-:W-:-:S05]  /*7ba0*/  VIADD R7, R3, 0xffffffe4 ;  /* 0xffffffe403077836 */ /* 0x000fca0000000000 */
[----:B------:R-:W-:-:S04]  /*7bb0*/  SHF.L.U32 R7, R2, R7, RZ ;  /* 0x0000000702077219 */ /* 0x000fc800000006ff */
[----:B------:R-:W-:-:S07]  /*7bc0*/  LOP3.LUT R2, R7, 0x7, RZ, 0xc0, !PT ;  /* 0x0000000707027812 */ /* 0x000fce00078ec0ff */
.L_x_7449:
[----:B------:R-:W-:Y:S05]  /*7bd0*/  BSYNC B0 ;  /* 0x0000000000007941 */ /* 0x000fea0003800000 */
.L_x_7448:
[----:B------:R-:W-:Y:S02]  /*7be0*/  LEA R3, R0, 0x3b800000, 0x17 ;  /* 0x3b80000000037811 */ /* 0x000fe400078eb8ff */
[----:B------:R-:W-:-:S04]  /*7bf0*/  SHF.L.U32 R2, R2, 0x14, RZ ;  /* 0x0000001402027819 */ /* 0x000fc800000006ff */
[----:B------:R-:W-:Y:S01]  /*7c00*/  LOP3.LUT R4, R3, R2, R4, 0xfe, !PT ;  /* 0x0000000203047212 */ /* 0x000fe200078efe04 */
[----:B------:R-:W-:Y:S06]  /*7c10*/  BRA `(.L_x_7433) ;  /* 0x00000004000c7947 */ /* 0x000fec0003800000 */
.L_x_7446:
        /* <DEDUP_REMOVED lines=20> */
.L_x_7451:
[----:B------:R-:W-:Y:S05]  /*7d60*/  BSYNC B0 ;  /* 0x0000000000007941 */ /* 0x000fea0003800000 */
.L_x_7450:
[----:B------:R-:W-:Y:S02]  /*7d70*/  LEA R3, R0, 0x37800000, 0x17 ;  /* 0x3780000000037811 */ /* 0x000fe400078eb8ff */
[----:B------:R-:W-:-:S04]  /*7d80*/  SHF.L.U32 R2, R2, 0x15, RZ ;  /* 0x0000001502027819 */ /* 0x000fc800000006ff */
[----:B------:R-:W-:Y:S01]  /*7d90*/  LOP3.LUT R4, R3, R2, R4, 0xfe, !PT ;  /* 0x0000000203047212 */ /* 0x000fe200078efe04 */
[----:B------:R-:W-:Y:S06]  /*7da0*/  BRA `(.L_x_7433) ;  /* 0x0000000000a87947 */ /* 0x000fec0003800000 */
.L_x_7445:
        /* <DEDUP_REMOVED lines=14> */
.L_x_7455:
[----:B------:R-:W-:Y:S05]  /*7e90*/  BSYNC B0 ;  /* 0x0000000000007941 */ /* 0x000fea0003800000 */
.L_x_7454:
[----:B------:R-:W-:Y:S01]  /*7ea0*/  HFMA2.MMA R5, -RZ, RZ, 0, 0 ;  /* 0x00000000ff057435 */ /* 0x000fe200000001ff */
[----:B------:R-:W-:Y:S10]  /*7eb0*/  BRA `(.L_x_7433) ;  /* 0x0000000000647947 */ /* 0x000ff40003800000 */
.L_x_7432:
        /* <DEDUP_REMOVED lines=16> */
.L_x_7456:
[----:B------:R-:W-:Y:S01]  /*7fc0*/  CS2R R4, SRZ ;  /* 0x0000000000047805 */ /* 0x000fe2000001ff00 */
[----:B------:R-:W-:Y:S06]  /*7fd0*/  BRA `(.L_x_7433) ;  /* 0x00000000001c7947 */ /* 0x000fec0003800000 */
.L_x_7453:
[----:B------:R-:W2:Y:S01]  /*7fe0*/  LDG.E.64 R2, desc[UR36][R2.64] ;  /* 0x0000002402027981 */ /* 0x000ea2000c1e1b00 */
[----:B------:R-:W-:Y:S01]  /*7ff0*/  MOV R5, RZ ;  /* 0x000000ff00057202 */ /* 0x000fe20000000f00 */
[----:B--2---:R1:W2:Y:S01]  /*8000*/  I2F.U64 R4, R2 ;  /* 0x0000000200047312 */ /* 0x0042a20000301000 */
[----:B------:R-:W-:Y:S05]  /*8010*/  BRA `(.L_x_7433) ;  /* 0x00000000000c7947 */ /* 0x000fea0003800000 */
.L_x_7452:
[----:B------:R-:W2:Y:S01]  /*8020*/  LDG.E R2, desc[UR36][R2.64] ;  /* 0x0000002402027981 */ /* 0x000ea2000c1e1900 */
[----:B------:R-:W-:Y:S01]  /*8030*/  IMAD.MOV.U32 R5, RZ, RZ, RZ ;  /* 0x000000ffff057224 */ /* 0x000fe200078e00ff */
[----:B--2---:R-:W-:-:S07]  /*8040*/  I2FP.F32.U32 R4, R2 ;  /* 0x0000000200047245 */ /* 0x004fce0000201000 */
.L_x_7433:
[----:B------:R-:W-:Y:S05]  /*8050*/  BSYNC B7 ;  /* 0x0000000000077941 */ /* 0x000fea0003800000 */
.L_x_7427:
[C---:B-----5:R-:W-:Y:S01]  /*8060*/  FSETP.GTU.FTZ.AND P0, PT, |R5|.reuse, +INF , PT ;  /* 0x7f8000000500780b */ /* 0x060fe20003f1c200 */
[----:B------:R-:W-:Y:S01]  /*8070*/  BSSY B2, `(.L_x_7457) ;  /* 0x00002bc000027945 */ /* 0x000fe20003800000 */
[C---:B--2-4-:R-:W-:Y:S01]  /*8080*/  FSETP.GTU.FTZ.AND P1, PT, |R4|.reuse, +INF , PT ;  /* 0x7f8000000400780b */ /* 0x054fe20003f3c200 */
[----:B------:R-:W-:Y:S01]  /*8090*/  FADD.FTZ R7, |R5|, -RZ ;  /* 0x800000ff05077221 */ /* 0x000fe20000010200 */
[----:B------:R-:W-:Y:S02]  /*80a0*/  FADD.FTZ R6, |R4|, -RZ ;  /* 0x800000ff04067221 */ /* 0x000fe40000010200 */
[----:B------:R-:W-:-:S13]  /*80b0*/  PLOP3.LUT P0, PT, P0, P1, PT, 0xa8, 0x0 ;  /* 0x000000000000781c */ /* 0x000fda0000703570 */
        /* <DEDUP_REMOVED lines=12> */
[C---:B-1----:R-:W-:Y:S01]  /*8180*/  FADD.FTZ R3, R6.reuse, 1 ;  /* 0x3f80000006037421 */ /* 0x042fe20000010000 */
[----:B0-----:R-:W-:Y:S01]  /*8190*/  FADD.FTZ R9, |R7|, -RZ ;  /* 0x800000ff07097221 */ /* 0x001fe20000010200 */
[----:B------:R-:W-:Y:S01]  /*81a0*/  FADD.FTZ R0, R6, -1 ;  /* 0xbf80000006007421 */ /* 0x000fe20000010000 */
[----:B------:R-:W-:Y:S01]  /*81b0*/  BSSY B0, `(.L_x_7461) ;  /* 0x0000096000007945 */ /* 0x000fe20003800000 */
[----:B---3--:R-:W-:Y:S02]  /*81c0*/  FADD.FTZ R2, |R3|, -RZ ;  /* 0x800000ff03027221 */ /* 0x008fe40000010200 */
        /* <DEDUP_REMOVED lines=53> */
[----:B------:R-:W-:Y:S02]  /*8520*/  IMAD.MOV.U32 R14, RZ, RZ, 0x3e800000 ;  /* 0x3e800000ff0e7424 */ /* 0x000fe400078e00ff */
[----:B------:R-:W-:Y:S01]  /*8530*/  IMAD.MOV.U32 R21, RZ, RZ, 0x3d39bf78 ;  /* 0x3d39bf78ff157424 */ /* 0x000fe200078e00ff */
        /* <DEDUP_REMOVED lines=30> */
.L_x_7464:
        /* <DEDUP_REMOVED lines=10> */
.L_x_7466:
[----:B------:R-:W-:-:S04]  /*87c0*/  FADD.FTZ R8, -R3, R2 ;  /* 0x0000000203087221 */ /* 0x000fc80000010100 */
[----:B------:R-:W-:-:S07]  /*87d0*/  FMUL.FTZ R8, R8, 0.5 ;  /* 0x3f00000008087820 */ /* 0x000fce0000410000 */
.L_x_7467:
[----:B------:R-:W-:Y:S05]  /*87e0*/  BSYNC B1 ;  /* 0x0000000000017941 */ /* 0x000fea0003800000 */
.L_x_7465:
        /* <DEDUP_REMOVED lines=11> */
.L_x_7469:
[----:B------:R-:W-:-:S04]  /*88a0*/  FADD.FTZ R10, R11, -R10 ;  /* 0x8000000a0b0a7221 */ /* 0x000fc80000010000 */
[----:B------:R-:W-:-:S07]  /*88b0*/  FMUL.FTZ R13, R10, 0.5 ;  /* 0x3f0000000a0d7820 */ /* 0x000fce0000410000 */
.L_x_7470:
[----:B------:R-:W-:Y:S05]  /*88c0*/  BSYNC B1 ;  /* 0x0000000000017941 */ /* 0x000fea0003800000 */
.L_x_7468:
        /* <DEDUP_REMOVED lines=35> */
.L_x_7463:
[----:B------:R0:W1:Y:S02]  /*8b00*/  MUFU.SQRT R8, R7 ;  /* 0x0000000700087308 */ /* 0x0000640000002000 */
.L_x_7462:
[----:B------:R-:W-:Y:S05]  /*8b10*/  BSYNC B0 ;  /* 0x0000000000007941 */ /* 0x000fea0003800000 */
.L_x_7461:
        /* <DEDUP_REMOVED lines=33> */
[----:B------:R-:W-:Y:S01]  /*8d30*/  FSEL R3, R3, R0, !P0 ;  /* 0x0000000003037208 */ /* 0x000fe20004000000 */
[----:B------:R-:W-:Y:S06]  /*8d40*/  BRA `(.L_x_7475) ;  /* 0x0000000400c47947 */ /* 0x000fec0003800000 */
.L_x_7474:
        /* <DEDUP_REMOVED lines=17> */
.L_x_7480:
[----:B------:R-:W-:-:S04]  /*8e60*/  FADD.FTZ R2, -R3, R2 ;  /* 0x0000000203027221 */ /* 0x000fc80000010100 */
[----:B------:R-:W-:-:S07]  /*8e70*/  FMUL.FTZ R2, R2, 0.5 ;  /* 0x3f00000002027820 */ /* 0x000fce0000410000 */
.L_x_7481:
[----:B------:R-:W-:Y:S05]  /*8e80*/  BSYNC B4 ;  /* 0x0000000000047941 */ /* 0x000fea0003800000 */
.L_x_7479:
        /* <DEDUP_REMOVED lines=10> */
.L_x_7483:
[----:B------:R-:W-:-:S04]  /*8f30*/  FADD.FTZ R0, -R0, R11 ;  /* 0x0000000b00007221 */ /* 0x000fc80000010100 */
[----:B------:R-:W-:-:S07]  /*8f40*/  FMUL.FTZ R3, R0, 0.5 ;  /* 0x3f00000000037820 */ /* 0x000fce0000410000 */
.L_x_7484:
[----:B------:R-:W-:Y:S05]  /*8f50*/  BSYNC B4 ;  /* 0x0000000000047941 */ /* 0x000fea0003800000 */
.L_x_7482:
[----:B------:R-:W-:Y:S01]  /*8f60*/  FADD.FTZ R2, R3, R2 ;  /* 0x0000000203027221 */ /* 0x000fe20000010000 */
[----:B------:R-:W-:-:S04]  /*8f70*/  FADD.FTZ R9, R6, R9 ;  /* 0x0000000906097221 */ /* 0x000fc80000010000 */
[----:B------:R-:W-:-:S06]  /*8f80*/  FMUL.FTZ R9, R9, R2 ;  /* 0x0000000209097220 */ /* 0x000fcc0000410000 */
[----:B------:R-:W2:Y:S01]  /*8f90*/  MUFU.SQRT R9, R9 ;  /* 0x0000000900097308 */ /* 0x000ea20000002000 */
[----:B------:R-:W-:Y:S05]  /*8fa0*/  BRA `(.L_x_7485) ;  /* 0x0000000000487947 */ /* 0x000fea0003800000 */
.L_x_7478:
        /* <DEDUP_REMOVED lines=12> */
.L_x_7477:
[----:B------:R-:W-:Y:S01]  /*9070*/  FADD.FTZ R0, R9, 1 ;  /* 0x3f80000009007421 */ /* 0x000fe20000010000 */
[----:B0-----:R-:W-:Y:S01]  /*9080*/  MUFU.SQRT R7, R7 ;  /* 0x0000000700077308 */ /* 0x001fe20000002000 */
[----:B------:R-:W-:Y:S02]  /*9090*/  IMAD.MOV.U32 R6, RZ, RZ, 0x3f800000 ;  /* 0x3f800000ff067424 */ /* 0x000fe400078e00ff */
[----:B------:R-:W-:-:S06]  /*90a0*/  FMUL.FTZ R0, R0, 0.5 ;  /* 0x3f00000000007820 */ /* 0x000fcc0000410000 */
[----:B------:R-:W0:Y:S02]  /*90b0*/  MUFU.SQRT R0, R0 ;  /* 0x0000000000007308 */ /* 0x000e240000002000 */
[----:B0-----:R-:W-:-:S07]  /*90c0*/  FMUL.FTZ R9, R7, R0 ;  /* 0x0000000007097220 */ /* 0x001fce0000410000 */
.L_x_7485:
[----:B------:R-:W-:Y:S05]  /*90d0*/  BSYNC B1 ;  /* 0x0000000000017941 */ /* 0x000fea0003800000 */
.L_x_7476:
[----:B------:R-:W-:Y:S05]  /*90e0*/  BRA `(.L_x_7486) ;  /* 0x0000000000087947 */ /* 0x000fea0003800000 */
.L_x_7473:
[----:B------:R-:W-:Y:S01]  /*90f0*/  FMUL.FTZ R9, R9, 16777216 ;  /* 0x4b80000009097820 */ /* 0x000fe20000410000 */
[----:B------:R-:W-:-:S07]  /*9100*/  FMUL.FTZ R6, R6, 16777216 ;  /* 0x4b80000006067820 */ /* 0x000fce0000410000 */
.L_x_7486:
[----:B------:R-:W-:Y:S05]  /*9110*/  BSYNC B0 ;  /* 0x0000000000007941 */ /* 0x000fea0003800000 */
.L_x_7472:
        /* <DEDUP_REMOVED lines=16> */
[----:B-1----:R-:W-:Y:S05]  /*9220*/  CALL.REL.NOINC `($__internal_7_$__cuda_sm3x_div_rn_ftz_f32_slowpath) ;  /* 0x000000e000a47944 */ /* 0x002fea0003c00000 */
[----:B------:R-:W-:-:S07]  /*9230*/  IMAD.MOV.U32 R2, RZ, RZ, R0 ;  /* 0x000000ffff027224 */ /* 0x000fce00078e0000 */
.L_x_7488:
[----:B------:R-:W-:Y:S05]  /*9240*/  BSYNC B4 ;  /* 0x0000000000047941 */ /* 0x000fea0003800000 */
.L_x_7487:
        /* <DEDUP_REMOVED lines=18> */
.L_x_7490:
[----:B------:R-:W-:Y:S02]  /*9370*/  ISETP.GE.AND P0, PT, R9, RZ, PT ;  /* 0x000000ff0900720c */ /* 0x000fe40003f06270 */
[----:B------:R-:W-:-:S11]  /*9380*/  MOV R3, 0x3fd774eb ;  /* 0x3fd774eb00037802 */ /* 0x000fd60000000f00 */
[----:B------:R-:W-:-:S04]  /*9390*/  @P0 FFMA.FTZ R2, R3, 0.93318945169448852539, -R2 ;  /* 0x3f6ee58103020823 */ /* 0x000fc80000010802 */
[----:B------:R-:W-:-:S07]  /*93a0*/  @!P0 FFMA.FTZ R2, R3, 0.93318945169448852539, R2 ;  /* 0x3f6ee58103028823 */ /* 0x000fce0000010002 */
.L_x_7491:
[----:B------:R-:W-:Y:S05]  /*93b0*/  BSYNC B0 ;  /* 0x0000000000007941 */ /* 0x000fea0003800000 */
.L_x_7489:
        /* <DEDUP_REMOVED lines=10> */
.L_x_7475:
[----:B------:R-:W-:Y:S05]  /*9460*/  BSYNC B3 ;  /* 0x0000000000037941 */ /* 0x000fea0003800000 */
.L_x_7471:
[----:B------:R-:W-:Y:S02]  /*9470*/  LOP3.LUT R4, R3, 0x80000000, R4, 0xb8, !PT ;  /* 0x8000000003047812 */ /* 0x000fe400078eb804 */
[----:B-1----:R-:W-:Y:S01]  /*9480*/  LOP3.LUT R5, R8, 0x80000000, R5, 0xb8, !PT ;  /* 0x8000000008057812 */ /* 0x002fe200078eb805 */
[----:B------:R-:W-:Y:S06]  /*9490*/  BRA `(.L_x_7460) ;  /* 0x0000001400e47947 */ /* 0x000fec0003800000 */
.L_x_7459:
[----:B------:R-:W-:Y:S01]  /*94a0*/  ISETP.GT.AND P0, PT, R5, -0x1, PT ;  /* 0xffffffff0500780c */ /* 0x000fe20003f04270 */
[----:B------:R-:W-:-:S12]  /*94b0*/  BSSY B3, `(.L_x_7492) ;  /* 0x0000165000037945 */ /* 0x000fd80003800000 */
[----:B------:R-:W-:Y:S05]  /*94c0*/  @P0 BRA `(.L_x_7493) ;  /* 0x0000000c00180947 */ /* 0x000fea0003800000 */
[----:B0-----:R-:W-:Y:S01]  /*94d0*/  FADD.FTZ R9, -R5, -RZ ;  /* 0x800000ff05097221 */ /* 0x001fe20000010100 */
        /* <DEDUP_REMOVED lines=12> */
[----:B-1-3--:R-:W0:Y:S01]  /*95a0*/  MUFU.RCP R2, R7 ;  /* 0x0000000700027308 */ /* 0x00ae220000001000 */
        /* <DEDUP_REMOVED lines=14> */
.L_x_7497:
[----:B------:R-:W-:Y:S05]  /*9690*/  BSYNC B4 ;  /* 0x0000000000047941 */ /* 0x000fea0003800000 */
.L_x_7496:
        /* <DEDUP_REMOVED lines=18> */
.L_x_7499:
[----:B------:R-:W-:Y:S02]  /*97c0*/  ISETP.GE.AND P0, PT, R9, RZ, PT ;  /* 0x000000ff0900720c */ /* 0x000fe40003f06270 */
[----:B------:R-:W-:-:S11]  /*97d0*/  MOV R3, 0x3fd774eb ;  /* 0x3fd774eb00037802 */ /* 0x000fd60000000f00 */
[----:B------:R-:W-:-:S04]  /*97e0*/  @P0 FFMA.FTZ R0, R3, 0.93318945169448852539, -R0 ;  /* 0x3f6ee58103000823 */ /* 0x000fc80000010800 */
[----:B------:R-:W-:-:S07]  /*97f0*/  @!P0 FFMA.FTZ R0, R3, 0.93318945169448852539, R0 ;  /* 0x3f6ee58103008823 */ /* 0x000fce0000010000 */
.L_x_7500:
[----:B------:R-:W-:Y:S05]  /*9800*/  BSYNC B0 ;  /* 0x0000000000007941 */ /* 0x000fea0003800000 */
.L_x_7498:
        /* <DEDUP_REMOVED lines=13> */
.L_x_7495:
[----:B-1-3--:R-:W0:Y:S01]  /*98e0*/  MUFU.RCP R2, R7 ;  /* 0x0000000700027308 */ /* 0x00ae220000001000 */
        /* <DEDUP_REMOVED lines=10> */
[----:B------:R-:W-:Y:S05]  /*9990*/  CALL.REL.NOINC `($__internal_7_$__cuda_sm3x_div_rn_ftz_f32_slowpath) ;  /* 0x000000d800c87944 */ /* 0x000fea0003c00000 */
[----:B------:R-:W-:-:S07]  /*99a0*/  IMAD.MOV.U32 R2, RZ, RZ, R0 ;  /* 0x000000ffff027224 */ /* 0x000fce00078e0000 */
.L_x_7503:
[----:B------:R-:W-:Y:S05]  /*99b0*/  BSYNC B4 ;  /* 0x0000000000047941 */ /* 0x000fea0003800000 */
.L_x_7502:
        /* <DEDUP_REMOVED lines=18> */
.L_x_7505:
[----:B------:R-:W-:Y:S02]  /*9ae0*/  ISETP.GE.AND P0, PT, R9, RZ, PT ;  /* 0x000000ff0900720c */ /* 0x000fe40003f06270 */
[----:B------:R-:W-:-:S11]  /*9af0*/  MOV R3, 0x3fd774eb ;  /* 0x3fd774eb00037802 */ /* 0x000fd60000000f00 */
[----:B------:R-:W-:-:S04]  /*9b00*/  @P0 FFMA.FTZ R2, R3, 0.93318945169448852539, -R2 ;  /* 0x3f6ee58103020823 */ /* 0x000fc80000010802 */
[----:B------:R-:W-:-:S07]  /*9b10*/  @!P0 FFMA.FTZ R2, R3, 0.93318945169448852539, R2 ;  /* 0x3f6ee58103028823 */ /* 0x000fce0000010002 */
.L_x_7506:
[----:B------:R-:W-:Y:S05]  /*9b20*/  BSYNC B0 ;  /* 0x0000000000007941 */ /* 0x000fea0003800000 */
.L_x_7504:
        /* <DEDUP_REMOVED lines=27> */
.L_x_7494:
[----:B-1-3--:R-:W-:Y:S01]  /*9ce0*/  FMUL.FTZ R2, R9, 0.36787945032119750977 ;  /* 0x3ebc5ab209027820 */ /* 0x00afe20000410000 */
        /* <DEDUP_REMOVED lines=31> */
[----:B------:R-:W-:Y:S05]  /*9ee0*/  CALL.REL.NOINC `($__internal_7_$__cuda_sm3x_div_rn_ftz_f32_slowpath) ;  /* 0x000000d400747944 */ /* 0x000fea0003c00000 */
[----:B------:R-:W-:-:S07]  /*9ef0*/  MOV R3, R0 ;  /* 0x0000000000037202 */ /* 0x000fce0000000f00 */
.L_x_7508:
[----:B------:R-:W-:Y:S05]  /*9f00*/  BSYNC B4 ;  /* 0x0000000000047941 */ /* 0x000fea0003800000 */
.L_x_7507:
        /* <DEDUP_REMOVED lines=18> */
.L_x_7510:
[----:B------:R-:W-:Y:S01]  /*a030*/  ISETP.GE.AND P0, PT, R9, RZ, PT ;  /* 0x000000ff0900720c */ /* 0x000fe20003f06270 */
[----:B------:R-:W-:-:S12]  /*a040*/  IMAD.MOV.U32 R3, RZ, RZ, 0x3fd774eb ;  /* 0x3fd774ebff037424 */ /* 0x000fd800078e00ff */
[----:B------:R-:W-:-:S04]  /*a050*/  @P0 FFMA.FTZ R0, R3, 0.93318945169448852539, -R0 ;  /* 0x3f6ee58103000823 */ /* 0x000fc80000010800 */
[----:B------:R-:W-:-:S07]  /*a060*/  @!P0 FFMA.FTZ R0, R3, 0.93318945169448852539, R0 ;  /* 0x3f6ee58103008823 */ /* 0x000fce0000010000 */
.L_x_7511:
[----:B------:R-:W-:Y:S05]  /*a070*/  BSYNC B0 ;  /* 0x0000000000007941 */ /* 0x000fea0003800000 */
.L_x_7509:
        /* <DEDUP_REMOVED lines=11> */
.L_x_7493:
[----:B------:R-:W-:-:S04]  /*a130*/  FSETP.GEU.FTZ.AND P6, PT, R7, R6, PT ;  /* 0x000000060700720b */ /* 0x000fc80003fde000 */
[----:B0-----:R-:W-:Y:S02]  /*a140*/  FSEL R9, R6, R7, !P6 ;  /* 0x0000000706097208 */ /* 0x001fe40007000000 */
        /* <DEDUP_REMOVED lines=22> */
.L_x_7515:
[----:B------:R-:W-:Y:S05]  /*a2b0*/  BSYNC B4 ;  /* 0x0000000000047941 */ /* 0x000fea0003800000 */
.L_x_7514:
        /* <DEDUP_REMOVED lines=24> */
.L_x_7513:
        /* <DEDUP_REMOVED lines=13> */
.L_x_7517:
[----:B------:R-:W-:Y:S05]  /*a510*/  BSYNC B4 ;  /* 0x0000000000047941 */ /* 0x000fea0003800000 */
.L_x_7516:
        /* <DEDUP_REMOVED lines=17> */
[----:B------:R-:W-:-:S04]  /*a630*/  FFMA.FTZ R3, R0, R3, -0.14207722246646881104 ;  /* 0xbe117cb100037423 */ /* 0x000fc80000010003 */
[----:B------:R-:W0:Y:S01]  /*a640*/  MUFU.SQRT R12, R12 ;  /* 0x0000000c000c7308 */ /* 0x000e220000002000 */
        /* <DEDUP_REMOVED lines=8> */
[----:B------:R-:W-:Y:S01]  /*a6d0*/  FSETP.NEU.FTZ.AND P0, PT, R7, R6, PT ;  /* 0x000000060700720b */ /* 0x000fe20003f1d000 */
[----:B------:R-:W-:Y:S01]  /*a6e0*/  @!P6 FFMA.FTZ R2, R11, 0.93318945169448852539, -R2 ;  /* 0x3f6ee5810b02e823 */ /* 0x000fe20000010802 */
[----:B------:R-:W-:-:S02]  /*a6f0*/  FADD.FTZ R6, R7, R6 ;  /* 0x0000000607067221 */ /* 0x000fc40000010000 */
        /* <DEDUP_REMOVED lines=8> */
.L_x_7512:
        /* <DEDUP_REMOVED lines=34> */
.L_x_7519:
[----:B------:R-:W-:Y:S05]  /*a9a0*/  BSYNC B4 ;  /* 0x0000000000047941 */ /* 0x000fea0003800000 */
.L_x_7518:
[----:B------:R-:W-:Y:S01]  /*a9b0*/  HFMA2.MMA R11, -RZ, RZ, 0.89990234375, 10328 ;  /* 0x3b33710bff0b7435 */ /* 0x000fe200000001ff */
[----:B------:R-:W-:Y:S01]  /*a9c0*/  FMUL.FTZ R0, R3, R3 ;  /* 0x0000000303007220 */ /* 0x000fe20000410000 */
[C---:B------:R-:W-:Y:S01]  /*a9d0*/  FSETP.NEU.FTZ.AND P0, PT, R7.reuse, R6, PT ;  /* 0x000000060700720b */ /* 0x040fe20003f1d000 */
[----:B------:R-:W-:Y:S01]  /*a9e0*/  FADD.FTZ R6, R7, R6 ;  /* 0x0000000607067221 */ /* 0x000fe20000010000 */
[----:B------:R-:W-:-:S06]  /*a9f0*/  FSETP.NEU.FTZ.AND P1, PT, R9, RZ, PT ;  /* 0x000000ff0900720b */ /* 0x000fcc0003f3d000 */
        /* <DEDUP_REMOVED lines=15> */
[----:B------:R-:W-:-:S07]  /*aaf0*/  FSEL R3, R6, R3, P0 ;  /* 0x0000000306037208 */ /* 0x000fce0000000000 */
.L_x_7501:
[----:B------:R-:W-:Y:S05]  /*ab00*/  BSYNC B3 ;  /* 0x0000000000037941 */ /* 0x000fea0003800000 */
.L_x_7492:
[----:B------:R-:W-:Y:S01]  /*ab10*/  FADD.FTZ R8, R8, 0.69314718246459960938 ;  /* 0x3f31721808087421 */ /* 0x000fe20000010000 */
[----:B------:R-:W-:-:S04]  /*ab20*/  LOP3.LUT R4, R3, 0x80000000, R4, 0xb8, !PT ;  /* 0x8000000003047812 */ /* 0x000fc800078eb804 */
[----:B------:R-:W-:Y:S01]  /*ab30*/  LOP3.LUT R5, R8, 0x80000000, R5, 0xb8, !PT ;  /* 0x8000000008057812 */ /* 0x000fe200078eb805 */
[----:B------:R-:W-:Y:S06]  /*ab40*/  BRA `(.L_x_7460) ;  /* 0x0000000000387947 */ /* 0x000fec0003800000 */
.L_x_7458:
[----:B------:R-:W-:-:S13]  /*ab50*/  FSETP.NEU.FTZ.AND P0, PT, R7, +INF , PT ;  /* 0x7f8000000700780b */ /* 0x000fda0003f1d000 */
        /* <DEDUP_REMOVED lines=9> */
[----:B-1----:R-:W-:-:S04]  /*abf0*/  @P0 FADD.FTZ R3, RZ, R4 ;  /* 0x00000004ff030221 */ /* 0x002fc80000010000 */
[----:B------:R-:W-:-:S05]  /*ac00*/  @P0 FADD.FTZ R4, R0, R3 ;  /* 0x0000000300040221 */ /* 0x000fca0000010000 */
[----:B------:R-:W-:-:S05]  /*ac10*/  @P0 MOV R5, R4 ;  /* 0x0000000400050202 */ /* 0x000fca0000000f00 */
[----:B------:R-:W-:-:S07]  /*ac20*/  @!P0 FADD.FTZ R5, R5, R5 ;  /* 0x0000000505058221 */ /* 0x000fce0000010000 */
.L_x_7460:
[----:B------:R-:W-:Y:S05]  /*ac30*/  BSYNC B2 ;  /* 0x0000000000027941 */ /* 0x000fea0003800000 */
.L_x_7457:
[----:B-1-3--:R-:W1:Y:S02]  /*ac40*/  LDC.U8 R2, c[0x0][0x421] ;  /* 0x00010840ff027b82 */ /* 0x00ae640000000000 */
        /* <DEDUP_REMOVED lines=14> */
.L_x_7523:
[----:B------:R-:W1:Y:S02]  /*ad30*/  F2I.S64.TRUNC R4, R4 ;  /* 0x0000000400047311 */ /* 0x000e64000020d900 */
[----:B-1----:R-:W-:-:S05]  /*ad40*/  IMAD.MOV.U32 R3, RZ, RZ, R4 ;  /* 0x000000ffff037224 */ /* 0x002fca00078e0004 */
[----:B------:R1:W-:Y:S01]  /*ad50*/  STG.E.U8 desc[UR36][R16.64], R3 ;  /* 0x0000000310007986 */ /* 0x0003e2000c101124 */
[----:B------:R-:W-:Y:S05]  /*ad60*/  BRA `(.L_x_7525) ;  /* 0x0000000c00447947 */ /* 0x000fea0003800000 */
.L_x_7522:
        /* <DEDUP_REMOVED lines=9> */
.L_x_7527:
[----:B------:R-:W1:Y:S02]  /*ae00*/  F2I.FTZ.TRUNC.NTZ R3, R4 ;  /* 0x0000000400037305 */ /* 0x000e64000021f100 */
[----:B-1----:R1:W-:Y:S01]  /*ae10*/  STG.E desc[UR36][R16.64], R3 ;  /* 0x0000000310007986 */ /* 0x0023e2000c101924 */
[----:B------:R-:W-:Y:S05]  /*ae20*/  BRA `(.L_x_7525) ;  /* 0x0000000c00147947 */ /* 0x000fea0003800000 */
.L_x_7526:
[----:B------:R-:W1:Y:S02]  /*ae30*/  F2I.FTZ.TRUNC.NTZ R3, R4 ;  /* 0x0000000400037305 */ /* 0x000e64000021f100 */
[----:B-1----:R1:W-:Y:S01]  /*ae40*/  STG.E.U16 desc[UR36][R16.64], R3 ;  /* 0x0000000310007986 */ /* 0x0023e2000c101524 */
[----:B------:R-:W-:Y:S05]  /*ae50*/  BRA `(.L_x_7525) ;  /* 0x0000000c00087947 */ /* 0x000fea0003800000 */
.L_x_7521:
        /* <DEDUP_REMOVED lines=8> */
.L_x_7529:
[----:B------:R-:W-:-:S05]  /*aee0*/  F2FP.F16.F32.PACK_AB R4, RZ, R4 ;  /* 0x00000004ff04723e */ /* 0x000fca00000000ff */
[----:B------:R1:W-:Y:S01]  /*aef0*/  STG.E.U16 desc[UR36][R16.64], R4 ;  /* 0x0000000410007986 */ /* 0x0003e2000c101524 */
[----:B------:R-:W-:Y:S05]  /*af00*/  BRA `(.L_x_7525) ;  /* 0x0000000800dc7947 */ /* 0x000fea0003800000 */
.L_x_7528:
        /* <DEDUP_REMOVED lines=8> */
.L_x_7531:
[----:B------:R-:W-:-:S05]  /*af90*/  F2FP.F16.F32.PACK_AB R5, R5, R4 ;  /* 0x000000040505723e */ /* 0x000fca00000000ff */
[----:B------:R1:W-:Y:S01]  /*afa0*/  STG.E desc[UR36][R16.64], R5 ;  /* 0x0000000510007986 */ /* 0x0003e2000c101924 */
[----:B------:R-:W-:Y:S05]  /*afb0*/  BRA `(.L_x_7525) ;  /* 0x0000000800b07947 */ /* 0x000fea0003800000 */
.L_x_7530:
[----:B------:R-:W-:-:S06]  /*afc0*/  FMUL.FTZ R2, R4, 1 ;  /* 0x3f80000004027820 */ /* 0x000fcc0000410000 */
[----:B------:R-:W1:Y:S02]  /*afd0*/  F2F.F64.F32 R2, R2 ;  /* 0x0000000200027310 */ /* 0x000e640000201800 */
[----:B-1----:R1:W-:Y:S01]  /*afe0*/  STG.E.64 desc[UR36][R16.64], R2 ;  /* 0x0000000210007986 */ /* 0x0023e2000c101b24 */
[----:B------:R-:W-:Y:S05]  /*aff0*/  BRA `(.L_x_7525) ;  /* 0x0000000800a07947 */ /* 0x000fea0003800000 */
.L_x_7520:
        /* <DEDUP_REMOVED lines=14> */
.L_x_7534:
[----:B------:R-:W-:Y:S01]  /*b0e0*/  FMUL.FTZ R6, R5, 1 ;  /* 0x3f80000005067820 */ /* 0x000fe20000410000 */
[----:B------:R-:W-:-:S05]  /*b0f0*/  FMUL.FTZ R4, R4, 1 ;  /* 0x3f80000004047820 */ /* 0x000fca0000410000 */
[----:B0-----:R-:W-:Y:S08]  /*b100*/  F2F.F64.F32 R6, R6 ;  /* 0x0000000600067310 */ /* 0x001ff00000201800 */
[----:B------:R-:W0:Y:S02]  /*b110*/  F2F.F64.F32 R4, R4 ;  /* 0x0000000400047310 */ /* 0x000e240000201800 */
[----:B0-----:R0:W-:Y:S01]  /*b120*/  STG.E.128 desc[UR36][R16.64], R4 ;  /* 0x0000000410007986 */ /* 0x0011e2000c101d24 */
[----:B------:R-:W-:Y:S05]  /*b130*/  BRA `(.L_x_7525) ;  /* 0x0000000800507947 */ /* 0x000fea0003800000 */
.L_x_7533:
        /* <DEDUP_REMOVED lines=20> */
.L_x_7538:
[----:B------:R-:W-:Y:S05]  /*b280*/  BSYNC B0 ;  /* 0x0000000000007941 */ /* 0x000fea0003800000 */
.L_x_7537:
[----:B------:R-:W-:-:S05]  /*b290*/  LOP3.LUT R5, R0, R5, RZ, 0xfc, !PT ;  /* 0x0000000500057212 */ /* 0x000fca00078efcff */
[----:B------:R2:W-:Y:S01]  /*b2a0*/  STG.E.U8 desc[UR36][R16.64], R5 ;  /* 0x0000000510007986 */ /* 0x0005e2000c101124 */
[----:B------:R-:W-:Y:S05]  /*b2b0*/  BRA `(.L_x_7525) ;  /* 0x0000000400f07947 */ /* 0x000fea0003800000 */
.L_x_7536:
        /* <DEDUP_REMOVED lines=12> */
.L_x_7540:
[----:B------:R-:W-:Y:S01]  /*b380*/  IMAD.MOV.U32 R0, RZ, RZ, 0x7f ;  /* 0x0000007fff007424 */ /* 0x000fe200078e00ff */
[----:B------:R-:W-:-:S04]  /*b390*/  ISETP.GT.U32.AND P0, PT, R2, 0x7f800000, PT ;  /* 0x7f8000000200780c */ /* 0x000fc80003f04070 */
[----:B------:R-:W-:-:S09]  /*b3a0*/  SEL R0, R0, 0x7c, P0 ;  /* 0x0000007c00007807 */ /* 0x000fd20000000000 */
.L_x_7541:
[----:B------:R-:W-:Y:S05]  /*b3b0*/  BSYNC B0 ;  /* 0x0000000000007941 */ /* 0x000fea0003800000 */
.L_x_7539:
[----:B------:R-:W-:-:S04]  /*b3c0*/  LOP3.LUT R4, R4, 0x80000000, RZ, 0xc0, !PT ;  /* 0x8000000004047812 */ /* 0x000fc800078ec0ff */
[----:B------:R-:W-:-:S04]  /*b3d0*/  SHF.R.U32.HI R3, RZ, 0x18, R4 ;  /* 0x00000018ff037819 */ /* 0x000fc80000011604 */
[----:B------:R-:W-:-:S05]  /*b3e0*/  LOP3.LUT R3, R0, R3, RZ, 0xfc, !PT ;  /* 0x0000000300037212 */ /* 0x000fca00078efcff */
[----:B------:R3:W-:Y:S01]  /*b3f0*/  STG.E.U8 desc[UR36][R16.64], R3 ;  /* 0x0000000310007986 */ /* 0x0007e2000c101124 */
[----:B------:R-:W-:Y:S05]  /*b400*/  BRA `(.L_x_7525) ;  /* 0x00000004009c7947 */ /* 0x000fea0003800000 */
.L_x_7535:
[----:B------:R-:W-:-:S05]  /*b410*/  F2FP.BF16.F32.PACK_AB R4, RZ, R4 ;  /* 0x00000004ff04723e */ /* 0x000fca00000010ff */
[----:B------:R1:W-:Y:S01]  /*b420*/  STG.E.U16 desc[UR36][R16.64], R4 ;  /* 0x0000000410007986 */ /* 0x0003e2000c101524 */
[----:B------:R-:W-:Y:S05]  /*b430*/  BRA `(.L_x_7525) ;  /* 0x0000000400907947 */ /* 0x000fea0003800000 */
.L_x_7532:
        /* <DEDUP_REMOVED lines=11> */
.L_x_7544:
[----:B------:R-:W-:Y:S01]  /*b4f0*/  LOP3.LUT R2, R4, 0x7fffffff, RZ, 0xc0, !PT ;  /* 0x7fffffff04027812 */ /* 0x000fe200078ec0ff */
[----:B------:R-:W-:Y:S01]  /*b500*/  BSSY B0, `(.L_x_7545) ;  /* 0x0000013000007945 */ /* 0x000fe20003800000 */
[----:B------:R-:W-:Y:S02]  /*b510*/  MOV R8, 0x80 ;  /* 0x0000008000087802 */ /* 0x000fe40000000f00 */
        /* <DEDUP_REMOVED lines=13> */
.L_x_7547:
[----:B------:R-:W-:-:S04]  /*b5f0*/  LOP3.LUT R4, R4, 0x80000000, RZ, 0xc0, !PT ;  /* 0x8000000004047812 */ /* 0x000fc800078ec0ff */
[----:B------:R-:W-:-:S04]  /*b600*/  SHF.R.U32.HI R3, RZ, 0x18, R4 ;  /* 0x00000018ff037819 */ /* 0x000fc80000011604 */
[----:B------:R-:W-:-:S04]  /*b610*/  LOP3.LUT R0, R0, R3, RZ, 0xfc, !PT ;  /* 0x0000000300007212 */ /* 0x000fc800078efcff */
[----:B------:R-:W-:-:S07]  /*b620*/  PRMT R8, R0, 0x7610, R8 ;  /* 0x0000761000087816 */ /* 0x000fce0000000008 */
.L_x_7546:
[----:B------:R-:W-:Y:S05]  /*b630*/  BSYNC B0 ;  /* 0x0000000000007941 */ /* 0x000fea0003800000 */
.L_x_7545:
[----:B------:R1:W-:Y:S01]  /*b640*/  STG.E.U8 desc[UR36][R16.64], R8 ;  /* 0x0000000810007986 */ /* 0x0003e2000c101124 */
[----:B------:R-:W-:Y:S05]  /*b650*/  BRA `(.L_x_7525) ;  /* 0x0000000400087947 */ /* 0x000fea0003800000 */
.L_x_7543:
        /* <DEDUP_REMOVED lines=16> */
.L_x_7550:
[----:B------:R-:W-:-:S04]  /*b760*/  LOP3.LUT R4, R4, 0x80000000, RZ, 0xc0, !PT ;  /* 0x8000000004047812 */ /* 0x000fc800078ec0ff */
[----:B------:R-:W-:-:S04]  /*b770*/  SHF.R.U32.HI R3, RZ, 0x18, R4 ;  /* 0x00000018ff037819 */ /* 0x000fc80000011604 */
[----:B------:R-:W-:-:S04]  /*b780*/  LOP3.LUT R0, R0, R3, RZ, 0xfc, !PT ;  /* 0x0000000300007212 */ /* 0x000fc800078efcff */
[----:B------:R-:W-:-:S07]  /*b790*/  PRMT R8, R0, 0x7610, R8 ;  /* 0x0000761000087816 */ /* 0x000fce0000000008 */
.L_x_7549:
[----:B------:R-:W-:Y:S05]  /*b7a0*/  BSYNC B0 ;  /* 0x0000000000007941 */ /* 0x000fea0003800000 */
.L_x_7548:
[----:B------:R1:W-:Y:S01]  /*b7b0*/  STG.E.U8 desc[UR36][R16.64], R8 ;  /* 0x0000000810007986 */ /* 0x0003e2000c101124 */
[----:B------:R-:W-:Y:S05]  /*b7c0*/  BRA `(.L_x_7525) ;  /* 0x0000000000ac7947 */ /* 0x000fea0003800000 */
.L_x_7542:
        /* <DEDUP_REMOVED lines=21> */
.L_x_7524:
[----:B------:R-:W-:Y:S01]  /*b920*/  MOV R0, 0x0 ;  /* 0x0000000000007802 */ /* 0x000fe20000000f00 */
[----:B------:R-:W-:Y:S01]  /*b930*/  ULDC.64 UR4, c[0x4][0x158] ;  /* 0x0100560000047ab9 */ /* 0x000fe20000000a00 */
[----:B------:R-:W-:Y:S01]  /*b940*/  ULDC.64 UR6, c[0x4][0x20] ;  /* 0x0100080000067ab9 */ /* 0x000fe20000000a00 */
[----:B------:R-:W-:Y:S01]  /*b950*/  MOV R4, UR4 ;  /* 0x0000000400047c02 */ /* 0x000fe20008000f00 */
[----:B------:R1:W2:Y:S01]  /*b960*/  LDC.64 R2, c[0x4][R0] ;  /* 0x0100000000027b82 */ /* 0x0002a20000000a00 */
[----:B------:R-:W-:Y:S01]  /*b970*/  IMAD.U32 R5, RZ, RZ, UR5 ;  /* 0x00000005ff057e24 */ /* 0x000fe2000f8e00ff */
[----:B------:R-:W-:Y:S01]  /*b980*/  ULDC.64 UR4, c[0x4][0x160] ;  /* 0x0100580000047ab9 */ /* 0x000fe20000000a00 */
[----:B------:R-:W-:Y:S01]  /*b990*/  HFMA2.MMA R8, -RZ, RZ, 0, 6.020069122314453125e-06 ;  /* 0x00000065ff087435 */ /* 0x000fe200000001ff */
[----:B------:R-:W-:Y:S01]  /*b9a0*/  MOV R6, UR4 ;  /* 0x0000000400067c02 */ /* 0x000fe20008000f00 */
[----:B0-----:R-:W-:Y:S01]  /*b9b0*/  IMAD.U32 R7, RZ, RZ, UR5 ;  /* 0x00000005ff077e24 */ /* 0x001fe2000f8e00ff */
[----:B------:R-:W-:Y:S01]  /*b9c0*/  MOV R10, UR6 ;  /* 0x00000006000a7c02 */ /* 0x000fe20008000f00 */
[----:B------:R-:W-:Y:S01]  /*b9d0*/  IMAD.U32 R11, RZ, RZ, UR7 ;  /* 0x00000007ff0b7e24 */ /* 0x000fe2000f8e00ff */
[----:B------:R-:W-:Y:S01]  /*b9e0*/  MOV R13, RZ ;  /* 0x000000ff000d7202 */ /* 0x000fe20000000f00 */
[----:B-1----:R-:W-:-:S07]  /*b9f0*/  IMAD.MOV.U32 R12, RZ, RZ, 0x1 ;  /* 0x00000001ff0c7424 */ /* 0x002fce00078e00ff */
[----:B------:R-:W-:-:S07]  /*ba00*/  LEPC R20, `(.L_x_7553) ;  /* 0x000000001014794e */ /* 0x000fce0000000000 */
[----:B--2---:R-:W-:Y:S05]  /*ba10*/  CALL.ABS.NOINC R2 ;  /* 0x0000000002007343 */ /* 0x004fea0003c00000 */
.L_x_7553:
[----:B------:R-:W-:Y:S05]  /*ba20*/  BRA `(.L_x_7525) ;  /* 0x0000000000147947 */ /* 0x000fea0003800000 */
.L_x_7552:
[----:B------:R-:W1:Y:S02]  /*ba30*/  F2I.U64.TRUNC R4, R4 ;  /* 0x0000000400047311 */ /* 0x000e64000020d800 */
[----:B-1----:R1:W-:Y:S01]  /*ba40*/  STG.E.64 desc[UR36][R16.64], R4 ;  /* 0x0000000410007986 */ /* 0x0023e2000c101b24 */
[----:B------:R-:W-:Y:S05]  /*ba50*/  BRA `(.L_x_7525) ;  /* 0x0000000000087947 */ /* 0x000fea0003800000 */
.L_x_7551:
[----:B------:R-:W1:Y:S02]  /*ba60*/  F2I.FTZ.U32.TRUNC.NTZ R3, R4 ;  /* 0x0000000400037305 */ /* 0x000e64000021f000 */
[----:B-1----:R1:W-:Y:S02]  /*ba70*/  STG.E desc[UR36][R16.64], R3 ;  /* 0x0000000310007986 */ /* 0x0023e4000c101924 */
.L_x_7525:
[----:B------:R-:W-:-:S07]  /*ba80*/  VIADD R19, R19, 0x80 ;  /* 0x0000008013137836 */ /* 0x000fce0000000000 */
.L_x_7425:
[----:B------:R-:W-:Y:S05]  /*ba90*/  BSYNC B6 ;  /* 0x0000000000067941 */ /* 0x000fea0003800000 */
.L_x_7424:
[----:B------:R-:W-:Y:S01]  /*baa0*/  ULDC UR4, c[0x0][0x210] ;  /* 0x0000840000047ab9 */ /* 0x000fe20000000800 */
[----:B------:R-:W-:Y:S01]  /*bab0*/  BSSY B6, `(.L_x_7554) ;  /* 0x00005d0000067945 */ /* 0x000fe20003800000 */
[----:B------:R-:W-:-:S13]  /*bac0*/  ISETP.GE.AND P0, PT, R19, UR4, PT ;  /* 0x0000000413007c0c */ /* 0x000fda000bf06270 */
[----:B------:R-:W-:Y:S05]  /*bad0*/  @P0 BRA `(.L_x_7555) ;  /* 0x0000005c00340947 */ /* 0x000fea0003800000 */
[----:B01234-:R-:W0:Y:S01]  /*bae0*/  LDC R6, c[0x0][0x218] ;  /* 0x00008600ff067b82 */ /* 0x01fe220000000800 */
[----:B------:R-:W-:Y:S01]  /*baf0*/  HFMA2.MMA R0, -RZ, RZ, 0, 0 ;  /* 0x00000000ff007435 */ /* 0x000fe200000001ff */
[----:B------:R-:W-:Y:S01]  /*bb00*/  IMAD.MOV.U32 R16, RZ, RZ, RZ ;  /* 0x000000ffff107224 */ /* 0x000fe200078e00ff */
[----:B0-----:R-:W-:-:S13]  /*bb10*/  ISETP.NE.AND P0, PT, R6, RZ, PT ;  /* 0x000000ff0600720c */ /* 0x001fda0003f05270 */
[----:B------:R-:W-:Y:S05]  /*bb20*/  @!P0 BRA `(.L_x_7556) ;  /* 0x0000001000a88947 */ /* 0x000fea0003800000 */
        /* <DEDUP_REMOVED lines=289> */
[----:B------:R-:W-:-:S04]  /*cd40*/  ULDC.64 UR4, c[0x0][0x340] ;  /* 0x0000d00000047ab9 */ /* 0x000fc80000000a00 */
        /* <DEDUP_REMOVED lines=8> */
.L_x_7556:
[----:B------:R-:W0:Y:S01]  /*cdd0*/  LDC.U8 R5, c[0x0][0x422] ;  /* 0x00010880ff057b82 */ /* 0x000e220000000000 */
[----:B------:R-:W-:Y:S01]  /*cde0*/  ULDC.64 UR6, c[0x0][0x418] ;  /* 0x0001060000067ab9 */ /* 0x000fe20000000a00 */
[----:B------:R-:W-:Y:S01]  /*cdf0*/  ULDC.64 UR4, c[0x0][0x410] ;  /* 0x0001040000047ab9 */ /* 0x000fe20000000a00 */
[----:B------:R-:W-:Y:S01]  /*ce00*/  IADD3 R2, P1, R0, UR6, RZ ;  /* 0x0000000600027c10 */ /* 0x000fe2000ff3e0ff */
[----:B------:R-:W-:Y:S01]  /*ce10*/  BSSY B7, `(.L_x_7557) ;  /* 0x00000f6000077945 */ /* 0x000fe20003800000 */
        /* <DEDUP_REMOVED lines=16> */
[----:B--2---:R2:W3:Y:S01]  /*cf20*/  I2F.S16 R4, R2 ;  /* 0x0000000200047306 */ /* 0x0044e20000101400 */
[----:B------:R-:W-:Y:S05]  /*cf30*/  BRA `(.L_x_7563) ;  /* 0x0000000c008c7947 */ /* 0x000fea0003800000 */
.L_x_7561:
[----:B------:R-:W2:Y:S01]  /*cf40*/  LDG.E.U8 R2, desc[UR36][R2.64] ;  /* 0x0000002402027981 */ /* 0x000ea2000c1e1100 */
[----:B------:R-:W-:Y:S01]  /*cf50*/  IMAD.MOV.U32 R5, RZ, RZ, RZ ;  /* 0x000000ffff057224 */ /* 0x000fe200078e00ff */
[----:B--2---:R-:W-:Y:S01]  /*cf60*/  I2FP.F32.U32 R4, R2 ;  /* 0x0000000200047245 */ /* 0x004fe20000201000 */
[----:B------:R-:W-:Y:S06]  /*cf70*/  BRA `(.L_x_7563) ;  /* 0x0000000c007c7947 */ /* 0x000fec0003800000 */
.L_x_7560:
        /* <DEDUP_REMOVED lines=8> */
[----:B--2---:R4:W0:Y:S01]  /*d000*/  I2F.S64 R4, R2 ;  /* 0x0000000200047312 */ /* 0x0048220000301400 */
[----:B------:R-:W-:Y:S09]  /*d010*/  BRA `(.L_x_7563) ;  /* 0x0000000c00547947 */ /* 0x000ff20003800000 */
.L_x_7565:
[----:B------:R-:W2:Y:S01]  /*d020*/  LDG.E R2, desc[UR36][R2.64] ;  /* 0x0000002402027981 */ /* 0x000ea2000c1e1900 */
[----:B------:R-:W-:Y:S01]  /*d030*/  IMAD.MOV.U32 R5, RZ, RZ, RZ ;  /* 0x000000ffff057224 */ /* 0x000fe200078e00ff */
[----:B--2---:R-:W-:Y:S01]  /*d040*/  I2FP.F32.S32 R4, R2 ;  /* 0x0000000200047245 */ /* 0x004fe20000201400 */
[----:B------:R-:W-:Y:S06]  /*d050*/  BRA `(.L_x_7563) ;  /* 0x0000000c00447947 */ /* 0x000fec0003800000 */
.L_x_7564:
[----:B------:R-:W2:Y:S01]  /*d060*/  LDG.E.U16 R2, desc[UR36][R2.64] ;  /* 0x0000002402027981 */ /* 0x000ea2000c1e1500 */
[----:B------:R-:W-:Y:S01]  /*d070*/  MOV R5, RZ ;  /* 0x000000ff00057202 */ /* 0x000fe20000000f00 */
[----:B--2---:R0:W1:Y:S01]  /*d080*/  I2F.S16 R4, R2 ;  /* 0x0000000200047306 */ /* 0x0040620000101400 */
[----:B------:R-:W-:Y:S05]  /*d090*/  BRA `(.L_x_7563) ;  /* 0x0000000c00347947 */ /* 0x000fea0003800000 */
.L_x_7559:
        /* <DEDUP_REMOVED lines=9> */
.L_x_7567:
[----:B------:R-:W2:Y:S01]  /*d130*/  LDG.E.U16 R2, desc[UR36][R2.64] ;  /* 0x0000002402027981 */ /* 0x000ea2000c1e1500 */
[----:B------:R-:W-:Y:S01]  /*d140*/  HFMA2.MMA R5, -RZ, RZ, 0, 0 ;  /* 0x00000000ff057435 */ /* 0x000fe200000001ff */
[----:B--2---:R-:W-:Y:S01]  /*d150*/  HADD2.F32 R4, -RZ, R2.H0_H0 ;  /* 0x20000002ff047230 */ /* 0x004fe20000004100 */
[----:B------:R-:W-:Y:S09]  /*d160*/  BRA `(.L_x_7563) ;  /* 0x0000000c00007947 */ /* 0x000ff20003800000 */
.L_x_7566:
        /* <DEDUP_REMOVED lines=8> */
.L_x_7569:
[----:B------:R-:W2:Y:S02]  /*d1f0*/  LDG.E R2, desc[UR36][R2.64] ;  /* 0x0000002402027981 */ /* 0x000ea4000c1e1900 */
[--C-:B--2---:R-:W-:Y:S02]  /*d200*/  HADD2.F32 R5, -RZ, R2.reuse.H1_H1 ;  /* 0x30000002ff057230 */ /* 0x104fe40000004100 */
[----:B------:R-:W-:Y:S01]  /*d210*/  HADD2.F32 R4, -RZ, R2.H0_H0 ;  /* 0x20000002ff047230 */ /* 0x000fe20000004100 */
[----:B------:R-:W-:Y:S06]  /*d220*/  BRA `(.L_x_7563) ;  /* 0x0000000800d07947 */ /* 0x000fec0003800000 */
.L_x_7568:
        /* <DEDUP_REMOVED lines=8> */
.L_x_7558:
        /* <DEDUP_REMOVED lines=13> */
.L_x_7572:
        /* <DEDUP_REMOVED lines=10> */
.L_x_7571:
        /* <DEDUP_REMOVED lines=27> */
.L_x_7574:
        /* <DEDUP_REMOVED lines=14> */
.L_x_7573:
[----:B------:R-:W2:Y:S01]  /*d6b0*/  LDG.E.U16 R2, desc[UR36][R2.64] ;  /* 0x0000002402027981 */ /* 0x000ea2000c1e1500 */
[----:B------:R-:W-:Y:S01]  /*d6c0*/  HFMA2.MMA R5, -RZ, RZ, 0, 0 ;  /* 0x00000000ff057435 */ /* 0x000fe200000001ff */
[----:B--2---:R-:W-:Y:S01]  /*d6d0*/  IMAD.U32 R4, R2, 0x10000, RZ ;  /* 0x0001000002047824 */ /* 0x004fe200078e00ff */
[----:B------:R-:W-:Y:S09]  /*d6e0*/  BRA `(.L_x_7563) ;  /* 0x0000000400a07947 */ /* 0x000ff20003800000 */
.L_x_7570:
        /* <DEDUP_REMOVED lines=12> */
.L_x_7577:
        /* <DEDUP_REMOVED lines=20> */
.L_x_7579:
[----:B------:R-:W-:Y:S05]  /*d8f0*/  BSYNC B0 ;  /* 0x0000000000007941 */ /* 0x000fea0003800000 */
.L_x_7578:
[----:B------:R-:W-:Y:S02]  /*d900*/  LEA R3, R0, 0x3b800000, 0x17 ;  /* 0x3b80000000037811 */ /* 0x000fe400078eb8ff */
[----:B------:R-:W-:-:S04]  /*d910*/  SHF.L.U32 R2, R2, 0x14, RZ ;  /* 0x0000001402027819 */ /* 0x000fc800000006ff */
[----:B------:R-:W-:Y:S01]  /*d920*/  LOP3.LUT R4, R3, R2, R4, 0xfe, !PT ;  /* 0x0000000203047212 */ /* 0x000fe200078efe04 */
[----:B------:R-:W-:Y:S06]  /*d930*/  BRA `(.L_x_7563) ;  /* 0x00000004000c7947 */ /* 0x000fec0003800000 */
.L_x_7576:
        /* <DEDUP_REMOVED lines=20> */
.L_x_7581:
[----:B------:R-:W-:Y:S05]  /*da80*/  BSYNC B0 ;  /* 0x0000000000007941 */ /* 0x000fea0003800000 */
.L_x_7580:
[----:B------:R-:W-:Y:S02]  /*da90*/  LEA R3, R0, 0x37800000, 0x17 ;  /* 0x3780000000037811 */ /* 0x000fe400078eb8ff */
[----:B------:R-:W-:-:S04]  /*daa0*/  SHF.L.U32 R2, R2, 0x15, RZ ;  /* 0x0000001502027819 */ /* 0x000fc800000006ff */
[----:B------:R-:W-:Y:S01]  /*dab0*/  LOP3.LUT R4, R3, R2, R4, 0xfe, !PT ;  /* 0x0000000203047212 */ /* 0x000fe200078efe04 */
[----:B------:R-:W-:Y:S06]  /*dac0*/  BRA `(.L_x_7563) ;  /* 0x0000000000a87947 */ /* 0x000fec0003800000 */
.L_x_7575:
        /* <DEDUP_REMOVED lines=14> */
.L_x_7585:
[----:B------:R-:W-:Y:S05]  /*dbb0*/  BSYNC B0 ;  /* 0x0000000000007941 */ /* 0x000fea0003800000 */
.L_x_7584:
[----:B------:R-:W-:Y:S01]  /*dbc0*/  HFMA2.MMA R5, -RZ, RZ, 0, 0 ;  /* 0x00000000ff057435 */ /* 0x000fe200000001ff */
[----:B------:R-:W-:Y:S10]  /*dbd0*/  BRA `(.L_x_7563) ;  /* 0x0000000000647947 */ /* 0x000ff40003800000 */
.L_x_7562:
        /* <DEDUP_REMOVED lines=13> */
[----:B0-----:R-:W-:-:S07]  /*dcb0*/  IMAD.MOV.U32 R13, RZ, RZ, RZ ;  /* 0x000000ffff0d7224 */ /* 0x001fce00078e00ff */
[----:B------:R-:W-:-:S07]  /*dcc0*/  LEPC R20, `(.L_x_7586) ;  /* 0x000000001014794e */ /* 0x000fce0000000000 */
[----:B-1----:R-:W-:Y:S05]  /*dcd0*/  CALL.ABS.NOINC R2 ;  /* 0x0000000002007343 */ /* 0x002fea0003c00000 */
.L_x_7586:
[----:B------:R-:W-:Y:S01]  /*dce0*/  CS2R R4, SRZ ;  /* 0x0000000000047805 */ /* 0x000fe2000001ff00 */
[----:B------:R-:W-:Y:S06]  /*dcf0*/  BRA `(.L_x_7563) ;  /* 0x00000000001c7947 */ /* 0x000fec0003800000 */
.L_x_7583:
[----:B------:R-:W2:Y:S01]  /*dd00*/  LDG.E.64 R2, desc[UR36][R2.64] ;  /* 0x0000002402027981 */ /* 0x000ea2000c1e1b00 */
[----:B------:R-:W-:Y:S01]  /*dd10*/  MOV R5, RZ ;  /* 0x000000ff00057202 */ /* 0x000fe20000000f00 */
[----:B--2---:R0:W1:Y:S01]  /*dd20*/  I2F.U64 R4, R2 ;  /* 0x0000000200047312 */ /* 0x0040620000301000 */
[----:B------:R-:W-:Y:S05]  /*dd30*/  BRA `(.L_x_7563) ;  /* 0x00000000000c7947 */ /* 0x000fea0003800000 */
.L_x_7582:
[----:B------:R-:W2:Y:S01]  /*dd40*/  LDG.E R2, desc[UR36][R2.64] ;  /* 0x0000002402027981 */ /* 0x000ea2000c1e1900 */
[----:B------:R-:W-:Y:S01]  /*dd50*/  IMAD.MOV.U32 R5, RZ, RZ, RZ ;  /* 0x000000ffff057224 */ /* 0x000fe200078e00ff */
[----:B--2---:R-:W-:-:S07]  /*dd60*/  I2FP.F32.U32 R4, R2 ;  /* 0x0000000200047245 */ /* 0x004fce0000201000 */
.L_x_7563:
[----:B------:R-:W-:Y:S05]  /*dd70*/  BSYNC B7 ;  /* 0x0000000000077941 */ /* 0x000fea0003800000 */
.L_x_7557:
[C---:B-----5:R-:W-:Y:S01]  /*dd80*/  FSETP.GTU.FTZ.AND P0, PT, |R5|.reuse, +INF , PT ;  /* 0x7f8000000500780b */ /* 0x060fe20003f1c200 */
[----:B------:R-:W-:Y:S01]  /*dd90*/  BSSY B2, `(.L_x_7587) ;  /* 0x00002bc000027945 */ /* 0x000fe20003800000 */
[C---:B01-3--:R-:W-:Y:S01]  /*dda0*/  FSETP.GTU.FTZ.AND P1, PT, |R4|.reuse, +INF , PT ;  /* 0x7f8000000400780b */ /* 0x04bfe20003f3c200 */
        /* <DEDUP_REMOVED lines=15> */
[C---:B----4-:R-:W-:Y:S01]  /*dea0*/  FADD.FTZ R3, R6.reuse, 1 ;  /* 0x3f80000006037421 */ /* 0x050fe20000010000 */
[----:B------:R-:W-:Y:S01]  /*deb0*/  FADD.FTZ R9, |R7|, -RZ ;  /* 0x800000ff07097221 */ /* 0x000fe20000010200 */
[----:B------:R-:W-:Y:S01]  /*dec0*/  FADD.FTZ R0, R6, -1 ;  /* 0xbf80000006007421 */ /* 0x000fe20000010000 */
[----:B------:R-:W-:Y:S01]  /*ded0*/  BSSY B0, `(.L_x_7591) ;  /* 0x0000096000007945 */ /* 0x000fe20003800000 */
[----:B--2---:R-:W-:Y:S02]  /*dee0*/  FADD.FTZ R2, |R3|, -RZ ;  /* 0x800000ff03027221 */ /* 0x004fe40000010200 */
        /* <DEDUP_REMOVED lines=85> */
.L_x_7594:
        /* <DEDUP_REMOVED lines=10> */
.L_x_7596:
[----:B------:R-:W-:-:S04]  /*e4e0*/  FADD.FTZ R8, -R3, R2 ;  /* 0x0000000203087221 */ /* 0x000fc80000010100 */
[----:B------:R-:W-:-:S07]  /*e4f0*/  FMUL.FTZ R8, R8, 0.5 ;  /* 0x3f00000008087820 */ /* 0x000fce0000410000 */
.L_x_7597:
[----:B------:R-:W-:Y:S05]  /*e500*/  BSYNC B1 ;  /* 0x0000000000017941 */ /* 0x000fea0003800000 */
.L_x_7595:
        /* <DEDUP_REMOVED lines=11> */
.L_x_7599:
[----:B------:R-:W-:-:S04]  /*e5c0*/  FADD.FTZ R10, R11, -R10 ;  /* 0x8000000a0b0a7221 */ /* 0x000fc80000010000 */
[----:B------:R-:W-:-:S07]  /*e5d0*/  FMUL.FTZ R13, R10, 0.5 ;  /* 0x3f0000000a0d7820 */ /* 0x000fce0000410000 */
.L_x_7600:
[----:B------:R-:W-:Y:S05]  /*e5e0*/  BSYNC B1 ;  /* 0x0000000000017941 */ /* 0x000fea0003800000 */
.L_x_7598:
        /* <DEDUP_REMOVED lines=35> */
.L_x_7593:
[----:B------:R0:W1:Y:S02]  /*e820*/  MUFU.SQRT R8, R7 ;  /* 0x0000000700087308 */ /* 0x0000640000002000 */
.L_x_7592:
[----:B------:R-:W-:Y:S05]  /*e830*/  BSYNC B0 ;  /* 0x0000000000007941 */ /* 0x000fea0003800000 */
.L_x_7591:
        /* <DEDUP_REMOVED lines=35> */
.L_x_7604:
        /* <DEDUP_REMOVED lines=17> */
.L_x_7610:
[----:B------:R-:W-:-:S04]  /*eb80*/  FADD.FTZ R2, -R3, R2 ;  /* 0x0000000203027221 */ /* 0x000fc80000010100 */
[----:B------:R-:W-:-:S07]  /*eb90*/  FMUL.FTZ R2, R2, 0.5 ;  /* 0x3f00000002027820 */ /* 0x000fce0000410000 */
.L_x_7611:
[----:B------:R-:W-:Y:S05]  /*eba0*/  BSYNC B4 ;  /* 0x0000000000047941 */ /* 0x000fea0003800000 */
.L_x_7609:
        /* <DEDUP_REMOVED lines=10> */
.L_x_7613:
[----:B------:R-:W-:-:S04]  /*ec50*/  FADD.FTZ R0, -R0, R11 ;  /* 0x0000000b00007221 */ /* 0x000fc80000010100 */
[----:B------:R-:W-:-:S07]  /*ec60*/  FMUL.FTZ R3, R0, 0.5 ;  /* 0x3f00000000037820 */ /* 0x000fce0000410000 */
.L_x_7614:
[----:B------:R-:W-:Y:S05]  /*ec70*/  BSYNC B4 ;  /* 0x0000000000047941 */ /* 0x000fea0003800000 */
.L_x_7612:
[----:B------:R-:W-:Y:S01]  /*ec80*/  FADD.FTZ R2, R3, R2 ;  /* 0x0000000203027221 */ /* 0x000fe20000010000 */
[----:B------:R-:W-:-:S04]  /*ec90*/  FADD.FTZ R9, R6, R9 ;  /* 0x0000000906097221 */ /* 0x000fc80000010000 */
[----:B------:R-:W-:-:S06]  /*eca0*/  FMUL.FTZ R9, R9, R2 ;  /* 0x0000000209097220 */ /* 0x000fcc0000410000 */
[----:B------:R-:W2:Y:S01]  /*ecb0*/  MUFU.SQRT R9, R9 ;  /* 0x0000000900097308 */ /* 0x000ea20000002000 */
[----:B------:R-:W-:Y:S05]  /*ecc0*/  BRA `(.L_x_7615) ;  /* 0x0000000000487947 */ /* 0x000fea0003800000 */
.L_x_7608:
        /* <DEDUP_REMOVED lines=12> */
.L_x_7607:
[----:B------:R-:W-:Y:S01]  /*ed90*/  FADD.FTZ R0, R9, 1 ;  /* 0x3f80000009007421 */ /* 0x000fe20000010000 */
[----:B0-----:R-:W-:Y:S01]  /*eda0*/  MUFU.SQRT R7, R7 ;  /* 0x0000000700077308 */ /* 0x001fe20000002000 */
[----:B------:R-:W-:Y:S02]  /*edb0*/  IMAD.MOV.U32 R6, RZ, RZ, 0x3f800000 ;  /* 0x3f800000ff067424 */ /* 0x000fe400078e00ff */
[----:B------:R-:W-:-:S06]  /*edc0*/  FMUL.FTZ R0, R0, 0.5 ;  /* 0x3f00000000007820 */ /* 0x000fcc0000410000 */
[----:B------:R-:W0:Y:S02]  /*edd0*/  MUFU.SQRT R0, R0 ;  /* 0x0000000000007308 */ /* 0x000e240000002000 */
[----:B0-----:R-:W-:-:S07]  /*ede0*/  FMUL.FTZ R9, R7, R0 ;  /* 0x0000000007097220 */ /* 0x001fce0000410000 */
.L_x_7615:
[----:B------:R-:W-:Y:S05]  /*edf0*/  BSYNC B1 ;  /* 0x0000000000017941 */ /* 0x000fea0003800000 */
.L_x_7606:
[----:B------:R-:W-:Y:S05]  /*ee00*/  BRA `(.L_x_7616) ;  /* 0x0000000000087947 */ /* 0x000fea0003800000 */
.L_x_7603:
[----:B------:R-:W-:Y:S01]  /*ee10*/  FMUL.FTZ R9, R9, 16777216 ;  /* 0x4b80000009097820 */ /* 0x000fe20000410000 */
[----:B------:R-:W-:-:S07]  /*ee20*/  FMUL.FTZ R6, R6, 16777216 ;  /* 0x4b80000006067820 */ /* 0x000fce0000410000 */
.L_x_7616:
[----:B------:R-:W-:Y:S05]  /*ee30*/  BSYNC B0 ;  /* 0x0000000000007941 */ /* 0x000fea0003800000 */
.L_x_7602:
        /* <DEDUP_REMOVED lines=18> */
.L_x_7618:
[----:B------:R-:W-:Y:S05]  /*ef60*/  BSYNC B4 ;  /* 0x0000000000047941 */ /* 0x000fea0003800000 */
.L_x_7617:
        /* <DEDUP_REMOVED lines=18> */
.L_x_7620:
[----:B------:R-:W-:Y:S02]  /*f090*/  ISETP.GE.AND P0, PT, R9, RZ, PT ;  /* 0x000000ff0900720c */ /* 0x000fe40003f06270 */
[----:B------:R-:W-:-:S11]  /*f0a0*/  MOV R3, 0x3fd774eb ;  /* 0x3fd774eb00037802 */ /* 0x000fd60000000f00 */
[----:B------:R-:W-:-:S04]  /*f0b0*/  @P0 FFMA.FTZ R2, R3, 0.93318945169448852539, -R2 ;  /* 0x3f6ee58103020823 */ /* 0x000fc80000010802 */
[----:B------:R-:W-:-:S07]  /*f0c0*/  @!P0 FFMA.FTZ R2, R3, 0.93318945169448852539, R2 ;  /* 0x3f6ee58103028823 */ /* 0x000fce0000010002 */
.L_x_7621:
[----:B------:R-:W-:Y:S05]  /*f0d0*/  BSYNC B0 ;  /* 0x0000000000007941 */ /* 0x000fea0003800000 */
.L_x_7619:
        /* <DEDUP_REMOVED lines=10> */
.L_x_7605:
[----:B------:R-:W-:Y:S05]  /*f180*/  BSYNC B3 ;  /* 0x0000000000037941 */ /* 0x000fea0003800000 */
.L_x_7601:
[----:B------:R-:W-:Y:S02]  /*f190*/  LOP3.LUT R4, R3, 0x80000000, R4, 0xb8, !PT ;  /* 0x8000000003047812 */ /* 0x000fe400078eb804 */
[----:B-1----:R-:W-:Y:S01]  /*f1a0*/  LOP3.LUT R5, R8, 0x80000000, R5, 0xb8, !PT ;  /* 0x8000000008057812 */ /* 0x002fe200078eb805 */
[----:B------:R-:W-:Y:S06]  /*f1b0*/  BRA `(.L_x_7590) ;  /* 0x0000001400e47947 */ /* 0x000fec0003800000 */
.L_x_7589:
        /* <DEDUP_REMOVED lines=16> */
[----:B--2-4-:R-:W0:Y:S01]  /*f2c0*/  MUFU.RCP R2, R7 ;  /* 0x0000000700027308 */ /* 0x014e220000001000 */
        /* <DEDUP_REMOVED lines=14> */
.L_x_7627:
[----:B------:R-:W-:Y:S05]  /*f3b0*/  BSYNC B4 ;  /* 0x0000000000047941 */ /* 0x000fea0003800000 */
.L_x_7626:
        /* <DEDUP_REMOVED lines=18> */
.L_x_7629:
[----:B------:R-:W-:Y:S02]  /*f4e0*/  ISETP.GE.AND P0, PT, R9, RZ, PT ;  /* 0x000000ff0900720c */ /* 0x000fe40003f06270 */
[----:B------:R-:W-:-:S11]  /*f4f0*/  MOV R3, 0x3fd774eb ;  /* 0x3fd774eb00037802 */ /* 0x000fd60000000f00 */
[----:B------:R-:W-:-:S04]  /*f500*/  @P0 FFMA.FTZ R0, R3, 0.93318945169448852539, -R0 ;  /* 0x3f6ee58103000823 */ /* 0x000fc80000010800 */
[----:B------:R-:W-:-:S07]  /*f510*/  @!P0 FFMA.FTZ R0, R3, 0.93318945169448852539, R0 ;  /* 0x3f6ee58103008823 */ /* 0x000fce0000010000 */
.L_x_7630:
[----:B------:R-:W-:Y:S05]  /*f520*/  BSYNC B0 ;  /* 0x0000000000007941 */ /* 0x000fea0003800000 */
.L_x_7628:
        /* <DEDUP_REMOVED lines=13> */
.L_x_7625:
[----:B--2-4-:R-:W0:Y:S01]  /*f600*/  MUFU.RCP R2, R7 ;  /* 0x0000000700027308 */ /* 0x014e220000001000 */
        /* <DEDUP_REMOVED lines=12> */
.L_x_7633:
[----:B------:R-:W-:Y:S05]  /*f6d0*/  BSYNC B4 ;  /* 0x0000000000047941 */ /* 0x000fea0003800000 */
.L_x_7632:
        /* <DEDUP_REMOVED lines=18> */
.L_x_7635:
[----:B------:R-:W-:Y:S02]  /*f800*/  ISETP.GE.AND P0, PT, R9, RZ, PT ;  /* 0x000000ff0900720c */ /* 0x000fe40003f06270 */
[----:B------:R-:W-:-:S11]  /*f810*/  MOV R3, 0x3fd774eb ;  /* 0x3fd774eb00037802 */ /* 0x000fd60000000f00 */
[----:B------:R-:W-:-:S04]  /*f820*/  @P0 FFMA.FTZ R2, R3, 0.93318945169448852539, -R2 ;  /* 0x3f6ee58103020823 */ /* 0x000fc80000010802 */
[----:B------:R-:W-:-:S07]  /*f830*/  @!P0 FFMA.FTZ R2, R3, 0.93318945169448852539, R2 ;  /* 0x3f6ee58103028823 */ /* 0x000fce0000010002 */
.L_x_7636:
[----:B------:R-:W-:Y:S05]  /*f840*/  BSYNC B0 ;  /* 0x0000000000007941 */ /* 0x000fea0003800000 */
.L_x_7634:
        /* <DEDUP_REMOVED lines=27> */
.L_x_7624:
[----:B--2-4-:R-:W-:Y:S01]  /*fa00*/  FMUL.FTZ R2, R9, 0.36787945032119750977 ;  /* 0x3ebc5ab209027820 */ /* 0x014fe20000410000 */
        /* <DEDUP_REMOVED lines=33> */
.L_x_7638:
[----:B------:R-:W-:Y:S05]  /*fc20*/  BSYNC B4 ;  /* 0x0000000000047941 */ /* 0x000fea0003800000 */
.L_x_7637:
        /* <DEDUP_REMOVED lines=18> */
.L_x_7640:
[----:B------:R-:W-:Y:S01]  /*fd50*/  ISETP.GE.AND P0, PT, R9, RZ, PT ;  /* 0x000000ff0900720c */ /* 0x000fe20003f06270 */
[----:B------:R-:W-:-:S12]  /*fd60*/  IMAD.MOV.U32 R3, RZ, RZ, 0x3fd774eb ;  /* 0x3fd774ebff037424 */ /* 0x000fd800078e00ff */
[----:B------:R-:W-:-:S04]  /*fd70*/  @P0 FFMA.FTZ R0, R3, 0.93318945169448852539, -R0 ;  /* 0x3f6ee58103000823 */ /* 0x000fc80000010800 */
[----:B------:R-:W-:-:S07]  /*fd80*/  @!P0 FFMA.FTZ R0, R3, 0.93318945169448852539, R0 ;  /* 0x3f6ee58103008823 */ /* 0x000fce0000010000 */
.L_x_7641:
[----:B------:R-:W-:Y:S05]  /*fd90*/  BSYNC B0 ;  /* 0x0000000000007941 */ /* 0x000fea0003800000 */
.L_x_7639:
        /* <DEDUP_REMOVED lines=11> */
.L_x_7623:
        /* <DEDUP_REMOVED lines=24> */
.L_x_7645:
[----:B------:R-:W-:Y:S05]  /*ffd0*/  BSYNC B4 ;  /* 0x0000000000047941 */ /* 0x000fea0003800000 */
.L_x_7644:
        /* <DEDUP_REMOVED lines=24> */
.L_x_7643:
        /* <DEDUP_REMOVED lines=13> */
.L_x_7647:
[----:B------:R-:W-:Y:S05]  /*10230*/  BSYNC B4 ;  /* 0x0000000000047941 */ /* 0x000fea0003800000 */
.L_x_7646:
        /* <DEDUP_REMOVED lines=38> */
.L_x_7642:
        /* <DEDUP_REMOVED lines=34> */
.L_x_7649:
[----:B------:R-:W-:Y:S05]  /*106c0*/  BSYNC B4 ;  /* 0x0000000000047941 */ /* 0x000fea0003800000 */
.L_x_7648:
        /* <DEDUP_REMOVED lines=21> */
.L_x_7631:
[----:B------:R-:W-:Y:S05]  /*10820*/  BSYNC B3 ;  /* 0x0000000000037941 */ /* 0x000fea0003800000 */
.L_x_7622:
[----:B------:R-:W-:Y:S01]  /*10830*/  FADD.FTZ R8, R8, 0.69314718246459960938 ;  /* 0x3f31721808087421 */ /* 0x000fe20000010000 */
[----:B------:R-:W-:-:S04]  /*10840*/  LOP3.LUT R4, R3, 0x80000000, R4, 0xb8, !PT ;  /* 0x8000000003047812 */ /* 0x000fc800078eb804 */
[----:B------:R-:W-:Y:S01]  /*10850*/  LOP3.LUT R5, R8, 0x80000000, R5, 0xb8, !PT ;  /* 0x8000000008057812 */ /* 0x000fe200078eb805 */
[----:B------:R-:W-:Y:S06]  /*10860*/  BRA `(.L_x_7590) ;  /* 0x0000000000387947 */ /* 0x000fec0003800000 */
.L_x_7588:
        /* <DEDUP_REMOVED lines=10> */
[----:B----4-:R-:W-:-:S04]  /*10910*/  @P0 FADD.FTZ R3, RZ, R4 ;  /* 0x00000004ff030221 */ /* 0x010fc80000010000 */
[----:B------:R-:W-:-:S05]  /*10920*/  @P0 FADD.FTZ R4, R0, R3 ;  /* 0x0000000300040221 */ /* 0x000fca0000010000 */
[----:B------:R-:W-:-:S05]  /*10930*/  @P0 MOV R5, R4 ;  /* 0x0000000400050202 */ /* 0x000fca0000000f00 */
[----:B------:R-:W-:-:S07]  /*10940*/  @!P0 FADD.FTZ R5, R5, R5 ;  /* 0x0000000505058221 */ /* 0x000fce0000010000 */
.L_x_7590:
[----:B------:R-:W-:Y:S05]  /*10950*/  BSYNC B2 ;  /* 0x0000000000027941 */ /* 0x000fea0003800000 */
.L_x_7587:
[----:B--2-4-:R-:W1:Y:S02]  /*10960*/  LDC.U8 R2, c[0x0][0x421] ;  /* 0x00010840ff027b82 */ /* 0x014e640000000000 */
        /* <DEDUP_REMOVED lines=14> */
.L_x_7653:
[----:B------:R-:W1:Y:S02]  /*10a50*/  F2I.S64.TRUNC R4, R4 ;  /* 0x0000000400047311 */ /* 0x000e64000020d900 */
[----:B-1----:R-:W-:-:S05]  /*10a60*/  IMAD.MOV.U32 R3, RZ, RZ, R4 ;  /* 0x000000ffff037224 */ /* 0x002fca00078e0004 */
[----:B------:R2:W-:Y:S01]  /*10a70*/  STG.E.U8 desc[UR36][R16.64], R3 ;  /* 0x0000000310007986 */ /* 0x0005e2000c101124 */
[----:B------:R-:W-:Y:S05]  /*10a80*/  BRA `(.L_x_7655) ;  /* 0x0000000c00447947 */ /* 0x000fea0003800000 */
.L_x_7652:
        /* <DEDUP_REMOVED lines=9> */
.L_x_7657:
[----:B------:R-:W1:Y:S02]  /*10b20*/  F2I.FTZ.TRUNC.NTZ R3, R4 ;  /* 0x0000000400037305 */ /* 0x000e64000021f100 */
[----:B-1----:R4:W-:Y:S01]  /*10b30*/  STG.E desc[UR36][R16.64], R3 ;  /* 0x0000000310007986 */ /* 0x0029e2000c101924 */
[----:B------:R-:W-:Y:S05]  /*10b40*/  BRA `(.L_x_7655) ;  /* 0x0000000c00147947 */ /* 0x000fea0003800000 */
.L_x_7656:
[----:B------:R-:W1:Y:S02]  /*10b50*/  F2I.FTZ.TRUNC.NTZ R3, R4 ;  /* 0x0000000400037305 */ /* 0x000e64000021f100 */
[----:B-1----:R1:W-:Y:S01]  /*10b60*/  STG.E.U16 desc[UR36][R16.64], R3 ;  /* 0x0000000310007986 */ /* 0x0023e2000c101524 */
[----:B------:R-:W-:Y:S05]  /*10b70*/  BRA `(.L_x_7655) ;  /* 0x0000000c00087947 */ /* 0x000fea0003800000 */
.L_x_7651:
        /* <DEDUP_REMOVED lines=8> */
.L_x_7659:
[----:B------:R-:W-:-:S05]  /*10c00*/  F2FP.F16.F32.PACK_AB R4, RZ, R4 ;  /* 0x00000004ff04723e */ /* 0x000fca00000000ff */
[----:B------:R1:W-:Y:S01]  /*10c10*/  STG.E.U16 desc[UR36][R16.64], R4 ;  /* 0x0000000410007986 */ /* 0x0003e2000c101524 */
[----:B------:R-:W-:Y:S05]  /*10c20*/  BRA `(.L_x_7655) ;  /* 0x0000000800dc7947 */ /* 0x000fea0003800000 */
.L_x_7658:
        /* <DEDUP_REMOVED lines=8> */
.L_x_7661:
[----:B------:R-:W-:-:S05]  /*10cb0*/  F2FP.F16.F32.PACK_AB R5, R5, R4 ;  /* 0x000000040505723e */ /* 0x000fca00000000ff */
[----:B------:R1:W-:Y:S01]  /*10cc0*/  STG.E desc[UR36][R16.64], R5 ;  /* 0x0000000510007986 */ /* 0x0003e2000c101924 */
[----:B------:R-:W-:Y:S05]  /*10cd0*/  BRA `(.L_x_7655) ;  /* 0x0000000800b07947 */ /* 0x000fea0003800000 */
.L_x_7660:
[----:B------:R-:W-:-:S06]  /*10ce0*/  FMUL.FTZ R2, R4, 1 ;  /* 0x3f80000004027820 */ /* 0x000fcc0000410000 */
[----:B------:R-:W1:Y:S02]  /*10cf0*/  F2F.F64.F32 R2, R2 ;  /* 0x0000000200027310 */ /* 0x000e640000201800 */
[----:B-1----:R1:W-:Y:S01]  /*10d00*/  STG.E.64 desc[UR36][R16.64], R2 ;  /* 0x0000000210007986 */ /* 0x0023e2000c101b24 */
[----:B------:R-:W-:Y:S05]  /*10d10*/  BRA `(.L_x_7655) ;  /* 0x0000000800a07947 */ /* 0x000fea0003800000 */
.L_x_7650:
        /* <DEDUP_REMOVED lines=14> */
.L_x_7664:
[----:B------:R-:W-:Y:S01]  /*10e00*/  FMUL.FTZ R6, R5, 1 ;  /* 0x3f80000005067820 */ /* 0x000fe20000410000 */
[----:B------:R-:W-:-:S05]  /*10e10*/  FMUL.FTZ R4, R4, 1 ;  /* 0x3f80000004047820 */ /* 0x000fca0000410000 */
[----:B0-----:R-:W-:Y:S08]  /*10e20*/  F2F.F64.F32 R6, R6 ;  /* 0x0000000600067310 */ /* 0x001ff00000201800 */
[----:B------:R-:W0:Y:S02]  /*10e30*/  F2F.F64.F32 R4, R4 ;  /* 0x0000000400047310 */ /* 0x000e240000201800 */
[----:B0-----:R0:W-:Y:S01]  /*10e40*/  STG.E.128 desc[UR36][R16.64], R4 ;  /* 0x0000000410007986 */ /* 0x0011e2000c101d24 */
[----:B------:R-:W-:Y:S05]  /*10e50*/  BRA `(.L_x_7655) ;  /* 0x0000000800507947 */ /* 0x000fea0003800000 */
.L_x_7663:
        /* <DEDUP_REMOVED lines=20> */
.L_x_7668:
[----:B------:R-:W-:Y:S05]  /*10fa0*/  BSYNC B0 ;  /* 0x0000000000007941 */ /* 0x000fea0003800000 */
.L_x_7667:
[----:B------:R-:W-:-:S05]  /*10fb0*/  LOP3.LUT R5, R0, R5, RZ, 0xfc, !PT ;  /* 0x0000000500057212 */ /* 0x000fca00078efcff */
[----:B------:R1:W-:Y:S01]  /*10fc0*/  STG.E.U8 desc[UR36][R16.64], R5 ;  /* 0x0000000510007986 */ /* 0x0003e2000c101124 */
[----:B------:R-:W-:Y:S05]  /*10fd0*/  BRA `(.L_x_7655) ;  /* 0x0000000400f07947 */ /* 0x000fea0003800000 */
.L_x_7666:
        /* <DEDUP_REMOVED lines=12> */
.L_x_7670:
[----:B------:R-:W-:Y:S01]  /*110a0*/  IMAD.MOV.U32 R0, RZ, RZ, 0x7f ;  /* 0x0000007fff007424 */ /* 0x000fe200078e00ff */
[----:B------:R-:W-:-:S04]  /*110b0*/  ISETP.GT.U32.AND P0, PT, R2, 0x7f800000, PT ;  /* 0x7f8000000200780c */ /* 0x000fc80003f04070 */
[----:B------:R-:W-:-:S09]  /*110c0*/  SEL R0, R0, 0x7c, P0 ;  /* 0x0000007c00007807 */ /* 0x000fd20000000000 */
.L_x_7671:
[----:B------:R-:W-:Y:S05]  /*110d0*/  BSYNC B0 ;  /* 0x0000000000007941 */ /* 0x000fea0003800000 */
.L_x_7669:
[----:B------:R-:W-:-:S04]  /*110e0*/  LOP3.LUT R4, R4, 0x80000000, RZ, 0xc0, !PT ;  /* 0x8000000004047812 */ /* 0x000fc800078ec0ff */
[----:B------:R-:W-:-:S04]  /*110f0*/  SHF.R.U32.HI R3, RZ, 0x18, R4 ;  /* 0x00000018ff037819 */ /* 0x000fc80000011604 */
[----:B------:R-:W-:-:S05]  /*11100*/  LOP3.LUT R3, R0, R3, RZ, 0xfc, !PT ;  /* 0x0000000300037212 */ /* 0x000fca00078efcff */
[----:B------:R1:W-:Y:S01]  /*11110*/  STG.E.U8 desc[UR36][R16.64], R3 ;  /* 0x0000000310007986 */ /* 0x0003e2000c101124 */
[----:B------:R-:W-:Y:S05]  /*11120*/  BRA `(.L_x_7655) ;  /* 0x00000004009c7947 */ /* 0x000fea0003800000 */
.L_x_7665:
[----:B------:R-:W-:-:S05]  /*11130*/  F2FP.BF16.F32.PACK_AB R4, RZ, R4 ;  /* 0x00000004ff04723e */ /* 0x000fca00000010ff */
[----:B------:R1:W-:Y:S01]  /*11140*/  STG.E.U16 desc[UR36][R16.64], R4 ;  /* 0x0000000410007986 */ /* 0x0003e2000c101524 */
[----:B------:R-:W-:Y:S05]  /*11150*/  BRA `(.L_x_7655) ;  /* 0x0000000400907947 */ /* 0x000fea0003800000 */
.L_x_7662:
        /* <DEDUP_REMOVED lines=11> */
.L_x_7674:
        /* <DEDUP_REMOVED lines=16> */
.L_x_7677:
[----:B------:R-:W-:-:S04]  /*11310*/  LOP3.LUT R4, R4, 0x80000000, RZ, 0xc0, !PT ;  /* 0x8000000004047812 */ /* 0x000fc800078ec0ff */
[----:B------:R-:W-:-:S04]  /*11320*/  SHF.R.U32.HI R3, RZ, 0x18, R4 ;  /* 0x00000018ff037819 */ /* 0x000fc80000011604 */
[----:B------:R-:W-:-:S04]  /*11330*/  LOP3.LUT R0, R0, R3, RZ, 0xfc, !PT ;  /* 0x0000000300007212 */ /* 0x000fc800078efcff */
[----:B------:R-:W-:-:S07]  /*11340*/  PRMT R8, R0, 0x7610, R8 ;  /* 0x0000761000087816 */ /* 0x000fce0000000008 */
.L_x_7676:
[----:B------:R-:W-:Y:S05]  /*11350*/  BSYNC B0 ;  /* 0x0000000000007941 */ /* 0x000fea0003800000 */
.L_x_7675:
[----:B------:R1:W-:Y:S01]  /*11360*/  STG.E.U8 desc[UR36][R16.64], R8 ;  /* 0x0000000810007986 */ /* 0x0003e2000c101124 */
[----:B------:R-:W-:Y:S05]  /*11370*/  BRA `(.L_x_7655) ;  /* 0x0000000400087947 */ /* 0x000fea0003800000 */
.L_x_7673:
        /* <DEDUP_REMOVED lines=16> */
.L_x_7680:
[----:B------:R-:W-:-:S04]  /*11480*/  LOP3.LUT R4, R4, 0x80000000, RZ, 0xc0, !PT ;  /* 0x8000000004047812 */ /* 0x000fc800078ec0ff */
[----:B------:R-:W-:-:S04]  /*11490*/  SHF.R.U32.HI R3, RZ, 0x18, R4 ;  /* 0x00000018ff037819 */ /* 0x000fc80000011604 */
[----:B------:R-:W-:-:S04]  /*114a0*/  LOP3.LUT R0, R0, R3, RZ, 0xfc, !PT ;  /* 0x0000000300007212 */ /* 0x000fc800078efcff */
[----:B------:R-:W-:-:S07]  /*114b0*/  PRMT R8, R0, 0x7610, R8 ;  /* 0x0000761000087816 */ /* 0x000fce0000000008 */
.L_x_7679:
[----:B------:R-:W-:Y:S05]  /*114c0*/  BSYNC B0 ;  /* 0x0000000000007941 */ /* 0x000fea0003800000 */
.L_x_7678:
[----:B------:R1:W-:Y:S01]  /*114d0*/  STG.E.U8 desc[UR36][R16.64], R8 ;  /* 0x0000000810007986 */ /* 0x0003e2000c101124 */
[----:B------:R-:W-:Y:S05]  /*114e0*/  BRA `(.L_x_7655) ;  /* 0x0000000000ac7947 */ /* 0x000fea0003800000 */
.L_x_7672:
        /* <DEDUP_REMOVED lines=21> */
.L_x_7654:
        /* <DEDUP_REMOVED lines=16> */
.L_x_7683:
[----:B------:R-:W-:Y:S05]  /*11740*/  BRA `(.L_x_7655) ;  /* 0x0000000000147947 */ /* 0x000fea0003800000 */
.L_x_7682:
[----:B------:R-:W1:Y:S02]  /*11750*/  F2I.U64.TRUNC R4, R4 ;  /* 0x0000000400047311 */ /* 0x000e64000020d800 */
[----:B-1----:R1:W-:Y:S01]  /*11760*/  STG.E.64 desc[UR36][R16.64], R4 ;  /* 0x0000000410007986 */ /* 0x0023e2000c101b24 */
[----:B------:R-:W-:Y:S05]  /*11770*/  BRA `(.L_x_7655) ;  /* 0x0000000000087947 */ /* 0x000fea0003800000 */
.L_x_7681:
[----:B------:R-:W1:Y:S02]  /*11780*/  F2I.FTZ.U32.TRUNC.NTZ R3, R4 ;  /* 0x0000000400037305 */ /* 0x000e64000021f000 */
[----:B-1----:R1:W-:Y:S02]  /*11790*/  STG.E desc[UR36][R16.64], R3 ;  /* 0x0000000310007986 */ /* 0x0023e4000c101924 */
.L_x_7655:
[----:B------:R-:W-:-:S07]  /*117a0*/  VIADD R19, R19, 0x80 ;  /* 0x0000008013137836 */ /* 0x000fce0000000000 */
.L_x_7555:
[----:B------:R-:W-:Y:S05]  /*117b0*/  BSYNC B6 ;  /* 0x0000000000067941 */ /* 0x000fea0003800000 */
.L_x_7554:
[----:B------:R-:W-:Y:S02]  /*117c0*/  ULDC UR4, c[0x0][0x210] ;  /* 0x0000840000047ab9 */ /* 0x000fe40000000800 */
[----:B------:R-:W-:-:S13]  /*117d0*/  ISETP.GE.AND P0, PT, R19, UR4, PT ;  /* 0x0000000413007c0c */ /* 0x000fda000bf06270 */
[----:B------:R-:W-:Y:S05]  /*117e0*/  @P0 EXIT ;  /* 0x000000000000094d */ /* 0x000fea0003800000 */
        /* <DEDUP_REMOVED lines=303> */
.L_x_7684:
        /* <DEDUP_REMOVED lines=21> */
[----:B--2---:R0:W1:Y:S01]  /*12c30*/  I2F.S16 R4, R2 ;  /* 0x0000000200047306 */ /* 0x0040620000101400 */
[----:B------:R-:W-:Y:S05]  /*12c40*/  BRA `(.L_x_7691) ;  /* 0x0000000c008c7947 */ /* 0x000fea0003800000 */
.L_x_7689:
[----:B------:R-:W2:Y:S01]  /*12c50*/  LDG.E.U8 R2, desc[UR36][R2.64] ;  /* 0x0000002402027981 */ /* 0x000ea2000c1e1100 */
[----:B------:R-:W-:Y:S01]  /*12c60*/  IMAD.MOV.U32 R5, RZ, RZ, RZ ;  /* 0x000000ffff057224 */ /* 0x000fe200078e00ff */
[----:B--2---:R-:W-:Y:S01]  /*12c70*/  I2FP.F32.U32 R4, R2 ;  /* 0x0000000200047245 */ /* 0x004fe20000201000 */
[----:B------:R-:W-:Y:S06]  /*12c80*/  BRA `(.L_x_7691) ;  /* 0x0000000c007c7947 */ /* 0x000fec0003800000 */
.L_x_7688:
        /* <DEDUP_REMOVED lines=10> */
.L_x_7693:
[----:B------:R-:W2:Y:S01]  /*12d30*/  LDG.E R2, desc[UR36][R2.64] ;  /* 0x0000002402027981 */ /* 0x000ea2000c1e1900 */
[----:B------:R-:W-:Y:S01]  /*12d40*/  IMAD.MOV.U32 R5, RZ, RZ, RZ ;  /* 0x000000ffff057224 */ /* 0x000fe200078e00ff */
[----:B--2---:R-:W-:Y:S01]  /*12d50*/  I2FP.F32.S32 R4, R2 ;  /* 0x0000000200047245 */ /* 0x004fe20000201400 */
[----:B------:R-:W-:Y:S06]  /*12d60*/  BRA `(.L_x_7691) ;  /* 0x0000000c00447947 */ /* 0x000fec0003800000 */
.L_x_7692:
[----:B------:R-:W2:Y:S01]  /*12d70*/  LDG.E.U16 R2, desc[UR36][R2.64] ;  /* 0x0000002402027981 */ /* 0x000ea2000c1e1500 */
[----:B------:R-:W-:Y:S01]  /*12d80*/  MOV R5, RZ ;  /* 0x000000ff00057202 */ /* 0x000fe20000000f00 */
[----:B--2---:R0:W1:Y:S01]  /*12d90*/  I2F.S16 R4, R2 ;  /* 0x0000000200047306 */ /* 0x0040620000101400 */
[----:B------:R-:W-:Y:S05]  /*12da0*/  BRA `(.L_x_7691) ;  /* 0x0000000c00347947 */ /* 0x000fea0003800000 */
.L_x_7687:
        /* <DEDUP_REMOVED lines=9> */
.L_x_7695:
[----:B------:R-:W2:Y:S01]  /*12e40*/  LDG.E.U16 R2, desc[UR36][R2.64] ;  /* 0x0000002402027981 */ /* 0x000ea2000c1e1500 */
[----:B------:R-:W-:Y:S01]  /*12e50*/  HFMA2.MMA R5, -RZ, RZ, 0, 0 ;  /* 0x00000000ff057435 */ /* 0x000fe200000001ff */
[----:B--2---:R-:W-:Y:S01]  /*12e60*/  HADD2.F32 R4, -RZ, R2.H0_H0 ;  /* 0x20000002ff047230 */ /* 0x004fe20000004100 */
[----:B------:R-:W-:Y:S09]  /*12e70*/  BRA `(.L_x_7691) ;  /* 0x0000000c00007947 */ /* 0x000ff20003800000 */
.L_x_7694:
        /* <DEDUP_REMOVED lines=8> */
.L_x_7697:
[----:B------:R-:W2:Y:S02]  /*12f00*/  LDG.E R2, desc[UR36][R2.64] ;  /* 0x0000002402027981 */ /* 0x000ea4000c1e1900 */
[--C-:B--2---:R-:W-:Y:S02]  /*12f10*/  HADD2.F32 R5, -RZ, R2.reuse.H1_H1 ;  /* 0x30000002ff057230 */ /* 0x104fe40000004100 */
[----:B------:R-:W-:Y:S01]  /*12f20*/  HADD2.F32 R4, -RZ, R2.H0_H0 ;  /* 0x20000002ff047230 */ /* 0x000fe20000004100 */
[----:B------:R-:W-:Y:S06]  /*12f30*/  BRA `(.L_x_7691) ;  /* 0x0000000800d07947 */ /* 0x000fec0003800000 */
.L_x_7696:
        /* <DEDUP_REMOVED lines=8> */
.L_x_7686:
        /* <DEDUP_REMOVED lines=13> */
.L_x_7700:
        /* <DEDUP_REMOVED lines=10> */
.L_x_7699:
        /* <DEDUP_REMOVED lines=27> */
.L_x_7702:
        /* <DEDUP_REMOVED lines=14> */
.L_x_7701:
[----:B------:R-:W2:Y:S01]  /*133c0*/  LDG.E.U16 R2, desc[UR36][R2.64] ;  /* 0x0000002402027981 */ /* 0x000ea2000c1e1500 */
[----:B------:R-:W-:Y:S01]  /*133d0*/  HFMA2.MMA R5, -RZ, RZ, 0, 0 ;  /* 0x00000000ff057435 */ /* 0x000fe200000001ff */
[----:B--2---:R-:W-:Y:S01]  /*133e0*/  IMAD.U32 R4, R2, 0x10000, RZ ;  /* 0x0001000002047824 */ /* 0x004fe200078e00ff */
[----:B------:R-:W-:Y:S09]  /*133f0*/  BRA `(.L_x_7691) ;  /* 0x0000000400a07947 */ /* 0x000ff20003800000 */
.L_x_7698:
        /* <DEDUP_REMOVED lines=12> */
.L_x_7705:
        /* <DEDUP_REMOVED lines=20> */
.L_x_7707:
[----:B------:R-:W-:Y:S05]  /*13600*/  BSYNC B0 ;  /* 0x0000000000007941 */ /* 0x000fea0003800000 */
.L_x_7706:
[----:B------:R-:W-:Y:S02]  /*13610*/  LEA R3, R0, 0x3b800000, 0x17 ;  /* 0x3b80000000037811 */ /* 0x000fe400078eb8ff */
[----:B------:R-:W-:-:S04]  /*13620*/  SHF.L.U32 R2, R2, 0x14, RZ ;  /* 0x0000001402027819 */ /* 0x000fc800000006ff */
[----:B------:R-:W-:Y:S01]  /*13630*/  LOP3.LUT R4, R3, R2, R4, 0xfe, !PT ;  /* 0x0000000203047212 */ /* 0x000fe200078efe04 */
[----:B------:R-:W-:Y:S06]  /*13640*/  BRA `(.L_x_7691) ;  /* 0x00000004000c7947 */ /* 0x000fec0003800000 */
.L_x_7704:
        /* <DEDUP_REMOVED lines=20> */
.L_x_7709:
[----:B------:R-:W-:Y:S05]  /*13790*/  BSYNC B0 ;  /* 0x0000000000007941 */ /* 0x000fea0003800000 */
.L_x_7708:
[----:B------:R-:W-:Y:S02]  /*137a0*/  LEA R3, R0, 0x37800000, 0x17 ;  /* 0x3780000000037811 */ /* 0x000fe400078eb8ff */
[----:B------:R-:W-:-:S04]  /*137b0*/  SHF.L.U32 R2, R2, 0x15, RZ ;  /* 0x0000001502027819 */ /* 0x000fc800000006ff */
[----:B------:R-:W-:Y:S01]  /*137c0*/  LOP3.LUT R4, R3, R2, R4, 0xfe, !PT ;  /* 0x0000000203047212 */ /* 0x000fe200078efe04 */
[----:B------:R-:W-:Y:S06]  /*137d0*/  BRA `(.L_x_7691) ;  /* 0x0000000000a87947 */ /* 0x000fec0003800000 */
.L_x_7703:
        /* <DEDUP_REMOVED lines=14> */
.L_x_7713:
[----:B------:R-:W-:Y:S05]  /*138c0*/  BSYNC B0 ;  /* 0x0000000000007941 */ /* 0x000fea0003800000 */
.L_x_7712:
[----:B------:R-:W-:Y:S01]  /*138d0*/  HFMA2.MMA R5, -RZ, RZ, 0, 0 ;  /* 0x00000000ff057435 */ /* 0x000fe200000001ff */
[----:B------:R-:W-:Y:S10]  /*138e0*/  BRA `(.L_x_7691) ;  /* 0x0000000000647947 */ /* 0x000ff40003800000 */
.L_x_7690:
        /* <DEDUP_REMOVED lines=16> */
.L_x_7714:
[----:B------:R-:W-:Y:S01]  /*139f0*/  CS2R R4, SRZ ;  /* 0x0000000000047805 */ /* 0x000fe2000001ff00 */
[----:B------:R-:W-:Y:S06]  /*13a00*/  BRA `(.L_x_7691) ;  /* 0x00000000001c7947 */ /* 0x000fec0003800000 */
.L_x_7711:
[----:B------:R-:W2:Y:S01]  /*13a10*/  LDG.E.64 R2, desc[UR36][R2.64] ;  /* 0x0000002402027981 */ /* 0x000ea2000c1e1b00 */
[----:B------:R-:W-:Y:S01]  /*13a20*/  MOV R5, RZ ;  /* 0x000000ff00057202 */ /* 0x000fe20000000f00 */
[----:B--2---:R0:W1:Y:S01]  /*13a30*/  I2F.U64 R4, R2 ;  /* 0x0000000200047312 */ /* 0x0040620000301000 */
[----:B------:R-:W-:Y:S05]  /*13a40*/  BRA `(.L_x_7691) ;  /* 0x00000000000c7947 */ /* 0x000fea0003800000 */
.L_x_7710:
[----:B------:R-:W2:Y:S01]  /*13a50*/  LDG.E R2, desc[UR36][R2.64] ;  /* 0x0000002402027981 */ /* 0x000ea2000c1e1900 */
[----:B------:R-:W-:Y:S01]  /*13a60*/  IMAD.MOV.U32 R5, RZ, RZ, RZ ;  /* 0x000000ffff057224 */ /* 0x000fe200078e00ff */
[----:B--2---:R-:W-:-:S07]  /*13a70*/  I2FP.F32.U32 R4, R2 ;  /* 0x0000000200047245 */ /* 0x004fce0000201000 */
.L_x_7691:
[----:B------:R-:W-:Y:S05]  /*13a80*/  BSYNC B6 ;  /* 0x0000000000067941 */ /* 0x000fea0003800000 */
.L_x_7685:
[C---:B-----5:R-:W-:Y:S01]  /*13a90*/  FSETP.GTU.FTZ.AND P0, PT, |R5|.reuse, +INF , PT ;  /* 0x7f8000000500780b */ /* 0x060fe20003f1c200 */
[----:B------:R-:W-:Y:S01]  /*13aa0*/  BSSY B2, `(.L_x_7715) ;  /* 0x00002bc000027945 */ /* 0x000fe20003800000 */
[C---:B01----:R-:W-:Y:S01]  /*13ab0*/  FSETP.GTU.FTZ.AND P1, PT, |R4|.reuse, +INF , PT ;  /* 0x7f8000000400780b */ /* 0x043fe20003f3c200 */
        /* <DEDUP_REMOVED lines=105> */
.L_x_7722:
        /* <DEDUP_REMOVED lines=10> */
.L_x_7724:
[----:B------:R-:W-:-:S04]  /*141f0*/  FADD.FTZ R8, -R3, R2 ;  /* 0x0000000203087221 */ /* 0x000fc80000010100 */
[----:B------:R-:W-:-:S07]  /*14200*/  FMUL.FTZ R8, R8, 0.5 ;  /* 0x3f00000008087820 */ /* 0x000fce0000410000 */
.L_x_7725:
[----:B------:R-:W-:Y:S05]  /*14210*/  BSYNC B1 ;  /* 0x0000000000017941 */ /* 0x000fea0003800000 */
.L_x_7723:
        /* <DEDUP_REMOVED lines=11> */
.L_x_7727:
[----:B------:R-:W-:-:S04]  /*142d0*/  FADD.FTZ R10, R11, -R10 ;  /* 0x8000000a0b0a7221 */ /* 0x000fc80000010000 */
[----:B------:R-:W-:-:S07]  /*142e0*/  FMUL.FTZ R13, R10, 0.5 ;  /* 0x3f0000000a0d7820 */ /* 0x000fce0000410000 */
.L_x_7728:
[----:B------:R-:W-:Y:S05]  /*142f0*/  BSYNC B1 ;  /* 0x0000000000017941 */ /* 0x000fea0003800000 */
.L_x_7726:
        /* <DEDUP_REMOVED lines=35> */
.L_x_7721:
[----:B------:R0:W1:Y:S02]  /*14530*/  MUFU.SQRT R8, R7 ;  /* 0x0000000700087308 */ /* 0x0000640000002000 */
.L_x_7720:
[----:B------:R-:W-:Y:S05]  /*14540*/  BSYNC B0 ;  /* 0x0000000000007941 */ /* 0x000fea0003800000 */
.L_x_7719:
        /* <DEDUP_REMOVED lines=35> */
.L_x_7732:
        /* <DEDUP_REMOVED lines=17> */
.L_x_7738:
[----:B------:R-:W-:-:S04]  /*14890*/  FADD.FTZ R2, -R3, R2 ;  /* 0x0000000203027221 */ /* 0x000fc80000010100 */
[----:B------:R-:W-:-:S07]  /*148a0*/  FMUL.FTZ R2, R2, 0.5 ;  /* 0x3f00000002027820 */ /* 0x000fce0000410000 */
.L_x_7739:
[----:B------:R-:W-:Y:S05]  /*148b0*/  BSYNC B4 ;  /* 0x0000000000047941 */ /* 0x000fea0003800000 */
.L_x_7737:
        /* <DEDUP_REMOVED lines=10> */
.L_x_7741:
[----:B------:R-:W-:-:S04]  /*14960*/  FADD.FTZ R0, -R0, R11 ;  /* 0x0000000b00007221 */ /* 0x000fc80000010100 */
[----:B------:R-:W-:-:S07]  /*14970*/  FMUL.FTZ R3, R0, 0.5 ;  /* 0x3f00000000037820 */ /* 0x000fce0000410000 */
.L_x_7742:
[----:B------:R-:W-:Y:S05]  /*14980*/  BSYNC B4 ;  /* 0x0000000000047941 */ /* 0x000fea0003800000 */
.L_x_7740:
[----:B------:R-:W-:Y:S01]  /*14990*/  FADD.FTZ R2, R3, R2 ;  /* 0x0000000203027221 */ /* 0x000fe20000010000 */
[----:B------:R-:W-:-:S04]  /*149a0*/  FADD.FTZ R9, R6, R9 ;  /* 0x0000000906097221 */ /* 0x000fc80000010000 */
[----:B------:R-:W-:-:S06]  /*149b0*/  FMUL.FTZ R9, R9, R2 ;  /* 0x0000000209097220 */ /* 0x000fcc0000410000 */
[----:B------:R-:W2:Y:S01]  /*149c0*/  MUFU.SQRT R9, R9 ;  /* 0x0000000900097308 */ /* 0x000ea20000002000 */
[----:B------:R-:W-:Y:S05]  /*149d0*/  BRA `(.L_x_7743) ;  /* 0x0000000000487947 */ /* 0x000fea0003800000 */
.L_x_7736:
        /* <DEDUP_REMOVED lines=12> */
.L_x_7735:
[----:B------:R-:W-:Y:S01]  /*14aa0*/  FADD.FTZ R0, R9, 1 ;  /* 0x3f80000009007421 */ /* 0x000fe20000010000 */
[----:B0-----:R-:W-:Y:S01]  /*14ab0*/  MUFU.SQRT R7, R7 ;  /* 0x0000000700077308 */ /* 0x001fe20000002000 */
[----:B------:R-:W-:Y:S02]  /*14ac0*/  IMAD.MOV.U32 R6, RZ, RZ, 0x3f800000 ;  /* 0x3f800000ff067424 */ /* 0x000fe400078e00ff */
[----:B------:R-:W-:-:S06]  /*14ad0*/  FMUL.FTZ R0, R0, 0.5 ;  /* 0x3f00000000007820 */ /* 0x000fcc0000410000 */
[----:B------:R-:W0:Y:S02]  /*14ae0*/  MUFU.SQRT R0, R0 ;  /* 0x0000000000007308 */ /* 0x000e240000002000 */
[----:B0-----:R-:W-:-:S07]  /*14af0*/  FMUL.FTZ R9, R7, R0 ;  /* 0x0000000007097220 */ /* 0x001fce0000410000 */
.L_x_7743:
[----:B------:R-:W-:Y:S05]  /*14b00*/  BSYNC B1 ;  /* 0x0000000000017941 */ /* 0x000fea0003800000 */
.L_x_7734:
[----:B------:R-:W-:Y:S05]  /*14b10*/  BRA `(.L_x_7744) ;  /* 0x0000000000087947 */ /* 0x000fea0003800000 */
.L_x_7731:
[----:B------:R-:W-:Y:S01]  /*14b20*/  FMUL.FTZ R9, R9, 16777216 ;  /* 0x4b80000009097820 */ /* 0x000fe20000410000 */
[----:B------:R-:W-:-:S07]  /*14b30*/  FMUL.FTZ R6, R6, 16777216 ;  /* 0x4b80000006067820 */ /* 0x000fce0000410000 */
.L_x_7744:
[----:B------:R-:W-:Y:S05]  /*14b40*/  BSYNC B0 ;  /* 0x0000000000007941 */ /* 0x000fea0003800000 */
.L_x_7730:
        /* <DEDUP_REMOVED lines=18> */
.L_x_7746:
[----:B------:R-:W-:Y:S05]  /*14c70*/  BSYNC B4 ;  /* 0x0000000000047941 */ /* 0x000fea0003800000 */
.L_x_7745:
        /* <DEDUP_REMOVED lines=18> */
.L_x_7748:
[----:B------:R-:W-:Y:S02]  /*14da0*/  ISETP.GE.AND P0, PT, R9, RZ, PT ;  /* 0x000000ff0900720c */ /* 0x000fe40003f06270 */
[----:B------:R-:W-:-:S11]  /*14db0*/  MOV R3, 0x3fd774eb ;  /* 0x3fd774eb00037802 */ /* 0x000fd60000000f00 */
[----:B------:R-:W-:-:S04]  /*14dc0*/  @P0 FFMA.FTZ R2, R3, 0.93318945169448852539, -R2 ;  /* 0x3f6ee58103020823 */ /* 0x000fc80000010802 */
[----:B------:R-:W-:-:S07]  /*14dd0*/  @!P0 FFMA.FTZ R2, R3, 0.93318945169448852539, R2 ;  /* 0x3f6ee58103028823 */ /* 0x000fce0000010002 */
.L_x_7749:
[----:B------:R-:W-:Y:S05]  /*14de0*/  BSYNC B0 ;  /* 0x0000000000007941 */ /* 0x000fea0003800000 */
.L_x_7747:
        /* <DEDUP_REMOVED lines=10> */
.L_x_7733:
[----:B------:R-:W-:Y:S05]  /*14e90*/  BSYNC B3 ;  /* 0x0000000000037941 */ /* 0x000fea0003800000 */
.L_x_7729:
[----:B------:R-:W-:Y:S02]  /*14ea0*/  LOP3.LUT R4, R3, 0x80000000, R4, 0xb8, !PT ;  /* 0x8000000003047812 */ /* 0x000fe400078eb804 */
[----:B-1----:R-:W-:Y:S01]  /*14eb0*/  LOP3.LUT R5, R8, 0x80000000, R5, 0xb8, !PT ;  /* 0x8000000008057812 */ /* 0x002fe200078eb805 */
[----:B------:R-:W-:Y:S06]  /*14ec0*/  BRA `(.L_x_7718) ;  /* 0x0000001400e47947 */ /* 0x000fec0003800000 */
.L_x_7717:
        /* <DEDUP_REMOVED lines=31> */
.L_x_7755:
[----:B------:R-:W-:Y:S05]  /*150c0*/  BSYNC B4 ;  /* 0x0000000000047941 */ /* 0x000fea0003800000 */
.L_x_7754:
        /* <DEDUP_REMOVED lines=18> */
.L_x_7757:
[----:B------:R-:W-:Y:S02]  /*151f0*/  ISETP.GE.AND P0, PT, R6, RZ, PT ;  /* 0x000000ff0600720c */ /* 0x000fe40003f06270 */
[----:B------:R-:W-:-:S11]  /*15200*/  MOV R3, 0x3fd774eb ;  /* 0x3fd774eb00037802 */ /* 0x000fd60000000f00 */
[----:B------:R-:W-:-:S04]  /*15210*/  @P0 FFMA.FTZ R0, R3, 0.93318945169448852539, -R0 ;  /* 0x3f6ee58103000823 */ /* 0x000fc80000010800 */
[----:B------:R-:W-:-:S07]  /*15220*/  @!P0 FFMA.FTZ R0, R3, 0.93318945169448852539, R0 ;  /* 0x3f6ee58103008823 */ /* 0x000fce0000010000 */
.L_x_7758:
[----:B------:R-:W-:Y:S05]  /*15230*/  BSYNC B0 ;  /* 0x0000000000007941 */ /* 0x000fea0003800000 */
.L_x_7756:
        /* <DEDUP_REMOVED lines=13> */
.L_x_7753:
        /* <DEDUP_REMOVED lines=13> */
.L_x_7761:
[----:B------:R-:W-:Y:S05]  /*153e0*/  BSYNC B4 ;  /* 0x0000000000047941 */ /* 0x000fea0003800000 */
.L_x_7760:
        /* <DEDUP_REMOVED lines=18> */
.L_x_7763:
[----:B------:R-:W-:Y:S02]  /*15510*/  ISETP.GE.AND P0, PT, R6, RZ, PT ;  /* 0x000000ff0600720c */ /* 0x000fe40003f06270 */
[----:B------:R-:W-:-:S11]  /*15520*/  MOV R3, 0x3fd774eb ;  /* 0x3fd774eb00037802 */ /* 0x000fd60000000f00 */
[----:B------:R-:W-:-:S04]  /*15530*/  @P0 FFMA.FTZ R2, R3, 0.93318945169448852539, -R2 ;  /* 0x3f6ee58103020823 */ /* 0x000fc80000010802 */
[----:B------:R-:W-:-:S07]  /*15540*/  @!P0 FFMA.FTZ R2, R3, 0.93318945169448852539, R2 ;  /* 0x3f6ee58103028823 */ /* 0x000fce0000010002 */
.L_x_7764:
[----:B------:R-:W-:Y:S05]  /*15550*/  BSYNC B0 ;  /* 0x0000000000007941 */ /* 0x000fea0003800000 */
.L_x_7762:
        /* <DEDUP_REMOVED lines=27> */
.L_x_7752:
        /* <DEDUP_REMOVED lines=34> */
.L_x_7766:
[----:B------:R-:W-:Y:S05]  /*15930*/  BSYNC B4 ;  /* 0x0000000000047941 */ /* 0x000fea0003800000 */
.L_x_7765:
        /* <DEDUP_REMOVED lines=18> */
.L_x_7768:
[----:B------:R-:W-:Y:S01]  /*15a60*/  ISETP.GE.AND P0, PT, R6, RZ, PT ;  /* 0x000000ff0600720c */ /* 0x000fe20003f06270 */
[----:B------:R-:W-:-:S12]  /*15a70*/  IMAD.MOV.U32 R3, RZ, RZ, 0x3fd774eb ;  /* 0x3fd774ebff037424 */ /* 0x000fd800078e00ff */
[----:B------:R-:W-:-:S04]  /*15a80*/  @P0 FFMA.FTZ R0, R3, 0.93318945169448852539, -R0 ;  /* 0x3f6ee58103000823 */ /* 0x000fc80000010800 */
[----:B------:R-:W-:-:S07]  /*15a90*/  @!P0 FFMA.FTZ R0, R3, 0.93318945169448852539, R0 ;  /* 0x3f6ee58103008823 */ /* 0x000fce0000010000 */
.L_x_7769:
[----:B------:R-:W-:Y:S05]  /*15aa0*/  BSYNC B0 ;  /* 0x0000000000007941 */ /* 0x000fea0003800000 */
.L_x_7767:
        /* <DEDUP_REMOVED lines=11> */
.L_x_7751:
        /* <DEDUP_REMOVED lines=24> */
.L_x_7773:
[----:B------:R-:W-:Y:S05]  /*15ce0*/  BSYNC B4 ;  /* 0x0000000000047941 */ /* 0x000fea0003800000 */
.L_x_7772:
        /* <DEDUP_REMOVED lines=24> */
.L_x_7771:
        /* <DEDUP_REMOVED lines=13> */
.L_x_7775:
[----:B------:R-:W-:Y:S05]  /*15f40*/  BSYNC B4 ;  /* 0x0000000000047941 */ /* 0x000fea0003800000 */
.L_x_7774:
        /* <DEDUP_REMOVED lines=38> */
.L_x_7770:
        /* <DEDUP_REMOVED lines=34> */
.L_x_7777:
[----:B------:R-:W-:Y:S05]  /*163d0*/  BSYNC B4 ;  /* 0x0000000000047941 */ /* 0x000fea0003800000 */
.L_x_7776:
        /* <DEDUP_REMOVED lines=21> */
.L_x_7759:
[----:B------:R-:W-:Y:S05]  /*16530*/  BSYNC B3 ;  /* 0x0000000000037941 */ /* 0x000fea0003800000 */
.L_x_7750:
[----:B------:R-:W-:Y:S01]  /*16540*/  FADD.FTZ R8, R8, 0.69314718246459960938 ;  /* 0x3f31721808087421 */ /* 0x000fe20000010000 */
[----:B------:R-:W-:-:S04]  /*16550*/  LOP3.LUT R4, R3, 0x80000000, R4, 0xb8, !PT ;  /* 0x8000000003047812 */ /* 0x000fc800078eb804 */
[----:B------:R-:W-:Y:S01]  /*16560*/  LOP3.LUT R5, R8, 0x80000000, R5, 0xb8, !PT ;  /* 0x8000000008057812 */ /* 0x000fe200078eb805 */
[----:B------:R-:W-:Y:S06]  /*16570*/  BRA `(.L_x_7718) ;  /* 0x0000000000387947 */ /* 0x000fec0003800000 */
.L_x_7716:
        /* <DEDUP_REMOVED lines=14> */
.L_x_7718:
[----:B------:R-:W-:Y:S05]  /*16660*/  BSYNC B2 ;  /* 0x0000000000027941 */ /* 0x000fea0003800000 */
.L_x_7715:
        /* <DEDUP_REMOVED lines=13> */
[----:B-1----:R-:W-:Y:S01]  /*16740*/  STG.E.U8 desc[UR36][R16.64], R3 ;  /* 0x0000000310007986 */ /* 0x002fe2000c101124 */
[----:B------:R-:W-:Y:S05]  /*16750*/  EXIT ;  /* 0x000000000000794d */ /* 0x000fea0003800000 */
.L_x_7781:
[----:B------:R-:W1:Y:S02]  /*16760*/  F2I.S64.TRUNC R4, R4 ;  /* 0x0000000400047311 */ /* 0x000e64000020d900 */
[----:B-1----:R-:W-:-:S05]  /*16770*/  IMAD.MOV.U32 R3, RZ, RZ, R4 ;  /* 0x000000ffff037224 */ /* 0x002fca00078e0004 */
[----:B------:R-:W-:Y:S01]  /*16780*/  STG.E.U8 desc[UR36][R16.64], R3 ;  /* 0x0000000310007986 */ /* 0x000fe2000c101124 */
[----:B------:R-:W-:Y:S05]  /*16790*/  EXIT ;  /* 0x000000000000794d */ /* 0x000fea0003800000 */
.L_x_7780:
[----:B------:R-:W-:-:S13]  /*167a0*/  ISETP.NE.AND P0, PT, R0, 0x2, PT ;  /* 0x000000020000780c */ /* 0x000fda0003f05270 */
[----:B------:R-:W-:Y:S05]  /*167b0*/  @!P0 BRA `(.L_x_7783) ;  /* 0x0000000000288947 */ /* 0x000fea0003800000 */
[----:B------:R-:W-:-:S13]  /*167c0*/  ISETP.NE.AND P0, PT, R0, 0x3, PT ;  /* 0x000000030000780c */ /* 0x000fda0003f05270 */
[----:B------:R-:W-:Y:S05]  /*167d0*/  @!P0 BRA `(.L_x_7784) ;  /* 0x0000000000148947 */ /* 0x000fea0003800000 */
[----:B------:R-:W-:-:S13]  /*167e0*/  ISETP.NE.AND P0, PT, R0, 0x4, PT ;  /* 0x000000040000780c */ /* 0x000fda0003f05270 */
[----:B------:R-:W-:Y:S05]  /*167f0*/  @P0 BRA `(.L_x_7782) ;  /* 0x0000000800d40947 */ /* 0x000fea0003800000 */
[----:B------:R-:W1:Y:S02]  /*16800*/  F2I.S64.TRUNC R4, R4 ;  /* 0x0000000400047311 */ /* 0x000e64000020d900 */
[----:B-1----:R-:W-:Y:S01]  /*16810*/  STG.E.64 desc[UR36][R16.64], R4 ;  /* 0x0000000410007986 */ /* 0x002fe2000c101b24 */
[----:B------:R-:W-:Y:S05]  /*16820*/  EXIT ;  /* 0x000000000000794d */ /* 0x000fea0003800000 */
.L_x_7784:
[----:B------:R-:W1:Y:S02]  /*16830*/  F2I.FTZ.TRUNC.NTZ R3, R4 ;  /* 0x0000000400037305 */ /* 0x000e64000021f100 */
[----:B-1----:R-:W-:Y:S01]  /*16840*/  STG.E desc[UR36][R16.64], R3 ;  /* 0x0000000310007986 */ /* 0x002fe2000c101924 */
[----:B------:R-:W-:Y:S05]  /*16850*/  EXIT ;  /* 0x000000000000794d */ /* 0x000fea0003800000 */
.L_x_7783:
[----:B------:R-:W1:Y:S02]  /*16860*/  F2I.FTZ.TRUNC.NTZ R3, R4 ;  /* 0x0000000400037305 */ /* 0x000e64000021f100 */
[----:B-1----:R-:W-:Y:S01]  /*16870*/  STG.E.U16 desc[UR36][R16.64], R3 ;  /* 0x0000000310007986 */ /* 0x002fe2000c101524 */
[----:B------:R-:W-:Y:S05]  /*16880*/  EXIT ;  /* 0x000000000000794d */ /* 0x000fea0003800000 */
.L_x_7779:
        /* <DEDUP_REMOVED lines=8> */
.L_x_7786:
[----:B------:R-:W-:-:S05]  /*16910*/  F2FP.F16.F32.PACK_AB R4, RZ, R4 ;  /* 0x00000004ff04723e */ /* 0x000fca00000000ff */
[----:B------:R-:W-:Y:S01]  /*16920*/  STG.E.U16 desc[UR36][R16.64], R4 ;  /* 0x0000000410007986 */ /* 0x000fe2000c101524 */
[----:B------:R-:W-:Y:S05]  /*16930*/  EXIT ;  /* 0x000000000000794d */ /* 0x000fea0003800000 */
.L_x_7785:
[----:B------:R-:W-:-:S13]  /*16940*/  ISETP.NE.AND P0, PT, R0, 0x7, PT ;  /* 0x000000070000780c */ /* 0x000fda0003f05270 */
[----:B------:R-:W-:Y:S05]  /*16950*/  @!P0 BRA `(.L_x_7787) ;  /* 0x0000000000248947 */ /* 0x000fea0003800000 */
[----:B------:R-:W-:-:S13]  /*16960*/  ISETP.NE.AND P0, PT, R0, 0x8, PT ;  /* 0x000000080000780c */ /* 0x000fda0003f05270 */
[----:B------:R-:W-:Y:S05]  /*16970*/  @!P0 BRA `(.L_x_7788) ;  /* 0x0000000000108947 */ /* 0x000fea0003800000 */
[----:B------:R-:W-:-:S13]  /*16980*/  ISETP.NE.AND P0, PT, R0, 0x9, PT ;  /* 0x000000090000780c */ /* 0x000fda0003f05270 */
[----:B------:R-:W-:Y:S05]  /*16990*/  @P0 BRA `(.L_x_7782) ;  /* 0x00000008006c0947 */ /* 0x000fea0003800000 */
[----:B------:R-:W-:Y:S01]  /*169a0*/  STG.E.64 desc[UR36][R16.64], R4 ;  /* 0x0000000410007986 */ /* 0x000fe2000c101b24 */
[----:B------:R-:W-:Y:S05]  /*169b0*/  EXIT ;  /* 0x000000000000794d */ /* 0x000fea0003800000 */
.L_x_7788:
[----:B------:R-:W-:-:S05]  /*169c0*/  F2FP.F16.F32.PACK_AB R5, R5, R4 ;  /* 0x000000040505723e */ /* 0x000fca00000000ff */
[----:B------:R-:W-:Y:S01]  /*169d0*/  STG.E desc[UR36][R16.64], R5 ;  /* 0x0000000510007986 */ /* 0x000fe2000c101924 */
[----:B------:R-:W-:Y:S05]  /*169e0*/  EXIT ;  /* 0x000000000000794d */ /* 0x000fea0003800000 */
.L_x_7787:
[----:B------:R-:W-:-:S06]  /*169f0*/  FMUL.FTZ R2, R4, 1 ;  /* 0x3f80000004027820 */ /* 0x000fcc0000410000 */
[----:B------:R-:W1:Y:S02]  /*16a00*/  F2F.F64.F32 R2, R2 ;  /* 0x0000000200027310 */ /* 0x000e640000201800 */
[----:B-1----:R-:W-:Y:S01]  /*16a10*/  STG.E.64 desc[UR36][R16.64], R2 ;  /* 0x0000000210007986 */ /* 0x002fe2000c101b24 */
[----:B------:R-:W-:Y:S05]  /*16a20*/  EXIT ;  /* 0x000000000000794d */ /* 0x000fea0003800000 */
.L_x_7778:
        /* <DEDUP_REMOVED lines=12> */
[----:B------:R-:W-:Y:S01]  /*16af0*/  STG.E.U8 desc[UR36][R16.64], R3 ;  /* 0x0000000310007986 */ /* 0x000fe2000c101124 */
[----:B------:R-:W-:Y:S05]  /*16b00*/  EXIT ;  /* 0x000000000000794d */ /* 0x000fea0003800000 */
.L_x_7791:
[----:B------:R-:W-:Y:S01]  /*16b10*/  FMUL.FTZ R6, R5, 1 ;  /* 0x3f80000005067820 */ /* 0x000fe20000410000 */
[----:B------:R-:W-:-:S05]  /*16b20*/  FMUL.FTZ R4, R4, 1 ;  /* 0x3f80000004047820 */ /* 0x000fca0000410000 */
[----:B0-----:R-:W-:Y:S08]  /*16b30*/  F2F.F64.F32 R6, R6 ;  /* 0x0000000600067310 */ /* 0x001ff00000201800 */
[----:B------:R-:W0:Y:S02]  /*16b40*/  F2F.F64.F32 R4, R4 ;  /* 0x0000000400047310 */ /* 0x000e240000201800 */
[----:B0-----:R-:W-:Y:S01]  /*16b50*/  STG.E.128 desc[UR36][R16.64], R4 ;  /* 0x0000000410007986 */ /* 0x001fe2000c101d24 */
[----:B------:R-:W-:Y:S05]  /*16b60*/  EXIT ;  /* 0x000000000000794d */ /* 0x000fea0003800000 */
.L_x_7790:
        /* <DEDUP_REMOVED lines=20> */
.L_x_7795:
[----:B------:R-:W-:Y:S05]  /*16cb0*/  BSYNC B0 ;  /* 0x0000000000007941 */ /* 0x000fea0003800000 */
.L_x_7794:
[----:B------:R-:W-:-:S05]  /*16cc0*/  LOP3.LUT R5, R0, R5, RZ, 0xfc, !PT ;  /* 0x0000000500057212 */ /* 0x000fca00078efcff */
[----:B------:R-:W-:Y:S01]  /*16cd0*/  STG.E.U8 desc[UR36][R16.64], R5 ;  /* 0x0000000510007986 */ /* 0x000fe2000c101124 */
[----:B------:R-:W-:Y:S05]  /*16ce0*/  EXIT ;  /* 0x000000000000794d */ /* 0x000fea0003800000 */
.L_x_7793:
        /* <DEDUP_REMOVED lines=12> */
.L_x_7797:
[----:B------:R-:W-:Y:S01]  /*16db0*/  IMAD.MOV.U32 R0, RZ, RZ, 0x7f ;  /* 0x0000007fff007424 */ /* 0x000fe200078e00ff */
[----:B------:R-:W-:-:S04]  /*16dc0*/  ISETP.GT.U32.AND P0, PT, R2, 0x7f800000, PT ;  /* 0x7f8000000200780c */ /* 0x000fc80003f04070 */
[----:B------:R-:W-:-:S09]  /*16dd0*/  SEL R0, R0, 0x7c, P0 ;  /* 0x0000007c00007807 */ /* 0x000fd20000000000 */
.L_x_7798:
[----:B------:R-:W-:Y:S05]  /*16de0*/  BSYNC B0 ;  /* 0x0000000000007941 */ /* 0x000fea0003800000 */
.L_x_7796:
[----:B------:R-:W-:-:S04]  /*16df0*/  LOP3.LUT R4, R4, 0x80000000, RZ, 0xc0, !PT ;  /* 0x8000000004047812 */ /* 0x000fc800078ec0ff */
[----:B------:R-:W-:-:S04]  /*16e00*/  SHF.R.U32.HI R3, RZ, 0x18, R4 ;  /* 0x00000018ff037819 */ /* 0x000fc80000011604 */
[----:B------:R-:W-:-:S05]  /*16e10*/  LOP3.LUT R3, R0, R3, RZ, 0xfc, !PT ;  /* 0x0000000300037212 */ /* 0x000fca00078efcff */
[----:B------:R-:W-:Y:S01]  /*16e20*/  STG.E.U8 desc[UR36][R16.64], R3 ;  /* 0x0000000310007986 */ /* 0x000fe2000c101124 */
[----:B------:R-:W-:Y:S05]  /*16e30*/  EXIT ;  /* 0x000000000000794d */ /* 0x000fea0003800000 */
.L_x_7792:
[----:B------:R-:W-:-:S05]  /*16e40*/  F2FP.BF16.F32.PACK_AB R4, RZ, R4 ;  /* 0x00000004ff04723e */ /* 0x000fca00000010ff */
[----:B------:R-:W-:Y:S01]  /*16e50*/  STG.E.U16 desc[UR36][R16.64], R4 ;  /* 0x0000000410007986 */ /* 0x000fe2000c101524 */
[----:B------:R-:W-:Y:S05]  /*16e60*/  EXIT ;  /* 0x000000000000794d */ /* 0x000fea0003800000 */
.L_x_7789:
        /* <DEDUP_REMOVED lines=9> */
[----:B-1----:R-:W-:Y:S01]  /*16f00*/  STG.E.U16 desc[UR36][R16.64], R3 ;  /* 0x0000000310007986 */ /* 0x002fe2000c101524 */
[----:B------:R-:W-:Y:S05]  /*16f10*/  EXIT ;  /* 0x000000000000794d */ /* 0x000fea0003800000 */
.L_x_7801:
        /* <DEDUP_REMOVED lines=16> */
.L_x_7804:
[----:B------:R-:W-:-:S04]  /*17020*/  LOP3.LUT R4, R4, 0x80000000, RZ, 0xc0, !PT ;  /* 0x8000000004047812 */ /* 0x000fc800078ec0ff */
[----:B------:R-:W-:-:S04]  /*17030*/  SHF.R.U32.HI R3, RZ, 0x18, R4 ;  /* 0x00000018ff037819 */ /* 0x000fc80000011604 */
[----:B------:R-:W-:-:S04]  /*17040*/  LOP3.LUT R0, R0, R3, RZ, 0xfc, !PT ;  /* 0x0000000300007212 */ /* 0x000fc800078efcff */
[----:B------:R-:W-:-:S07]  /*17050*/  PRMT R8, R0, 0x7610, R8 ;  /* 0x0000761000087816 */ /* 0x000fce0000000008 */
.L_x_7803:
[----:B------:R-:W-:Y:S05]  /*17060*/  BSYNC B0 ;  /* 0x0000000000007941 */ /* 0x000fea0003800000 */
.L_x_7802:
[----:B------:R-:W-:Y:S01]  /*17070*/  STG.E.U8 desc[UR36][R16.64], R8 ;  /* 0x0000000810007986 */ /* 0x000fe2000c101124 */
[----:B------:R-:W-:Y:S05]  /*17080*/  EXIT ;  /* 0x000000000000794d */ /* 0x000fea0003800000 */
.L_x_7800:
        /* <DEDUP_REMOVED lines=16> */
.L_x_7807:
[----:B------:R-:W-:-:S04]  /*17190*/  LOP3.LUT R4, R4, 0x80000000, RZ, 0xc0, !PT ;  /* 0x8000000004047812 */ /* 0x000fc800078ec0ff */
[----:B------:R-:W-:-:S04]  /*171a0*/  SHF.R.U32.HI R3, RZ, 0x18, R4 ;  /* 0x00000018ff037819 */ /* 0x000fc80000011604 */
[----:B------:R-:W-:-:S04]  /*171b0*/  LOP3.LUT R0, R0, R3, RZ, 0xfc, !PT ;  /* 0x0000000300007212 */ /* 0x000fc800078efcff */
[----:B------:R-:W-:-:S07]  /*171c0*/  PRMT R8, R0, 0x7610, R8 ;  /* 0x0000761000087816 */ /* 0x000fce0000000008 */
.L_x_7806:
[----:B------:R-:W-:Y:S05]  /*171d0*/  BSYNC B0 ;  /* 0x0000000000007941 */ /* 0x000fea0003800000 */
.L_x_7805:
[----:B------:R-:W-:Y:S01]  /*171e0*/  STG.E.U8 desc[UR36][R16.64], R8 ;  /* 0x0000000810007986 */ /* 0x000fe2000c101124 */
[----:B------:R-:W-:Y:S05]  /*171f0*/  EXIT ;  /* 0x000000000000794d */ /* 0x000fea0003800000 */
.L_x_7799:
        /* <DEDUP_REMOVED lines=19> */
[----:B------:R-:W-:Y:S01]  /*17330*/  STG.E.U8 desc[UR36][R16.64], R3 ;  /* 0x0000000310007986 */ /* 0x000fe2000c101124 */
[----:B------:R-:W-:Y:S05]  /*17340*/  EXIT ;  /* 0x000000000000794d */ /* 0x000fea0003800000 */
.L_x_7782:
        /* <DEDUP_REMOVED lines=16> */
.L_x_7810:
[----:B------:R-:W-:Y:S05]  /*17450*/  EXIT ;  /* 0x000000000000794d */ /* 0x000fea0003800000 */
.L_x_7809:
[----:B------:R-:W1:Y:S02]  /*17460*/  F2I.U64.TRUNC R4, R4 ;  /* 0x0000000400047311 */ /* 0x000e64000020d800 */
[----:B-1----:R-:W-:Y:S01]  /*17470*/  STG.E.64 desc[UR36][R16.64], R4 ;  /* 0x0000000410007986 */ /* 0x002fe2000c101b24 */
[----:B------:R-:W-:Y:S05]  /*17480*/  EXIT ;  /* 0x000000000000794d */ /* 0x000fea0003800000 */
.L_x_7808:
[----:B------:R-:W1:Y:S02]  /*17490*/  F2I.FTZ.U32.TRUNC.NTZ R3, R4 ;  /* 0x0000000400037305 */ /* 0x000e64000021f000 */
[----:B-1----:R-:W-:Y:S01]  /*174a0*/  STG.E desc[UR36][R16.64], R3 ;  /* 0x0000000310007986 */ /* 0x002fe2000c101924 */
[----:B------:R-:W-:Y:S05]  /*174b0*/  EXIT ;  /* 0x000000000000794d */ /* 0x000fea0003800000 */
        .weak           $__internal_7_$__cuda_sm3x_div_rn_ftz_f32_slowpath
        .type           $__internal_7_$__cuda_sm3x_div_rn_ftz_f32_slowpath,@function
        .size           $__internal_7_$__cuda_sm3x_div_rn_ftz_f32_slowpath,(.L_x_20803 - $__internal_7_$__cuda_sm3x_div_rn_ftz_f32_slowpath)
$__internal_7_$__cuda_sm3x_div_rn_ftz_f32_slowpath:
[----:B------:R-:W-:Y:S01]  /*174c0*/  SHF.R.U32.HI R3, RZ, 0x17, R13 ;  /* 0x00000017ff037819 */ /* 0x000fe2000001160d */
[----:B------:R-:W-:Y:S01]  /*174d0*/  BSSY B0, `(.L_x_7811) ;  /* 0x0000047000007945 */ /* 0x000fe20003800000 */
[----:B------:R-:W-:-:S03]  /*174e0*/  SHF.R.U32.HI R12, RZ, 0x17, R0 ;  /* 0x00000017ff0c7819 */ /* 0x000fc60000011600 */
[----:B------:R-:W-:Y:S01]  /*174f0*/  BSSY B1, `(.L_x_7812) ;  /* 0x000001d000017945 */ /* 0x000fe20003800000 */
[----:B------:R-:W-:Y:S02]  /*17500*/  LOP3.LUT R3, R3, 0xff, RZ, 0xc0, !PT ;  /* 0x000000ff03037812 */ /* 0x000fe400078ec0ff */
[----:B------:R-:W-:-:S03]  /*17510*/  LOP3.LUT R12, R12, 0xff, RZ, 0xc0, !PT ;  /* 0x000000ff0c0c7812 */ /* 0x000fc600078ec0ff */
[----:B------:R-:W-:Y:S01]  /*17520*/  VIADD R14, R3, 0xffffffff ;  /* 0xffffffff030e7836 */ /* 0x000fe20000000000 */
[----:B------:R-:W-:-:S04]  /*17530*/  IADD3 R15, R12, -0x1, RZ ;  /* 0xffffffff0c0f7810 */ /* 0x000fc80007ffe0ff */
        /* <DEDUP_REMOVED lines=24> */
.L_x_7813:
[----:B------:R-:W-:Y:S05]  /*176c0*/  BSYNC B1 ;  /* 0x0000000000017941 */ /* 0x000fea0003800000 */
.L_x_7812:
[----:B------:R-:W-:Y:S01]  /*176d0*/  VIADD R3, R3, 0xffffff81 ;  /* 0xffffff8103037836 */ /* 0x000fe20000000000 */
[----:B------:R-:W-:Y:S01]  /*176e0*/  IADD3 R12, R12, -0x7f, RZ ;  /* 0xffffff810c0c7810 */ /* 0x000fe20007ffe0ff */
[----:B------:R-:W-:Y:S02]  /*176f0*/  BSSY B1, `(.L_x_7818) ;  /* 0x000001a000017945 */ /* 0x000fe40003800000 */
[----:B------:R-:W-:Y:S02]  /*17700*/  IMAD R20, R3, -0x800000, R13 ;  /* 0xff80000003147824 */ /* 0x000fe400078e020d */
[----:B------:R-:W-:Y:S02]  /*17710*/  IMAD R0, R12, -0x800000, R0 ;  /* 0xff8000000c007824 */ /* 0x000fe400078e0200 */
[----:B------:R-:W0:Y:S01]  /*17720*/  MUFU.RCP R14, R20 ;  /* 0x00000014000e7308 */ /* 0x000e220000001000 */
[----:B------:R-:W-:Y:S01]  /*17730*/  FADD.FTZ R13, -R20, -RZ ;  /* 0x800000ff140d7221 */ /* 0x000fe20000010100 */
[----:B------:R-:W-:-:S03]  /*17740*/  IMAD.IADD R12, R12, 0x1, -R3 ;  /* 0x000000010c0c7824 */ /* 0x000fc600078e0a03 */
        /* <DEDUP_REMOVED lines=19> */
.L_x_7819:
[----:B------:R-:W-:-:S07]  /*17880*/  LEA R15, R12, R15, 0x17 ;  /* 0x0000000f0c0f7211 */ /* 0x000fce00078eb8ff */
.L_x_7820:
[----:B------:R-:W-:Y:S05]  /*17890*/  BSYNC B1 ;  /* 0x0000000000017941 */ /* 0x000fea0003800000 */
.L_x_7818:
[----:B------:R-:W-:Y:S01]  /*178a0*/  IMAD.MOV.U32 R0, RZ, RZ, R15 ;  /* 0x000000ffff007224 */ /* 0x000fe200078e000f */
[----:B------:R-:W-:Y:S06]  /*178b0*/  BRA `(.L_x_7821) ;  /* 0x0000000000207947 */ /* 0x000fec0003800000 */
.L_x_7817:
[----:B------:R-:W-:-:S04]  /*178c0*/  LOP3.LUT R0, R13, 0x80000000, R0, 0x48, !PT ;  /* 0x800000000d007812 */ /* 0x000fc800078e4800 */
[----:B------:R-:W-:Y:S01]  /*178d0*/  LOP3.LUT R0, R0, 0x7f800000, RZ, 0xfc, !PT ;  /* 0x7f80000000007812 */ /* 0x000fe200078efcff */
[----:B------:R-:W-:Y:S06]  /*178e0*/  BRA `(.L_x_7821) ;  /* 0x0000000000147947 */ /* 0x000fec0003800000 */
.L_x_7816:
[----:B------:R-:W-:Y:S01]  /*178f0*/  LOP3.LUT R0, R13, 0x80000000, R0, 0x48, !PT ;  /* 0x800000000d007812 */ /* 0x000fe200078e4800 */
[----:B------:R-:W-:Y:S06]  /*17900*/  BRA `(.L_x_7821) ;  /* 0x00000000000c7947 */ /* 0x000fec0003800000 */
.L_x_7815:
[----:B------:R-:W0:Y:S01]  /*17910*/  MUFU.RSQ R0, -QNAN ;  /* 0xffc0000000007908 */ /* 0x000e220000001400 */
[----:B------:R-:W-:Y:S05]  /*17920*/  BRA `(.L_x_7821) ;  /* 0x0000000000047947 */ /* 0x000fea0003800000 */
.L_x_7814:
[----:B------:R-:W-:-:S07]  /*17930*/  FADD.FTZ R0, R0, R13 ;  /* 0x0000000d00007221 */ /* 0x000fce0000010000 */
.L_x_7821:
[----:B------:R-:W-:Y:S05]  /*17940*/  BSYNC B0 ;  /* 0x0000000000007941 */ /* 0x000fea0003800000 */
.L_x_7811:
[----:B------:R-:W-:-:S06]  /*17950*/  HFMA2.MMA R3, -RZ, RZ, 0, 0 ;  /* 0x00000000ff037435 */ /* 0x000fcc00000001ff */
[----:B0-----:R-:W-:Y:S05]  /*17960*/  RET.REL.NODEC R2 `(_ZN2at6native18elementwise_kernelILi128ELi4EZNS0_15gpu_kernel_implIZZZNS0_16asin_kernel_cudaERNS_18TensorIteratorBaseEENKUlvE_clEvENKUlvE0_clEvEUlN3c107complexIfEEE_EEvS4_RKT_EUliE_EEviT1_) ;  /* 0xfffffe8402a47950 */ /* 0x001fea0003c3ffff */
.L_x_7822:
        /* <DEDUP_REMOVED lines=9> */
.L_x_20803:


//--------------------- .text._ZN2at6native27unrolled_elementwise_kernelIZZZNS0_16asin_kernel_cudaERNS_18TensorIteratorBaseEENKUlvE_clEvENKUlvE0_clEvEUlN3c107complexIfEEE_St5arrayIPcLm2EELi4E23TrivialOffsetCalculatorILi1EjESE_NS0_6memory12LoadWithCastILi1EEENSF_13StoreWithCastILi1EEEEEviT_T0_T2_T3_T4_T5_ --------------------------
	.section	.text._ZN2at6native27unrolled_elementwise_kernelIZZZNS0_16asin_kernel_cudaERNS_18TensorIteratorBaseEENKUlvE_clEvENKUlvE0_clEvEUlN3c107complexIfEEE_St5arrayIPcLm2EELi4E23TrivialOffsetCalculatorILi1EjESE_NS0_6memory12LoadWithCastILi1EEENSF_13StoreWithCastILi1EEEEEviT_T0_T2_T3_T4_T5_,"ax",@progbits
	.align	128
        .global         _ZN2at6native27unrolled_elementwise_kernelIZZZNS0_16asin_kernel_cudaERNS_18TensorIteratorBaseEENKUlvE_clEvENKUlvE0_clEvEUlN3c107complexIfEEE_St5arrayIPcLm2EELi4E23TrivialOffsetCalculatorILi1EjESE_NS0_6memory12LoadWithCastILi1EEENSF_13StoreWithCastILi1EEEEEviT_T0_T2_T3_T4_T5_
        .type           _ZN2at6native27unrolled_elementwise_kernelIZZZNS0_16asin_kernel_cudaERNS_18TensorIteratorBaseEENKUlvE_clEvENKUlvE0_clEvEUlN3c107complexIfEEE_St5arrayIPcLm2EELi4E23TrivialOffsetCalculatorILi1EjESE_NS0_6memory12LoadWithCastILi1EEENSF_13StoreWithCastILi1EEEEEviT_T0_T2_T3_T4_T5_,@function
        .size           _ZN2at6native27unrolled_elementwise_kernelIZZZNS0_16asin_kernel_cudaERNS_18TensorIteratorBaseEENKUlvE_clEvENKUlvE0_clEvEUlN3c107complexIfEEE_St5arrayIPcLm2EELi4E23TrivialOffsetCalculatorILi1EjESE_NS0_6memory12LoadWithCastILi1EEENSF_13StoreWithCastILi1EEEEEviT_T0_T2_T3_T4_T5_,(.L_x_20804 - _ZN2at6native27unrolled_elementwise_kernelIZZZNS0_16asin_kernel_cudaERNS_18TensorIteratorBaseEENKUlvE_clEvENKUlvE0_clEvEUlN3c107complexIfEEE_St5arrayIPcLm2EELi4E23TrivialOffsetCalculatorILi1EjESE_NS0_6memory12LoadWithCastILi1EEENSF_13StoreWithCastILi1EEEEEviT_T0_T2_T3_T4_T5_)
        .other          _ZN2at6native27unrolled_elementwise_kernelIZZZNS0_16asin_kernel_cudaERNS_18TensorIteratorBaseEENKUlvE_clEvENKUlvE0_clEvEUlN3c107complexIfEEE_St5arrayIPcLm2EELi4E23TrivialOffsetCalculatorILi1EjESE_NS0_6memory12LoadWithCastILi1EEENSF_13StoreWithCastILi1EEEEEviT_T0_T2_T3_T4_T5_,@"STO_CUDA_ENTRY STV_DEFAULT"
_ZN2at6native27unrolled_elementwise_kernelIZZZNS0_16asin_kernel_cudaERNS_18TensorIteratorBaseEENKUlvE_clEvENKUlvE0_clEvEUlN3c107complexIfEEE_St5arrayIPcLm2EELi4E23TrivialOffsetCalculatorILi1EjESE_NS0_6memory12LoadWithCastILi1EEENSF_13StoreWithCastILi1EEEEEviT_T0_T2_T3_T4_T5_:
.text._ZN2at6native27unrolled_elementwise_kernelIZZZNS0_16asin_kernel_cudaERNS_18TensorIteratorBaseEENKUlvE_clEvENKUlvE0_clEvEUlN3c107complexIfEEE_St5arrayIPcLm2EELi4E23TrivialOffsetCalculatorILi1EjESE_NS0_6memory12LoadWithCastILi1EEENSF_13StoreWithCastILi1EEEEEviT_T0_T2_T3_T4_T5_:
[----:B------:R-:W0:Y:S01]  /*0000*/  LDC R1, c[0x0][0x28] ;  /* 0x00000a00ff017b82 */ /* 0x000e220000000800 */
[----:B------:R-:W1:Y:S07]  /*0010*/  S2R R29, SR_CTAID.X ;  /* 0x00000000001d7919 */ /* 0x000e6e0000002500 */
[----:B------:R-:W1:Y:S01]  /*0020*/  LDC R28, c[0x0][0x210] ;  /* 0x00008400ff1c7b82 */ /* 0x000e620000000800 */
[----:B------:R-:W-:Y:S01]  /*0030*/  ULDC.64 UR36, c[0x0][0x208] ;  /* 0x0000820000247ab9 */ /* 0x000fe20000000a00 */
[----:B------:R-:W-:Y:S01]  /*0040*/  BSSY B6, `(.L_x_7823) ;  /* 0x0000105000067945 */ /* 0x000fe20003800000 */
[----:B------:R-:W2:Y:S01]  /*0050*/  S2R R30, SR_TID.X ;  /* 0x00000000001e7919 */ /* 0x000ea20000002100 */
[----:B------:R-:W-:Y:S01]  /*0060*/  IMAD.MOV.U32 R25, RZ, RZ, RZ ;  /* 0x000000ffff197224 */ /* 0x000fe200078e00ff */
[----:B------:R-:W-:-:S03]  /*0070*/  CS2R R26, SRZ ;  /* 0x00000000001a7805 */ /* 0x000fc6000001ff00 */
[----:B------:R-:W3:Y:S01]  /*0080*/  LDC.U8 R23, c[0x0][0x22c] ;  /* 0x00008b00ff177b82 */ /* 0x000ee20000000000 */
[----:B-1----:R-:W-:-:S05]  /*0090*/  IMAD R28, R29, -0x200, R28 ;  /* 0xfffffe001d1c7824 */ /* 0x002fca00078e021c */
[----:B--2---:R-:W-:-:S04]  /*00a0*/  ISETP.GE.AND P0, PT, R30, R28, PT ;  /* 0x0000001c1e00720c */ /* 0x004fc80003f06270 */
[----:B------:R-:W-:-:S09]  /*00b0*/  P2R R22, PR, RZ, 0x1 ;  /* 0x00000001ff167803 */ /* 0x000fd20000000000 */
[----:B0--3--:R-:W-:Y:S05]  /*00c0*/  @P0 BRA `(.L_x_7824) ;  /* 0x0000000c00f00947 */ /* 0x009fea0003800000 */
[----:B------:R-:W0:Y:S01]  /*00d0*/  LDC.64 R2, c[0x0][0x220] ;  /* 0x00008800ff027b82 */ /* 0x000e220000000a00 */
[----:B------:R-:W-:Y:S01]  /*00e0*/  IMAD R0, R29, 0x200, R30 ;  /* 0x000002001d007824 */ /* 0x000fe200078e021e */
[----:B------:R-:W-:Y:S01]  /*00f0*/  PRMT R4, R23, 0x9910, RZ ;  /* 0x0000991017047816 */ /* 0x000fe200000000ff */
[----:B------:R-:W-:Y:S01]  /*0100*/  ULDC UR4, c[0x0][0x230] ;  /* 0x00008c0000047ab9 */ /* 0x000fe20000000800 */
[----:B------:R-:W-:Y:S01]  /*0110*/  BSSY B7, `(.L_x_7825) ;  /* 0x00000f6000077945 */ /* 0x000fe20003800000 */
[----:B------:R-:W-:Y:S02]  /*0120*/  IMAD R5, R0, UR4, RZ ;  /* 0x0000000400057c24 */ /* 0x000fe4000f8e02ff */
[----:B------:R-:W-:-:S05]  /*0130*/  IMAD.MOV.U32 R0, RZ, RZ, R4 ;  /* 0x000000ffff007224 */ /* 0x000fca00078e0004 */
[----:B------:R-:W-:Y:S02]  /*0140*/  ISETP.GT.AND P0, PT, R0, 0x9, PT ;  /* 0x000000090000780c */ /* 0x000fe40003f04270 */
[----:B0-----:R-:W-:-:S04]  /*0150*/  IADD3 R2, P1, R5, R2, RZ ;  /* 0x0000000205027210 */ /* 0x001fc80007f3e0ff */
[----:B------:R-:W-:-:S07]  /*0160*/  IADD3.X R3, RZ, R3, RZ, P1, !PT ;  /* 0x00000003ff037210 */ /* 0x000fce0000ffe4ff */
        /* <DEDUP_REMOVED lines=11> */
[----:B--2---:R4:W0:Y:S01]  /*0220*/  I2F.S16 R26, R2 ;  /* 0x00000002001a7306 */ /* 0x0048220000101400 */
[----:B------:R-:W-:Y:S05]  /*0230*/  BRA `(.L_x_7831) ;  /* 0x0000000c008c7947 */ /* 0x000fea0003800000 */
.L_x_7829:
[----:B------:R-:W2:Y:S01]  /*0240*/  LDG.E.U8 R2, desc[UR36][R2.64] ;  /* 0x0000002402027981 */ /* 0x000ea2000c1e1100 */
[----:B------:R-:W-:Y:S01]  /*0250*/  IMAD.MOV.U32 R27, RZ, RZ, RZ ;  /* 0x000000ffff1b7224 */ /* 0x000fe200078e00ff */
[----:B--2---:R-:W-:Y:S01]  /*0260*/  I2FP.F32.U32 R26, R2 ;  /* 0x00000002001a7245 */ /* 0x004fe20000201000 */
[----:B------:R-:W-:Y:S06]  /*0270*/  BRA `(.L_x_7831) ;  /* 0x0000000c007c7947 */ /* 0x000fec0003800000 */
.L_x_7828:
[----:B------:R-:W-:-:S13]  /*0280*/  ISETP.NE.AND P0, PT, R0, 0x2, PT ;  /* 0x000000020000780c */ /* 0x000fda0003f05270 */
[----:B------:R-:W-:Y:S05]  /*0290*/  @!P0 BRA `(.L_x_7832) ;  /* 0x0000000000308947 */ /* 0x000fea0003800000 */
[----:B------:R-:W-:-:S13]  /*02a0*/  ISETP.NE.AND P0, PT, R0, 0x3, PT ;  /* 0x000000030000780c */ /* 0x000fda0003f05270 */
[----:B------:R-:W-:Y:S05]  /*02b0*/  @!P0 BRA `(.L_x_7833) ;  /* 0x0000000000188947 */ /* 0x000fea0003800000 */
[----:B------:R-:W-:-:S13]  /*02c0*/  ISETP.NE.AND P0, PT, R0, 0x4, PT ;  /* 0x000000040000780c */ /* 0x000fda0003f05270 */
[----:B------:R-:W-:Y:S05]  /*02d0*/  @P0 BRA `(.L_x_7830) ;  /* 0x0000000c00000947 */ /* 0x000fea0003800000 */
[----:B------:R-:W2:Y:S01]  /*02e0*/  LDG.E.64 R2, desc[UR36][R2.64] ;  /* 0x0000002402027981 */ /* 0x000ea2000c1e1b00 */
[----:B------:R-:W-:Y:S01]  /*02f0*/  IMAD.MOV.U32 R27, RZ, RZ, RZ ;  /* 0x000000ffff1b7224 */ /* 0x000fe200078e00ff */
[----:B--2---:R0:W1:Y:S01]  /*0300*/  I2F.S64 R26, R2 ;  /* 0x00000002001a7312 */ /* 0x0040620000301400 */
[----:B------:R-:W-:Y:S05]  /*0310*/  BRA `(.L_x_7831) ;  /* 0x0000000c00547947 */ /* 0x000fea0003800000 */
.L_x_7833:
[----:B------:R-:W2:Y:S01]  /*0320*/  LDG.E R2, desc[UR36][R2.64] ;  /* 0x0000002402027981 */ /* 0x000ea2000c1e1900 */
[----:B------:R-:W-:Y:S01]  /*0330*/  HFMA2.MMA R27, -RZ, RZ, 0, 0 ;  /* 0x00000000ff1b7435 */ /* 0x000fe200000001ff */
[----:B--2---:R-:W-:Y:S01]  /*0340*/  I2FP.F32.S32 R26, R2 ;  /* 0x00000002001a7245 */ /* 0x004fe20000201400 */
[----:B------:R-:W-:Y:S09]  /*0350*/  BRA `(.L_x_7831) ;  /* 0x0000000c00447947 */ /* 0x000ff20003800000 */
.L_x_7832:
[----:B------:R-:W2:Y:S01]  /*0360*/  LDG.E.U16 R2, desc[UR36][R2.64] ;  /* 0x0000002402027981 */ /* 0x000ea2000c1e1500 */
[----:B------:R-:W-:Y:S01]  /*0370*/  IMAD.MOV.U32 R27, RZ, RZ, RZ ;  /* 0x000000ffff1b7224 */ /* 0x000fe200078e00ff */
[----:B--2---:R2:W3:Y:S01]  /*0380*/  I2F.S16 R26, R2 ;  /* 0x00000002001a7306 */ /* 0x0044e20000101400 */
[----:B------:R-:W-:Y:S05]  /*0390*/  BRA `(.L_x_7831) ;  /* 0x0000000c00347947 */ /* 0x000fea0003800000 */
.L_x_7827:
        /* <DEDUP_REMOVED lines=9> */
.L_x_7835:
[----:B------:R-:W2:Y:S01]  /*0430*/  LDG.E.U16 R2, desc[UR36][R2.64] ;  /* 0x0000002402027981 */ /* 0x000ea2000c1e1500 */
[----:B------:R-:W-:Y:S02]  /*0440*/  IMAD.MOV.U32 R27, RZ, RZ, RZ ;  /* 0x000000ffff1b7224 */ /* 0x000fe400078e00ff */
[----:B--2---:R-:W-:Y:S01]  /*0450*/  HADD2.F32 R26, -RZ, R2.H0_H0 ;  /* 0x20000002ff1a7230 */ /* 0x004fe20000004100 */
[----:B------:R-:W-:Y:S06]  /*0460*/  BRA `(.L_x_7831) ;  /* 0x0000000c00007947 */ /* 0x000fec0003800000 */
.L_x_7834:
        /* <DEDUP_REMOVED lines=8> */
.L_x_7837:
[----:B------:R-:W2:Y:S02]  /*04f0*/  LDG.E R2, desc[UR36][R2.64] ;  /* 0x0000002402027981 */ /* 0x000ea4000c1e1900 */
[--C-:B--2---:R-:W-:Y:S02]  /*0500*/  HADD2.F32 R27, -RZ, R2.reuse.H1_H1 ;  /* 0x30000002ff1b7230 */ /* 0x104fe40000004100 */
[----:B------:R-:W-:Y:S01]  /*0510*/  HADD2.F32 R26, -RZ, R2.H0_H0 ;  /* 0x20000002ff1a7230 */ /* 0x000fe20000004100 */
[----:B------:R-:W-:Y:S06]  /*0520*/  BRA `(.L_x_7831) ;  /* 0x0000000800d07947 */ /* 0x000fec0003800000 */
.L_x_7836:
[----:B------:R-:W2:Y:S01]  /*0530*/  LDG.E.64 R2, desc[UR36][R2.64] ;  /* 0x0000002402027981 */ /* 0x000ea2000c1e1b00 */
[----:B------:R-:W-:Y:S01]  /*0540*/  UMOV UR4, 0xf0000000 ;  /* 0xf000000000047882 */ /* 0x000fe20000000000 */
[----:B------:R-:W-:Y:S01]  /*0550*/  UMOV UR5, 0x380fffff ;  /* 0x380fffff00057882 */ /* 0x000fe20000000000 */
[----:B------:R-:W-:Y:S01]  /*0560*/  MOV R27, RZ ;  /* 0x000000ff001b7202 */ /* 0x000fe20000000f00 */
[----:B--2---:R-:W0:Y:S01]  /*0570*/  F2F.F32.F64 R26, R2 ;  /* 0x00000002001a7310 */ /* 0x004e220000301000 */
[----:B------:R-:W-:-:S14]  /*0580*/  DSETP.GEU.AND P0, PT, |R2|, UR4, PT ;  /* 0x0000000402007e2a */ /* 0x000fdc000bf0e200 */
[----:B0-----:R-:W-:Y:S01]  /*0590*/  @!P0 FMUL R26, R26, 1.175494350822287508e-38 ;  /* 0x008000001a1a8820 */ /* 0x001fe20000400000 */
[----:B------:R-:W-:Y:S06]  /*05a0*/  BRA `(.L_x_7831) ;  /* 0x0000000800b07947 */ /* 0x000fec0003800000 */
.L_x_7826:
        /* <DEDUP_REMOVED lines=11> */
[----:B------:R-:W-:Y:S01]  /*0660*/  FSEL R26, RZ, 1, !P0 ;  /* 0x3f800000ff1a7808 */ /* 0x000fe20004000000 */
[----:B------:R-:W-:Y:S08]  /*0670*/  BRA `(.L_x_7831) ;  /* 0x00000008007c7947 */ /* 0x000ff00003800000 */
.L_x_7840:
        /* <DEDUP_REMOVED lines=10> */
.L_x_7839:
        /* <DEDUP_REMOVED lines=8> */
[----:B------:R-:W-:Y:S02]  /*07a0*/  IMAD.MOV.U32 R27, RZ, RZ, RZ ;  /* 0x000000ffff1b7224 */ /* 0x000fe400078e00ff */
        /* <DEDUP_REMOVED lines=8> */
[----:B------:R-:W-:Y:S01]  /*0830*/  SEL R5, R4, RZ, P0 ;  /* 0x000000ff04057207 */ /* 0x000fe20000000000 */
[----:B------:R-:W-:-:S04]  /*0840*/  VIADD R4, R0, 0x1000000 ;  /* 0x0100000000047836 */ /* 0x000fc80000000000 */
[----:B------:R-:W-:Y:S01]  /*0850*/  IMAD R6, R5, R6, 0x3c000000 ;  /* 0x3c00000005067424 */ /* 0x000fe200078e0206 */
[----:B------:R-:W-:Y:S02]  /*0860*/  SHF.L.U32 R5, R0, R5, RZ ;  /* 0x0000000500057219 */ /* 0x000fe400000006ff */
[----:B------:R-:W-:Y:S02]  /*0870*/  SHF.R.S32.HI R4, RZ, 0x8, R4 ;  /* 0x00000008ff047819 */ /* 0x000fe40000011404 */
[----:B------:R-:W-:-:S04]  /*0880*/  LEA.HI R5, R5, R6, RZ, 0x1c ;  /* 0x0000000605057211 */ /* 0x000fc800078fe0ff */
[----:B------:R-:W-:-:S04]  /*0890*/  LOP3.LUT R5, R5, 0x7f800000, R4, 0xf8, !PT ;  /* 0x7f80000005057812 */ /* 0x000fc800078ef804 */
[----:B------:R-:W-:-:S04]  /*08a0*/  LOP3.LUT R5, R5, R2, RZ, 0x30, !PT ;  /* 0x0000000205057212 */ /* 0x000fc800078e30ff */
[----:B------:R-:W-:Y:S01]  /*08b0*/  LOP3.LUT R26, R5, 0x80000000, R26, 0xf8, !PT ;  /* 0x80000000051a7812 */ /* 0x000fe200078ef81a */
[----:B------:R-:W-:Y:S06]  /*08c0*/  BRA `(.L_x_7831) ;  /* 0x0000000400e87947 */ /* 0x000fec0003800000 */
.L_x_7842:
[----:B------:R-:W2:Y:S01]  /*08d0*/  LDG.E.U8 R2, desc[UR36][R2.64] ;  /* 0x0000002402027981 */ /* 0x000ea2000c1e1100 */
[----:B------:R-:W-:Y:S01]  /*08e0*/  HFMA2.MMA R27, -RZ, RZ, 0, 0 ;  /* 0x00000000ff1b7435 */ /* 0x000fe200000001ff */
[C---:B--2---:R-:W-:Y:S01]  /*08f0*/  SHF.L.U32 R0, R2.reuse, 0x19, RZ ;  /* 0x0000001902007819 */ /* 0x044fe200000006ff */
        /* <DEDUP_REMOVED lines=11> */
.L_x_7841:
[----:B------:R-:W2:Y:S01]  /*09b0*/  LDG.E.U16 R2, desc[UR36][R2.64] ;  /* 0x0000002402027981 */ /* 0x000ea2000c1e1500 */
[----:B------:R-:W-:Y:S02]  /*09c0*/  IMAD.MOV.U32 R27, RZ, RZ, RZ ;  /* 0x000000ffff1b7224 */ /* 0x000fe400078e00ff */
[----:B--2---:R-:W-:Y:S01]  /*09d0*/  IMAD.U32 R26, R2, 0x10000, RZ ;  /* 0x00010000021a7824 */ /* 0x004fe200078e00ff */
[----:B------:R-:W-:Y:S06]  /*09e0*/  BRA `(.L_x_7831) ;  /* 0x0000000400a07947 */ /* 0x000fec0003800000 */
.L_x_7838:
        /* <DEDUP_REMOVED lines=12> */
.L_x_7845:
        /* <DEDUP_REMOVED lines=20> */
.L_x_7847:
[----:B------:R-:W-:Y:S05]  /*0bf0*/  BSYNC B0 ;  /* 0x0000000000007941 */ /* 0x000fea0003800000 */
.L_x_7846:
[----:B------:R-:W-:Y:S01]  /*0c00*/  IMAD.SHL.U32 R2, R2, 0x100000, RZ ;  /* 0x0010000002027824 */ /* 0x000fe200078e00ff */
[----:B------:R-:W-:-:S04]  /*0c10*/  LEA R3, R0, 0x3b800000, 0x17 ;  /* 0x3b80000000037811 */ /* 0x000fc800078eb8ff */
[----:B------:R-:W-:Y:S01]  /*0c20*/  LOP3.LUT R26, R3, R2, R26, 0xfe, !PT ;  /* 0x00000002031a7212 */ /* 0x000fe200078efe1a */
[----:B------:R-:W-:Y:S06]  /*0c30*/  BRA `(.L_x_7831) ;  /* 0x00000004000c7947 */ /* 0x000fec0003800000 */
.L_x_7844:
        /* <DEDUP_REMOVED lines=20> */
.L_x_7849:
[----:B------:R-:W-:Y:S05]  /*0d80*/  BSYNC B0 ;  /* 0x0000000000007941 */ /* 0x000fea0003800000 */
.L_x_7848:
[----:B------:R-:W-:Y:S01]  /*0d90*/  IMAD.SHL.U32 R2, R2, 0x200000, RZ ;  /* 0x0020000002027824 */ /* 0x000fe200078e00ff */
[----:B------:R-:W-:-:S04]  /*0da0*/  LEA R3, R0, 0x37800000, 0x17 ;  /* 0x3780000000037811 */ /* 0x000fc800078eb8ff */
[----:B------:R-:W-:Y:S01]  /*0db0*/  LOP3.LUT R26, R3, R2, R26, 0xfe, !PT ;  /* 0x00000002031a7212 */ /* 0x000fe200078efe1a */
[----:B------:R-:W-:Y:S06]  /*0dc0*/  BRA `(.L_x_7831) ;  /* 0x0000000000a87947 */ /* 0x000fec0003800000 */
.L_x_7843:
        /* <DEDUP_REMOVED lines=14> */
.L_x_7853:
[----:B------:R-:W-:Y:S05]  /*0eb0*/  BSYNC B0 ;  /* 0x0000000000007941 */ /* 0x000fea0003800000 */
.L_x_7852:
[----:B------:R-:W-:Y:S01]  /*0ec0*/  IMAD.MOV.U32 R27, RZ, RZ, RZ ;  /* 0x000000ffff1b7224 */ /* 0x000fe200078e00ff */
[----:B------:R-:W-:Y:S06]  /*0ed0*/  BRA `(.L_x_7831) ;  /* 0x0000000000647947 */ /* 0x000fec0003800000 */
.L_x_7830:
[----:B------:R-:W-:Y:S01]  /*0ee0*/  MOV R2, 0x0 ;  /* 0x0000000000027802 */ /* 0x000fe20000000f00 */
[----:B------:R-:W-:Y:S01]  /*0ef0*/  ULDC.64 UR4, c[0x4][0x158] ;  /* 0x0100560000047ab9 */ /* 0x000fe20000000a00 */
[----:B------:R-:W-:Y:S01]  /*0f00*/  ULDC.64 UR6, c[0x4][0x18] ;  /* 0x0100060000067ab9 */ /* 0x000fe20000000a00 */
[----:B------:R-:W-:Y:S01]  /*0f10*/  MOV R4, UR4 ;  /* 0x0000000400047c02 */ /* 0x000fe20008000f00 */
[----:B------:R-:W-:Y:S01]  /*0f20*/  IMAD.U32 R5, RZ, RZ, UR5 ;  /* 0x00000005ff057e24 */ /* 0x000fe2000f8e00ff */
[----:B------:R-:W-:Y:S01]  /*0f30*/  ULDC.64 UR4, c[0x4][0x160] ;  /* 0x0100580000047ab9 */ /* 0x000fe20000000a00 */
[----:B------:R-:W0:Y:S01]  /*0f40*/  LDC.64 R2, c[0x4][R2] ;  /* 0x0100000002027b82 */ /* 0x000e220000000a00 */
[----:B------:R-:W-:Y:S01]  /*0f50*/  HFMA2.MMA R13, -RZ, RZ, 0, 0 ;  /* 0x00000000ff0d7435 */ /* 0x000fe200000001ff */
[----:B------:R-:W-:Y:S01]  /*0f60*/  IMAD.U32 R6, RZ, RZ, UR4 ;  /* 0x00000004ff067e24 */ /* 0x000fe2000f8e00ff */
[----:B------:R-:W-:Y:S01]  /*0f70*/  MOV R10, UR6 ;  /* 0x00000006000a7c02 */ /* 0x000fe20008000f00 */
[----:B------:R-:W-:-:S02]  /*0f80*/  IMAD.U32 R7, RZ, RZ, UR5 ;  /* 0x00000005ff077e24 */ /* 0x000fc4000f8e00ff */
[----:B------:R-:W-:Y:S02]  /*0f90*/  IMAD.U32 R11, RZ, RZ, UR7 ;  /* 0x00000007ff0b7e24 */ /* 0x000fe4000f8e00ff */
[----:B------:R-:W-:Y:S02]  /*0fa0*/  IMAD.MOV.U32 R8, RZ, RZ, 0x4e ;  /* 0x0000004eff087424 */ /* 0x000fe400078e00ff */
[----:B------:R-:W-:-:S07]  /*0fb0*/  IMAD.MOV.U32 R12, RZ, RZ, 0x1 ;  /* 0x00000001ff0c7424 */ /* 0x000fce00078e00ff */
[----:B------:R-:W-:-:S07]  /*0fc0*/  LEPC R20, `(.L_x_7854) ;  /* 0x000000001014794e */ /* 0x000fce0000000000 */
[----:B0-----:R-:W-:Y:S05]  /*0fd0*/  CALL.ABS.NOINC R2 ;  /* 0x0000000002007343 */ /* 0x001fea0003c00000 */
.L_x_7854:
[----:B------:R-:W-:Y:S01]  /*0fe0*/  CS2R R26, SRZ ;  /* 0x00000000001a7805 */ /* 0x000fe2000001ff00 */
[----:B------:R-:W-:Y:S06]  /*0ff0*/  BRA `(.L_x_7831) ;  /* 0x00000000001c7947 */ /* 0x000fec0003800000 */
.L_x_7851:
[----:B------:R-:W2:Y:S01]  /*1000*/  LDG.E.64 R2, desc[UR36][R2.64] ;  /* 0x0000002402027981 */ /* 0x000ea2000c1e1b00 */
[----:B------:R-:W-:Y:S01]  /*1010*/  IMAD.MOV.U32 R27, RZ, RZ, RZ ;  /* 0x000000ffff1b7224 */ /* 0x000fe200078e00ff */
[----:B--2---:R0:W1:Y:S01]  /*1020*/  I2F.U64 R26, R2 ;  /* 0x00000002001a7312 */ /* 0x0040620000301000 */
[----:B------:R-:W-:Y:S05]  /*1030*/  BRA `(.L_x_7831) ;  /* 0x00000000000c7947 */ /* 0x000fea0003800000 */
.L_x_7850:
[----:B------:R-:W2:Y:S01]  /*1040*/  LDG.E R2, desc[UR36][R2.64] ;  /* 0x0000002402027981 */ /* 0x000ea2000c1e1900 */
[----:B------:R-:W-:Y:S01]  /*1050*/  IMAD.MOV.U32 R27, RZ, RZ, RZ ;  /* 0x000000ffff1b7224 */ /* 0x000fe200078e00ff */
[----:B--2---:R-:W-:-:S07]  /*1060*/  I2FP.F32.U32 R26, R2 ;  /* 0x00000002001a7245 */ /* 0x004fce0000201000 */
.L_x_7831:
[----:B------:R-:W-:Y:S05]  /*1070*/  BSYNC B7 ;  /* 0x0000000000077941 */ /* 0x000fea0003800000 */
.L_x_7825:
[----:B------:R-:W-:-:S07]  /*1080*/  VIADD R30, R30, 0x80 ;  /* 0x000000801e1e7836 */ /* 0x000fce0000000000 */
.L_x_7824:
[----:B------:R-:W-:Y:S05]  /*1090*/  BSYNC B6 ;  /* 0x0000000000067941 */ /* 0x000fea0003800000 */
.L_x_7823:
[----:B------:R-:W-:Y:S01]  /*10a0*/  ISETP.GE.AND P0, PT, R30, R28, PT ;  /* 0x0000001c1e00720c */ /* 0x000fe20003f06270 */
[----:B------:R-:W-:Y:S01]  /*10b0*/  BSSY B6, `(.L_x_7855) ;  /* 0x00000ff000067945 */ /* 0x000fe20003800000 */
[----:B------:R-:W-:-:S11]  /*10c0*/  MOV R24, RZ ;  /* 0x000000ff00187202 */ /* 0x000fd60000000f00 */
[----:B------:R-:W-:Y:S05]  /*10d0*/  @P0 BRA `(.L_x_7856) ;  /* 0x0000000c00f00947 */ /* 0x000fea0003800000 */
[----:B0-2-4-:R-:W0:Y:S01]  /*10e0*/  LDC.64 R2, c[0x0][0x220] ;  /* 0x00008800ff027b82 */ /* 0x015e220000000a00 */
        /* <DEDUP_REMOVED lines=19> */
[----:B------:R-:W-:Y:S01]  /*1220*/  HFMA2.MMA R25, -RZ, RZ, 0, 0 ;  /* 0x00000000ff197435 */ /* 0x000fe200000001ff */
[----:B--2---:R0:W2:Y:S01]  /*1230*/  I2F.S16 R24, R2 ;  /* 0x0000000200187306 */ /* 0x0040a20000101400 */
[----:B------:R-:W-:Y:S09]  /*1240*/  BRA `(.L_x_7863) ;  /* 0x0000000c008c7947 */ /* 0x000ff20003800000 */
.L_x_7861:
[----:B------:R-:W2:Y:S01]  /*1250*/  LDG.E.U8 R2, desc[UR36][R2.64] ;  /* 0x0000002402027981 */ /* 0x000ea2000c1e1100 */
[----:B------:R-:W-:Y:S01]  /*1260*/  IMAD.MOV.U32 R25, RZ, RZ, RZ ;  /* 0x000000ffff197224 */ /* 0x000fe200078e00ff */
[----:B--2---:R-:W-:Y:S01]  /*1270*/  I2FP.F32.U32 R24, R2 ;  /* 0x0000000200187245 */ /* 0x004fe20000201000 */
[----:B------:R-:W-:Y:S06]  /*1280*/  BRA `(.L_x_7863) ;  /* 0x0000000c007c7947 */ /* 0x000fec0003800000 */
.L_x_7860:
        /* <DEDUP_REMOVED lines=8> */
[----:B--2---:R0:W2:Y:S01]  /*1310*/  I2F.S64 R24, R2 ;  /* 0x0000000200187312 */ /* 0x0040a20000301400 */
[----:B------:R-:W-:Y:S05]  /*1320*/  BRA `(.L_x_7863) ;  /* 0x0000000c00547947 */ /* 0x000fea0003800000 */
.L_x_7865:
[----:B------:R-:W2:Y:S01]  /*1330*/  LDG.E R2, desc[UR36][R2.64] ;  /* 0x0000002402027981 */ /* 0x000ea2000c1e1900 */
[----:B------:R-:W-:Y:S01]  /*1340*/  IMAD.MOV.U32 R25, RZ, RZ, RZ ;  /* 0x000000ffff197224 */ /* 0x000fe200078e00ff */
[----:B--2---:R-:W-:Y:S01]  /*1350*/  I2FP.F32.S32 R24, R2 ;  /* 0x0000000200187245 */ /* 0x004fe20000201400 */
[----:B------:R-:W-:Y:S06]  /*1360*/  BRA `(.L_x_7863) ;  /* 0x0000000c00447947 */ /* 0x000fec0003800000 */
.L_x_7864:
[----:B------:R-:W2:Y:S01]  /*1370*/  LDG.E.U16 R2, desc[UR36][R2.64] ;  /* 0x0000002402027981 */ /* 0x000ea2000c1e1500 */
[----:B------:R-:W-:Y:S01]  /*1380*/  MOV R25, RZ ;  /* 0x000000ff00197202 */ /* 0x000fe20000000f00 */
[----:B--2---:R4:W0:Y:S01]  /*1390*/  I2F.S16 R24, R2 ;  /* 0x0000000200187306 */ /* 0x0048220000101400 */
[----:B------:R-:W-:Y:S05]  /*13a0*/  BRA `(.L_x_7863) ;  /* 0x0000000c00347947 */ /* 0x000fea0003800000 */
.L_x_7859:
        /* <DEDUP_REMOVED lines=9> */
.L_x_7867:
[----:B------:R-:W2:Y:S01]  /*1440*/  LDG.E.U16 R2, desc[UR36][R2.64] ;  /* 0x0000002402027981 */ /* 0x000ea2000c1e1500 */
[----:B------:R-:W-:Y:S02]  /*1450*/  IMAD.MOV.U32 R25, RZ, RZ, RZ ;  /* 0x000000ffff197224 */ /* 0x000fe400078e00ff */
[----:B--2---:R-:W-:Y:S01]  /*1460*/  HADD2.F32 R24, -RZ, R2.H0_H0 ;  /* 0x20000002ff187230 */ /* 0x004fe20000004100 */
[----:B------:R-:W-:Y:S06]  /*1470*/  BRA `(.L_x_7863) ;  /* 0x0000000c00007947 */ /* 0x000fec0003800000 */
.L_x_7866:
        /* <DEDUP_REMOVED lines=8> */
.L_x_7869:
[----:B------:R-:W2:Y:S02]  /*1500*/  LDG.E R2, desc[UR36][R2.64] ;  /* 0x0000002402027981 */ /* 0x000ea4000c1e1900 */
[--C-:B--2---:R-:W-:Y:S02]  /*1510*/  HADD2.F32 R25, -RZ, R2.reuse.H1_H1 ;  /* 0x30000002ff197230 */ /* 0x104fe40000004100 */
[----:B------:R-:W-:Y:S01]  /*1520*/  HADD2.F32 R24, -RZ, R2.H0_H0 ;  /* 0x20000002ff187230 */ /* 0x000fe20000004100 */
[----:B------:R-:W-:Y:S06]  /*1530*/  BRA `(.L_x_7863) ;  /* 0x0000000800d07947 */ /* 0x000fec0003800000 */
.L_x_7868:
        /* <DEDUP_REMOVED lines=8> */
.L_x_7858:
        /* <DEDUP_REMOVED lines=13> */
.L_x_7872:
[----:B------:R-:W2:Y:S01]  /*1690*/  LDG.E.128 R4, desc[UR36][R2.64] ;  /* 0x0000002402047981 */ /* 0x000ea2000c1e1d00 */
[----:B------:R-:W-:Y:S01]  /*16a0*/  UMOV UR4, 0xf0000000 ;  /* 0xf000000000047882 */ /* 0x000fe20000000000 */
[----:B------:R-:W-:Y:S01]  /*16b0*/  UMOV UR5, 0x380fffff ;  /* 0x380fffff00057882 */ /* 0x000fe20000000000 */
[----:B--2---:R-:W0:Y:S01]  /*16c0*/  F2F.F32.F64 R25, R6 ;  /* 0x0000000600197310 */ /* 0x004e220000301000 */
[----:B------:R-:W-:Y:S02]  /*16d0*/  DSETP.GEU.AND P0, PT, |R6|, UR4, PT ;  /* 0x0000000406007e2a */ /* 0x000fe4000bf0e200 */
[----:B------:R-:W-:-:S05]  /*16e0*/  DSETP.GEU.AND P1, PT, |R4|, UR4, PT ;  /* 0x0000000404007e2a */ /* 0x000fca000bf2e200 */
[----:B------:R-:W2:Y:S07]  /*16f0*/  F2F.F32.F64 R24, R4 ;  /* 0x0000000400187310 */ /* 0x000eae0000301000 */
[----:B0-----:R-:W-:Y:S02]  /*1700*/  @!P0 FMUL R25, R25, 1.175494350822287508e-38 ;  /* 0x0080000019198820 */ /* 0x001fe40000400000 */
[----:B--2---:R-:W-:Y:S01]  /*1710*/  @!P1 FMUL R24, R24, 1.175494350822287508e-38 ;  /* 0x0080000018189820 */ /* 0x004fe20000400000 */
[----:B------:R-:W-:Y:S06]  /*1720*/  BRA `(.L_x_7863) ;  /* 0x0000000800547947 */ /* 0x000fec0003800000 */
.L_x_7871:
        /* <DEDUP_REMOVED lines=17> */
[----:B------:R-:W-:Y:S02]  /*1840*/  SEL R5, R4, RZ, P0 ;  /* 0x000000ff04057207 */ /* 0x000fe40000000000 */
[----:B------:R-:W-:-:S03]  /*1850*/  IADD3 R4, R0, 0x1000000, RZ ;  /* 0x0100000000047810 */ /* 0x000fc60007ffe0ff */
        /* <DEDUP_REMOVED lines=8> */
.L_x_7874:
[----:B------:R-:W2:Y:S01]  /*18e0*/  LDG.E.U8 R2, desc[UR36][R2.64] ;  /* 0x0000002402027981 */ /* 0x000ea2000c1e1100 */
[----:B------:R-:W-:Y:S02]  /*18f0*/  IMAD.MOV.U32 R25, RZ, RZ, RZ ;  /* 0x000000ffff197224 */ /* 0x000fe400078e00ff */
        /* <DEDUP_REMOVED lines=12> */
.L_x_7873:
[----:B------:R-:W2:Y:S01]  /*19c0*/  LDG.E.U16 R2, desc[UR36][R2.64] ;  /* 0x0000002402027981 */ /* 0x000ea2000c1e1500 */
[----:B------:R-:W-:Y:S01]  /*19d0*/  MOV R25, RZ ;  /* 0x000000ff00197202 */ /* 0x000fe20000000f00 */
[----:B--2---:R-:W-:Y:S01]  /*19e0*/  IMAD.U32 R24, R2, 0x10000, RZ ;  /* 0x0001000002187824 */ /* 0x004fe200078e00ff */
[----:B------:R-:W-:Y:S06]  /*19f0*/  BRA `(.L_x_7863) ;  /* 0x0000000400a07947 */ /* 0x000fec0003800000 */
.L_x_7870:
        /* <DEDUP_REMOVED lines=12> */
.L_x_7877:
        /* <DEDUP_REMOVED lines=20> */
.L_x_7879:
[----:B------:R-:W-:Y:S05]  /*1c00*/  BSYNC B0 ;  /* 0x0000000000007941 */ /* 0x000fea0003800000 */
.L_x_7878:
[----:B------:R-:W-:Y:S01]  /*1c10*/  IMAD.SHL.U32 R2, R2, 0x100000, RZ ;  /* 0x0010000002027824 */ /* 0x000fe200078e00ff */
[----:B------:R-:W-:-:S04]  /*1c20*/  LEA R3, R0, 0x3b800000, 0x17 ;  /* 0x3b80000000037811 */ /* 0x000fc800078eb8ff */
[----:B------:R-:W-:Y:S01]  /*1c30*/  LOP3.LUT R24, R3, R2, R24, 0xfe, !PT ;  /* 0x0000000203187212 */ /* 0x000fe200078efe18 */
[----:B------:R-:W-:Y:S06]  /*1c40*/  BRA `(.L_x_7863) ;  /* 0x00000004000c7947 */ /* 0x000fec0003800000 */
.L_x_7876:
        /* <DEDUP_REMOVED lines=20> */
.L_x_7881:
[----:B------:R-:W-:Y:S05]  /*1d90*/  BSYNC B0 ;  /* 0x0000000000007941 */ /* 0x000fea0003800000 */
.L_x_7880:
[----:B------:R-:W-:Y:S01]  /*1da0*/  IMAD.SHL.U32 R2, R2, 0x200000, RZ ;  /* 0x0020000002027824 */ /* 0x000fe200078e00ff */
[----:B------:R-:W-:-:S04]  /*1db0*/  LEA R3, R0, 0x37800000, 0x17 ;  /* 0x3780000000037811 */ /* 0x000fc800078eb8ff */
[----:B------:R-:W-:Y:S01]  /*1dc0*/  LOP3.LUT R24, R3, R2, R24, 0xfe, !PT ;  /* 0x0000000203187212 */ /* 0x000fe200078efe18 */
[----:B------:R-:W-:Y:S06]  /*1dd0*/  BRA `(.L_x_7863) ;  /* 0x0000000000a87947 */ /* 0x000fec0003800000 */
.L_x_7875:
        /* <DEDUP_REMOVED lines=14> */
.L_x_7885:
[----:B------:R-:W-:Y:S05]  /*1ec0*/  BSYNC B0 ;  /* 0x0000000000007941 */ /* 0x000fea0003800000 */
.L_x_7884:
[----:B------:R-:W-:Y:S01]  /*1ed0*/  IMAD.MOV.U32 R25, RZ, RZ, RZ ;  /* 0x000000ffff197224 */ /* 0x000fe200078e00ff */
[----:B------:R-:W-:Y:S06]  /*1ee0*/  BRA `(.L_x_7863) ;  /* 0x0000000000647947 */ /* 0x000fec0003800000 */
.L_x_7862:
[----:B------:R-:W-:Y:S01]  /*1ef0*/  MOV R2, 0x0 ;  /* 0x0000000000027802 */ /* 0x000fe20000000f00 */
[----:B------:R-:W-:Y:S01]  /*1f00*/  ULDC.64 UR4, c[0x4][0x158] ;  /* 0x0100560000047ab9 */ /* 0x000fe20000000a00 */
[----:B------:R-:W-:Y:S01]  /*1f10*/  ULDC.64 UR6, c[0x4][0x18] ;  /* 0x0100060000067ab9 */ /* 0x000fe20000000a00 */
[----:B------:R-:W-:Y:S01]  /*1f20*/  IMAD.U32 R4, RZ, RZ, UR4 ;  /* 0x00000004ff047e24 */ /* 0x000fe2000f8e00ff */
[----:B------:R-:W-:Y:S01]  /*1f30*/  MOV R5, UR5 ;  /* 0x0000000500057c02 */ /* 0x000fe20008000f00 */
[----:B------:R-:W-:Y:S01]  /*1f40*/  ULDC.64 UR4, c[0x4][0x160] ;  /* 0x0100580000047ab9 */ /* 0x000fe20000000a00 */
[----:B------:R-:W0:Y:S01]  /*1f50*/  LDC.64 R2, c[0x4][R2] ;  /* 0x0100000002027b82 */ /* 0x000e220000000a00 */
[----:B------:R-:W-:Y:S01]  /*1f60*/  IMAD.U32 R6, RZ, RZ, UR4 ;  /* 0x00000004ff067e24 */ /* 0x000fe2000f8e00ff */
[----:B------:R-:W-:Y:S01]  /*1f70*/  MOV R11, UR7 ;  /* 0x00000007000b7c02 */ /* 0x000fe20008000f00 */
[----:B------:R-:W-:Y:S02]  /*1f80*/  IMAD.U32 R7, RZ, RZ, UR5 ;  /* 0x00000005ff077e24 */ /* 0x000fe4000f8e00ff */
[----:B------:R-:W-:-:S02]  /*1f90*/  IMAD.U32 R10, RZ, RZ, UR6 ;  /* 0x00000006ff0a7e24 */ /* 0x000fc4000f8e00ff */
[----:B------:R-:W-:Y:S02]  /*1fa0*/  IMAD.MOV.U32 R8, RZ, RZ, 0x4e ;  /* 0x0000004eff087424 */ /* 0x000fe400078e00ff */
[----:B------:R-:W-:Y:S02]  /*1fb0*/  IMAD.MOV.U32 R12, RZ, RZ, 0x1 ;  /* 0x00000001ff0c7424 */ /* 0x000fe400078e00ff */
[----:B------:R-:W-:-:S07]  /*1fc0*/  IMAD.MOV.U32 R13, RZ, RZ, RZ ;  /* 0x000000ffff0d7224 */ /* 0x000fce00078e00ff */
[----:B------:R-:W-:-:S07]  /*1fd0*/  LEPC R20, `(.L_x_7886) ;  /* 0x000000001014794e */ /* 0x000fce0000000000 */
[----:B01-3-5:R-:W-:Y:S05]  /*1fe0*/  CALL.ABS.NOINC R2 ;  /* 0x0000000002007343 */ /* 0x02bfea0003c00000 */
.L_x_7886:
[----:B------:R-:W-:Y:S01]  /*1ff0*/  CS2R R24, SRZ ;  /* 0x0000000000187805 */ /* 0x000fe2000001ff00 */
[----:B------:R-:W-:Y:S06]  /*2000*/  BRA `(.L_x_7863) ;  /* 0x00000000001c7947 */ /* 0x000fec0003800000 */
.L_x_7883:
[----:B------:R-:W2:Y:S01]  /*2010*/  LDG.E.64 R2, desc[UR36][R2.64] ;  /* 0x0000002402027981 */ /* 0x000ea2000c1e1b00 */
[----:B------:R-:W-:Y:S01]  /*2020*/  HFMA2.MMA R25, -RZ, RZ, 0, 0 ;  /* 0x00000000ff197435 */ /* 0x000fe200000001ff */
[----:B--2---:R0:W2:Y:S01]  /*2030*/  I2F.U64 R24, R2 ;  /* 0x0000000200187312 */ /* 0x0040a20000301000 */
[----:B------:R-:W-:Y:S09]  /*2040*/  BRA `(.L_x_7863) ;  /* 0x00000000000c7947 */ /* 0x000ff20003800000 */
.L_x_7882:
[----:B------:R-:W2:Y:S01]  /*2050*/  LDG.E R2, desc[UR36][R2.64] ;  /* 0x0000002402027981 */ /* 0x000ea2000c1e1900 */
[----:B------:R-:W-:Y:S01]  /*2060*/  IMAD.MOV.U32 R25, RZ, RZ, RZ ;  /* 0x000000ffff197224 */ /* 0x000fe200078e00ff */
[----:B--2---:R-:W-:-:S07]  /*2070*/  I2FP.F32.U32 R24, R2 ;  /* 0x0000000200187245 */ /* 0x004fce0000201000 */
.L_x_7863:
[----:B------:R-:W-:Y:S05]  /*2080*/  BSYNC B7 ;  /* 0x0000000000077941 */ /* 0x000fea0003800000 */
.L_x_7857:
[----:B------:R-:W-:-:S07]  /*2090*/  VIADD R30, R30, 0x80 ;  /* 0x000000801e1e7836 */ /* 0x000fce0000000000 */
.L_x_7856:
[----:B------:R-:W-:Y:S05]  /*20a0*/  BSYNC B6 ;  /* 0x0000000000067941 */ /* 0x000fea0003800000 */
.L_x_7855:
[----:B------:R-:W-:Y:S01]  /*20b0*/  ISETP.GE.AND P0, PT, R30, R28, PT ;  /* 0x0000001c1e00720c */ /* 0x000fe20003f06270 */
[----:B------:R-:W-:Y:S01]  /*20c0*/  BSSY B6, `(.L_x_7887) ;  /* 0x0000100000067945 */ /* 0x000fe20003800000 */
[----:B------:R-:W-:Y:S01]  /*20d0*/  IMAD.MOV.U32 R19, RZ, RZ, RZ ;  /* 0x000000ffff137224 */ /* 0x000fe200078e00ff */
[----:B------:R-:W-:-:S10]  /*20e0*/  CS2R R16, SRZ ;  /* 0x0000000000107805 */ /* 0x000fd4000001ff00 */
[----:B------:R-:W-:Y:S05]  /*20f0*/  @P0 BRA `(.L_x_7888) ;  /* 0x0000000c00f00947 */ /* 0x000fea0003800000 */
[----:B0-2-4-:R-:W0:Y:S01]  /*2100*/  LDC.64 R2, c[0x0][0x220] ;  /* 0x00008800ff027b82 */ /* 0x015e220000000a00 */
[----:B------:R-:W-:Y:S01]  /*2110*/  LEA R0, R29, R30, 0x9 ;  /* 0x0000001e1d007211 */ /* 0x000fe200078e48ff */
[----:B------:R-:W-:Y:S01]  /*2120*/  ULDC UR4, c[0x0][0x230] ;  /* 0x00008c0000047ab9 */ /* 0x000fe20000000800 */
[----:B------:R-:W-:Y:S01]  /*2130*/  PRMT R4, R23, 0x9910, RZ ;  /* 0x0000991017047816 */ /* 0x000fe200000000ff */
[----:B------:R-:W-:Y:S02]  /*2140*/  BSSY B7, `(.L_x_7889) ;  /* 0x00000f6000077945 */ /* 0x000fe40003800000 */
        /* <DEDUP_REMOVED lines=18> */
.L_x_7893:
[----:B------:R-:W2:Y:S01]  /*2270*/  LDG.E.U8 R2, desc[UR36][R2.64] ;  /* 0x0000002402027981 */ /* 0x000ea2000c1e1100 */
[----:B------:R-:W-:Y:S02]  /*2280*/  MOV R17, RZ ;  /* 0x000000ff00117202 */ /* 0x000fe40000000f00 */
[----:B--2---:R-:W-:Y:S01]  /*2290*/  I2FP.F32.U32 R16, R2 ;  /* 0x0000000200107245 */ /* 0x004fe20000201000 */
[----:B------:R-:W-:Y:S06]  /*22a0*/  BRA `(.L_x_7895) ;  /* 0x0000000c007c7947 */ /* 0x000fec0003800000 */
.L_x_7892:
        /* <DEDUP_REMOVED lines=10> */
.L_x_7897:
[----:B------:R-:W2:Y:S01]  /*2350*/  LDG.E R2, desc[UR36][R2.64] ;  /* 0x0000002402027981 */ /* 0x000ea2000c1e1900 */
[----:B------:R-:W-:Y:S01]  /*2360*/  IMAD.MOV.U32 R17, RZ, RZ, RZ ;  /* 0x000000ffff117224 */ /* 0x000fe200078e00ff */
[----:B--2---:R-:W-:Y:S01]  /*2370*/  I2FP.F32.S32 R16, R2 ;  /* 0x0000000200107245 */ /* 0x004fe20000201400 */
[----:B------:R-:W-:Y:S06]  /*2380*/  BRA `(.L_x_7895) ;  /* 0x0000000c00447947 */ /* 0x000fec0003800000 */
.L_x_7896:
[----:B------:R-:W2:Y:S01]  /*2390*/  LDG.E.U16 R2, desc[UR36][R2.64] ;  /* 0x0000002402027981 */ /* 0x000ea2000c1e1500 */
[----:B------:R-:W-:Y:S01]  /*23a0*/  IMAD.MOV.U32 R17, RZ, RZ, RZ ;  /* 0x000000ffff117224 */ /* 0x000fe200078e00ff */
[----:B--2---:R0:W2:Y:S01]  /*23b0*/  I2F.S16 R16, R2 ;  /* 0x0000000200107306 */ /* 0x0040a20000101400 */
[----:B------:R-:W-:Y:S05]  /*23c0*/  BRA `(.L_x_7895) ;  /* 0x0000000c00347947 */ /* 0x000fea0003800000 */
.L_x_7891:
        /* <DEDUP_REMOVED lines=9> */
.L_x_7899:
[----:B------:R-:W2:Y:S01]  /*2460*/  LDG.E.U16 R2, desc[UR36][R2.64] ;  /* 0x0000002402027981 */ /* 0x000ea2000c1e1500 */
[----:B------:R-:W-:Y:S02]  /*2470*/  IMAD.MOV.U32 R17, RZ, RZ, RZ ;  /* 0x000000ffff117224 */ /* 0x000fe400078e00ff */
[----:B--2---:R-:W-:Y:S01]  /*2480*/  HADD2.F32 R16, -RZ, R2.H0_H0 ;  /* 0x20000002ff107230 */ /* 0x004fe20000004100 */
[----:B------:R-:W-:Y:S06]  /*2490*/  BRA `(.L_x_7895) ;  /* 0x0000000c00007947 */ /* 0x000fec0003800000 */
.L_x_7898:
        /* <DEDUP_REMOVED lines=8> */
.L_x_7901:
[----:B------:R-:W2:Y:S02]  /*2520*/  LDG.E R2, desc[UR36][R2.64] ;  /* 0x0000002402027981 */ /* 0x000ea4000c1e1900 */
[--C-:B--2---:R-:W-:Y:S02]  /*2530*/  HADD2.F32 R17, -RZ, R2.reuse.H1_H1 ;  /* 0x30000002ff117230 */ /* 0x104fe40000004100 */
[----:B------:R-:W-:Y:S01]  /*2540*/  HADD2.F32 R16, -RZ, R2.H0_H0 ;  /* 0x20000002ff107230 */ /* 0x000fe20000004100 */
[----:B------:R-:W-:Y:S06]  /*2550*/  BRA `(.L_x_7895) ;  /* 0x0000000800d07947 */ /* 0x000fec0003800000 */
.L_x_7900:
        /* <DEDUP_REMOVED lines=8> */
.L_x_7890:
        /* <DEDUP_REMOVED lines=13> */
.L_x_7904:
        /* <DEDUP_REMOVED lines=10> */
.L_x_7903:
        /* <DEDUP_REMOVED lines=8> */
[----:B------:R-:W-:Y:S01]  /*27d0*/  IMAD.MOV.U32 R17, RZ, RZ, RZ ;  /* 0x000000ffff117224 */ /* 0x000fe200078e00ff */
[----:B--2---:R-:W-:-:S04]  /*27e0*/  SHF.L.U32 R16, R16, 0x18, RZ ;  /* 0x0000001810107819 */ /* 0x004fc800000006ff */
[----:B------:R-:W-:-:S04]  /*27f0*/  LOP3.LUT R0, R16, 0x7f000000, RZ, 0xc0, !PT ;  /* 0x7f00000010007812 */ /* 0x000fc800078ec0ff */
[----:B------:R-:W0:Y:S01]  /*2800*/  FLO.U32 R4, R0 ;  /* 0x0000000000047300 */ /* 0x000e2200000e0000 */
[----:B------:R-:W-:-:S04]  /*2810*/  IADD3 R2, R0, -0x1, RZ ;  /* 0xffffffff00027810 */ /* 0x000fc80007ffe0ff */
        /* <DEDUP_REMOVED lines=14> */
.L_x_7906:
        /* <DEDUP_REMOVED lines=14> */
.L_x_7905:
[----:B------:R-:W2:Y:S01]  /*29e0*/  LDG.E.U16 R2, desc[UR36][R2.64] ;  /* 0x0000002402027981 */ /* 0x000ea2000c1e1500 */
[----:B------:R-:W-:Y:S01]  /*29f0*/  IMAD.MOV.U32 R17, RZ, RZ, RZ ;  /* 0x000000ffff117224 */ /* 0x000fe200078e00ff */
[----:B--2---:R-:W-:Y:S01]  /*2a00*/  SHF.L.U32 R16, R2, 0x10, RZ ;  /* 0x0000001002107819 */ /* 0x004fe200000006ff */
[----:B------:R-:W-:Y:S06]  /*2a10*/  BRA `(.L_x_7895) ;  /* 0x0000000400a07947 */ /* 0x000fec0003800000 */
.L_x_7902:
        /* <DEDUP_REMOVED lines=12> */
.L_x_7909:
        /* <DEDUP_REMOVED lines=20> */
.L_x_7911:
[----:B------:R-:W-:Y:S05]  /*2c20*/  BSYNC B0 ;  /* 0x0000000000007941 */ /* 0x000fea0003800000 */
.L_x_7910:
[----:B------:R-:W-:Y:S01]  /*2c30*/  IMAD.SHL.U32 R2, R2, 0x100000, RZ ;  /* 0x0010000002027824 */ /* 0x000fe200078e00ff */
[----:B------:R-:W-:-:S04]  /*2c40*/  LEA R3, R0, 0x3b800000, 0x17 ;  /* 0x3b80000000037811 */ /* 0x000fc800078eb8ff */
[----:B------:R-:W-:Y:S01]  /*2c50*/  LOP3.LUT R16, R3, R2, R16, 0xfe, !PT ;  /* 0x0000000203107212 */ /* 0x000fe200078efe10 */
[----:B------:R-:W-:Y:S06]  /*2c60*/  BRA `(.L_x_7895) ;  /* 0x00000004000c7947 */ /* 0x000fec0003800000 */
.L_x_7908:
        /* <DEDUP_REMOVED lines=20> */
.L_x_7913:
[----:B------:R-:W-:Y:S05]  /*2db0*/  BSYNC B0 ;  /* 0x0000000000007941 */ /* 0x000fea0003800000 */
.L_x_7912:
[----:B------:R-:W-:Y:S01]  /*2dc0*/  IMAD.SHL.U32 R2, R2, 0x200000, RZ ;  /* 0x0020000002027824 */ /* 0x000fe200078e00ff */
[----:B------:R-:W-:-:S04]  /*2dd0*/  LEA R3, R0, 0x37800000, 0x17 ;  /* 0x3780000000037811 */ /* 0x000fc800078eb8ff */
[----:B------:R-:W-:Y:S01]  /*2de0*/  LOP3.LUT R16, R3, R2, R16, 0xfe, !PT ;  /* 0x0000000203107212 */ /* 0x000fe200078efe10 */
[----:B------:R-:W-:Y:S06]  /*2df0*/  BRA `(.L_x_7895) ;  /* 0x0000000000a87947 */ /* 0x000fec0003800000 */
.L_x_7907:
        /* <DEDUP_REMOVED lines=14> */
.L_x_7917:
[----:B------:R-:W-:Y:S05]  /*2ee0*/  BSYNC B0 ;  /* 0x0000000000007941 */ /* 0x000fea0003800000 */
.L_x_7916:
[----:B------:R-:W-:Y:S01]  /*2ef0*/  IMAD.MOV.U32 R17, RZ, RZ, RZ ;  /* 0x000000ffff117224 */ /* 0x000fe200078e00ff */
[----:B------:R-:W-:Y:S06]  /*2f00*/  BRA `(.L_x_7895) ;  /* 0x0000000000647947 */ /* 0x000fec0003800000 */
.L_x_7894:
[----:B------:R-:W-:Y:S01]  /*2f10*/  MOV R2, 0x0 ;  /* 0x0000000000027802 */ /* 0x000fe20000000f00 */
[----:B------:R-:W-:Y:S01]  /*2f20*/  ULDC.64 UR4, c[0x4][0x158] ;  /* 0x0100560000047ab9 */ /* 0x000fe20000000a00 */
[----:B------:R-:W-:Y:S01]  /*2f30*/  ULDC.64 UR6, c[0x4][0x18] ;  /* 0x0100060000067ab9 */ /* 0x000fe20000000a00 */
[----:B------:R-:W-:Y:S01]  /*2f40*/  IMAD.U32 R4, RZ, RZ, UR4 ;  /* 0x00000004ff047e24 */ /* 0x000fe2000f8e00ff */
[----:B------:R-:W-:Y:S01]  /*2f50*/  HFMA2.MMA R8, -RZ, RZ, 0, 4.64916229248046875e-06 ;  /* 0x0000004eff087435 */ /* 0x000fe200000001ff */
        /* <DEDUP_REMOVED lines=8> */
[----:B------:R-:W-:-:S07]  /*2fe0*/  IMAD.MOV.U32 R13, RZ, RZ, RZ ;  /* 0x000000ffff0d7224 */ /* 0x000fce00078e00ff */
[----:B------:R-:W-:-:S07]  /*2ff0*/  LEPC R20, `(.L_x_7918) ;  /* 0x000000001014794e */ /* 0x000fce0000000000 */
[----:B01-3-5:R-:W-:Y:S05]  /*3000*/  CALL.ABS.NOINC R2 ;  /* 0x0000000002007343 */ /* 0x02bfea0003c00000 */
.L_x_7918:
[----:B------:R-:W-:Y:S01]  /*3010*/  CS2R R16, SRZ ;  /* 0x0000000000107805 */ /* 0x000fe2000001ff00 */
[----:B------:R-:W-:Y:S06]  /*3020*/  BRA `(.L_x_7895) ;  /* 0x00000000001c7947 */ /* 0x000fec0003800000 */
.L_x_7915:
[----:B------:R-:W2:Y:S01]  /*3030*/  LDG.E.64 R2, desc[UR36][R2.64] ;  /* 0x0000002402027981 */ /* 0x000ea2000c1e1b00 */
[----:B------:R-:W-:Y:S01]  /*3040*/  IMAD.MOV.U32 R17, RZ, RZ, RZ ;  /* 0x000000ffff117224 */ /* 0x000fe200078e00ff */
[----:B--2---:R0:W2:Y:S01]  /*3050*/  I2F.U64 R16, R2 ;  /* 0x0000000200107312 */ /* 0x0040a20000301000 */
[----:B------:R-:W-:Y:S05]  /*3060*/  BRA `(.L_x_7895) ;  /* 0x00000000000c7947 */ /* 0x000fea0003800000 */
.L_x_7914:
[----:B------:R-:W2:Y:S01]  /*3070*/  LDG.E R2, desc[UR36][R2.64] ;  /* 0x0000002402027981 */ /* 0x000ea2000c1e1900 */
[----:B------:R-:W-:Y:S02]  /*3080*/  MOV R17, RZ ;  /* 0x000000ff00117202 */ /* 0x000fe40000000f00 */
[----:B--2---:R-:W-:-:S07]  /*3090*/  I2FP.F32.U32 R16, R2 ;  /* 0x0000000200107245 */ /* 0x004fce0000201000 */
.L_x_7895:
[----:B------:R-:W-:Y:S05]  /*30a0*/  BSYNC B7 ;  /* 0x0000000000077941 */ /* 0x000fea0003800000 */
.L_x_7889:
[----:B------:R-:W-:-:S07]  /*30b0*/  VIADD R30, R30, 0x80 ;  /* 0x000000801e1e7836 */ /* 0x000fce0000000000 */
.L_x_7888:
[----:B------:R-:W-:Y:S05]  /*30c0*/  BSYNC B6 ;  /* 0x0000000000067941 */ /* 0x000fea0003800000 */
.L_x_7887:
[----:B------:R-:W-:Y:S01]  /*30d0*/  ISETP.GE.AND P0, PT, R30, R28, PT ;  /* 0x0000001c1e00720c */ /* 0x000fe20003f06270 */
[----:B------:R-:W-:Y:S01]  /*30e0*/  BSSY B6, `(.L_x_7919) ;  /* 0x00000fb000067945 */ /* 0x000fe20003800000 */
[----:B------:R-:W-:-:S11]  /*30f0*/  IMAD.MOV.U32 R18, RZ, RZ, RZ ;  /* 0x000000ffff127224 */ /* 0x000fd600078e00ff */
[----:B------:R-:W-:Y:S05]  /*3100*/  @P0 BRA `(.L_x_7920) ;  /* 0x0000000c00e00947 */ /* 0x000fea0003800000 */
[----:B0-2-4-:R-:W0:Y:S01]  /*3110*/  LDC.64 R2, c[0x0][0x220] ;  /* 0x00008800ff027b82 */ /* 0x015e220000000a00 */
        /* <DEDUP_REMOVED lines=18> */
[----:B--2---:R0:W2:Y:S01]  /*3240*/  I2F.S16 R18, R2 ;  /* 0x0000000200127306 */ /* 0x0040a20000101400 */
[----:B------:R-:W-:Y:S05]  /*3250*/  BRA `(.L_x_7920) ;  /* 0x0000000c008c7947 */ /* 0x000fea0003800000 */
.L_x_7924:
[----:B------:R-:W2:Y:S01]  /*3260*/  LDG.E.U8 R2, desc[UR36][R2.64] ;  /* 0x0000002402027981 */ /* 0x000ea2000c1e1100 */
[----:B------:R-:W-:Y:S01]  /*3270*/  IMAD.MOV.U32 R19, RZ, RZ, RZ ;  /* 0x000000ffff137224 */ /* 0x000fe200078e00ff */
[----:B--2---:R-:W-:Y:S01]  /*3280*/  I2FP.F32.U32 R18, R2 ;  /* 0x0000000200127245 */ /* 0x004fe20000201000 */
[----:B------:R-:W-:Y:S06]  /*3290*/  BRA `(.L_x_7920) ;  /* 0x0000000c007c7947 */ /* 0x000fec0003800000 */
.L_x_7923:
        /* <DEDUP_REMOVED lines=10> */
.L_x_7927:
[----:B------:R-:W2:Y:S01]  /*3340*/  LDG.E R2, desc[UR36][R2.64] ;  /* 0x0000002402027981 */ /* 0x000ea2000c1e1900 */
[----:B------:R-:W-:Y:S01]  /*3350*/  HFMA2.MMA R19, -RZ, RZ, 0, 0 ;  /* 0x00000000ff137435 */ /* 0x000fe200000001ff */
[----:B--2---:R-:W-:Y:S01]  /*3360*/  I2FP.F32.S32 R18, R2 ;  /* 0x0000000200127245 */ /* 0x004fe20000201400 */
[----:B------:R-:W-:Y:S09]  /*3370*/  BRA `(.L_x_7920) ;  /* 0x0000000c00447947 */ /* 0x000ff20003800000 */
.L_x_7926:
[----:B------:R-:W2:Y:S01]  /*3380*/  LDG.E.U16 R2, desc[UR36][R2.64] ;  /* 0x0000002402027981 */ /* 0x000ea2000c1e1500 */
[----:B------:R-:W-:Y:S01]  /*3390*/  IMAD.MOV.U32 R19, RZ, RZ, RZ ;  /* 0x000000ffff137224 */ /* 0x000fe200078e00ff */
[----:B--2---:R0:W2:Y:S01]  /*33a0*/  I2F.S16 R18, R2 ;  /* 0x0000000200127306 */ /* 0x0040a20000101400 */
[----:B------:R-:W-:Y:S05]  /*33b0*/  BRA `(.L_x_7920) ;  /* 0x0000000c00347947 */ /* 0x000fea0003800000 */
.L_x_7922:
        /* <DEDUP_REMOVED lines=9> */
.L_x_7929:
[----:B------:R-:W2:Y:S01]  /*3450*/  LDG.E.U16 R2, desc[UR36][R2.64] ;  /* 0x0000002402027981 */ /* 0x000ea2000c1e1500 */
[----:B------:R-:W-:Y:S02]  /*3460*/  IMAD.MOV.U32 R19, RZ, RZ, RZ ;  /* 0x000000ffff137224 */ /* 0x000fe400078e00ff */
[----:B--2---:R-:W-:Y:S01]  /*3470*/  HADD2.F32 R18, -RZ, R2.H0_H0 ;  /* 0x20000002ff127230 */ /* 0x004fe20000004100 */
[----:B------:R-:W-:Y:S06]  /*3480*/  BRA `(.L_x_7920) ;  /* 0x0000000c00007947 */ /* 0x000fec0003800000 */
.L_x_7928:
        /* <DEDUP_REMOVED lines=8> */
.L_x_7931:
[----:B------:R-:W2:Y:S02]  /*3510*/  LDG.E R2, desc[UR36][R2.64] ;  /* 0x0000002402027981 */ /* 0x000ea4000c1e1900 */
[--C-:B--2---:R-:W-:Y:S02]  /*3520*/  HADD2.F32 R19, -RZ, R2.reuse.H1_H1 ;  /* 0x30000002ff137230 */ /* 0x104fe40000004100 */
[----:B------:R-:W-:Y:S01]  /*3530*/  HADD2.F32 R18, -RZ, R2.H0_H0 ;  /* 0x20000002ff127230 */ /* 0x000fe20000004100 */
[----:B------:R-:W-:Y:S06]  /*3540*/  BRA `(.L_x_7920) ;  /* 0x0000000800d07947 */ /* 0x000fec0003800000 */
.L_x_7930:
        /* <DEDUP_REMOVED lines=8> */
.L_x_7921:
        /* <DEDUP_REMOVED lines=13> */
.L_x_7934:
        /* <DEDUP_REMOVED lines=10> */
.L_x_7933:
        /* <DEDUP_REMOVED lines=27> */
.L_x_7936:
        /* <DEDUP_REMOVED lines=14> */
.L_x_7935:
[----:B------:R-:W2:Y:S01]  /*39d0*/  LDG.E.U16 R2, desc[UR36][R2.64] ;  /* 0x0000002402027981 */ /* 0x000ea2000c1e1500 */
[----:B------:R-:W-:Y:S02]  /*39e0*/  IMAD.MOV.U32 R19, RZ, RZ, RZ ;  /* 0x000000ffff137224 */ /* 0x000fe400078e00ff */
[----:B--2---:R-:W-:Y:S01]  /*39f0*/  IMAD.U32 R18, R2, 0x10000, RZ ;  /* 0x0001000002127824 */ /* 0x004fe200078e00ff */
[----:B------:R-:W-:Y:S06]  /*3a00*/  BRA `(.L_x_7920) ;  /* 0x0000000400a07947 */ /* 0x000fec0003800000 */
.L_x_7932:
        /* <DEDUP_REMOVED lines=12> */
.L_x_7939:
        /* <DEDUP_REMOVED lines=20> */
.L_x_7941:
[----:B------:R-:W-:Y:S05]  /*3c10*/  BSYNC B0 ;  /* 0x0000000000007941 */ /* 0x000fea0003800000 */
.L_x_7940:
[----:B------:R-:W-:Y:S01]  /*3c20*/  IMAD.SHL.U32 R2, R2, 0x100000, RZ ;  /* 0x0010000002027824 */ /* 0x000fe200078e00ff */
[----:B------:R-:W-:-:S04]  /*3c30*/  LEA R3, R0, 0x3b800000, 0x17 ;  /* 0x3b80000000037811 */ /* 0x000fc800078eb8ff */
[----:B------:R-:W-:Y:S01]  /*3c40*/  LOP3.LUT R18, R3, R2, R18, 0xfe, !PT ;  /* 0x0000000203127212 */ /* 0x000fe200078efe12 */
[----:B------:R-:W-:Y:S06]  /*3c50*/  BRA `(.L_x_7920) ;  /* 0x00000004000c7947 */ /* 0x000fec0003800000 */
.L_x_7938:
        /* <DEDUP_REMOVED lines=20> */
.L_x_7943:
[----:B------:R-:W-:Y:S05]  /*3da0*/  BSYNC B0 ;  /* 0x0000000000007941 */ /* 0x000fea0003800000 */
.L_x_7942:
[----:B------:R-:W-:Y:S01]  /*3db0*/  IMAD.SHL.U32 R2, R2, 0x200000, RZ ;  /* 0x0020000002027824 */ /* 0x000fe200078e00ff */
[----:B------:R-:W-:-:S04]  /*3dc0*/  LEA R3, R0, 0x37800000, 0x17 ;  /* 0x3780000000037811 */ /* 0x000fc800078eb8ff */
[----:B------:R-:W-:Y:S01]  /*3dd0*/  LOP3.LUT R18, R3, R2, R18, 0xfe, !PT ;  /* 0x0000000203127212 */ /* 0x000fe200078efe12 */
[----:B------:R-:W-:Y:S06]  /*3de0*/  BRA `(.L_x_7920) ;  /* 0x0000000000a87947 */ /* 0x000fec0003800000 */
.L_x_7937:
        /* <DEDUP_REMOVED lines=14> */
.L_x_7947:
[----:B------:R-:W-:Y:S05]  /*3ed0*/  BSYNC B0 ;  /* 0x0000000000007941 */ /* 0x000fea0003800000 */
.L_x_7946:
[----:B------:R-:W-:Y:S01]  /*3ee0*/  IMAD.MOV.U32 R19, RZ, RZ, RZ ;  /* 0x000000ffff137224 */ /* 0x000fe200078e00ff */
[----:B------:R-:W-:Y:S06]  /*3ef0*/  BRA `(.L_x_7920) ;  /* 0x0000000000647947 */ /* 0x000fec0003800000 */
.L_x_7925:
        /* <DEDUP_REMOVED lines=15> */
[----:B01-3-5:R-:W-:Y:S05]  /*3ff0*/  CALL.ABS.NOINC R2 ;  /* 0x0000000002007343 */ /* 0x02bfea0003c00000 */
.L_x_7948:
[----:B------:R-:W-:Y:S01]  /*4000*/  CS2R R18, SRZ ;  /* 0x0000000000127805 */ /* 0x000fe2000001ff00 */
[----:B------:R-:W-:Y:S06]  /*4010*/  BRA `(.L_x_7920) ;  /* 0x00000000001c7947 */ /* 0x000fec0003800000 */
.L_x_7945:
[----:B------:R-:W2:Y:S01]  /*4020*/  LDG.E.64 R2, desc[UR36][R2.64] ;  /* 0x0000002402027981 */ /* 0x000ea2000c1e1b00 */
[----:B------:R-:W-:Y:S01]  /*4030*/  IMAD.MOV.U32 R19, RZ, RZ, RZ ;  /* 0x000000ffff137224 */ /* 0x000fe200078e00ff */
[----:B--2---:R0:W2:Y:S01]  /*4040*/  I2F.U64 R18, R2 ;  /* 0x0000000200127312 */ /* 0x0040a20000301000 */
[----:B------:R-:W-:Y:S05]  /*4050*/  BRA `(.L_x_7920) ;  /* 0x00000000000c7947 */ /* 0x000fea0003800000 */
.L_x_7944:
[----:B------:R-:W2:Y:S01]  /*4060*/  LDG.E R2, desc[UR36][R2.64] ;  /* 0x0000002402027981 */ /* 0x000ea2000c1e1900 */
[----:B------:R-:W-:Y:S01]  /*4070*/  IMAD.MOV.U32 R19, RZ, RZ, RZ ;  /* 0x000000ffff137224 */ /* 0x000fe200078e00ff */
[----:B--2---:R-:W-:-:S07]  /*4080*/  I2FP.F32.U32 R18, R2 ;  /* 0x0000000200127245 */ /* 0x004fce0000201000 */
.L_x_7920:
[----:B------:R-:W-:Y:S05]  /*4090*/  BSYNC B6 ;  /* 0x0000000000067941 */ /* 0x000fea0003800000 */
.L_x_7919:
[----:B------:R-:W-:Y:S01]  /*40a0*/  ISETP.NE.AND P0, PT, R22, RZ, PT ;  /* 0x000000ff1600720c */ /* 0x000fe20003f05270 */
[----:B------:R-:W-:Y:S01]  /*40b0*/  BSSY B0, `(.L_x_7949) ;  /* 0x00002c4000007945 */ /* 0x000fe20003800000 */
[----:B------:R-:W-:Y:S01]  /*40c0*/  IMAD.MOV.U32 R23, RZ, RZ, RZ ;  /* 0x000000ffff177224 */ /* 0x000fe200078e00ff */
[----:B------:R-:W-:-:S10]  /*40d0*/  CS2R R10, SRZ ;  /* 0x00000000000a7805 */ /* 0x000fd4000001ff00 */
[----:B------:R-:W-:Y:S05]  /*40e0*/  @P0 BRA `(.L_x_7950) ;  /* 0x0000002c00000947 */ /* 0x000fea0003800000 */
[----:B-----5:R-:W-:Y:S01]  /*40f0*/  FSETP.GTU.FTZ.AND P0, PT, |R27|, +INF , PT ;  /* 0x7f8000001b00780b */ /* 0x020fe20003f1c200 */
[C---:B01234-:R-:W-:Y:S01]  /*4100*/  FADD.FTZ R2, |R26|.reuse, -RZ ;  /* 0x800000ff1a027221 */ /* 0x05ffe20000010200 */
        /* <DEDUP_REMOVED lines=8> */
[----:B------:R-:W-:Y:S01]  /*4190*/  FSETP.NEU.FTZ.AND P1, PT, R27, RZ, PT ;  /* 0x000000ff1b00720b */ /* 0x000fe20003f3d000 */
[----:B------:R-:W-:Y:S01]  /*41a0*/  IMAD.MOV.U32 R10, RZ, RZ, R26 ;  /* 0x000000ffff0a7224 */ /* 0x000fe200078e001a */
[----:B------:R-:W-:Y:S02]  /*41b0*/  FSETP.NEU.FTZ.AND P0, PT, R26, RZ, PT ;  /* 0x000000ff1a00720b */ /* 0x000fe40003f1d000 */
[----:B------:R-:W-:-:S11]  /*41c0*/  MOV R11, R27 ;  /* 0x0000001b000b7202 */ /* 0x000fd60000000f00 */
[----:B------:R-:W-:Y:S05]  /*41d0*/  @!P0 BRA !P1, `(.L_x_7950) ;  /* 0x0000002800c48947 */ /* 0x000fea0004800000 */
[----:B------:R-:W-:Y:S01]  /*41e0*/  FSETP.GEU.FTZ.AND P0, PT, R2, 0.00021143197955098003149, PT ;  /* 0x395db3d70200780b */ /* 0x000fe20003f1e000 */
[----:B------:R-:W-:Y:S01]  /*41f0*/  IMAD.MOV.U32 R11, RZ, RZ, R27 ;  /* 0x000000ffff0b7224 */ /* 0x000fe200078e001b */
[----:B------:R-:W-:Y:S01]  /*4200*/  FSETP.GEU.FTZ.AND P1, PT, |R27|, 0.00021143197955098003149, PT ;  /* 0x395db3d71b00780b */ /* 0x000fe20003f3e200 */
[----:B------:R-:W-:-:S12]  /*4210*/  IMAD.MOV.U32 R10, RZ, RZ, R26 ;  /* 0x000000ffff0a7224 */ /* 0x000fd800078e001a */
[----:B------:R-:W-:Y:S05]  /*4220*/  @!P0 BRA !P1, `(.L_x_7950) ;  /* 0x0000002800b08947 */ /* 0x000fea0004800000 */
[----:B------:R-:W-:Y:S01]  /*4230*/  FADD.FTZ R0, R2, 1 ;  /* 0x3f80000002007421 */ /* 0x000fe20000010000 */
        /* <DEDUP_REMOVED lines=54> */
[----:B0-----:R-:W-:Y:S01]  /*45a0*/  @!P0 FMUL.FTZ R11, R6, |R27| ;  /* 0x4000001b060b8220 */ /* 0x001fe20000410000 */
        /* <DEDUP_REMOVED lines=34> */
.L_x_7956:
        /* <DEDUP_REMOVED lines=10> */
.L_x_7958:
[----:B------:R-:W-:-:S04]  /*4870*/  FADD.FTZ R6, -R0, R5 ;  /* 0x0000000500067221 */ /* 0x000fc80000010100 */
[----:B------:R-:W-:-:S07]  /*4880*/  FMUL.FTZ R6, R6, 0.5 ;  /* 0x3f00000006067820 */ /* 0x000fce0000410000 */
.L_x_7959:
[----:B------:R-:W-:Y:S05]  /*4890*/  BSYNC B2 ;  /* 0x0000000000027941 */ /* 0x000fea0003800000 */
.L_x_7957:
        /* <DEDUP_REMOVED lines=11> */
.L_x_7961:
[----:B------:R-:W-:-:S04]  /*4950*/  FADD.FTZ R8, R4, -R9 ;  /* 0x8000000904087221 */ /* 0x000fc80000010000 */
[----:B------:R-:W-:-:S07]  /*4960*/  FMUL.FTZ R9, R8, 0.5 ;  /* 0x3f00000008097820 */ /* 0x000fce0000410000 */
.L_x_7962:
[----:B------:R-:W-:Y:S05]  /*4970*/  BSYNC B2 ;  /* 0x0000000000027941 */ /* 0x000fea0003800000 */
.L_x_7960:
        /* <DEDUP_REMOVED lines=35> */
.L_x_7955:
[----:B------:R0:W1:Y:S02]  /*4bb0*/  MUFU.SQRT R11, R12 ;  /* 0x0000000c000b7308 */ /* 0x0000640000002000 */
.L_x_7954:
[----:B------:R-:W-:Y:S05]  /*4bc0*/  BSYNC B1 ;  /* 0x0000000000017941 */ /* 0x000fea0003800000 */
.L_x_7953:
        /* <DEDUP_REMOVED lines=13> */
[----:B------:R-:W-:Y:S01]  /*4ca0*/  FFMA.FTZ R2, -R0, R3, 0.5 ;  /* 0x3f00000000027423 */ /* 0x000fe20000010103 */
[----:B------:R-:W-:-:S03]  /*4cb0*/  MOV R5, 0x3fd774eb ;  /* 0x3fd774eb00057802 */ /* 0x000fc60000000f00 */
        /* <DEDUP_REMOVED lines=20> */
.L_x_7966:
        /* <DEDUP_REMOVED lines=17> */
.L_x_7972:
[----:B------:R-:W-:-:S04]  /*4f10*/  FADD.FTZ R0, -R0, R5 ;  /* 0x0000000500007221 */ /* 0x000fc80000010100 */
[----:B------:R-:W-:-:S07]  /*4f20*/  FMUL.FTZ R0, R0, 0.5 ;  /* 0x3f00000000007820 */ /* 0x000fce0000410000 */
.L_x_7973:
[----:B------:R-:W-:Y:S05]  /*4f30*/  BSYNC B4 ;  /* 0x0000000000047941 */ /* 0x000fea0003800000 */
.L_x_7971:
        /* <DEDUP_REMOVED lines=10> */
.L_x_7975:
[----:B------:R-:W-:-:S04]  /*4fe0*/  FADD.FTZ R3, -R3, R4 ;  /* 0x0000000403037221 */ /* 0x000fc80000010100 */
[----:B------:R-:W-:-:S07]  /*4ff0*/  FMUL.FTZ R3, R3, 0.5 ;  /* 0x3f00000003037820 */ /* 0x000fce0000410000 */
.L_x_7976:
[----:B------:R-:W-:Y:S05]  /*5000*/  BSYNC B4 ;  /* 0x0000000000047941 */ /* 0x000fea0003800000 */
.L_x_7974:
[----:B------:R-:W-:Y:S01]  /*5010*/  FADD.FTZ R0, R3, R0 ;  /* 0x0000000003007221 */ /* 0x000fe20000010000 */
[----:B------:R-:W-:-:S04]  /*5020*/  FADD.FTZ R7, R2, R7 ;  /* 0x0000000702077221 */ /* 0x000fc80000010000 */
[----:B------:R-:W-:-:S04]  /*5030*/  FMUL.FTZ R0, R7, R0 ;  /* 0x0000000007007220 */ /* 0x000fc80000410000 */
[----:B------:R2:W3:Y:S01]  /*5040*/  MUFU.SQRT R10, R0 ;  /* 0x00000000000a7308 */ /* 0x0004e20000002000 */
[----:B------:R-:W-:Y:S05]  /*5050*/  BRA `(.L_x_7977) ;  /* 0x0000000000487947 */ /* 0x000fea0003800000 */
.L_x_7970:
        /* <DEDUP_REMOVED lines=12> */
.L_x_7969:
[----:B------:R-:W-:Y:S01]  /*5120*/  FADD.FTZ R0, R7, 1 ;  /* 0x3f80000007007421 */ /* 0x000fe20000010000 */
[----:B------:R-:W-:Y:S01]  /*5130*/  MUFU.SQRT R3, R12 ;  /* 0x0000000c00037308 */ /* 0x000fe20000002000 */
[----:B------:R-:W-:Y:S02]  /*5140*/  IMAD.MOV.U32 R2, RZ, RZ, 0x3f800000 ;  /* 0x3f800000ff027424 */ /* 0x000fe400078e00ff */
[----:B------:R-:W-:-:S06]  /*5150*/  FMUL.FTZ R0, R0, 0.5 ;  /* 0x3f00000000007820 */ /* 0x000fcc0000410000 */
[----:B------:R-:W2:Y:S02]  /*5160*/  MUFU.SQRT R0, R0 ;  /* 0x0000000000007308 */ /* 0x000ea40000002000 */
[----:B--2---:R-:W-:-:S07]  /*5170*/  FMUL.FTZ R10, R3, R0 ;  /* 0x00000000030a7220 */ /* 0x004fce0000410000 */
.L_x_7977:
[----:B------:R-:W-:Y:S05]  /*5180*/  BSYNC B2 ;  /* 0x0000000000027941 */ /* 0x000fea0003800000 */
.L_x_7968:
[----:B------:R-:W-:Y:S05]  /*5190*/  BRA `(.L_x_7978) ;  /* 0x0000000000087947 */ /* 0x000fea0003800000 */
.L_x_7965:
[----:B------:R-:W-:Y:S01]  /*51a0*/  FMUL.FTZ R10, R7, 16777216 ;  /* 0x4b800000070a7820 */ /* 0x000fe20000410000 */
[----:B------:R-:W-:-:S07]  /*51b0*/  FMUL.FTZ R2, R2, 16777216 ;  /* 0x4b80000002027820 */ /* 0x000fce0000410000 */
.L_x_7978:
[----:B------:R-:W-:Y:S05]  /*51c0*/  BSYNC B1 ;  /* 0x0000000000017941 */ /* 0x000fea0003800000 */
.L_x_7964:
[----:B--2---:R-:W-:Y:S01]  /*51d0*/  FADD.FTZ R0, |R2|, -RZ ;  /* 0x800000ff02007221 */ /* 0x004fe20000010200 */
[----:B---3--:R-:W-:Y:S01]  /*51e0*/  FADD.FTZ R3, |R10|, -RZ ;  /* 0x800000ff0a037221 */ /* 0x008fe20000010200 */
        /* <DEDUP_REMOVED lines=14> */
[----:B-1----:R-:W-:Y:S05]  /*52d0*/  CALL.REL.NOINC `($__internal_8_$__cuda_sm3x_div_rn_ftz_f32_slowpath) ;  /* 0x000000dc00187944 */ /* 0x002fea0003c00000 */
[----:B------:R-:W-:-:S07]  /*52e0*/  IMAD.MOV.U32 R3, RZ, RZ, R0 ;  /* 0x000000ffff037224 */ /* 0x000fce00078e0000 */
.L_x_7980:
[----:B------:R-:W-:Y:S05]  /*52f0*/  BSYNC B4 ;  /* 0x0000000000047941 */ /* 0x000fea0003800000 */
.L_x_7979:
        /* <DEDUP_REMOVED lines=18> */
.L_x_7982:
[----:B------:R-:W-:Y:S01]  /*5420*/  ISETP.GE.AND P0, PT, R10, RZ, PT ;  /* 0x000000ff0a00720c */ /* 0x000fe20003f06270 */
[----:B------:R-:W-:-:S12]  /*5430*/  IMAD.MOV.U32 R3, RZ, RZ, 0x3fd774eb ;  /* 0x3fd774ebff037424 */ /* 0x000fd800078e00ff */
[----:B------:R-:W-:-:S04]  /*5440*/  @P0 FFMA.FTZ R0, R3, 0.93318945169448852539, -R0 ;  /* 0x3f6ee58103000823 */ /* 0x000fc80000010800 */
[----:B------:R-:W-:-:S07]  /*5450*/  @!P0 FFMA.FTZ R0, R3, 0.93318945169448852539, R0 ;  /* 0x3f6ee58103008823 */ /* 0x000fce0000010000 */
.L_x_7983:
[----:B------:R-:W-:Y:S05]  /*5460*/  BSYNC B1 ;  /* 0x0000000000017941 */ /* 0x000fea0003800000 */
.L_x_7981:
[----:B------:R-:W-:Y:S01]  /*5470*/  FSETP.NEU.FTZ.AND P0, PT, |R10|, |R2|, PT ;  /* 0x400000020a00720b */ /* 0x000fe20003f1d200 */
[----:B------:R-:W-:Y:S01]  /*5480*/  IMAD.MOV.U32 R3, RZ, RZ, 0x4016cbe4 ;  /* 0x4016cbe4ff037424 */ /* 0x000fe200078e00ff */
        /* <DEDUP_REMOVED lines=8> */
.L_x_7967:
[----:B------:R-:W-:Y:S05]  /*5510*/  BSYNC B3 ;  /* 0x0000000000037941 */ /* 0x000fea0003800000 */
.L_x_7963:
[----:B------:R-:W-:Y:S02]  /*5520*/  LOP3.LUT R10, R3, 0x80000000, R26, 0xb8, !PT ;  /* 0x80000000030a7812 */ /* 0x000fe400078eb81a */
[----:B-1----:R-:W-:Y:S01]  /*5530*/  LOP3.LUT R11, R11, 0x80000000, R27, 0xb8, !PT ;  /* 0x800000000b0b7812 */ /* 0x002fe200078eb81b */
[----:B------:R-:W-:Y:S06]  /*5540*/  BRA `(.L_x_7950) ;  /* 0x0000001400e87947 */ /* 0x000fec0003800000 */
.L_x_7952:
        /* <DEDUP_REMOVED lines=29> */
[----:B------:R-:W-:Y:S05]  /*5720*/  CALL.REL.NOINC `($__internal_8_$__cuda_sm3x_div_rn_ftz_f32_slowpath) ;  /* 0x000000d800047944 */ /* 0x000fea0003c00000 */
[----:B------:R-:W-:-:S07]  /*5730*/  IMAD.MOV.U32 R4, RZ, RZ, R0 ;  /* 0x000000ffff047224 */ /* 0x000fce00078e0000 */
.L_x_7989:
[----:B------:R-:W-:Y:S05]  /*5740*/  BSYNC B4 ;  /* 0x0000000000047941 */ /* 0x000fea0003800000 */
.L_x_7988:
        /* <DEDUP_REMOVED lines=18> */
.L_x_7991:
[----:B------:R-:W-:Y:S01]  /*5870*/  ISETP.GE.AND P0, PT, R10, RZ, PT ;  /* 0x000000ff0a00720c */ /* 0x000fe20003f06270 */
[----:B------:R-:W-:-:S12]  /*5880*/  HFMA2.MMA R0, -RZ, RZ, 1.9599609375, 20144 ;  /* 0x3fd774ebff007435 */ /* 0x000fd800000001ff */
[----:B------:R-:W-:-:S04]  /*5890*/  @P0 FFMA.FTZ R3, R0, 0.93318945169448852539, -R3 ;  /* 0x3f6ee58100030823 */ /* 0x000fc80000010803 */
[----:B------:R-:W-:-:S07]  /*58a0*/  @!P0 FFMA.FTZ R3, R0, 0.93318945169448852539, R3 ;  /* 0x3f6ee58100038823 */ /* 0x000fce0000010003 */
.L_x_7992:
[----:B------:R-:W-:Y:S05]  /*58b0*/  BSYNC B1 ;  /* 0x0000000000017941 */ /* 0x000fea0003800000 */
.L_x_7990:
        /* <DEDUP_REMOVED lines=13> */
.L_x_7987:
        /* <DEDUP_REMOVED lines=11> */
[----:B------:R-:W-:Y:S05]  /*5a40*/  CALL.REL.NOINC `($__internal_8_$__cuda_sm3x_div_rn_ftz_f32_slowpath) ;  /* 0x000000d4003c7944 */ /* 0x000fea0003c00000 */
[----:B------:R-:W-:-:S07]  /*5a50*/  IMAD.MOV.U32 R3, RZ, RZ, R0 ;  /* 0x000000ffff037224 */ /* 0x000fce00078e0000 */
.L_x_7995:
[----:B------:R-:W-:Y:S05]  /*5a60*/  BSYNC B4 ;  /* 0x0000000000047941 */ /* 0x000fea0003800000 */
.L_x_7994:
        /* <DEDUP_REMOVED lines=18> */
.L_x_7997:
[----:B------:R-:W-:Y:S01]  /*5b90*/  ISETP.GE.AND P0, PT, R10, RZ, PT ;  /* 0x000000ff0a00720c */ /* 0x000fe20003f06270 */
[----:B------:R-:W-:-:S12]  /*5ba0*/  IMAD.MOV.U32 R3, RZ, RZ, 0x3fd774eb ;  /* 0x3fd774ebff037424 */ /* 0x000fd800078e00ff */
[----:B------:R-:W-:-:S04]  /*5bb0*/  @P0 FFMA.FTZ R0, R3, 0.93318945169448852539, -R0 ;  /* 0x3f6ee58103000823 */ /* 0x000fc80000010800 */
[----:B------:R-:W-:-:S07]  /*5bc0*/  @!P0 FFMA.FTZ R0, R3, 0.93318945169448852539, R0 ;  /* 0x3f6ee58103008823 */ /* 0x000fce0000010000 */
.L_x_7998:
[----:B------:R-:W-:Y:S05]  /*5bd0*/  BSYNC B1 ;  /* 0x0000000000017941 */ /* 0x000fea0003800000 */
.L_x_7996:
[CC--:B------:R-:W-:Y:S02]  /*5be0*/  VIMNMX R3, R13.reuse, R12.reuse, !PT ;  /* 0x0000000c0d037248 */ /* 0x0c0fe40007fe0100 */
[----:B------:R-:W-:Y:S02]  /*5bf0*/  VIMNMX R12, R13, R12, PT ;  /* 0x0000000c0d0c7248 */ /* 0x000fe40003fe0100 */
[----:B------:R-:W-:Y:S02]  /*5c00*/  LOP3.LUT R4, R3, 0xfe000000, RZ, 0xc0, !PT ;  /* 0xfe00000003047812 */ /* 0x000fe400078ec0ff */
[----:B------:R-:W-:Y:S02]  /*5c10*/  FSETP.NEU.FTZ.AND P0, PT, R12, RZ, PT ;  /* 0x000000ff0c00720b */ /* 0x000fe40003f1d000 */
[C---:B------:R-:W-:Y:S02]  /*5c20*/  IADD3 R5, -R4.reuse, 0x7e800000, RZ ;  /* 0x7e80000004057810 */ /* 0x040fe40007ffe1ff */
[----:B------:R-:W-:-:S02]  /*5c30*/  LOP3.LUT R4, R4, 0x800000, RZ, 0xfc, !PT ;  /* 0x0080000004047812 */ /* 0x000fc400078efcff */
[----:B------:R-:W-:Y:S01]  /*5c40*/  FSETP.NEU.FTZ.AND P1, PT, R2, RZ, PT ;  /* 0x000000ff0200720b */ /* 0x000fe20003f3d000 */
[-C--:B------:R-:W-:Y:S01]  /*5c50*/  FMUL.FTZ R6, R12, R5.reuse ;  /* 0x000000050c067220 */ /* 0x080fe20000410000 */
[----:B------:R-:W-:Y:S01]  /*5c60*/  FMUL.FTZ R5, R3, R5 ;  /* 0x0000000503057220 */ /* 0x000fe20000410000 */
[----:B------:R-:W-:Y:S02]  /*5c70*/  FSETP.NEU.FTZ.AND P2, PT, |R10|, |R11|, PT ;  /* 0x4000000b0a00720b */ /* 0x000fe40003f5d200 */
[----:B------:R-:W-:-:S04]  /*5c80*/  FMUL.FTZ R6, R6, R6 ;  /* 0x0000000606067220 */ /* 0x000fc80000410000 */
[----:B------:R-:W-:-:S04]  /*5c90*/  FFMA.FTZ R6, R5, R5, R6 ;  /* 0x0000000505067223 */ /* 0x000fc80000010006 */
        /* <DEDUP_REMOVED lines=15> */
.L_x_7986:
[----:B------:R-:W-:Y:S01]  /*5d90*/  FMUL.FTZ R3, R27, -0.36787945032119750977 ;  /* 0xbebc5ab21b037820 */ /* 0x000fe20000410000 */
[----:B------:R-:W-:Y:S01]  /*5da0*/  FMUL.FTZ R4, R26, -0.36787945032119750977 ;  /* 0xbebc5ab21a047820 */ /* 0x000fe20000410000 */
        /* <DEDUP_REMOVED lines=30> */
[----:B------:R-:W-:Y:S05]  /*5f90*/  CALL.REL.NOINC `($__internal_8_$__cuda_sm3x_div_rn_ftz_f32_slowpath) ;  /* 0x000000cc00e87944 */ /* 0x000fea0003c00000 */
[----:B------:R-:W-:-:S07]  /*5fa0*/  IMAD.MOV.U32 R3, RZ, RZ, R0 ;  /* 0x000000ffff037224 */ /* 0x000fce00078e0000 */
.L_x_8000:
[----:B------:R-:W-:Y:S05]  /*5fb0*/  BSYNC B4 ;  /* 0x0000000000047941 */ /* 0x000fea0003800000 */
.L_x_7999:
        /* <DEDUP_REMOVED lines=18> */
.L_x_8002:
[----:B------:R-:W-:Y:S01]  /*60e0*/  ISETP.GE.AND P0, PT, R10, RZ, PT ;  /* 0x000000ff0a00720c */ /* 0x000fe20003f06270 */
[----:B------:R-:W-:-:S12]  /*60f0*/  IMAD.MOV.U32 R3, RZ, RZ, 0x3fd774eb ;  /* 0x3fd774ebff037424 */ /* 0x000fd800078e00ff */
[----:B------:R-:W-:-:S04]  /*6100*/  @P0 FFMA.FTZ R0, R3, 0.93318945169448852539, -R0 ;  /* 0x3f6ee58103000823 */ /* 0x000fc80000010800 */
[----:B------:R-:W-:-:S07]  /*6110*/  @!P0 FFMA.FTZ R0, R3, 0.93318945169448852539, R0 ;  /* 0x3f6ee58103008823 */ /* 0x000fce0000010000 */
.L_x_8003:
[----:B------:R-:W-:Y:S05]  /*6120*/  BSYNC B1 ;  /* 0x0000000000017941 */ /* 0x000fea0003800000 */
.L_x_8001:
[C---:B------:R-:W-:Y:S01]  /*6130*/  FSETP.NEU.FTZ.AND P2, PT, |R10|.reuse, |R11|, PT ;  /* 0x4000000b0a00720b */ /* 0x040fe20003f5d200 */
[----:B------:R-:W-:Y:S01]  /*6140*/  FADD.FTZ R3, |R10|, |R11| ;  /* 0x4000000b0a037221 */ /* 0x000fe20000010200 */
[----:B------:R-:W-:Y:S01]  /*6150*/  FSETP.NEU.FTZ.AND P0, PT, R2, RZ, PT ;  /* 0x000000ff0200720b */ /* 0x000fe20003f1d000 */
[----:B------:R-:W-:Y:S01]  /*6160*/  IMAD.MOV.U32 R2, RZ, RZ, 0x4016cbe4 ;  /* 0x4016cbe4ff027424 */ /* 0x000fe200078e00ff */
[----:B------:R-:W-:-:S09]  /*6170*/  ISETP.GE.AND P1, PT, R10, RZ, PT ;  /* 0x000000ff0a00720c */ /* 0x000fd20003f26270 */
[----:B------:R-:W-:Y:S02]  /*6180*/  @!P2 FSEL R0, R2, 0.78539818525314331055, !P1 ;  /* 0x3f490fdb0200a808 */ /* 0x000fe40004800000 */
[----:B------:R-:W-:Y:S02]  /*6190*/  @!P0 FSEL R0, RZ, 3.1415927410125732422, P1 ;  /* 0x40490fdbff008808 */ /* 0x000fe40000800000 */
[----:B------:R-:W-:Y:S02]  /*61a0*/  FSETP.GTU.FTZ.AND P0, PT, |R3|, +INF , PT ;  /* 0x7f8000000300780b */ /* 0x000fe40003f1c200 */
[----:B------:R-:W-:-:S04]  /*61b0*/  LOP3.LUT R0, R0, 0x80000000, R11, 0xb8, !PT ;  /* 0x8000000000007812 */ /* 0x000fc800078eb80b */
[----:B------:R-:W-:Y:S01]  /*61c0*/  FSEL R3, R3, R0, P0 ;  /* 0x0000000003037208 */ /* 0x000fe20000000000 */
[----:B------:R-:W-:Y:S06]  /*61d0*/  BRA `(.L_x_7993) ;  /* 0x0000000800747947 */ /* 0x000fec0003800000 */
.L_x_7985:
        /* <DEDUP_REMOVED lines=23> */
[----:B------:R-:W-:-:S07]  /*6350*/  MOV R3, R0 ;  /* 0x0000000000037202 */ /* 0x000fce0000000f00 */
.L_x_8007:
[----:B------:R-:W-:Y:S05]  /*6360*/  BSYNC B4 ;  /* 0x0000000000047941 */ /* 0x000fea0003800000 */
.L_x_8006:
[----:B------:R-:W-:Y:S02]  /*6370*/  IMAD.MOV.U32 R5, RZ, RZ, 0x3b33710b ;  /* 0x3b33710bff057424 */ /* 0x000fe400078e00ff */
[----:B------:R-:W-:Y:S01]  /*6380*/  FMUL.FTZ R0, R3, R3 ;  /* 0x0000000303007220 */ /* 0x000fe20000410000 */
[----:B------:R-:W0:Y:S01]  /*6390*/  MUFU.LG2 R11, R11 ;  /* 0x0000000b000b7308 */ /* 0x000e220000000c00 */
[----:B------:R-:W-:Y:S01]  /*63a0*/  FSETP.NEU.FTZ.AND P0, PT, |R27|, R2, PT ;  /* 0x000000021b00720b */ /* 0x000fe20003f1d200 */
[----:B------:R-:W-:Y:S01]  /*63b0*/  FADD.FTZ R2, R2, |R27| ;  /* 0x4000001b02027221 */ /* 0x000fe20000010000 */
        /* <DEDUP_REMOVED lines=19> */
.L_x_8005:
        /* <DEDUP_REMOVED lines=13> */
.L_x_8009:
[----:B------:R-:W-:Y:S05]  /*65c0*/  BSYNC B4 ;  /* 0x0000000000047941 */ /* 0x000fea0003800000 */
.L_x_8008:
        /* <DEDUP_REMOVED lines=21> */
[----:B------:R-:W-:Y:S01]  /*6720*/  FMUL.FTZ R0, R0, R5 ;  /* 0x0000000500007220 */ /* 0x000fe20000410000 */
[----:B------:R-:W-:-:S03]  /*6730*/  @!P6 IMAD.MOV.U32 R5, RZ, RZ, 0x3fd774eb ;  /* 0x3fd774ebff05e424 */ /* 0x000fc600078e00ff */
[----:B------:R-:W-:Y:S01]  /*6740*/  FFMA.FTZ R0, R0, R3, R3 ;  /* 0x0000000300007223 */ /* 0x000fe20000010003 */
[----:B0-----:R-:W-:Y:S01]  /*6750*/  @P0 FMUL.FTZ R4, R6, R7 ;  /* 0x0000000706040220 */ /* 0x001fe20000410000 */
[----:B------:R-:W-:Y:S02]  /*6760*/  FSETP.NEU.FTZ.AND P0, PT, R12, +INF , PT ;  /* 0x7f8000000c00780b */ /* 0x000fe40003f1d000 */
[----:B------:R-:W-:Y:S02]  /*6770*/  @!P6 FFMA.FTZ R0, R5, 0.93318945169448852539, -R0 ;  /* 0x3f6ee5810500e823 */ /* 0x000fe40000010800 */
[----:B------:R-:W-:Y:S02]  /*6780*/  FSEL R4, R4, +INF , P0 ;  /* 0x7f80000004047808 */ /* 0x000fe40000000000 */
[----:B------:R-:W-:Y:S01]  /*6790*/  FSETP.NEU.FTZ.AND P0, PT, |R27|, R2, PT ;  /* 0x000000021b00720b */ /* 0x000fe20003f1d200 */
[----:B------:R-:W-:-:S03]  /*67a0*/  FADD.FTZ R2, R2, |R27| ;  /* 0x4000001b02027221 */ /* 0x000fc60000010000 */
        /* <DEDUP_REMOVED lines=8> */
.L_x_8004:
[----:B------:R-:W-:Y:S01]  /*6830*/  FMUL.FTZ R3, R27, 0.36787945032119750977 ;  /* 0x3ebc5ab21b037820 */ /* 0x000fe20000410000 */
[----:B------:R-:W-:Y:S01]  /*6840*/  FMUL.FTZ R4, R26, 0.36787945032119750977 ;  /* 0x3ebc5ab21a047820 */ /* 0x000fe20000410000 */
[----:B------:R-:W0:Y:S01]  /*6850*/  MUFU.RCP R9, R10 ;  /* 0x0000000a00097308 */ /* 0x000e220000001000 */
[----:B------:R-:W-:Y:S02]  /*6860*/  IMAD.MOV.U32 R12, RZ, RZ, 0x3f800000 ;  /* 0x3f800000ff0c7424 */ /* 0x000fe400078e00ff */
        /* <DEDUP_REMOVED lines=28> */
[----:B------:R-:W-:Y:S05]  /*6a30*/  CALL.REL.NOINC `($__internal_8_$__cuda_sm3x_div_rn_ftz_f32_slowpath) ;  /* 0x000000c400407944 */ /* 0x000fea0003c00000 */
[----:B------:R-:W-:-:S07]  /*6a40*/  IMAD.MOV.U32 R3, RZ, RZ, R0 ;  /* 0x000000ffff037224 */ /* 0x000fce00078e0000 */
.L_x_8011:
[----:B------:R-:W-:Y:S05]  /*6a50*/  BSYNC B4 ;  /* 0x0000000000047941 */ /* 0x000fea0003800000 */
.L_x_8010:
[----:B------:R-:W-:Y:S02]  /*6a60*/  IMAD.MOV.U32 R5, RZ, RZ, 0x3b33710b ;  /* 0x3b33710bff057424 */ /* 0x000fe400078e00ff */
[----:B------:R-:W-:Y:S01]  /*6a70*/  FMUL.FTZ R0, R3, R3 ;  /* 0x0000000303007220 */ /* 0x000fe20000410000 */
[----:B------:R-:W-:Y:S01]  /*6a80*/  FSETP.NEU.FTZ.AND P0, PT, |R27|, R2, PT ;  /* 0x000000021b00720b */ /* 0x000fe20003f1d200 */
[----:B------:R-:W-:Y:S01]  /*6a90*/  FADD.FTZ R2, R2, |R27| ;  /* 0x4000001b02027221 */ /* 0x000fe20000010000 */
        /* <DEDUP_REMOVED lines=17> */
.L_x_7993:
[----:B------:R-:W-:Y:S05]  /*6bb0*/  BSYNC B3 ;  /* 0x0000000000037941 */ /* 0x000fea0003800000 */
.L_x_7984:
[----:B------:R-:W-:Y:S01]  /*6bc0*/  FADD.FTZ R12, R12, 0.69314718246459960938 ;  /* 0x3f3172180c0c7421 */ /* 0x000fe20000010000 */
[----:B------:R-:W-:-:S04]  /*6bd0*/  LOP3.LUT R10, R3, 0x80000000, R26, 0xb8, !PT ;  /* 0x80000000030a7812 */ /* 0x000fc800078eb81a */
[----:B------:R-:W-:Y:S01]  /*6be0*/  LOP3.LUT R11, R12, 0x80000000, R27, 0xb8, !PT ;  /* 0x800000000c0b7812 */ /* 0x000fe200078eb81b */
[----:B------:R-:W-:Y:S06]  /*6bf0*/  BRA `(.L_x_7950) ;  /* 0x00000000003c7947 */ /* 0x000fec0003800000 */
.L_x_7951:
[----:B------:R-:W-:-:S13]  /*6c00*/  FSETP.NEU.FTZ.AND P0, PT, |R27|, +INF , PT ;  /* 0x7f8000001b00780b */ /* 0x000fda0003f1d200 */
[----:B------:R-:W-:Y:S01]  /*6c10*/  @!P0 FADD.FTZ R10, R26, R26 ;  /* 0x0000001a1a0a8221 */ /* 0x000fe20000010000 */
[----:B------:R-:W-:Y:S01]  /*6c20*/  @!P0 MOV R11, R27 ;  /* 0x0000001b000b8202 */ /* 0x000fe20000000f00 */
[----:B------:R-:W-:Y:S06]  /*6c30*/  @!P0 BRA `(.L_x_7950) ;  /* 0x00000000002c8947 */ /* 0x000fec0003800000 */
[----:B------:R-:W-:-:S13]  /*6c40*/  FSETP.NEU.FTZ.AND P0, PT, R2, +INF , PT ;  /* 0x7f8000000200780b */ /* 0x000fda0003f1d000 */
[----:B------:R-:W-:Y:S01]  /*6c50*/  @!P0 FADD.FTZ R10, R27, R27 ;  /* 0x0000001b1b0a8221 */ /* 0x000fe20000010000 */
[----:B------:R-:W-:Y:S01]  /*6c60*/  @!P0 IMAD.MOV.U32 R11, RZ, RZ, R26 ;  /* 0x000000ffff0b8224 */ /* 0x000fe200078e001a */
[----:B------:R-:W-:Y:S06]  /*6c70*/  @!P0 BRA `(.L_x_7950) ;  /* 0x00000000001c8947 */ /* 0x000fec0003800000 */
[----:B------:R-:W-:-:S13]  /*6c80*/  FSETP.NEU.FTZ.AND P0, PT, R26, RZ, PT ;  /* 0x000000ff1a00720b */ /* 0x000fda0003f1d000 */
[----:B------:R-:W-:Y:S01]  /*6c90*/  @P0 FADD.FTZ R10, RZ, R27 ;  /* 0x0000001bff0a0221 */ /* 0x000fe20000010000 */
[----:B------:R-:W-:-:S04]  /*6ca0*/  @P0 FADD.FTZ R3, RZ, R26 ;  /* 0x0000001aff030221 */ /* 0x000fc80000010000 */
[----:B------:R-:W-:-:S04]  /*6cb0*/  @P0 FADD.FTZ R10, R10, R3 ;  /* 0x000000030a0a0221 */ /* 0x000fc80000010000 */
[----:B------:R-:W-:Y:S02]  /*6cc0*/  @P0 IMAD.MOV.U32 R11, RZ, RZ, R10 ;  /* 0x000000ffff0b0224 */ /* 0x000fe400078e000a */
[----:B------:R-:W-:Y:S01]  /*6cd0*/  @!P0 FADD.FTZ R11, R27, R27 ;  /* 0x0000001b1b0b8221 */ /* 0x000fe20000010000 */
[----:B------:R-:W-:-:S07]  /*6ce0*/  @!P0 IMAD.MOV.U32 R10, RZ, RZ, R26 ;  /* 0x000000ffff0a8224 */ /* 0x000fce00078e001a */
.L_x_7950:
[----:B------:R-:W-:Y:S05]  /*6cf0*/  BSYNC B0 ;  /* 0x0000000000007941 */ /* 0x000fea0003800000 */
.L_x_7949:
[----:B0-2-4-:R-:W0:Y:S01]  /*6d00*/  S2R R2, SR_TID.X ;  /* 0x0000000000027919 */ /* 0x015e220000002100 */
[----:B------:R-:W-:Y:S01]  /*6d10*/  BSSY B0, `(.L_x_8012) ;  /* 0x00002c5000007945 */ /* 0x000fe20003800000 */
[----:B------:R-:W-:Y:S01]  /*6d20*/  IMAD.MOV.U32 R22, RZ, RZ, RZ ;  /* 0x000000ffff167224 */ /* 0x000fe200078e00ff */
[----:B0-----:R-:W-:-:S04]  /*6d30*/  IADD3 R3, R2, 0x80, RZ ;  /* 0x0000008002037810 */ /* 0x001fc80007ffe0ff */
[----:B------:R-:W-:-:S13]  /*6d40*/  ISETP.GE.AND P0, PT, R3, R28, PT ;  /* 0x0000001c0300720c */ /* 0x000fda0003f06270 */
[----:B------:R-:W-:Y:S05]  /*6d50*/  @P0 BRA `(.L_x_8013) ;  /* 0x0000002c00000947 */ /* 0x000fea0003800000 */
[----:B-----5:R-:W-:Y:S01]  /*6d60*/  FSETP.GTU.FTZ.AND P0, PT, |R25|, +INF , PT ;  /* 0x7f8000001900780b */ /* 0x020fe20003f1c200 */
[C---:B------:R-:W-:Y:S01]  /*6d70*/  FADD.FTZ R12, |R24|.reuse, -RZ ;  /* 0x800000ff180c7221 */ /* 0x040fe20000010200 */
        /* <DEDUP_REMOVED lines=10> */
[----:B------:R-:W-:Y:S01]  /*6e20*/  FSETP.NEU.FTZ.AND P0, PT, R24, RZ, PT ;  /* 0x000000ff1800720b */ /* 0x000fe20003f1d000 */
[----:B------:R-:W-:-:S12]  /*6e30*/  IMAD.MOV.U32 R22, RZ, RZ, R24 ;  /* 0x000000ffff167224 */ /* 0x000fd800078e0018 */
[----:B------:R-:W-:Y:S05]  /*6e40*/  @!P0 BRA !P1, `(.L_x_8013) ;  /* 0x0000002800c48947 */ /* 0x000fea0004800000 */
[----:B------:R-:W-:Y:S01]  /*6e50*/  FSETP.GEU.FTZ.AND P0, PT, R12, 0.00021143197955098003149, PT ;  /* 0x395db3d70c00780b */ /* 0x000fe20003f1e000 */
[----:B------:R-:W-:Y:S01]  /*6e60*/  IMAD.MOV.U32 R22, RZ, RZ, R24 ;  /* 0x000000ffff167224 */ /* 0x000fe200078e0018 */
[----:B------:R-:W-:Y:S02]  /*6e70*/  FSETP.GEU.FTZ.AND P1, PT, |R25|, 0.00021143197955098003149, PT ;  /* 0x395db3d71900780b */ /* 0x000fe40003f3e200 */
[----:B------:R-:W-:-:S11]  /*6e80*/  MOV R23, R25 ;  /* 0x0000001900177202 */ /* 0x000fd60000000f00 */
        /* <DEDUP_REMOVED lines=29> */
[----:B------:R-:W2:Y:S01]  /*7060*/  MUFU.SQRT R22, R22 ;  /* 0x0000001600167308 */ /* 0x000ea20000002000 */
[----:B0-----:R-:W-:Y:S01]  /*7070*/  @P0 FMUL.FTZ R5, R20, R7 ;  /* 0x0000000714050220 */ /* 0x001fe20000410000 */
[----:B------:R-:W-:-:S04]  /*7080*/  FSETP.NEU.FTZ.AND P0, PT, R13, +INF , PT ;  /* 0x7f8000000d00780b */ /* 0x000fc80003f1d000 */
[----:B------:R-:W-:Y:S01]  /*7090*/  FSEL R5, R5, +INF , P1 ;  /* 0x7f80000005057808 */ /* 0x000fe20000800000 */
[----:B--2---:R-:W-:-:S05]  /*70a0*/  @P2 FMUL.FTZ R4, R22, R15 ;  /* 0x0000000f16042220 */ /* 0x004fca0000410000 */
        /* <DEDUP_REMOVED lines=57> */
.L_x_8019:
        /* <DEDUP_REMOVED lines=10> */
.L_x_8021:
[----:B------:R-:W-:-:S04]  /*74e0*/  FADD.FTZ R6, -R0, R5 ;  /* 0x0000000500067221 */ /* 0x000fc80000010100 */
[----:B------:R-:W-:-:S07]  /*74f0*/  FMUL.FTZ R6, R6, 0.5 ;  /* 0x3f00000006067820 */ /* 0x000fce0000410000 */
.L_x_8022:
[----:B------:R-:W-:Y:S05]  /*7500*/  BSYNC B2 ;  /* 0x0000000000027941 */ /* 0x000fea0003800000 */
.L_x_8020:
        /* <DEDUP_REMOVED lines=11> */
.L_x_8024:
[----:B------:R-:W-:-:S04]  /*75c0*/  FADD.FTZ R7, R4, -R7 ;  /* 0x8000000704077221 */ /* 0x000fc80000010000 */
[----:B------:R-:W-:-:S07]  /*75d0*/  FMUL.FTZ R7, R7, 0.5 ;  /* 0x3f00000007077820 */ /* 0x000fce0000410000 */
.L_x_8025:
[----:B------:R-:W-:Y:S05]  /*75e0*/  BSYNC B2 ;  /* 0x0000000000027941 */ /* 0x000fea0003800000 */
.L_x_8023:
[----:B------:R-:W-:Y:S01]  /*75f0*/  FADD.FTZ R7, R7, R6 ;  /* 0x0000000607077221 */ /* 0x000fe20000010000 */
[----:B------:R-:W-:Y:S01]  /*7600*/  FADD.FTZ R6, R13, 1 ;  /* 0x3f8000000d067421 */ /* 0x000fe20000010000 */
[----:B------:R-:W-:Y:S01]  /*7610*/  HFMA2.MMA R20, -RZ, RZ, 1.875, 0 ;  /* 0x3f800000ff147435 */ /* 0x000fe200000001ff */
        /* <DEDUP_REMOVED lines=32> */
.L_x_8018:
[----:B------:R0:W2:Y:S02]  /*7820*/  MUFU.SQRT R23, R14 ;  /* 0x0000000e00177308 */ /* 0x0000a40000002000 */
.L_x_8017:
[----:B------:R-:W-:Y:S05]  /*7830*/  BSYNC B1 ;  /* 0x0000000000017941 */ /* 0x000fea0003800000 */
.L_x_8016:
[----:B------:R-:W-:Y:S01]  /*7840*/  FSETP.GEU.FTZ.AND P0, PT, R12, 4.336808689942017736e-19, PT ;  /* 0x210000000c00780b */ /* 0x000fe20003f1e000 */
[----:B------:R-:W-:Y:S04]  /*7850*/  BSSY B3, `(.L_x_8026) ;  /* 0x0000093000037945 */ /* 0x000fe80003800000 */
[----:B------:R-:W-:Y:S08]  /*7860*/  BSSY B1, `(.L_x_8027) ;  /* 0x000005d000017945 */ /* 0x000ff00003800000 */
[----:B------:R-:W-:Y:S05]  /*7870*/  @!P0 BRA `(.L_x_8028) ;  /* 0x0000000400648947 */ /* 0x000fea0003800000 */
[----:B------:R-:W4:Y:S02]  /*7880*/  MUFU.RCP R7, R13 ;  /* 0x0000000d00077308 */ /* 0x000f240000001000 */
[----:B----4-:R-:W-:-:S05]  /*7890*/  FMUL.FTZ R6, R12, R7 ;  /* 0x000000070c067220 */ /* 0x010fca0000410000 */
        /* <DEDUP_REMOVED lines=8> */
[----:B------:R-:W4:Y:S02]  /*7920*/  MUFU.RSQ R4, R3 ;  /* 0x0000000300047308 */ /* 0x000f240000001400 */
[----:B----4-:R-:W-:Y:S01]  /*7930*/  FMUL.FTZ R5, R3, R4 ;  /* 0x0000000403057220 */ /* 0x010fe20000410000 */
        /* <DEDUP_REMOVED lines=19> */
.L_x_8029:
        /* <DEDUP_REMOVED lines=13> */
[----:B------:R-:W4:Y:S02]  /*7b40*/  @P0 MUFU.RCP R5, R5 ;  /* 0x0000000500050308 */ /* 0x000f240000001000 */
[----:B----4-:R-:W-:Y:S01]  /*7b50*/  @P0 FMUL.FTZ.D2 R0, R0, R5 ;  /* 0x0000000500000220 */ /* 0x010fe20000310000 */
[----:B------:R-:W-:Y:S01]  /*7b60*/  @!P0 FMUL.FTZ R0, |R25|, 0.5 ;  /* 0x3f00000019008820 */ /* 0x000fe20000410200 */
[----:B------:R-:W-:Y:S06]  /*7b70*/  BRA `(.L_x_8036) ;  /* 0x0000000000087947 */ /* 0x000fec0003800000 */
.L_x_8035:
[----:B------:R-:W-:-:S04]  /*7b80*/  FADD.FTZ R0, -R0, R5 ;  /* 0x0000000500007221 */ /* 0x000fc80000010100 */
[----:B------:R-:W-:-:S07]  /*7b90*/  FMUL.FTZ R0, R0, 0.5 ;  /* 0x3f00000000007820 */ /* 0x000fce0000410000 */
.L_x_8036:
[----:B------:R-:W-:Y:S05]  /*7ba0*/  BSYNC B4 ;  /* 0x0000000000047941 */ /* 0x000fea0003800000 */
.L_x_8034:
        /* <DEDUP_REMOVED lines=10> */
.L_x_8038:
[----:B------:R-:W-:-:S04]  /*7c50*/  FADD.FTZ R3, -R3, R4 ;  /* 0x0000000403037221 */ /* 0x000fc80000010100 */
[----:B------:R-:W-:-:S07]  /*7c60*/  FMUL.FTZ R3, R3, 0.5 ;  /* 0x3f00000003037820 */ /* 0x000fce0000410000 */
.L_x_8039:
[----:B------:R-:W-:Y:S05]  /*7c70*/  BSYNC B4 ;  /* 0x0000000000047941 */ /* 0x000fea0003800000 */
.L_x_8037:
[----:B------:R-:W-:Y:S01]  /*7c80*/  FADD.FTZ R0, R3, R0 ;  /* 0x0000000003007221 */ /* 0x000fe20000010000 */
[----:B------:R-:W-:-:S04]  /*7c90*/  FADD.FTZ R13, R12, R13 ;  /* 0x0000000d0c0d7221 */ /* 0x000fc80000010000 */
[----:B------:R-:W-:-:S06]  /*7ca0*/  FMUL.FTZ R13, R13, R0 ;  /* 0x000000000d0d7220 */ /* 0x000fcc0000410000 */
[----:B------:R-:W4:Y:S01]  /*7cb0*/  MUFU.SQRT R13, R13 ;  /* 0x0000000d000d7308 */ /* 0x000f220000002000 */
[----:B------:R-:W-:Y:S05]  /*7cc0*/  BRA `(.L_x_8040) ;  /* 0x0000000000487947 */ /* 0x000fea0003800000 */
.L_x_8033:
[----:B------:R-:W-:-:S13]  /*7cd0*/  FSETP.GT.FTZ.AND P0, PT, R12, 1, PT ;  /* 0x3f8000000c00780b */ /* 0x000fda0003f14000 */
[----:B------:R-:W-:Y:S01]  /*7ce0*/  @P0 FMUL.FTZ R5, R0, R3 ;  /* 0x0000000300050220 */ /* 0x000fe20000410000 */
[----:B------:R-:W-:-:S04]  /*7cf0*/  @!P0 FADD.FTZ R3, -R12, 1 ;  /* 0x3f8000000c038421 */ /* 0x000fc80000010100 */
[----:B------:R-:W-:Y:S01]  /*7d00*/  @!P0 FMUL.FTZ R4, R0, R3 ;  /* 0x0000000300048220 */ /* 0x000fe20000410000 */
[----:B------:R-:W4:Y:S01]  /*7d10*/  @P0 MUFU.SQRT R5, R5 ;  /* 0x0000000500050308 */ /* 0x000f220000002000 */
[----:B------:R-:W-:-:S04]  /*7d20*/  @P0 FMUL.FTZ R3, |R25|, 2.81474976710656000000e+14 ;  /* 0x5780000019030820 */ /* 0x000fc80000410200 */
[C---:B------:R-:W-:Y:S01]  /*7d30*/  @P0 FMUL.FTZ R3, R12.reuse, R3 ;  /* 0x000000030c030220 */ /* 0x040fe20000410000 */
[----:B------:R-:W-:Y:S02]  /*7d40*/  @P0 FMUL.FTZ R12, R12, 2.81474976710656000000e+14 ;  /* 0x578000000c0c0820 */ /* 0x000fe40000410000 */
[----:B------:R-:W-:Y:S08]  /*7d50*/  @!P0 MUFU.SQRT R13, R4 ;  /* 0x00000004000d8308 */ /* 0x000ff00000002000 */
[----:B----4-:R-:W4:Y:S02]  /*7d60*/  @P0 MUFU.RCP R0, R5 ;  /* 0x0000000500000308 */ /* 0x010f240000001000 */
[----:B----4-:R-:W-:Y:S01]  /*7d70*/  @P0 FMUL.FTZ R13, R3, R0 ;  /* 0x00000000030d0220 */ /* 0x010fe20000410000 */
[----:B------:R-:W-:Y:S06]  /*7d80*/  BRA `(.L_x_8040) ;  /* 0x0000000000187947 */ /* 0x000fec0003800000 */
.L_x_8032:
[----:B------:R-:W-:Y:S01]  /*7d90*/  FADD.FTZ R0, R13, 1 ;  /* 0x3f8000000d007421 */ /* 0x000fe20000010000 */
[----:B------:R-:W-:Y:S01]  /*7da0*/  MUFU.SQRT R3, R14 ;  /* 0x0000000e00037308 */ /* 0x000fe20000002000 */
[----:B------:R-:W-:Y:S02]  /*7db0*/  IMAD.MOV.U32 R12, RZ, RZ, 0x3f800000 ;  /* 0x3f800000ff0c7424 */ /* 0x000fe400078e00ff */
[----:B------:R-:W-:-:S06]  /*7dc0*/  FMUL.FTZ R0, R0, 0.5 ;  /* 0x3f00000000007820 */ /* 0x000fcc0000410000 */
[----:B------:R-:W4:Y:S02]  /*7dd0*/  MUFU.SQRT R0, R0 ;  /* 0x0000000000007308 */ /* 0x000f240000002000 */
[----:B----4-:R-:W-:-:S07]  /*7de0*/  FMUL.FTZ R13, R3, R0 ;  /* 0x00000000030d7220 */ /* 0x010fce0000410000 */
.L_x_8040:
[----:B------:R-:W-:Y:S05]  /*7df0*/  BSYNC B2 ;  /* 0x0000000000027941 */ /* 0x000fea0003800000 */
.L_x_8031:
[----:B------:R-:W-:Y:S05]  /*7e00*/  BRA `(.L_x_8041) ;  /* 0x0000000000087947 */ /* 0x000fea0003800000 */
.L_x_8028:
[----:B------:R-:W-:Y:S01]  /*7e10*/  FMUL.FTZ R13, R13, 16777216 ;  /* 0x4b8000000d0d7820 */ /* 0x000fe20000410000 */
[----:B------:R-:W-:-:S07]  /*7e20*/  FMUL.FTZ R12, R12, 16777216 ;  /* 0x4b8000000c0c7820 */ /* 0x000fce0000410000 */
.L_x_8041:
[----:B------:R-:W-:Y:S05]  /*7e30*/  BSYNC B1 ;  /* 0x0000000000017941 */ /* 0x000fea0003800000 */
.L_x_8027:
[C---:B------:R-:W-:Y:S01]  /*7e40*/  FADD.FTZ R0, |R12|.reuse, -RZ ;  /* 0x800000ff0c007221 */ /* 0x040fe20000010200 */
[----:B----4-:R-:W-:Y:S01]  /*7e50*/  FADD.FTZ R3, |R13|, -RZ ;  /* 0x800000ff0d037221 */ /* 0x010fe20000010200 */
[----:B------:R-:W-:Y:S01]  /*7e60*/  FSETP.GT.FTZ.AND P6, PT, |R12|, |R13|, PT ;  /* 0x4000000d0c00720b */ /* 0x000fe20003fd4200 */
[----:B------:R-:W-:Y:S03]  /*7e70*/  BSSY B4, `(.L_x_8042) ;  /* 0x000000f000047945 */ /* 0x000fe60003800000 */
[----:B0-----:R-:W-:Y:S02]  /*7e80*/  FSEL R14, R0, R3, P6 ;  /* 0x00000003000e7208 */ /* 0x001fe40003000000 */
[----:B------:R-:W-:Y:S02]  /*7e90*/  FSEL R0, R3, R0, P6 ;  /* 0x0000000003007208 */ /* 0x000fe40003000000 */
[----:B------:R-:W0:Y:S08]  /*7ea0*/  MUFU.RCP R5, R14 ;  /* 0x0000000e00057308 */ /* 0x000e300000001000 */
[----:B------:R-:W4:Y:S01]  /*7eb0*/  FCHK P0, R0, R14 ;  /* 0x0000000e00007302 */ /* 0x000f220000000000 */
[----:B0-----:R-:W-:-:S04]  /*7ec0*/  FFMA R4, -R14, R5, 1 ;  /* 0x3f8000000e047423 */ /* 0x001fc80000000105 */
[----:B------:R-:W-:-:S04]  /*7ed0*/  FFMA R5, R5, R4, R5 ;  /* 0x0000000405057223 */ /* 0x000fc80000000005 */
[----:B------:R-:W-:-:S04]  /*7ee0*/  FFMA R4, R0, R5, RZ ;  /* 0x0000000500047223 */ /* 0x000fc800000000ff */
[----:B------:R-:W-:-:S04]  /*7ef0*/  FFMA R3, -R14, R4, R0 ;  /* 0x000000040e037223 */ /* 0x000fc80000000100 */
[----:B------:R-:W-:Y:S01]  /*7f00*/  FFMA R3, R5, R3, R4 ;  /* 0x0000000305037223 */ /* 0x000fe20000000004 */
[----:B----4-:R-:W-:Y:S06]  /*7f10*/  @!P0 BRA `(.L_x_8043) ;  /* 0x0000000000108947 */ /* 0x010fec0003800000 */
[----:B------:R-:W-:Y:S02]  /*7f20*/  MOV R9, R14 ;  /* 0x0000000e00097202 */ /* 0x000fe40000000f00 */
[----:B------:R-:W-:-:S07]  /*7f30*/  MOV R3, 0x7f50 ;  /* 0x00007f5000037802 */ /* 0x000fce0000000f00 */
[----:B-123--:R-:W-:Y:S05]  /*7f40*/  CALL.REL.NOINC `($__internal_8_$__cuda_sm3x_div_rn_ftz_f32_slowpath) ;  /* 0x000000ac00fc7944 */ /* 0x00efea0003c00000 */
[----:B------:R-:W-:-:S07]  /*7f50*/  IMAD.MOV.U32 R3, RZ, RZ, R0 ;  /* 0x000000ffff037224 */ /* 0x000fce00078e0000 */
.L_x_8043:
[----:B------:R-:W-:Y:S05]  /*7f60*/  BSYNC B4 ;  /* 0x0000000000047941 */ /* 0x000fea0003800000 */
.L_x_8042:
        /* <DEDUP_REMOVED lines=18> */
.L_x_8045:
[----:B------:R-:W-:Y:S01]  /*8090*/  ISETP.GE.AND P0, PT, R13, RZ, PT ;  /* 0x000000ff0d00720c */ /* 0x000fe20003f06270 */
[----:B------:R-:W-:-:S12]  /*80a0*/  HFMA2.MMA R3, -RZ, RZ, 1.9599609375, 20144 ;  /* 0x3fd774ebff037435 */ /* 0x000fd800000001ff */
[----:B------:R-:W-:-:S04]  /*80b0*/  @P0 FFMA.FTZ R0, R3, 0.93318945169448852539, -R0 ;  /* 0x3f6ee58103000823 */ /* 0x000fc80000010800 */
[----:B------:R-:W-:-:S07]  /*80c0*/  @!P0 FFMA.FTZ R0, R3, 0.93318945169448852539, R0 ;  /* 0x3f6ee58103008823 */ /* 0x000fce0000010000 */
.L_x_8046:
[----:B------:R-:W-:Y:S05]  /*80d0*/  BSYNC B1 ;  /* 0x0000000000017941 */ /* 0x000fea0003800000 */
.L_x_8044:
        /* <DEDUP_REMOVED lines=10> */
.L_x_8030:
[----:B------:R-:W-:Y:S05]  /*8180*/  BSYNC B3 ;  /* 0x0000000000037941 */ /* 0x000fea0003800000 */
.L_x_8026:
[----:B------:R-:W-:Y:S02]  /*8190*/  LOP3.LUT R22, R5, 0x80000000, R24, 0xb8, !PT ;  /* 0x8000000005167812 */ /* 0x000fe400078eb818 */
[----:B--2---:R-:W-:Y:S01]  /*81a0*/  LOP3.LUT R23, R23, 0x80000000, R25, 0xb8, !PT ;  /* 0x8000000017177812 */ /* 0x004fe200078eb819 */
[----:B------:R-:W-:Y:S06]  /*81b0*/  BRA `(.L_x_8013) ;  /* 0x0000001400e87947 */ /* 0x000fec0003800000 */
.L_x_8015:
        /* <DEDUP_REMOVED lines=29> */
[----:B-1-3--:R-:W-:Y:S05]  /*8390*/  CALL.REL.NOINC `($__internal_8_$__cuda_sm3x_div_rn_ftz_f32_slowpath) ;  /* 0x000000a800e87944 */ /* 0x00afea0003c00000 */
[----:B------:R-:W-:-:S07]  /*83a0*/  IMAD.MOV.U32 R3, RZ, RZ, R0 ;  /* 0x000000ffff037224 */ /* 0x000fce00078e0000 */
.L_x_8052:
[----:B------:R-:W-:Y:S05]  /*83b0*/  BSYNC B4 ;  /* 0x0000000000047941 */ /* 0x000fea0003800000 */
.L_x_8051:
        /* <DEDUP_REMOVED lines=18> */
.L_x_8054:
[----:B------:R-:W-:Y:S01]  /*84e0*/  ISETP.GE.AND P0, PT, R13, RZ, PT ;  /* 0x000000ff0d00720c */ /* 0x000fe20003f06270 */
[----:B------:R-:W-:-:S12]  /*84f0*/  IMAD.MOV.U32 R3, RZ, RZ, 0x3fd774eb ;  /* 0x3fd774ebff037424 */ /* 0x000fd800078e00ff */
[----:B------:R-:W-:-:S04]  /*8500*/  @P0 FFMA.FTZ R0, R3, 0.93318945169448852539, -R0 ;  /* 0x3f6ee58103000823 */ /* 0x000fc80000010800 */
[----:B------:R-:W-:-:S07]  /*8510*/  @!P0 FFMA.FTZ R0, R3, 0.93318945169448852539, R0 ;  /* 0x3f6ee58103008823 */ /* 0x000fce0000010000 */
.L_x_8055:
[----:B------:R-:W-:Y:S05]  /*8520*/  BSYNC B1 ;  /* 0x0000000000017941 */ /* 0x000fea0003800000 */
.L_x_8053:
[C---:B------:R-:W-:Y:S01]  /*8530*/  FSETP.NEU.FTZ.AND P0, PT, |R13|.reuse, |R14|, PT ;  /* 0x4000000e0d00720b */ /* 0x040fe20003f1d200 */
[----:B------:R-:W0:Y:S01]  /*8540*/  MUFU.LG2 R15, R15 ;  /* 0x0000000f000f7308 */ /* 0x000e220000000c00 */
[----:B------:R-:W-:Y:S01]  /*8550*/  FSETP.NEU.FTZ.AND P1, PT, R12, RZ, PT ;  /* 0x000000ff0c00720b */ /* 0x000fe20003f3d000 */
[----:B------:R-:W-:Y:S01]  /*8560*/  IMAD.MOV.U32 R3, RZ, RZ, 0x4016cbe4 ;  /* 0x4016cbe4ff037424 */ /* 0x000fe200078e00ff */
[----:B------:R-:W-:-:S09]  /*8570*/  ISETP.GE.AND P2, PT, R13, RZ, PT ;  /* 0x000000ff0d00720c */ /* 0x000fd20003f46270 */
[----:B------:R-:W-:Y:S01]  /*8580*/  @!P0 FSEL R0, R3, 0.78539818525314331055, !P2 ;  /* 0x3f490fdb03008808 */ /* 0x000fe20005000000 */
[----:B------:R-:W-:Y:S01]  /*8590*/  FADD.FTZ R3, |R13|, |R14| ;  /* 0x4000000e0d037221 */ /* 0x000fe20000010200 */
[----:B------:R-:W-:Y:S01]  /*85a0*/  @!P1 FSEL R0, RZ, 3.1415927410125732422, P2 ;  /* 0x40490fdbff009808 */ /* 0x000fe20001000000 */
[----:B0-----:R-:W-:-:S03]  /*85b0*/  FMUL.FTZ.D2 R15, R15, 0.69314718246459960938 ;  /* 0x3f3172180f0f7820 */ /* 0x001fc60000310000 */
[----:B------:R-:W-:Y:S02]  /*85c0*/  FSETP.GTU.FTZ.AND P0, PT, |R3|, +INF , PT ;  /* 0x7f8000000300780b */ /* 0x000fe40003f1c200 */
[----:B------:R-:W-:-:S04]  /*85d0*/  LOP3.LUT R0, R0, 0x80000000, R14, 0xb8, !PT ;  /* 0x8000000000007812 */ /* 0x000fc800078eb80e */
[----:B------:R-:W-:Y:S01]  /*85e0*/  FSEL R3, R3, R0, P0 ;  /* 0x0000000003037208 */ /* 0x000fe20000000000 */
[----:B------:R-:W-:Y:S06]  /*85f0*/  BRA `(.L_x_8056) ;  /* 0x0000001000887947 */ /* 0x000fec0003800000 */
.L_x_8050:
[----:B------:R-:W0:Y:S01]  /*8600*/  MUFU.RCP R3, R12 ;  /* 0x0000000c00037308 */ /* 0x000e220000001000 */
[----:B------:R-:W-:Y:S07]  /*8610*/  BSSY B4, `(.L_x_8057) ;  /* 0x000000c000047945 */ /* 0x000fee0003800000 */
        /* <DEDUP_REMOVED lines=9> */
[----:B-1-3--:R-:W-:Y:S05]  /*86b0*/  CALL.REL.NOINC `($__internal_8_$__cuda_sm3x_div_rn_ftz_f32_slowpath) ;  /* 0x000000a800207944 */ /* 0x00afea0003c00000 */
[----:B------:R-:W-:-:S07]  /*86c0*/  IMAD.MOV.U32 R3, RZ, RZ, R0 ;  /* 0x000000ffff037224 */ /* 0x000fce00078e0000 */
.L_x_8058:
[----:B------:R-:W-:Y:S05]  /*86d0*/  BSYNC B4 ;  /* 0x0000000000047941 */ /* 0x000fea0003800000 */
.L_x_8057:
        /* <DEDUP_REMOVED lines=18> */
.L_x_8060:
[----:B------:R-:W-:Y:S01]  /*8800*/  ISETP.GE.AND P0, PT, R13, RZ, PT ;  /* 0x000000ff0d00720c */ /* 0x000fe20003f06270 */
[----:B------:R-:W-:-:S12]  /*8810*/  HFMA2.MMA R3, -RZ, RZ, 1.9599609375, 20144 ;  /* 0x3fd774ebff037435 */ /* 0x000fd800000001ff */
[----:B------:R-:W-:-:S04]  /*8820*/  @P0 FFMA.FTZ R0, R3, 0.93318945169448852539, -R0 ;  /* 0x3f6ee58103000823 */ /* 0x000fc80000010800 */
[----:B------:R-:W-:-:S07]  /*8830*/  @!P0 FFMA.FTZ R0, R3, 0.93318945169448852539, R0 ;  /* 0x3f6ee58103008823 */ /* 0x000fce0000010000 */
.L_x_8061:
[----:B------:R-:W-:Y:S05]  /*8840*/  BSYNC B1 ;  /* 0x0000000000017941 */ /* 0x000fea0003800000 */
.L_x_8059:
        /* <DEDUP_REMOVED lines=27> */
.L_x_8049:
[----:B------:R-:W-:Y:S01]  /*8a00*/  FMUL.FTZ R3, R25, -0.36787945032119750977 ;  /* 0xbebc5ab219037820 */ /* 0x000fe20000410000 */
[----:B------:R-:W-:Y:S01]  /*8a10*/  FMUL.FTZ R4, R24, -0.36787945032119750977 ;  /* 0xbebc5ab218047820 */ /* 0x000fe20000410000 */
        /* <DEDUP_REMOVED lines=25> */
[----:B------:R-:W2:Y:S01]  /*8bb0*/  FCHK P0, R0, R12 ;  /* 0x0000000c00007302 */ /* 0x000ea20000000000 */
[----:B0-----:R-:W-:Y:S01]  /*8bc0*/  FFMA.FTZ R15, R5, 0.69314718246459960938, R4 ;  /* 0x3f317218050f7823 */ /* 0x001fe20000010004 */
[----:B--2---:R-:W-:Y:S06]  /*8bd0*/  @!P0 BRA `(.L_x_8063) ;  /* 0x0000000000108947 */ /* 0x004fec0003800000 */
[----:B------:R-:W-:Y:S01]  /*8be0*/  IMAD.MOV.U32 R9, RZ, RZ, R12 ;  /* 0x000000ffff097224 */ /* 0x000fe200078e000c */
[----:B------:R-:W-:-:S07]  /*8bf0*/  MOV R3, 0x8c10 ;  /* 0x00008c1000037802 */ /* 0x000fce0000000f00 */
[----:B-1-3--:R-:W-:Y:S05]  /*8c00*/  CALL.REL.NOINC `($__internal_8_$__cuda_sm3x_div_rn_ftz_f32_slowpath) ;  /* 0x000000a000cc7944 */ /* 0x00afea0003c00000 */
[----:B------:R-:W-:-:S07]  /*8c10*/  MOV R3, R0 ;  /* 0x0000000000037202 */ /* 0x000fce0000000f00 */
.L_x_8063:
[----:B------:R-:W-:Y:S05]  /*8c20*/  BSYNC B4 ;  /* 0x0000000000047941 */ /* 0x000fea0003800000 */
.L_x_8062:
        /* <DEDUP_REMOVED lines=18> */
.L_x_8065:
[----:B------:R-:W-:Y:S01]  /*8d50*/  ISETP.GE.AND P0, PT, R13, RZ, PT ;  /* 0x000000ff0d00720c */ /* 0x000fe20003f06270 */
[----:B------:R-:W-:-:S12]  /*8d60*/  IMAD.MOV.U32 R3, RZ, RZ, 0x3fd774eb ;  /* 0x3fd774ebff037424 */ /* 0x000fd800078e00ff */
[----:B------:R-:W-:-:S04]  /*8d70*/  @P0 FFMA.FTZ R0, R3, 0.93318945169448852539, -R0 ;  /* 0x3f6ee58103000823 */ /* 0x000fc80000010800 */
[----:B------:R-:W-:-:S07]  /*8d80*/  @!P0 FFMA.FTZ R0, R3, 0.93318945169448852539, R0 ;  /* 0x3f6ee58103008823 */ /* 0x000fce0000010000 */
.L_x_8066:
[----:B------:R-:W-:Y:S05]  /*8d90*/  BSYNC B1 ;  /* 0x0000000000017941 */ /* 0x000fea0003800000 */
.L_x_8064:
        /* <DEDUP_REMOVED lines=11> */
.L_x_8048:
        /* <DEDUP_REMOVED lines=24> */
.L_x_8070:
[----:B------:R-:W-:Y:S05]  /*8fd0*/  BSYNC B4 ;  /* 0x0000000000047941 */ /* 0x000fea0003800000 */
.L_x_8069:
        /* <DEDUP_REMOVED lines=24> */
.L_x_8068:
        /* <DEDUP_REMOVED lines=13> */
.L_x_8072:
[----:B------:R-:W-:Y:S05]  /*9230*/  BSYNC B4 ;  /* 0x0000000000047941 */ /* 0x000fea0003800000 */
.L_x_8071:
        /* <DEDUP_REMOVED lines=22> */
[----:B------:R-:W-:-:S03]  /*93a0*/  @!P6 MOV R5, 0x3fd774eb ;  /* 0x3fd774eb0005e802 */ /* 0x000fc60000000f00 */
        /* <DEDUP_REMOVED lines=15> */
.L_x_8067:
        /* <DEDUP_REMOVED lines=27> */
[----:B------:R-:W2:Y:S01]  /*9650*/  FCHK P0, R0, R13 ;  /* 0x0000000d00007302 */ /* 0x000ea20000000000 */
[----:B0-----:R-:W-:Y:S01]  /*9660*/  FFMA.FTZ R15, R5, 0.69314718246459960938, R4 ;  /* 0x3f317218050f7823 */ /* 0x001fe20000010004 */
[----:B--2---:R-:W-:Y:S06]  /*9670*/  @!P0 BRA `(.L_x_8074) ;  /* 0x0000000000108947 */ /* 0x004fec0003800000 */
[----:B------:R-:W-:Y:S01]  /*9680*/  IMAD.MOV.U32 R9, RZ, RZ, R13 ;  /* 0x000000ffff097224 */ /* 0x000fe200078e000d */
[----:B------:R-:W-:-:S07]  /*9690*/  MOV R3, 0x96b0 ;  /* 0x000096b000037802 */ /* 0x000fce0000000f00 */
[----:B-1-3--:R-:W-:Y:S05]  /*96a0*/  CALL.REL.NOINC `($__internal_8_$__cuda_sm3x_div_rn_ftz_f32_slowpath) ;  /* 0x0000009800247944 */ /* 0x00afea0003c00000 */
[----:B------:R-:W-:-:S07]  /*96b0*/  IMAD.MOV.U32 R3, RZ, RZ, R0 ;  /* 0x000000ffff037224 */ /* 0x000fce00078e0000 */
.L_x_8074:
[----:B------:R-:W-:Y:S05]  /*96c0*/  BSYNC B4 ;  /* 0x0000000000047941 */ /* 0x000fea0003800000 */
.L_x_8073:
[----:B------:R-:W-:Y:S01]  /*96d0*/  HFMA2.MMA R5, -RZ, RZ, 0.89990234375, 10328 ;  /* 0x3b33710bff057435 */ /* 0x000fe200000001ff */
[----:B------:R-:W-:Y:S01]  /*96e0*/  FMUL.FTZ R0, R3, R3 ;  /* 0x0000000303007220 */ /* 0x000fe20000410000 */
[----:B------:R-:W-:Y:S01]  /*96f0*/  FSETP.NEU.FTZ.AND P0, PT, |R25|, R12, PT ;  /* 0x0000000c1900720b */ /* 0x000fe20003f1d200 */
[----:B------:R-:W-:Y:S01]  /*9700*/  FADD.FTZ R12, R12, |R25| ;  /* 0x400000190c0c7221 */ /* 0x000fe20000010000 */
        /* <DEDUP_REMOVED lines=17> */
.L_x_8056:
[----:B------:R-:W-:Y:S05]  /*9820*/  BSYNC B3 ;  /* 0x0000000000037941 */ /* 0x000fea0003800000 */
.L_x_8047:
[----:B------:R-:W-:Y:S01]  /*9830*/  FADD.FTZ R0, R15, 0.69314718246459960938 ;  /* 0x3f3172180f007421 */ /* 0x000fe20000010000 */
[----:B------:R-:W-:-:S04]  /*9840*/  LOP3.LUT R22, R3, 0x80000000, R24, 0xb8, !PT ;  /* 0x8000000003167812 */ /* 0x000fc800078eb818 */
[----:B------:R-:W-:Y:S01]  /*9850*/  LOP3.LUT R23, R0, 0x80000000, R25, 0xb8, !PT ;  /* 0x8000000000177812 */ /* 0x000fe200078eb819 */
[----:B------:R-:W-:Y:S06]  /*9860*/  BRA `(.L_x_8013) ;  /* 0x00000000003c7947 */ /* 0x000fec0003800000 */
.L_x_8014:
[----:B------:R-:W-:-:S13]  /*9870*/  FSETP.NEU.FTZ.AND P0, PT, |R25|, +INF , PT ;  /* 0x7f8000001900780b */ /* 0x000fda0003f1d200 */
[----:B------:R-:W-:Y:S01]  /*9880*/  @!P0 FADD.FTZ R22, R24, R24 ;  /* 0x0000001818168221 */ /* 0x000fe20000010000 */
[----:B------:R-:W-:Y:S01]  /*9890*/  @!P0 IMAD.MOV.U32 R23, RZ, RZ, R25 ;  /* 0x000000ffff178224 */ /* 0x000fe200078e0019 */
        /* <DEDUP_REMOVED lines=8> */
[----:B------:R-:W-:-:S05]  /*9920*/  @P0 FADD.FTZ R22, R22, R3 ;  /* 0x0000000316160221 */ /* 0x000fca0000010000 */
[----:B------:R-:W-:Y:S01]  /*9930*/  @P0 MOV R23, R22 ;  /* 0x0000001600170202 */ /* 0x000fe20000000f00 */
[----:B------:R-:W-:Y:S01]  /*9940*/  @!P0 FADD.FTZ R23, R25, R25 ;  /* 0x0000001919178221 */ /* 0x000fe20000010000 */
[----:B------:R-:W-:-:S07]  /*9950*/  @!P0 IMAD.MOV.U32 R22, RZ, RZ, R24 ;  /* 0x000000ffff168224 */ /* 0x000fce00078e0018 */
.L_x_8013:
[----:B------:R-:W-:Y:S05]  /*9960*/  BSYNC B0 ;  /* 0x0000000000007941 */ /* 0x000fea0003800000 */
.L_x_8012:
[----:B------:R-:W-:Y:S01]  /*9970*/  VIADD R3, R2, 0x100 ;  /* 0x0000010002037836 */ /* 0x000fe20000000000 */
[----:B------:R-:W-:Y:S01]  /*9980*/  BSSY B0, `(.L_x_8075) ;  /* 0x00002c5000007945 */ /* 0x000fe20003800000 */
[----:B-----5:R-:W-:Y:S01]  /*9990*/  IMAD.MOV.U32 R25, RZ, RZ, RZ ;  /* 0x000000ffff197224 */ /* 0x020fe200078e00ff */
[----:B-1-3--:R-:W-:Y:S02]  /*99a0*/  CS2R R26, SRZ ;  /* 0x00000000001a7805 */ /* 0x00afe4000001ff00 */
[----:B------:R-:W-:-:S13]  /*99b0*/  ISETP.GE.AND P0, PT, R3, R28, PT ;  /* 0x0000001c0300720c */ /* 0x000fda0003f06270 */
[----:B------:R-:W-:Y:S05]  /*99c0*/  @P0 BRA `(.L_x_8076) ;  /* 0x0000002c00000947 */ /* 0x000fea0003800000 */
[----:B------:R-:W-:Y:S01]  /*99d0*/  FSETP.GTU.FTZ.AND P0, PT, |R17|, +INF , PT ;  /* 0x7f8000001100780b */ /* 0x000fe20003f1c200 */
[C---:B------:R-:W-:Y:S01]  /*99e0*/  FADD.FTZ R12, |R16|.reuse, -RZ ;  /* 0x800000ff100c7221 */ /* 0x040fe20000010200 */
        /* <DEDUP_REMOVED lines=34> */
[C---:B------:R-:W-:Y:S01]  /*9c10*/  FSETP.NEU.FTZ.AND P0, PT, R6.reuse, RZ, PT ;  /* 0x000000ff0600720b */ /* 0x040fe20003f1d000 */
        /* <DEDUP_REMOVED lines=42> */
[----:B------:R-:W-:-:S03]  /*9ec0*/  IMAD.MOV.U32 R24, RZ, RZ, 0x3d39bf78 ;  /* 0x3d39bf78ff187424 */ /* 0x000fc600078e00ff */
        /* <DEDUP_REMOVED lines=30> */
.L_x_8082:
        /* <DEDUP_REMOVED lines=10> */
.L_x_8084:
[----:B------:R-:W-:-:S04]  /*a150*/  FADD.FTZ R5, -R0, R7 ;  /* 0x0000000700057221 */ /* 0x000fc80000010100 */
[----:B------:R-:W-:-:S07]  /*a160*/  FMUL.FTZ R5, R5, 0.5 ;  /* 0x3f00000005057820 */ /* 0x000fce0000410000 */
.L_x_8085:
[----:B------:R-:W-:Y:S05]  /*a170*/  BSYNC B2 ;  /* 0x0000000000027941 */ /* 0x000fea0003800000 */
.L_x_8083:
        /* <DEDUP_REMOVED lines=11> */
.L_x_8087:
[----:B------:R-:W-:-:S04]  /*a230*/  FADD.FTZ R6, R4, -R9 ;  /* 0x8000000904067221 */ /* 0x000fc80000010000 */
[----:B------:R-:W-:-:S07]  /*a240*/  FMUL.FTZ R6, R6, 0.5 ;  /* 0x3f00000006067820 */ /* 0x000fce0000410000 */
.L_x_8088:
[----:B------:R-:W-:Y:S05]  /*a250*/  BSYNC B2 ;  /* 0x0000000000027941 */ /* 0x000fea0003800000 */
.L_x_8086:
        /* <DEDUP_REMOVED lines=35> */
.L_x_8081:
[----:B------:R0:W1:Y:S02]  /*a490*/  MUFU.SQRT R27, R14 ;  /* 0x0000000e001b7308 */ /* 0x0000640000002000 */
.L_x_8080:
[----:B------:R-:W-:Y:S05]  /*a4a0*/  BSYNC B1 ;  /* 0x0000000000017941 */ /* 0x000fea0003800000 */
.L_x_8079:
        /* <DEDUP_REMOVED lines=33> */
[----:B------:R-:W-:Y:S01]  /*a6c0*/  FSEL R5, R5, R0, !P0 ;  /* 0x0000000005057208 */ /* 0x000fe20004000000 */
[----:B------:R-:W-:Y:S06]  /*a6d0*/  BRA `(.L_x_8093) ;  /* 0x0000000400c47947 */ /* 0x000fec0003800000 */
.L_x_8092:
        /* <DEDUP_REMOVED lines=17> */
.L_x_8098:
[----:B------:R-:W-:-:S04]  /*a7f0*/  FADD.FTZ R0, -R0, R7 ;  /* 0x0000000700007221 */ /* 0x000fc80000010100 */
[----:B------:R-:W-:-:S07]  /*a800*/  FMUL.FTZ R0, R0, 0.5 ;  /* 0x3f00000000007820 */ /* 0x000fce0000410000 */
.L_x_8099:
[----:B------:R-:W-:Y:S05]  /*a810*/  BSYNC B4 ;  /* 0x0000000000047941 */ /* 0x000fea0003800000 */
.L_x_8097:
        /* <DEDUP_REMOVED lines=10> */
.L_x_8101:
[----:B------:R-:W-:-:S04]  /*a8c0*/  FADD.FTZ R3, -R3, R4 ;  /* 0x0000000403037221 */ /* 0x000fc80000010100 */
[----:B------:R-:W-:-:S07]  /*a8d0*/  FMUL.FTZ R3, R3, 0.5 ;  /* 0x3f00000003037820 */ /* 0x000fce0000410000 */
.L_x_8102:
[----:B------:R-:W-:Y:S05]  /*a8e0*/  BSYNC B4 ;  /* 0x0000000000047941 */ /* 0x000fea0003800000 */
.L_x_8100:
[----:B------:R-:W-:Y:S01]  /*a8f0*/  FADD.FTZ R0, R3, R0 ;  /* 0x0000000003007221 */ /* 0x000fe20000010000 */
[----:B------:R-:W-:-:S04]  /*a900*/  FADD.FTZ R13, R12, R13 ;  /* 0x0000000d0c0d7221 */ /* 0x000fc80000010000 */
[----:B------:R-:W-:-:S06]  /*a910*/  FMUL.FTZ R13, R13, R0 ;  /* 0x000000000d0d7220 */ /* 0x000fcc0000410000 */
[----:B------:R-:W2:Y:S01]  /*a920*/  MUFU.SQRT R13, R13 ;  /* 0x0000000d000d7308 */ /* 0x000ea20000002000 */
[----:B------:R-:W-:Y:S05]  /*a930*/  BRA `(.L_x_8103) ;  /* 0x0000000000487947 */ /* 0x000fea0003800000 */
.L_x_8096:
        /* <DEDUP_REMOVED lines=12> */
.L_x_8095:
[----:B------:R-:W-:Y:S01]  /*aa00*/  FADD.FTZ R0, R13, 1 ;  /* 0x3f8000000d007421 */ /* 0x000fe20000010000 */
[----:B------:R-:W-:Y:S01]  /*aa10*/  MUFU.SQRT R3, R14 ;  /* 0x0000000e00037308 */ /* 0x000fe20000002000 */
[----:B------:R-:W-:Y:S02]  /*aa20*/  IMAD.MOV.U32 R12, RZ, RZ, 0x3f800000 ;  /* 0x3f800000ff0c7424 */ /* 0x000fe400078e00ff */
[----:B------:R-:W-:-:S06]  /*aa30*/  FMUL.FTZ R0, R0, 0.5 ;  /* 0x3f00000000007820 */ /* 0x000fcc0000410000 */
[----:B------:R-:W2:Y:S02]  /*aa40*/  MUFU.SQRT R0, R0 ;  /* 0x0000000000007308 */ /* 0x000ea40000002000 */
[----:B--2---:R-:W-:-:S07]  /*aa50*/  FMUL.FTZ R13, R3, R0 ;  /* 0x00000000030d7220 */ /* 0x004fce0000410000 */
.L_x_8103:
[----:B------:R-:W-:Y:S05]  /*aa60*/  BSYNC B2 ;  /* 0x0000000000027941 */ /* 0x000fea0003800000 */
.L_x_8094:
[----:B------:R-:W-:Y:S05]  /*aa70*/  BRA `(.L_x_8104) ;  /* 0x0000000000087947 */ /* 0x000fea0003800000 */
.L_x_8091:
[----:B------:R-:W-:Y:S01]  /*aa80*/  FMUL.FTZ R13, R13, 16777216 ;  /* 0x4b8000000d0d7820 */ /* 0x000fe20000410000 */
[----:B------:R-:W-:-:S07]  /*aa90*/  FMUL.FTZ R12, R12, 16777216 ;  /* 0x4b8000000c0c7820 */ /* 0x000fce0000410000 */
.L_x_8104:
[----:B------:R-:W-:Y:S05]  /*aaa0*/  BSYNC B1 ;  /* 0x0000000000017941 */ /* 0x000fea0003800000 */
.L_x_8090:
        /* <DEDUP_REMOVED lines=18> */
.L_x_8106:
[----:B------:R-:W-:Y:S05]  /*abd0*/  BSYNC B4 ;  /* 0x0000000000047941 */ /* 0x000fea0003800000 */
.L_x_8105:
        /* <DEDUP_REMOVED lines=18> */
.L_x_8108:
[----:B------:R-:W-:Y:S01]  /*ad00*/  ISETP.GE.AND P0, PT, R13, RZ, PT ;  /* 0x000000ff0d00720c */ /* 0x000fe20003f06270 */
[----:B------:R-:W-:-:S12]  /*ad10*/  IMAD.MOV.U32 R3, RZ, RZ, 0x3fd774eb ;  /* 0x3fd774ebff037424 */ /* 0x000fd800078e00ff */
[----:B------:R-:W-:-:S04]  /*ad20*/  @P0 FFMA.FTZ R0, R3, 0.93318945169448852539, -R0 ;  /* 0x3f6ee58103000823 */ /* 0x000fc80000010800 */
[----:B------:R-:W-:-:S07]  /*ad30*/  @!P0 FFMA.FTZ R0, R3, 0.93318945169448852539, R0 ;  /* 0x3f6ee58103008823 */ /* 0x000fce0000010000 */
.L_x_8109:
[----:B------:R-:W-:Y:S05]  /*ad40*/  BSYNC B1 ;  /* 0x0000000000017941 */ /* 0x000fea0003800000 */
.L_x_8107:
        /* <DEDUP_REMOVED lines=10> */
.L_x_8093:
[----:B------:R-:W-:Y:S05]  /*adf0*/  BSYNC B3 ;  /* 0x0000000000037941 */ /* 0x000fea0003800000 */
.L_x_8089:
[----:B------:R-:W-:Y:S02]  /*ae00*/  LOP3.LUT R26, R5, 0x80000000, R16, 0xb8, !PT ;  /* 0x80000000051a7812 */ /* 0x000fe400078eb810 */
[----:B-1----:R-:W-:Y:S01]  /*ae10*/  LOP3.LUT R27, R27, 0x80000000, R17, 0xb8, !PT ;  /* 0x800000001b1b7812 */ /* 0x002fe200078eb811 */
[----:B------:R-:W-:Y:S06]  /*ae20*/  BRA `(.L_x_8076) ;  /* 0x0000001400e87947 */ /* 0x000fec0003800000 */
.L_x_8078:
        /* <DEDUP_REMOVED lines=31> */
.L_x_8115:
[----:B------:R-:W-:Y:S05]  /*b020*/  BSYNC B4 ;  /* 0x0000000000047941 */ /* 0x000fea0003800000 */
.L_x_8114:
        /* <DEDUP_REMOVED lines=18> */
.L_x_8117:
[----:B------:R-:W-:Y:S01]  /*b150*/  ISETP.GE.AND P0, PT, R13, RZ, PT ;  /* 0x000000ff0d00720c */ /* 0x000fe20003f06270 */
[----:B------:R-:W-:-:S12]  /*b160*/  IMAD.MOV.U32 R3, RZ, RZ, 0x3fd774eb ;  /* 0x3fd774ebff037424 */ /* 0x000fd800078e00ff */
[----:B------:R-:W-:-:S04]  /*b170*/  @P0 FFMA.FTZ R0, R3, 0.93318945169448852539, -R0 ;  /* 0x3f6ee58103000823 */ /* 0x000fc80000010800 */
[----:B------:R-:W-:-:S07]  /*b180*/  @!P0 FFMA.FTZ R0, R3, 0.93318945169448852539, R0 ;  /* 0x3f6ee58103008823 */ /* 0x000fce0000010000 */
.L_x_8118:
[----:B------:R-:W-:Y:S05]  /*b190*/  BSYNC B1 ;  /* 0x0000000000017941 */ /* 0x000fea0003800000 */
.L_x_8116:
[C---:B------:R-:W-:Y:S01]  /*b1a0*/  FSETP.NEU.FTZ.AND P0, PT, |R13|.reuse, |R14|, PT ;  /* 0x4000000e0d00720b */ /* 0x040fe20003f1d200 */
[----:B------:R-:W0:Y:S01]  /*b1b0*/  MUFU.LG2 R15, R15 ;  /* 0x0000000f000f7308 */ /* 0x000e220000000c00 */
[----:B------:R-:W-:Y:S02]  /*b1c0*/  FSETP.NEU.FTZ.AND P1, PT, R12, RZ, PT ;  /* 0x000000ff0c00720b */ /* 0x000fe40003f3d000 */
[----:B------:R-:W-:Y:S02]  /*b1d0*/  ISETP.GE.AND P2, PT, R13, RZ, PT ;  /* 0x000000ff0d00720c */ /* 0x000fe40003f46270 */
[----:B------:R-:W-:-:S07]  /*b1e0*/  MOV R3, 0x4016cbe4 ;  /* 0x4016cbe400037802 */ /* 0x000fce0000000f00 */
        /* <DEDUP_REMOVED lines=8> */
.L_x_8113:
        /* <DEDUP_REMOVED lines=13> */
.L_x_8121:
[----:B------:R-:W-:Y:S05]  /*b340*/  BSYNC B4 ;  /* 0x0000000000047941 */ /* 0x000fea0003800000 */
.L_x_8120:
        /* <DEDUP_REMOVED lines=18> */
.L_x_8123:
[----:B------:R-:W-:Y:S01]  /*b470*/  ISETP.GE.AND P0, PT, R13, RZ, PT ;  /* 0x000000ff0d00720c */ /* 0x000fe20003f06270 */
[----:B------:R-:W-:-:S12]  /*b480*/  IMAD.MOV.U32 R3, RZ, RZ, 0x3fd774eb ;  /* 0x3fd774ebff037424 */ /* 0x000fd800078e00ff */
[----:B------:R-:W-:-:S04]  /*b490*/  @P0 FFMA.FTZ R0, R3, 0.93318945169448852539, -R0 ;  /* 0x3f6ee58103000823 */ /* 0x000fc80000010800 */
[----:B------:R-:W-:-:S07]  /*b4a0*/  @!P0 FFMA.FTZ R0, R3, 0.93318945169448852539, R0 ;  /* 0x3f6ee58103008823 */ /* 0x000fce0000010000 */
.L_x_8124:
[----:B------:R-:W-:Y:S05]  /*b4b0*/  BSYNC B1 ;  /* 0x0000000000017941 */ /* 0x000fea0003800000 */
.L_x_8122:
        /* <DEDUP_REMOVED lines=27> */
.L_x_8112:
        /* <DEDUP_REMOVED lines=33> */
[----:B------:R-:W-:-:S07]  /*b880*/  MOV R3, R0 ;  /* 0x0000000000037202 */ /* 0x000fce0000000f00 */
.L_x_8126:
[----:B------:R-:W-:Y:S05]  /*b890*/  BSYNC B4 ;  /* 0x0000000000047941 */ /* 0x000fea0003800000 */
.L_x_8125:
        /* <DEDUP_REMOVED lines=18> */
.L_x_8128:
[----:B------:R-:W-:Y:S01]  /*b9c0*/  ISETP.GE.AND P0, PT, R13, RZ, PT ;  /* 0x000000ff0d00720c */ /* 0x000fe20003f06270 */
[----:B------:R-:W-:-:S12]  /*b9d0*/  HFMA2.MMA R3, -RZ, RZ, 1.9599609375, 20144 ;  /* 0x3fd774ebff037435 */ /* 0x000fd800000001ff */
[----:B------:R-:W-:-:S04]  /*b9e0*/  @P0 FFMA.FTZ R0, R3, 0.93318945169448852539, -R0 ;  /* 0x3f6ee58103000823 */ /* 0x000fc80000010800 */
[----:B------:R-:W-:-:S07]  /*b9f0*/  @!P0 FFMA.FTZ R0, R3, 0.93318945169448852539, R0 ;  /* 0x3f6ee58103008823 */ /* 0x000fce0000010000 */
.L_x_8129:
[----:B------:R-:W-:Y:S05]  /*ba00*/  BSYNC B1 ;  /* 0x0000000000017941 */ /* 0x000fea0003800000 */
.L_x_8127:
[C---:B------:R-:W-:Y:S01]  /*ba10*/  FSETP.NEU.FTZ.AND P1, PT, |R13|.reuse, |R14|, PT ;  /* 0x4000000e0d00720b */ /* 0x040fe20003f3d200 */
        /* <DEDUP_REMOVED lines=10> */
.L_x_8111:
        /* <DEDUP_REMOVED lines=24> */
.L_x_8133:
[----:B------:R-:W-:Y:S05]  /*bc40*/  BSYNC B4 ;  /* 0x0000000000047941 */ /* 0x000fea0003800000 */
.L_x_8132:
        /* <DEDUP_REMOVED lines=24> */
.L_x_8131:
        /* <DEDUP_REMOVED lines=11> */
[----:B------:R-:W-:Y:S05]  /*be80*/  CALL.REL.NOINC `($__internal_8_$__cuda_sm3x_div_rn_ftz_f32_slowpath) ;  /* 0x00000070002c7944 */ /* 0x000fea0003c00000 */
[----:B------:R-:W-:-:S07]  /*be90*/  IMAD.MOV.U32 R3, RZ, RZ, R0 ;  /* 0x000000ffff037224 */ /* 0x000fce00078e0000 */
.L_x_8135:
[----:B------:R-:W-:Y:S05]  /*bea0*/  BSYNC B4 ;  /* 0x0000000000047941 */ /* 0x000fea0003800000 */
.L_x_8134:
        /* <DEDUP_REMOVED lines=38> */
.L_x_8130:
        /* <DEDUP_REMOVED lines=32> */
[----:B------:R-:W-:Y:S05]  /*c310*/  CALL.REL.NOINC `($__internal_8_$__cuda_sm3x_div_rn_ftz_f32_slowpath) ;  /* 0x0000006c00087944 */ /* 0x000fea0003c00000 */
[----:B------:R-:W-:-:S07]  /*c320*/  MOV R3, R0 ;  /* 0x0000000000037202 */ /* 0x000fce0000000f00 */
.L_x_8137:
[----:B------:R-:W-:Y:S05]  /*c330*/  BSYNC B4 ;  /* 0x0000000000047941 */ /* 0x000fea0003800000 */
.L_x_8136:
        /* <DEDUP_REMOVED lines=21> */
.L_x_8119:
[----:B------:R-:W-:Y:S05]  /*c490*/  BSYNC B3 ;  /* 0x0000000000037941 */ /* 0x000fea0003800000 */
.L_x_8110:
[----:B------:R-:W-:Y:S01]  /*c4a0*/  FADD.FTZ R0, R15, 0.69314718246459960938 ;  /* 0x3f3172180f007421 */ /* 0x000fe20000010000 */
[----:B------:R-:W-:-:S04]  /*c4b0*/  LOP3.LUT R26, R3, 0x80000000, R16, 0xb8, !PT ;  /* 0x80000000031a7812 */ /* 0x000fc800078eb810 */
[----:B------:R-:W-:Y:S01]  /*c4c0*/  LOP3.LUT R27, R0, 0x80000000, R17, 0xb8, !PT ;  /* 0x80000000001b7812 */ /* 0x000fe200078eb811 */
[----:B------:R-:W-:Y:S06]  /*c4d0*/  BRA `(.L_x_8076) ;  /* 0x00000000003c7947 */ /* 0x000fec0003800000 */
.L_x_8077:
        /* <DEDUP_REMOVED lines=14> */
[----:B------:R-:W-:-:S07]  /*c5c0*/  @!P0 MOV R26, R16 ;  /* 0x00000010001a8202 */ /* 0x000fce0000000f00 */
.L_x_8076:
[----:B------:R-:W-:Y:S05]  /*c5d0*/  BSYNC B0 ;  /* 0x0000000000007941 */ /* 0x000fea0003800000 */
.L_x_8075:
[----:B------:R-:W-:Y:S01]  /*c5e0*/  VIADD R3, R2, 0x180 ;  /* 0x0000018002037836 */ /* 0x000fe20000000000 */
[----:B------:R-:W-:Y:S01]  /*c5f0*/  BSSY B0, `(.L_x_8138) ;  /* 0x00002c4000007945 */ /* 0x000fe20003800000 */
[----:B------:R-:W-:-:S03]  /*c600*/  IMAD.MOV.U32 R24, RZ, RZ, RZ ;  /* 0x000000ffff187224 */ /* 0x000fc600078e00ff */
        /* <DEDUP_REMOVED lines=112> */
.L_x_8145:
        /* <DEDUP_REMOVED lines=10> */
.L_x_8147:
[----:B------:R-:W-:-:S04]  /*cdb0*/  FADD.FTZ R6, -R0, R5 ;  /* 0x0000000500067221 */ /* 0x000fc80000010100 */
[----:B------:R-:W-:-:S07]  /*cdc0*/  FMUL.FTZ R6, R6, 0.5 ;  /* 0x3f00000006067820 */ /* 0x000fce0000410000 */
.L_x_8148:
[----:B------:R-:W-:Y:S05]  /*cdd0*/  BSYNC B2 ;  /* 0x0000000000027941 */ /* 0x000fea0003800000 */
.L_x_8146:
        /* <DEDUP_REMOVED lines=11> */
.L_x_8150:
[----:B------:R-:W-:-:S04]  /*ce90*/  FADD.FTZ R7, R4, -R7 ;  /* 0x8000000704077221 */ /* 0x000fc80000010000 */
[----:B------:R-:W-:-:S07]  /*cea0*/  FMUL.FTZ R7, R7, 0.5 ;  /* 0x3f00000007077820 */ /* 0x000fce0000410000 */
.L_x_8151:
[----:B------:R-:W-:Y:S05]  /*ceb0*/  BSYNC B2 ;  /* 0x0000000000027941 */ /* 0x000fea0003800000 */
.L_x_8149:
        /* <DEDUP_REMOVED lines=35> */
.L_x_8144:
[----:B------:R0:W1:Y:S02]  /*d0f0*/  MUFU.SQRT R25, R14 ;  /* 0x0000000e00197308 */ /* 0x0000640000002000 */
.L_x_8143:
[----:B------:R-:W-:Y:S05]  /*d100*/  BSYNC B1 ;  /* 0x0000000000017941 */ /* 0x000fea0003800000 */
.L_x_8142:
        /* <DEDUP_REMOVED lines=35> */
.L_x_8155:
        /* <DEDUP_REMOVED lines=17> */
.L_x_8161:
[----:B------:R-:W-:-:S04]  /*d450*/  FADD.FTZ R0, -R0, R5 ;  /* 0x0000000500007221 */ /* 0x000fc80000010100 */
[----:B------:R-:W-:-:S07]  /*d460*/  FMUL.FTZ R0, R0, 0.5 ;  /* 0x3f00000000007820 */ /* 0x000fce0000410000 */
.L_x_8162:
[----:B------:R-:W-:Y:S05]  /*d470*/  BSYNC B4 ;  /* 0x0000000000047941 */ /* 0x000fea0003800000 */
.L_x_8160:
        /* <DEDUP_REMOVED lines=10> */
.L_x_8164:
[----:B------:R-:W-:-:S04]  /*d520*/  FADD.FTZ R3, -R3, R4 ;  /* 0x0000000403037221 */ /* 0x000fc80000010100 */
[----:B------:R-:W-:-:S07]  /*d530*/  FMUL.FTZ R3, R3, 0.5 ;  /* 0x3f00000003037820 */ /* 0x000fce0000410000 */
.L_x_8165:
[----:B------:R-:W-:Y:S05]  /*d540*/  BSYNC B4 ;  /* 0x0000000000047941 */ /* 0x000fea0003800000 */
.L_x_8163:
[----:B------:R-:W-:Y:S01]  /*d550*/  FADD.FTZ R0, R3, R0 ;  /* 0x0000000003007221 */ /* 0x000fe20000010000 */
[----:B------:R-:W-:-:S04]  /*d560*/  FADD.FTZ R13, R12, R13 ;  /* 0x0000000d0c0d7221 */ /* 0x000fc80000010000 */
[----:B------:R-:W-:-:S06]  /*d570*/  FMUL.FTZ R13, R13, R0 ;  /* 0x000000000d0d7220 */ /* 0x000fcc0000410000 */
[----:B------:R-:W2:Y:S01]  /*d580*/  MUFU.SQRT R13, R13 ;  /* 0x0000000d000d7308 */ /* 0x000ea20000002000 */
[----:B------:R-:W-:Y:S05]  /*d590*/  BRA `(.L_x_8166) ;  /* 0x0000000000487947 */ /* 0x000fea0003800000 */
.L_x_8159:
        /* <DEDUP_REMOVED lines=12> */
.L_x_8158:
[----:B------:R-:W-:Y:S01]  /*d660*/  FADD.FTZ R0, R13, 1 ;  /* 0x3f8000000d007421 */ /* 0x000fe20000010000 */
[----:B------:R-:W-:Y:S01]  /*d670*/  MUFU.SQRT R3, R14 ;  /* 0x0000000e00037308 */ /* 0x000fe20000002000 */
[----:B------:R-:W-:Y:S02]  /*d680*/  IMAD.MOV.U32 R12, RZ, RZ, 0x3f800000 ;  /* 0x3f800000ff0c7424 */ /* 0x000fe400078e00ff */
[----:B------:R-:W-:-:S06]  /*d690*/  FMUL.FTZ R0, R0, 0.5 ;  /* 0x3f00000000007820 */ /* 0x000fcc0000410000 */
[----:B------:R-:W2:Y:S02]  /*d6a0*/  MUFU.SQRT R0, R0 ;  /* 0x0000000000007308 */ /* 0x000ea40000002000 */
[----:B--2---:R-:W-:-:S07]  /*d6b0*/  FMUL.FTZ R13, R3, R0 ;  /* 0x00000000030d7220 */ /* 0x004fce0000410000 */
.L_x_8166:
[----:B------:R-:W-:Y:S05]  /*d6c0*/  BSYNC B2 ;  /* 0x0000000000027941 */ /* 0x000fea0003800000 */
.L_x_8157:
[----:B------:R-:W-:Y:S05]  /*d6d0*/  BRA `(.L_x_8167) ;  /* 0x0000000000087947 */ /* 0x000fea0003800000 */
.L_x_8154:
[----:B------:R-:W-:Y:S01]  /*d6e0*/  FMUL.FTZ R13, R13, 16777216 ;  /* 0x4b8000000d0d7820 */ /* 0x000fe20000410000 */
[----:B------:R-:W-:-:S07]  /*d6f0*/  FMUL.FTZ R12, R12, 16777216 ;  /* 0x4b8000000c0c7820 */ /* 0x000fce0000410000 */
.L_x_8167:
[----:B------:R-:W-:Y:S05]  /*d700*/  BSYNC B1 ;  /* 0x0000000000017941 */ /* 0x000fea0003800000 */
.L_x_8153:
        /* <DEDUP_REMOVED lines=16> */
[----:B-1----:R-:W-:Y:S05]  /*d810*/  CALL.REL.NOINC `($__internal_8_$__cuda_sm3x_div_rn_ftz_f32_slowpath) ;  /* 0x0000005400c87944 */ /* 0x002fea0003c00000 */
[----:B------:R-:W-:-:S07]  /*d820*/  IMAD.MOV.U32 R3, RZ, RZ, R0 ;  /* 0x000000ffff037224 */ /* 0x000fce00078e0000 */
.L_x_8169:
[----:B------:R-:W-:Y:S05]  /*d830*/  BSYNC B4 ;  /* 0x0000000000047941 */ /* 0x000fea0003800000 */
.L_x_8168:
        /* <DEDUP_REMOVED lines=18> */
.L_x_8171:
[----:B------:R-:W-:Y:S01]  /*d960*/  ISETP.GE.AND P0, PT, R13, RZ, PT ;  /* 0x000000ff0d00720c */ /* 0x000fe20003f06270 */
[----:B------:R-:W-:-:S12]  /*d970*/  IMAD.MOV.U32 R3, RZ, RZ, 0x3fd774eb ;  /* 0x3fd774ebff037424 */ /* 0x000fd800078e00ff */
[----:B------:R-:W-:-:S04]  /*d980*/  @P0 FFMA.FTZ R0, R3, 0.93318945169448852539, -R0 ;  /* 0x3f6ee58103000823 */ /* 0x000fc80000010800 */
[----:B------:R-:W-:-:S07]  /*d990*/  @!P0 FFMA.FTZ R0, R3, 0.93318945169448852539, R0 ;  /* 0x3f6ee58103008823 */ /* 0x000fce0000010000 */
.L_x_8172:
[----:B------:R-:W-:Y:S05]  /*d9a0*/  BSYNC B1 ;  /* 0x0000000000017941 */ /* 0x000fea0003800000 */
.L_x_8170:
        /* <DEDUP_REMOVED lines=10> */
.L_x_8156:
[----:B------:R-:W-:Y:S05]  /*da50*/  BSYNC B3 ;  /* 0x0000000000037941 */ /* 0x000fea0003800000 */
.L_x_8152:
[----:B------:R-:W-:Y:S02]  /*da60*/  LOP3.LUT R24, R5, 0x80000000, R18, 0xb8, !PT ;  /* 0x8000000005187812 */ /* 0x000fe400078eb812 */
[----:B-1----:R-:W-:Y:S01]  /*da70*/  LOP3.LUT R25, R25, 0x80000000, R19, 0xb8, !PT ;  /* 0x8000000019197812 */ /* 0x002fe200078eb813 */
[----:B------:R-:W-:Y:S06]  /*da80*/  BRA `(.L_x_8139) ;  /* 0x0000001400e87947 */ /* 0x000fec0003800000 */
.L_x_8141:
        /* <DEDUP_REMOVED lines=31> */
.L_x_8178:
[----:B------:R-:W-:Y:S05]  /*dc80*/  BSYNC B4 ;  /* 0x0000000000047941 */ /* 0x000fea0003800000 */
.L_x_8177:
        /* <DEDUP_REMOVED lines=18> */
.L_x_8180:
[----:B------:R-:W-:Y:S01]  /*ddb0*/  ISETP.GE.AND P0, PT, R13, RZ, PT ;  /* 0x000000ff0d00720c */ /* 0x000fe20003f06270 */
[----:B------:R-:W-:-:S12]  /*ddc0*/  IMAD.MOV.U32 R3, RZ, RZ, 0x3fd774eb ;  /* 0x3fd774ebff037424 */ /* 0x000fd800078e00ff */
[----:B------:R-:W-:-:S04]  /*ddd0*/  @P0 FFMA.FTZ R0, R3, 0.93318945169448852539, -R0 ;  /* 0x3f6ee58103000823 */ /* 0x000fc80000010800 */
[----:B------:R-:W-:-:S07]  /*dde0*/  @!P0 FFMA.FTZ R0, R3, 0.93318945169448852539, R0 ;  /* 0x3f6ee58103008823 */ /* 0x000fce0000010000 */
.L_x_8181:
[----:B------:R-:W-:Y:S05]  /*ddf0*/  BSYNC B1 ;  /* 0x0000000000017941 */ /* 0x000fea0003800000 */
.L_x_8179:
        /* <DEDUP_REMOVED lines=13> */
.L_x_8176:
        /* <DEDUP_REMOVED lines=13> */
.L_x_8184:
[----:B------:R-:W-:Y:S05]  /*dfa0*/  BSYNC B4 ;  /* 0x0000000000047941 */ /* 0x000fea0003800000 */
.L_x_8183:
        /* <DEDUP_REMOVED lines=18> */
.L_x_8186:
[----:B------:R-:W-:Y:S01]  /*e0d0*/  ISETP.GE.AND P0, PT, R13, RZ, PT ;  /* 0x000000ff0d00720c */ /* 0x000fe20003f06270 */
[----:B------:R-:W-:-:S12]  /*e0e0*/  IMAD.MOV.U32 R3, RZ, RZ, 0x3fd774eb ;  /* 0x3fd774ebff037424 */ /* 0x000fd800078e00ff */
[----:B------:R-:W-:-:S04]  /*e0f0*/  @P0 FFMA.FTZ R0, R3, 0.93318945169448852539, -R0 ;  /* 0x3f6ee58103000823 */ /* 0x000fc80000010800 */
[----:B------:R-:W-:-:S07]  /*e100*/  @!P0 FFMA.FTZ R0, R3, 0.93318945169448852539, R0 ;  /* 0x3f6ee58103008823 */ /* 0x000fce0000010000 */
.L_x_8187:
[----:B------:R-:W-:Y:S05]  /*e110*/  BSYNC B1 ;  /* 0x0000000000017941 */ /* 0x000fea0003800000 */
.L_x_8185:
        /* <DEDUP_REMOVED lines=27> */
.L_x_8175:
        /* <DEDUP_REMOVED lines=34> */
.L_x_8189:
[----:B------:R-:W-:Y:S05]  /*e4f0*/  BSYNC B4 ;  /* 0x0000000000047941 */ /* 0x000fea0003800000 */
.L_x_8188:
        /* <DEDUP_REMOVED lines=18> */
.L_x_8191:
[----:B------:R-:W-:Y:S01]  /*e620*/  ISETP.GE.AND P0, PT, R13, RZ, PT ;  /* 0x000000ff0d00720c */ /* 0x000fe20003f06270 */
[----:B------:R-:W-:-:S12]  /*e630*/  IMAD.MOV.U32 R3, RZ, RZ, 0x3fd774eb ;  /* 0x3fd774ebff037424 */ /* 0x000fd800078e00ff */
[----:B------:R-:W-:-:S04]  /*e640*/  @P0 FFMA.FTZ R0, R3, 0.93318945169448852539, -R0 ;  /* 0x3f6ee58103000823 */ /* 0x000fc80000010800 */
[----:B------:R-:W-:-:S07]  /*e650*/  @!P0 FFMA.FTZ R0, R3, 0.93318945169448852539, R0 ;  /* 0x3f6ee58103008823 */ /* 0x000fce0000010000 */
.L_x_8192:
[----:B------:R-:W-:Y:S05]  /*e660*/  BSYNC B1 ;  /* 0x0000000000017941 */ /* 0x000fea0003800000 */
.L_x_8190:
[C---:B------:R-:W-:Y:S02]  /*e670*/  FSETP.NEU.FTZ.AND P1, PT, |R13|.reuse, |R14|, PT ;  /* 0x4000000e0d00720b */ /* 0x040fe40003f3d200 */
[----:B------:R-:W-:Y:S02]  /*e680*/  FSETP.NEU.FTZ.AND P2, PT, R12, RZ, PT ;  /* 0x000000ff0c00720b */ /* 0x000fe40003f5d000 */
[----:B------:R-:W-:Y:S02]  /*e690*/  ISETP.GE.AND P0, PT, R13, RZ, PT ;  /* 0x000000ff0d00720c */ /* 0x000fe40003f06270 */
[----:B------:R-:W-:-:S07]  /*e6a0*/  MOV R3, 0x4016cbe4 ;  /* 0x4016cbe400037802 */ /* 0x000fce0000000f00 */
[----:B------:R-:W-:Y:S01]  /*e6b0*/  @!P1 FSEL R0, R3, 0.78539818525314331055, !P0 ;  /* 0x3f490fdb03009808 */ /* 0x000fe20004000000 */
[----:B------:R-:W-:Y:S01]  /*e6c0*/  FADD.FTZ R3, |R13|, |R14| ;  /* 0x4000000e0d037221 */ /* 0x000fe20000010200 */
[----:B------:R-:W-:-:S04]  /*e6d0*/  @!P2 FSEL R0, RZ, 3.1415927410125732422, P0 ;  /* 0x40490fdbff00a808 */ /* 0x000fc80000000000 */
[----:B------:R-:W-:Y:S02]  /*e6e0*/  FSETP.GTU.FTZ.AND P0, PT, |R3|, +INF , PT ;  /* 0x7f8000000300780b */ /* 0x000fe40003f1c200 */
[----:B------:R-:W-:-:S04]  /*e6f0*/  LOP3.LUT R0, R0, 0x80000000, R14, 0xb8, !PT ;  /* 0x8000000000007812 */ /* 0x000fc800078eb80e */
[----:B------:R-:W-:Y:S01]  /*e700*/  FSEL R3, R3, R0, P0 ;  /* 0x0000000003037208 */ /* 0x000fe20000000000 */
[----:B------:R-:W-:Y:S06]  /*e710*/  BRA `(.L_x_8182) ;  /* 0x0000000800747947 */ /* 0x000fec0003800000 */
.L_x_8174:
        /* <DEDUP_REMOVED lines=24> */
.L_x_8196:
[----:B------:R-:W-:Y:S05]  /*e8a0*/  BSYNC B4 ;  /* 0x0000000000047941 */ /* 0x000fea0003800000 */
.L_x_8195:
[----:B------:R-:W-:Y:S01]  /*e8b0*/  HFMA2.MMA R5, -RZ, RZ, 0.89990234375, 10328 ;  /* 0x3b33710bff057435 */ /* 0x000fe200000001ff */
[----:B------:R-:W-:Y:S01]  /*e8c0*/  FMUL.FTZ R0, R3, R3 ;  /* 0x0000000303007220 */ /* 0x000fe20000410000 */
[----:B------:R-:W0:Y:S01]  /*e8d0*/  MUFU.LG2 R14, R14 ;  /* 0x0000000e000e7308 */ /* 0x000e220000000c00 */
[----:B------:R-:W-:Y:S01]  /*e8e0*/  FSETP.NEU.FTZ.AND P0, PT, |R19|, R12, PT ;  /* 0x0000000c1300720b */ /* 0x000fe20003f1d200 */
[----:B------:R-:W-:Y:S01]  /*e8f0*/  FADD.FTZ R12, R12, |R19| ;  /* 0x400000130c0c7221 */ /* 0x000fe20000010000 */
        /* <DEDUP_REMOVED lines=19> */
.L_x_8194:
        /* <DEDUP_REMOVED lines=13> */
.L_x_8198:
[----:B------:R-:W-:Y:S05]  /*eb00*/  BSYNC B4 ;  /* 0x0000000000047941 */ /* 0x000fea0003800000 */
.L_x_8197:
        /* <DEDUP_REMOVED lines=38> */
.L_x_8193:
        /* <DEDUP_REMOVED lines=33> */
[----:B------:R-:W-:-:S07]  /*ef80*/  IMAD.MOV.U32 R3, RZ, RZ, R0 ;  /* 0x000000ffff037224 */ /* 0x000fce00078e0000 */
.L_x_8200:
[----:B------:R-:W-:Y:S05]  /*ef90*/  BSYNC B4 ;  /* 0x0000000000047941 */ /* 0x000fea0003800000 */
.L_x_8199:
[----:B------:R-:W-:Y:S01]  /*efa0*/  MOV R5, 0x3b33710b ;  /* 0x3b33710b00057802 */ /* 0x000fe20000000f00 */
        /* <DEDUP_REMOVED lines=20> */
.L_x_8182:
[----:B------:R-:W-:Y:S05]  /*f0f0*/  BSYNC B3 ;  /* 0x0000000000037941 */ /* 0x000fea0003800000 */
.L_x_8173:
[----:B------:R-:W-:Y:S01]  /*f100*/  FADD.FTZ R0, R15, 0.69314718246459960938 ;  /* 0x3f3172180f007421 */ /* 0x000fe20000010000 */
[----:B------:R-:W-:-:S04]  /*f110*/  LOP3.LUT R24, R3, 0x80000000, R18, 0xb8, !PT ;  /* 0x8000000003187812 */ /* 0x000fc800078eb812 */
[----:B------:R-:W-:Y:S01]  /*f120*/  LOP3.LUT R25, R0, 0x80000000, R19, 0xb8, !PT ;  /* 0x8000000000197812 */ /* 0x000fe200078eb813 */
[----:B------:R-:W-:Y:S06]  /*f130*/  BRA `(.L_x_8139) ;  /* 0x00000000003c7947 */ /* 0x000fec0003800000 */
.L_x_8140:
[----:B------:R-:W-:-:S13]  /*f140*/  FSETP.NEU.FTZ.AND P0, PT, |R19|, +INF , PT ;  /* 0x7f8000001300780b */ /* 0x000fda0003f1d200 */
[----:B------:R-:W-:Y:S01]  /*f150*/  @!P0 FADD.FTZ R24, R18, R18 ;  /* 0x0000001212188221 */ /* 0x000fe20000010000 */
[----:B------:R-:W-:Y:S01]  /*f160*/  @!P0 IMAD.MOV.U32 R25, RZ, RZ, R19 ;  /* 0x000000ffff198224 */ /* 0x000fe200078e0013 */
[----:B------:R-:W-:Y:S06]  /*f170*/  @!P0 BRA `(.L_x_8139) ;  /* 0x00000000002c8947 */ /* 0x000fec0003800000 */
[----:B------:R-:W-:-:S13]  /*f180*/  FSETP.NEU.FTZ.AND P0, PT, R12, +INF , PT ;  /* 0x7f8000000c00780b */ /* 0x000fda0003f1d000 */
[----:B------:R-:W-:Y:S01]  /*f190*/  @!P0 FADD.FTZ R24, R19, R19 ;  /* 0x0000001313188221 */ /* 0x000fe20000010000 */
[----:B------:R-:W-:Y:S01]  /*f1a0*/  @!P0 MOV R25, R18 ;  /* 0x0000001200198202 */ /* 0x000fe20000000f00 */
        /* <DEDUP_REMOVED lines=8> */
.L_x_8139:
[----:B------:R-:W-:Y:S05]  /*f230*/  BSYNC B0 ;  /* 0x0000000000007941 */ /* 0x000fea0003800000 */
.L_x_8138:
[----:B------:R-:W1:Y:S01]  /*f240*/  LDC.U8 R16, c[0x0][0x234] ;  /* 0x00008d00ff107b82 */ /* 0x000e620000000000 */
[----:B------:R-:W-:Y:S01]  /*f250*/  ISETP.GE.AND P0, PT, R2, R28, PT ;  /* 0x0000001c0200720c */ /* 0x000fe20003f06270 */
[----:B------:R-:W-:Y:S04]  /*f260*/  BSSY B7, `(.L_x_8201) ;  /* 0x00002e1000077945 */ /* 0x000fe80003800000 */
[----:B------:R-:W-:Y:S08]  /*f270*/  BSSY B6, `(.L_x_8202) ;  /* 0x00001f4000067945 */ /* 0x000ff00003800000 */
[----:B------:R-:W-:Y:S05]  /*f280*/  @P0 BRA `(.L_x_8203) ;  /* 0x0000001c00bc0947 */ /* 0x000fea0003800000 */
[----:B------:R-:W2:Y:S01]  /*f290*/  S2R R17, SR_TID.X ;  /* 0x0000000000117919 */ /* 0x000ea20000002100 */
[----:B------:R-:W3:Y:S01]  /*f2a0*/  LDC.64 R8, c[0x0][0x218] ;  /* 0x00008600ff087b82 */ /* 0x000ee20000000a00 */
[----:B-1----:R-:W-:Y:S01]  /*f2b0*/  PRMT R2, R16, 0x9910, RZ ;  /* 0x0000991010027816 */ /* 0x002fe200000000ff */
[----:B------:R-:W-:Y:S01]  /*f2c0*/  ULDC UR4, c[0x0][0x238] ;  /* 0x00008e0000047ab9 */ /* 0x000fe20000000800 */
[----:B--2---:R-:W-:-:S05]  /*f2d0*/  LEA R0, R29, R17, 0x9 ;  /* 0x000000111d007211 */ /* 0x004fca00078e48ff */
[----:B------:R-:W-:Y:S02]  /*f2e0*/  IMAD R3, R0, UR4, RZ ;  /* 0x0000000400037c24 */ /* 0x000fe4000f8e02ff */
[----:B------:R-:W-:-:S03]  /*f2f0*/  IMAD.MOV.U32 R0, RZ, RZ, R2 ;  /* 0x000000ffff007224 */ /* 0x000fc600078e0002 */
[----:B---3--:R-:W-:Y:S02]  /*f300*/  IADD3 R8, P1, R3, R8, RZ ;  /* 0x0000000803087210 */ /* 0x008fe40007f3e0ff */
[----:B------:R-:W-:-:S03]  /*f310*/  ISETP.GT.AND P0, PT, R0, 0x9, PT ;  /* 0x000000090000780c */ /* 0x000fc60003f04270 */
[----:B------:R-:W-:-:S10]  /*f320*/  IMAD.X R9, RZ, RZ, R9, P1 ;  /* 0x000000ffff097224 */ /* 0x000fd400008e0609 */
        /* <DEDUP_REMOVED lines=9> */
[----:B------:R-:W1:Y:S01]  /*f3c0*/  F2I.FTZ.TRUNC.NTZ R3, R10 ;  /* 0x0000000a00037305 */ /* 0x000e62000021f100 */
[----:B------:R-:W-:Y:S01]  /*f3d0*/  IADD3 R2, R17, 0x80, RZ ;  /* 0x0000008011027810 */ /* 0x000fe20007ffe0ff */
[----:B-1----:R1:W-:Y:S01]  /*f3e0*/  STG.E.U8 desc[UR36][R8.64], R3 ;  /* 0x0000000308007986 */ /* 0x0023e2000c101124 */
[----:B------:R-:W-:Y:S05]  /*f3f0*/  BRA `(.L_x_8209) ;  /* 0x0000000c00a87947 */ /* 0x000fea0003800000 */
.L_x_8207:
[----:B------:R-:W1:Y:S01]  /*f400*/  F2I.S64.TRUNC R10, R10 ;  /* 0x0000000a000a7311 */ /* 0x000e62000020d900 */
[----:B------:R-:W-:Y:S02]  /*f410*/  VIADD R2, R17, 0x80 ;  /* 0x0000008011027836 */ /* 0x000fe40000000000 */
[----:B-1----:R-:W-:-:S05]  /*f420*/  IMAD.MOV.U32 R3, RZ, RZ, R10 ;  /* 0x000000ffff037224 */ /* 0x002fca00078e000a */
[----:B------:R1:W-:Y:S01]  /*f430*/  STG.E.U8 desc[UR36][R8.64], R3 ;  /* 0x0000000308007986 */ /* 0x0003e2000c101124 */
[----:B------:R-:W-:Y:S05]  /*f440*/  BRA `(.L_x_8209) ;  /* 0x0000000c00947947 */ /* 0x000fea0003800000 */
.L_x_8206:
[----:B------:R-:W-:-:S13]  /*f450*/  ISETP.NE.AND P0, PT, R0, 0x2, PT ;  /* 0x000000020000780c */ /* 0x000fda0003f05270 */
[----:B------:R-:W-:Y:S05]  /*f460*/  @!P0 BRA `(.L_x_8210) ;  /* 0x0000000000308947 */ /* 0x000fea0003800000 */
[----:B------:R-:W-:-:S13]  /*f470*/  ISETP.NE.AND P0, PT, R0, 0x3, PT ;  /* 0x000000030000780c */ /* 0x000fda0003f05270 */
[----:B------:R-:W-:Y:S05]  /*f480*/  @!P0 BRA `(.L_x_8211) ;  /* 0x0000000000188947 */ /* 0x000fea0003800000 */
[----:B------:R-:W-:-:S13]  /*f490*/  ISETP.NE.AND P0, PT, R0, 0x4, PT ;  /* 0x000000040000780c */ /* 0x000fda0003f05270 */
[----:B------:R-:W-:Y:S05]  /*f4a0*/  @P0 BRA `(.L_x_8208) ;  /* 0x0000000c00180947 */ /* 0x000fea0003800000 */
[----:B------:R-:W1:Y:S01]  /*f4b0*/  F2I.S64.TRUNC R10, R10 ;  /* 0x0000000a000a7311 */ /* 0x000e62000020d900 */
[----:B------:R-:W-:Y:S01]  /*f4c0*/  IADD3 R2, R17, 0x80, RZ ;  /* 0x0000008011027810 */ /* 0x000fe20007ffe0ff */
[----:B-1----:R1:W-:Y:S01]  /*f4d0*/  STG.E.64 desc[UR36][R8.64], R10 ;  /* 0x0000000a08007986 */ /* 0x0023e2000c101b24 */
[----:B------:R-:W-:Y:S05]  /*f4e0*/  BRA `(.L_x_8209) ;  /* 0x0000000c006c7947 */ /* 0x000fea0003800000 */
.L_x_8211:
[----:B------:R-:W1:Y:S01]  /*f4f0*/  F2I.FTZ.TRUNC.NTZ R3, R10 ;  /* 0x0000000a00037305 */ /* 0x000e62000021f100 */
[----:B------:R-:W-:Y:S01]  /*f500*/  VIADD R2, R17, 0x80 ;  /* 0x0000008011027836 */ /* 0x000fe20000000000 */
[----:B-1----:R1:W-:Y:S01]  /*f510*/  STG.E desc[UR36][R8.64], R3 ;  /* 0x0000000308007986 */ /* 0x0023e2000c101924 */
[----:B------:R-:W-:Y:S05]  /*f520*/  BRA `(.L_x_8209) ;  /* 0x0000000c005c7947 */ /* 0x000fea0003800000 */
.L_x_8210:
[----:B------:R-:W1:Y:S01]  /*f530*/  F2I.FTZ.TRUNC.NTZ R3, R10 ;  /* 0x0000000a00037305 */ /* 0x000e62000021f100 */
[----:B------:R-:W-:Y:S01]  /*f540*/  VIADD R2, R17, 0x80 ;  /* 0x0000008011027836 */ /* 0x000fe20000000000 */
[----:B-1----:R1:W-:Y:S01]  /*f550*/  STG.E.U16 desc[UR36][R8.64], R3 ;  /* 0x0000000308007986 */ /* 0x0023e2000c101524 */
[----:B------:R-:W-:Y:S05]  /*f560*/  BRA `(.L_x_8209) ;  /* 0x0000000c004c7947 */ /* 0x000fea0003800000 */
.L_x_8205:
[----:B------:R-:W-:-:S13]  /*f570*/  ISETP.GT.AND P0, PT, R0, 0x6, PT ;  /* 0x000000060000780c */ /* 0x000fda0003f04270 */
[----:B------:R-:W-:Y:S05]  /*f580*/  @P0 BRA `(.L_x_8212) ;  /* 0x00000000002c0947 */ /* 0x000fea0003800000 */
[----:B------:R-:W-:-:S13]  /*f590*/  ISETP.NE.AND P0, PT, R0, 0x5, PT ;  /* 0x000000050000780c */ /* 0x000fda0003f05270 */
[----:B------:R-:W-:Y:S05]  /*f5a0*/  @!P0 BRA `(.L_x_8213) ;  /* 0x0000000000148947 */ /* 0x000fea0003800000 */
[----:B------:R-:W-:-:S13]  /*f5b0*/  ISETP.NE.AND P0, PT, R0, 0x6, PT ;  /* 0x000000060000780c */ /* 0x000fda0003f05270 */
[----:B------:R-:W-:Y:S05]  /*f5c0*/  @P0 BRA `(.L_x_8208) ;  /* 0x0000000800d00947 */ /* 0x000fea0003800000 */
[----:B------:R1:W-:Y:S01]  /*f5d0*/  STG.E desc[UR36][R8.64], R10 ;  /* 0x0000000a08007986 */ /* 0x0003e2000c101924 */
[----:B------:R-:W-:Y:S01]  /*f5e0*/  IADD3 R2, R17, 0x80, RZ ;  /* 0x0000008011027810 */ /* 0x000fe20007ffe0ff */
[----:B------:R-:W-:Y:S06]  /*f5f0*/  BRA `(.L_x_8209) ;  /* 0x0000000c00287947 */ /* 0x000fec0003800000 */
.L_x_8213:
[----:B------:R-:W-:Y:S01]  /*f600*/  F2FP.F16.F32.PACK_AB R10, RZ, R10 ;  /* 0x0000000aff0a723e */ /* 0x000fe200000000ff */
[----:B------:R-:W-:-:S04]  /*f610*/  VIADD R2, R17, 0x80 ;  /* 0x0000008011027836 */ /* 0x000fc80000000000 */
[----:B------:R1:W-:Y:S01]  /*f620*/  STG.E.U16 desc[UR36][R8.64], R10 ;  /* 0x0000000a08007986 */ /* 0x0003e2000c101524 */
[----:B------:R-:W-:Y:S05]  /*f630*/  BRA `(.L_x_8209) ;  /* 0x0000000c00187947 */ /* 0x000fea0003800000 */
.L_x_8212:
[----:B------:R-:W-:-:S13]  /*f640*/  ISETP.NE.AND P0, PT, R0, 0x7, PT ;  /* 0x000000070000780c */ /* 0x000fda0003f05270 */
[----:B------:R-:W-:Y:S05]  /*f650*/  @!P0 BRA `(.L_x_8214) ;  /* 0x00000000002c8947 */ /* 0x000fea0003800000 */
[----:B------:R-:W-:-:S13]  /*f660*/  ISETP.NE.AND P0, PT, R0, 0x8, PT ;  /* 0x000000080000780c */ /* 0x000fda0003f05270 */
[----:B------:R-:W-:Y:S05]  /*f670*/  @!P0 BRA `(.L_x_8215) ;  /* 0x0000000000148947 */ /* 0x000fea0003800000 */
[----:B------:R-:W-:-:S13]  /*f680*/  ISETP.NE.AND P0, PT, R0, 0x9, PT ;  /* 0x000000090000780c */ /* 0x000fda0003f05270 */
[----:B------:R-:W-:Y:S05]  /*f690*/  @P0 BRA `(.L_x_8208) ;  /* 0x00000008009c0947 */ /* 0x000fea0003800000 */
[----:B------:R1:W-:Y:S01]  /*f6a0*/  STG.E.64 desc[UR36][R8.64], R10 ;  /* 0x0000000a08007986 */ /* 0x0003e2000c101b24 */
[----:B------:R-:W-:Y:S01]  /*f6b0*/  VIADD R2, R17, 0x80 ;  /* 0x0000008011027836 */ /* 0x000fe20000000000 */
[----:B------:R-:W-:Y:S06]  /*f6c0*/  BRA `(.L_x_8209) ;  /* 0x0000000800f47947 */ /* 0x000fec0003800000 */
.L_x_8215:
[----:B------:R-:W-:Y:S02]  /*f6d0*/  F2FP.F16.F32.PACK_AB R3, R11, R10 ;  /* 0x0000000a0b03723e */ /* 0x000fe400000000ff */
[----:B------:R-:W-:-:S03]  /*f6e0*/  IADD3 R2, R17, 0x80, RZ ;  /* 0x0000008011027810 */ /* 0x000fc60007ffe0ff */
[----:B------:R1:W-:Y:S01]  /*f6f0*/  STG.E desc[UR36][R8.64], R3 ;  /* 0x0000000308007986 */ /* 0x0003e2000c101924 */
[----:B------:R-:W-:Y:S05]  /*f700*/  BRA `(.L_x_8209) ;  /* 0x0000000800e47947 */ /* 0x000fea0003800000 */
.L_x_8214:
[----:B------:R-:W-:Y:S01]  /*f710*/  FMUL.FTZ R4, R10, 1 ;  /* 0x3f8000000a047820 */ /* 0x000fe20000410000 */
[----:B------:R-:W-:-:S05]  /*f720*/  VIADD R2, R17, 0x80 ;  /* 0x0000008011027836 */ /* 0x000fca0000000000 */
[----:B------:R-:W1:Y:S02]  /*f730*/  F2F.F64.F32 R4, R4 ;  /* 0x0000000400047310 */ /* 0x000e640000201800 */
[----:B-1----:R1:W-:Y:S01]  /*f740*/  STG.E.64 desc[UR36][R8.64], R4 ;  /* 0x0000000408007986 */ /* 0x0023e2000c101b24 */
[----:B------:R-:W-:Y:S05]  /*f750*/  BRA `(.L_x_8209) ;  /* 0x0000000800d07947 */ /* 0x000fea0003800000 */
.L_x_8204:
        /* <DEDUP_REMOVED lines=9> */
[----:B------:R-:W-:Y:S01]  /*f7f0*/  VIADD R2, R17, 0x80 ;  /* 0x0000008011027836 */ /* 0x000fe20000000000 */
[----:B------:R-:W-:-:S04]  /*f800*/  FSETP.NEU.FTZ.AND P1, PT, R11, RZ, PT ;  /* 0x000000ff0b00720b */ /* 0x000fc80003f3d000 */
[----:B------:R-:W-:-:S04]  /*f810*/  PLOP3.LUT P0, PT, P0, P1, PT, 0xa8, 0x0 ;  /* 0x000000000000781c */ /* 0x000fc80000703570 */
[----:B------:R-:W-:-:S05]  /*f820*/  SEL R3, RZ, 0x1, !P0 ;  /* 0x00000001ff037807 */ /* 0x000fca0004000000 */
[----:B------:R1:W-:Y:S01]  /*f830*/  STG.E.U8 desc[UR36][R8.64], R3 ;  /* 0x0000000308007986 */ /* 0x0003e2000c101124 */
[----:B------:R-:W-:Y:S05]  /*f840*/  BRA `(.L_x_8209) ;  /* 0x0000000800947947 */ /* 0x000fea0003800000 */
.L_x_8218:
[----:B------:R-:W-:Y:S01]  /*f850*/  FMUL.FTZ R6, R11, 1 ;  /* 0x3f8000000b067820 */ /* 0x000fe20000410000 */
[----:B------:R-:W-:Y:S01]  /*f860*/  FMUL.FTZ R4, R10, 1 ;  /* 0x3f8000000a047820 */ /* 0x000fe20000410000 */
[----:B------:R-:W-:-:S04]  /*f870*/  IADD3 R2, R17, 0x80, RZ ;  /* 0x0000008011027810 */ /* 0x000fc80007ffe0ff */
[----:B------:R-:W-:Y:S08]  /*f880*/  F2F.F64.F32 R6, R6 ;  /* 0x0000000600067310 */ /* 0x000ff00000201800 */
[----:B------:R-:W1:Y:S02]  /*f890*/  F2F.F64.F32 R4, R4 ;  /* 0x0000000400047310 */ /* 0x000e640000201800 */
[----:B-1----:R2:W-:Y:S01]  /*f8a0*/  STG.E.128 desc[UR36][R8.64], R4 ;  /* 0x0000000408007986 */ /* 0x0025e2000c101d24 */
[----:B------:R-:W-:Y:S05]  /*f8b0*/  BRA `(.L_x_8209) ;  /* 0x0000000800787947 */ /* 0x000fea0003800000 */
.L_x_8217:
        /* <DEDUP_REMOVED lines=20> */
.L_x_8222:
[----:B------:R-:W-:Y:S05]  /*fa00*/  BSYNC B0 ;  /* 0x0000000000007941 */ /* 0x000fea0003800000 */
.L_x_8221:
[----:B------:R-:W-:Y:S02]  /*fa10*/  LOP3.LUT R5, R0, R5, RZ, 0xfc, !PT ;  /* 0x0000000500057212 */ /* 0x000fe400078efcff */
[----:B------:R-:W-:-:S03]  /*fa20*/  IADD3 R2, R17, 0x80, RZ ;  /* 0x0000008011027810 */ /* 0x000fc60007ffe0ff */
[----:B------:R3:W-:Y:S01]  /*fa30*/  STG.E.U8 desc[UR36][R8.64], R5 ;  /* 0x0000000508007986 */ /* 0x0007e2000c101124 */
[----:B------:R-:W-:Y:S05]  /*fa40*/  BRA `(.L_x_8209) ;  /* 0x0000000800147947 */ /* 0x000fea0003800000 */
.L_x_8220:
        /* <DEDUP_REMOVED lines=12> */
.L_x_8224:
[----:B------:R-:W-:Y:S01]  /*fb10*/  IMAD.MOV.U32 R0, RZ, RZ, 0x7f ;  /* 0x0000007fff007424 */ /* 0x000fe200078e00ff */
[----:B------:R-:W-:-:S04]  /*fb20*/  ISETP.GT.U32.AND P0, PT, R2, 0x7f800000, PT ;  /* 0x7f8000000200780c */ /* 0x000fc80003f04070 */
[----:B------:R-:W-:-:S09]  /*fb30*/  SEL R0, R0, 0x7c, P0 ;  /* 0x0000007c00007807 */ /* 0x000fd20000000000 */
.L_x_8225:
[----:B------:R-:W-:Y:S05]  /*fb40*/  BSYNC B0 ;  /* 0x0000000000007941 */ /* 0x000fea0003800000 */
.L_x_8223:
[----:B------:R-:W-:Y:S02]  /*fb50*/  LOP3.LUT R10, R10, 0x80000000, RZ, 0xc0, !PT ;  /* 0x800000000a0a7812 */ /* 0x000fe400078ec0ff */
[----:B------:R-:W-:Y:S02]  /*fb60*/  IADD3 R2, R17, 0x80, RZ ;  /* 0x0000008011027810 */ /* 0x000fe40007ffe0ff */
[----:B------:R-:W-:-:S04]  /*fb70*/  SHF.R.U32.HI R3, RZ, 0x18, R10 ;  /* 0x00000018ff037819 */ /* 0x000fc8000001160a */
[----:B------:R-:W-:-:S05]  /*fb80*/  LOP3.LUT R3, R0, R3, RZ, 0xfc, !PT ;  /* 0x0000000300037212 */ /* 0x000fca00078efcff */
[----:B------:R4:W-:Y:S01]  /*fb90*/  STG.E.U8 desc[UR36][R8.64], R3 ;  /* 0x0000000308007986 */ /* 0x0009e2000c101124 */
[----:B------:R-:W-:Y:S05]  /*fba0*/  BRA `(.L_x_8209) ;  /* 0x0000000400bc7947 */ /* 0x000fea0003800000 */
.L_x_8219:
[----:B------:R-:W-:Y:S01]  /*fbb0*/  F2FP.BF16.F32.PACK_AB R10, RZ, R10 ;  /* 0x0000000aff0a723e */ /* 0x000fe200000010ff */
[----:B------:R-:W-:-:S04]  /*fbc0*/  VIADD R2, R17, 0x80 ;  /* 0x0000008011027836 */ /* 0x000fc80000000000 */
[----:B------:R1:W-:Y:S01]  /*fbd0*/  STG.E.U16 desc[UR36][R8.64], R10 ;  /* 0x0000000a08007986 */ /* 0x0003e2000c101524 */
[----:B------:R-:W-:Y:S05]  /*fbe0*/  BRA `(.L_x_8209) ;  /* 0x0000000400ac7947 */ /* 0x000fea0003800000 */
.L_x_8216:
        /* <DEDUP_REMOVED lines=8> */
[----:B------:R-:W1:Y:S01]  /*fc70*/  F2I.FTZ.U32.TRUNC.NTZ R3, R10 ;  /* 0x0000000a00037305 */ /* 0x000e62000021f000 */
[----:B------:R-:W-:Y:S01]  /*fc80*/  VIADD R2, R17, 0x80 ;  /* 0x0000008011027836 */ /* 0x000fe20000000000 */
[----:B-1----:R1:W-:Y:S01]  /*fc90*/  STG.E.U16 desc[UR36][R8.64], R3 ;  /* 0x0000000308007986 */ /* 0x0023e2000c101524 */
[----:B------:R-:W-:Y:S05]  /*fca0*/  BRA `(.L_x_8209) ;  /* 0x00000004007c7947 */ /* 0x000fea0003800000 */
.L_x_8228:
        /* <DEDUP_REMOVED lines=16> */
.L_x_8231:
[----:B------:R-:W-:-:S04]  /*fdb0*/  LOP3.LUT R10, R10, 0x80000000, RZ, 0xc0, !PT ;  /* 0x800000000a0a7812 */ /* 0x000fc800078ec0ff */
[----:B------:R-:W-:-:S04]  /*fdc0*/  SHF.R.U32.HI R3, RZ, 0x18, R10 ;  /* 0x00000018ff037819 */ /* 0x000fc8000001160a */
[----:B------:R-:W-:-:S04]  /*fdd0*/  LOP3.LUT R0, R0, R3, RZ, 0xfc, !PT ;  /* 0x0000000300007212 */ /* 0x000fc800078efcff */
[----:B------:R-:W-:-:S07]  /*fde0*/  PRMT R4, R0, 0x7610, R4 ;  /* 0x0000761000047816 */ /* 0x000fce0000000004 */
.L_x_8230:
[----:B------:R-:W-:Y:S05]  /*fdf0*/  BSYNC B0 ;  /* 0x0000000000007941 */ /* 0x000fea0003800000 */
.L_x_8229:
[----:B------:R1:W-:Y:S01]  /*fe00*/  STG.E.U8 desc[UR36][R8.64], R4 ;  /* 0x0000000408007986 */ /* 0x0003e2000c101124 */
[----:B------:R-:W-:Y:S01]  /*fe10*/  VIADD R2, R17, 0x80 ;  /* 0x0000008011027836 */ /* 0x000fe20000000000 */
[----:B------:R-:W-:Y:S06]  /*fe20*/  BRA `(.L_x_8209) ;  /* 0x00000004001c7947 */ /* 0x000fec0003800000 */
.L_x_8227:
        /* <DEDUP_REMOVED lines=16> */
.L_x_8234:
[----:B------:R-:W-:-:S04]  /*ff30*/  LOP3.LUT R10, R10, 0x80000000, RZ, 0xc0, !PT ;  /* 0x800000000a0a7812 */ /* 0x000fc800078ec0ff */
[----:B------:R-:W-:-:S04]  /*ff40*/  SHF.R.U32.HI R3, RZ, 0x18, R10 ;  /* 0x00000018ff037819 */ /* 0x000fc8000001160a */
[----:B------:R-:W-:-:S04]  /*ff50*/  LOP3.LUT R0, R0, R3, RZ, 0xfc, !PT ;  /* 0x0000000300007212 */ /* 0x000fc800078efcff */
[----:B------:R-:W-:-:S07]  /*ff60*/  PRMT R4, R0, 0x7610, R4 ;  /* 0x0000761000047816 */ /* 0x000fce0000000004 */
.L_x_8233:
[----:B------:R-:W-:Y:S05]  /*ff70*/  BSYNC B0 ;  /* 0x0000000000007941 */ /* 0x000fea0003800000 */
.L_x_8232:
[----:B------:R1:W-:Y:S01]  /*ff80*/  STG.E.U8 desc[UR36][R8.64], R4 ;  /* 0x0000000408007986 */ /* 0x0003e2000c101124 */
[----:B------:R-:W-:Y:S01]  /*ff90*/  IADD3 R2, R17, 0x80, RZ ;  /* 0x0000008011027810 */ /* 0x000fe20007ffe0ff */
[----:B------:R-:W-:Y:S06]  /*ffa0*/  BRA `(.L_x_8209) ;  /* 0x0000000000bc7947 */ /* 0x000fec0003800000 */
.L_x_8226:
        /* <DEDUP_REMOVED lines=17> */
[----:B------:R-:W-:Y:S01]  /*100c0*/  @!P0 IADD3 R0, R2, RZ, RZ ;  /* 0x000000ff02008210 */ /* 0x000fe20007ffe0ff */
[----:B------:R-:W-:-:S04]  /*100d0*/  VIADD R2, R17, 0x80 ;  /* 0x0000008011027836 */ /* 0x000fc80000000000 */
[----:B------:R-:W-:-:S05]  /*100e0*/  @P2 IMAD.MOV.U32 R3, RZ, RZ, R0 ;  /* 0x000000ffff032224 */ /* 0x000fca00078e0000 */
[----:B------:R1:W-:Y:S01]  /*100f0*/  STG.E.U8 desc[UR36][R8.64], R3 ;  /* 0x0000000308007986 */ /* 0x0003e2000c101124 */
[----:B------:R-:W-:Y:S05]  /*10100*/  BRA `(.L_x_8209) ;  /* 0x0000000000647947 */ /* 0x000fea0003800000 */
.L_x_8208:
[----:B------:R-:W-:Y:S01]  /*10110*/  MOV R2, 0x0 ;  /* 0x0000000000027802 */ /* 0x000fe20000000f00 */
[----:B------:R-:W-:Y:S01]  /*10120*/  ULDC.64 UR4, c[0x4][0x158] ;  /* 0x0100560000047ab9 */ /* 0x000fe20000000a00 */
[----:B------:R-:W-:Y:S01]  /*10130*/  ULDC.64 UR6, c[0x4][0x160] ;  /* 0x0100580000067ab9 */ /* 0x000fe20000000a00 */
[----:B------:R-:W-:Y:S01]  /*10140*/  MOV R4, UR4 ;  /* 0x0000000400047c02 */ /* 0x000fe20008000f00 */
[----:B------:R-:W-:Y:S01]  /*10150*/  IMAD.U32 R5, RZ, RZ, UR5 ;  /* 0x00000005ff057e24 */ /* 0x000fe2000f8e00ff */
[----:B------:R-:W-:Y:S01]  /*10160*/  ULDC.64 UR4, c[0x4][0x20] ;  /* 0x0100080000047ab9 */ /* 0x000fe20000000a00 */
[----:B------:R-:W1:Y:S01]  /*10170*/  LDC.64 R2, c[0x4][R2] ;  /* 0x0100000002027b82 */ /* 0x000e620000000a00 */
[----:B------:R-:W-:Y:S01]  /*10180*/  HFMA2.MMA R8, -RZ, RZ, 0, 6.020069122314453125e-06 ;  /* 0x00000065ff087435 */ /* 0x000fe200000001ff */
[----:B------:R-:W-:Y:S01]  /*10190*/  IMAD.U32 R6, RZ, RZ, UR6 ;  /* 0x00000006ff067e24 */ /* 0x000fe2000f8e00ff */
[----:B------:R-:W-:Y:S01]  /*101a0*/  MOV R7, UR7 ;  /* 0x0000000700077c02 */ /* 0x000fe20008000f00 */
[----:B------:R-:W-:-:S02]  /*101b0*/  IMAD.U32 R10, RZ, RZ, UR4 ;  /* 0x00000004ff0a7e24 */ /* 0x000fc4000f8e00ff */
[----:B------:R-:W-:Y:S02]  /*101c0*/  IMAD.U32 R11, RZ, RZ, UR5 ;  /* 0x00000005ff0b7e24 */ /* 0x000fe4000f8e00ff */
[----:B------:R-:W-:Y:S02]  /*101d0*/  IMAD.MOV.U32 R12, RZ, RZ, 0x1 ;  /* 0x00000001ff0c7424 */ /* 0x000fe400078e00ff */
[----:B------:R-:W-:-:S07]  /*101e0*/  IMAD.MOV.U32 R13, RZ, RZ, RZ ;  /* 0x000000ffff0d7224 */ /* 0x000fce00078e00ff */
[----:B------:R-:W-:-:S07]  /*101f0*/  LEPC R20, `(.L_x_8237) ;  /* 0x000000001014794e */ /* 0x000fce0000000000 */
[----:B01----:R-:W-:Y:S05]  /*10200*/  CALL.ABS.NOINC R2 ;  /* 0x0000000002007343 */ /* 0x003fea0003c00000 */
.L_x_8237:
[----:B------:R-:W-:Y:S01]  /*10210*/  IADD3 R2, R17, 0x80, RZ ;  /* 0x0000008011027810 */ /* 0x000fe20007ffe0ff */
[----:B------:R-:W-:Y:S06]  /*10220*/  BRA `(.L_x_8209) ;  /* 0x00000000001c7947 */ /* 0x000fec0003800000 */
.L_x_8236:
[----:B------:R-:W1:Y:S01]  /*10230*/  F2I.U64.TRUNC R10, R10 ;  /* 0x0000000a000a7311 */ /* 0x000e62000020d800 */
[----:B------:R-:W-:Y:S01]  /*10240*/  VIADD R2, R17, 0x80 ;  /* 0x0000008011027836 */ /* 0x000fe20000000000 */
[----:B-1----:R1:W-:Y:S01]  /*10250*/  STG.E.64 desc[UR36][R8.64], R10 ;  /* 0x0000000a08007986 */ /* 0x0023e2000c101b24 */
[----:B------:R-:W-:Y:S05]  /*10260*/  BRA `(.L_x_8209) ;  /* 0x00000000000c7947 */ /* 0x000fea0003800000 */
.L_x_8235:
[----:B------:R-:W1:Y:S01]  /*10270*/  F2I.FTZ.U32.TRUNC.NTZ R3, R10 ;  /* 0x0000000a00037305 */ /* 0x000e62000021f000 */
[----:B------:R-:W-:Y:S01]  /*10280*/  VIADD R2, R17, 0x80 ;  /* 0x0000008011027836 */ /* 0x000fe20000000000 */
[----:B-1----:R1:W-:Y:S06]  /*10290*/  STG.E desc[UR36][R8.64], R3 ;  /* 0x0000000308007986 */ /* 0x0023ec000c101924 */
.L_x_8209:
[----:B------:R-:W-:-:S13]  /*102a0*/  ISETP.GE.AND P0, PT, R2, R28, PT ;  /* 0x0000001c0200720c */ /* 0x000fda0003f06270 */
[----:B------:R-:W-:Y:S05]  /*102b0*/  @P0 BREAK B6 ;  /* 0x0000000000060942 */ /* 0x000fea0003800000 */
[----:B------:R-:W-:Y:S05]  /*102c0*/  @P0 BRA `(.L_x_8238) ;  /* 0x0000001c00680947 */ /* 0x000fea0003800000 */
[----:B-1234-:R-:W1:Y:S01]  /*102d0*/  LDC.64 R8, c[0x0][0x218] ;  /* 0x00008600ff087b82 */ /* 0x01ee620000000a00 */
[----:B------:R-:W-:Y:S01]  /*102e0*/  LEA R0, R29, R2, 0x9 ;  /* 0x000000021d007211 */ /* 0x000fe200078e48ff */
[----:B------:R-:W-:Y:S01]  /*102f0*/  ULDC UR4, c[0x0][0x238] ;  /* 0x00008e0000047ab9 */ /* 0x000fe20000000800 */
[----:B------:R-:W-:-:S03]  /*10300*/  PRMT R4, R16, 0x9910, RZ ;  /* 0x0000991010047816 */ /* 0x000fc600000000ff */
[----:B------:R-:W-:Y:S02]  /*10310*/  IMAD R3, R0, UR4, RZ ;  /* 0x0000000400037c24 */ /* 0x000fe4000f8e02ff */
[----:B------:R-:W-:-:S05]  /*10320*/  IMAD.MOV.U32 R0, RZ, RZ, R4 ;  /* 0x000000ffff007224 */ /* 0x000fca00078e0004 */
[----:B------:R-:W-:Y:S02]  /*10330*/  ISETP.GT.AND P1, PT, R0, 0x9, PT ;  /* 0x000000090000780c */ /* 0x000fe40003f24270 */
[----:B-1----:R-:W-:-:S05]  /*10340*/  IADD3 R8, P0, R3, R8, RZ ;  /* 0x0000000803087210 */ /* 0x002fca0007f1e0ff */
        /* <DEDUP_REMOVED lines=13> */
.L_x_8242:
[----:B------:R-:W1:Y:S02]  /*10420*/  F2I.S64.TRUNC R22, R22 ;  /* 0x0000001600167311 */ /* 0x000e64000020d900 */
[----:B-1----:R-:W-:-:S05]  /*10430*/  MOV R3, R22 ;  /* 0x0000001600037202 */ /* 0x002fca0000000f00 */
[----:B------:R2:W-:Y:S01]  /*10440*/  STG.E.U8 desc[UR36][R8.64], R3 ;  /* 0x0000000308007986 */ /* 0x0005e2000c101124 */
[----:B------:R-:W-:Y:S05]  /*10450*/  BRA `(.L_x_8244) ;  /* 0x0000000c00447947 */ /* 0x000fea0003800000 */
.L_x_8241:
        /* <DEDUP_REMOVED lines=9> */
.L_x_8246:
[----:B------:R-:W1:Y:S02]  /*104f0*/  F2I.FTZ.TRUNC.NTZ R3, R22 ;  /* 0x0000001600037305 */ /* 0x000e64000021f100 */
[----:B-1----:R4:W-:Y:S01]  /*10500*/  STG.E desc[UR36][R8.64], R3 ;  /* 0x0000000308007986 */ /* 0x0029e2000c101924 */
[----:B------:R-:W-:Y:S05]  /*10510*/  BRA `(.L_x_8244) ;  /* 0x0000000c00147947 */ /* 0x000fea0003800000 */
.L_x_8245:
[----:B------:R-:W1:Y:S02]  /*10520*/  F2I.FTZ.TRUNC.NTZ R3, R22 ;  /* 0x0000001600037305 */ /* 0x000e64000021f100 */
[----:B-1----:R1:W-:Y:S01]  /*10530*/  STG.E.U16 desc[UR36][R8.64], R3 ;  /* 0x0000000308007986 */ /* 0x0023e2000c101524 */
[----:B------:R-:W-:Y:S05]  /*10540*/  BRA `(.L_x_8244) ;  /* 0x0000000c00087947 */ /* 0x000fea0003800000 */
.L_x_8240:
        /* <DEDUP_REMOVED lines=8> */
.L_x_8248:
[----:B------:R-:W-:-:S05]  /*105d0*/  F2FP.F16.F32.PACK_AB R22, RZ, R22 ;  /* 0x00000016ff16723e */ /* 0x000fca00000000ff */
[----:B------:R1:W-:Y:S01]  /*105e0*/  STG.E.U16 desc[UR36][R8.64], R22 ;  /* 0x0000001608007986 */ /* 0x0003e2000c101524 */
[----:B------:R-:W-:Y:S05]  /*105f0*/  BRA `(.L_x_8244) ;  /* 0x0000000800dc7947 */ /* 0x000fea0003800000 */
.L_x_8247:
        /* <DEDUP_REMOVED lines=8> */
.L_x_8250:
[----:B------:R-:W-:-:S05]  /*10680*/  F2FP.F16.F32.PACK_AB R3, R23, R22 ;  /* 0x000000161703723e */ /* 0x000fca00000000ff */
[----:B------:R1:W-:Y:S01]  /*10690*/  STG.E desc[UR36][R8.64], R3 ;  /* 0x0000000308007986 */ /* 0x0003e2000c101924 */
[----:B------:R-:W-:Y:S05]  /*106a0*/  BRA `(.L_x_8244) ;  /* 0x0000000800b07947 */ /* 0x000fea0003800000 */
.L_x_8249:
[----:B------:R-:W-:-:S06]  /*106b0*/  FMUL.FTZ R4, R22, 1 ;  /* 0x3f80000016047820 */ /* 0x000fcc0000410000 */
[----:B------:R-:W1:Y:S02]  /*106c0*/  F2F.F64.F32 R4, R4 ;  /* 0x0000000400047310 */ /* 0x000e640000201800 */
[----:B-1----:R1:W-:Y:S01]  /*106d0*/  STG.E.64 desc[UR36][R8.64], R4 ;  /* 0x0000000408007986 */ /* 0x0023e2000c101b24 */
[----:B------:R-:W-:Y:S05]  /*106e0*/  BRA `(.L_x_8244) ;  /* 0x0000000800a07947 */ /* 0x000fea0003800000 */
.L_x_8239:
        /* <DEDUP_REMOVED lines=14> */
.L_x_8253:
[----:B------:R-:W-:Y:S01]  /*107d0*/  FMUL.FTZ R6, R23, 1 ;  /* 0x3f80000017067820 */ /* 0x000fe20000410000 */
[----:B------:R-:W-:-:S05]  /*107e0*/  FMUL.FTZ R4, R22, 1 ;  /* 0x3f80000016047820 */ /* 0x000fca0000410000 */
[----:B------:R-:W-:Y:S08]  /*107f0*/  F2F.F64.F32 R6, R6 ;  /* 0x0000000600067310 */ /* 0x000ff00000201800 */
[----:B------:R-:W1:Y:S02]  /*10800*/  F2F.F64.F32 R4, R4 ;  /* 0x0000000400047310 */ /* 0x000e640000201800 */
[----:B-1----:R1:W-:Y:S01]  /*10810*/  STG.E.128 desc[UR36][R8.64], R4 ;  /* 0x0000000408007986 */ /* 0x0023e2000c101d24 */
[----:B------:R-:W-:Y:S05]  /*10820*/  BRA `(.L_x_8244) ;  /* 0x0000000800507947 */ /* 0x000fea0003800000 */
.L_x_8252:
        /* <DEDUP_REMOVED lines=20> */
.L_x_8257:
[----:B------:R-:W-:Y:S05]  /*10970*/  BSYNC B0 ;  /* 0x0000000000007941 */ /* 0x000fea0003800000 */
.L_x_8256:
[----:B------:R-:W-:-:S05]  /*10980*/  LOP3.LUT R5, R0, R5, RZ, 0xfc, !PT ;  /* 0x0000000500057212 */ /* 0x000fca00078efcff */
[----:B------:R1:W-:Y:S01]  /*10990*/  STG.E.U8 desc[UR36][R8.64], R5 ;  /* 0x0000000508007986 */ /* 0x0003e2000c101124 */
[----:B------:R-:W-:Y:S05]  /*109a0*/  BRA `(.L_x_8244) ;  /* 0x0000000400f07947 */ /* 0x000fea0003800000 */
.L_x_8255:
        /* <DEDUP_REMOVED lines=9> */
[----:B------:R-:W-:Y:S02]  /*10a40*/  @P0 SHF.R.U32.HI R0, RZ, 0x15, R0 ;  /* 0x00000015ff000819 */ /* 0x000fe40000011600 */
[----:B------:R-:W-:Y:S01]  /*10a50*/  @!P0 IADD3 R0, R3, -0x43000000, RZ ;  /* 0xbd00000003008810 */ /* 0x000fe20007ffe0ff */
[----:B------:R-:W-:Y:S06]  /*10a60*/  BRA `(.L_x_8260) ;  /* 0x00000000000c7947 */ /* 0x000fec0003800000 */
.L_x_8259:
[----:B------:R-:W-:Y:S01]  /*10a70*/  IMAD.MOV.U32 R0, RZ, RZ, 0x7f ;  /* 0x0000007fff007424 */ /* 0x000fe200078e00ff */
[----:B------:R-:W-:-:S04]  /*10a80*/  ISETP.GT.U32.AND P0, PT, R4, 0x7f800000, PT ;  /* 0x7f8000000400780c */ /* 0x000fc80003f04070 */
[----:B------:R-:W-:-:S09]  /*10a90*/  SEL R0, R0, 0x7c, P0 ;  /* 0x0000007c00007807 */ /* 0x000fd20000000000 */
.L_x_8260:
[----:B------:R-:W-:Y:S05]  /*10aa0*/  BSYNC B0 ;  /* 0x0000000000007941 */ /* 0x000fea0003800000 */
.L_x_8258:
[----:B------:R-:W-:-:S04]  /*10ab0*/  LOP3.LUT R22, R22, 0x80000000, RZ, 0xc0, !PT ;  /* 0x8000000016167812 */ /* 0x000fc800078ec0ff */
[----:B------:R-:W-:-:S04]  /*10ac0*/  SHF.R.U32.HI R3, RZ, 0x18, R22 ;  /* 0x00000018ff037819 */ /* 0x000fc80000011616 */
[----:B------:R-:W-:-:S05]  /*10ad0*/  LOP3.LUT R3, R0, R3, RZ, 0xfc, !PT ;  /* 0x0000000300037212 */ /* 0x000fca00078efcff */
[----:B------:R1:W-:Y:S01]  /*10ae0*/  STG.E.U8 desc[UR36][R8.64], R3 ;  /* 0x0000000308007986 */ /* 0x0003e2000c101124 */
[----:B------:R-:W-:Y:S05]  /*10af0*/  BRA `(.L_x_8244) ;  /* 0x00000004009c7947 */ /* 0x000fea0003800000 */
.L_x_8254:
[----:B------:R-:W-:-:S05]  /*10b00*/  F2FP.BF16.F32.PACK_AB R22, RZ, R22 ;  /* 0x00000016ff16723e */ /* 0x000fca00000010ff */
[----:B------:R1:W-:Y:S01]  /*10b10*/  STG.E.U16 desc[UR36][R8.64], R22 ;  /* 0x0000001608007986 */ /* 0x0003e2000c101524 */
[----:B------:R-:W-:Y:S05]  /*10b20*/  BRA `(.L_x_8244) ;  /* 0x0000000400907947 */ /* 0x000fea0003800000 */
.L_x_8251:
        /* <DEDUP_REMOVED lines=11> */
.L_x_8263:
        /* <DEDUP_REMOVED lines=16> */
.L_x_8266:
[----:B------:R-:W-:-:S04]  /*10ce0*/  LOP3.LUT R22, R22, 0x80000000, RZ, 0xc0, !PT ;  /* 0x8000000016167812 */ /* 0x000fc800078ec0ff */
[----:B------:R-:W-:-:S04]  /*10cf0*/  SHF.R.U32.HI R3, RZ, 0x18, R22 ;  /* 0x00000018ff037819 */ /* 0x000fc80000011616 */
[----:B------:R-:W-:-:S04]  /*10d00*/  LOP3.LUT R0, R0, R3, RZ, 0xfc, !PT ;  /* 0x0000000300007212 */ /* 0x000fc800078efcff */
[----:B------:R-:W-:-:S07]  /*10d10*/  PRMT R4, R0, 0x7610, R4 ;  /* 0x0000761000047816 */ /* 0x000fce0000000004 */
.L_x_8265:
[----:B------:R-:W-:Y:S05]  /*10d20*/  BSYNC B0 ;  /* 0x0000000000007941 */ /* 0x000fea0003800000 */
.L_x_8264:
[----:B------:R1:W-:Y:S01]  /*10d30*/  STG.E.U8 desc[UR36][R8.64], R4 ;  /* 0x0000000408007986 */ /* 0x0003e2000c101124 */
[----:B------:R-:W-:Y:S05]  /*10d40*/  BRA `(.L_x_8244) ;  /* 0x0000000400087947 */ /* 0x000fea0003800000 */
.L_x_8262:
        /* <DEDUP_REMOVED lines=16> */
.L_x_8269:
[----:B------:R-:W-:-:S04]  /*10e50*/  LOP3.LUT R22, R22, 0x80000000, RZ, 0xc0, !PT ;  /* 0x8000000016167812 */ /* 0x000fc800078ec0ff */
[----:B------:R-:W-:-:S04]  /*10e60*/  SHF.R.U32.HI R3, RZ, 0x18, R22 ;  /* 0x00000018ff037819 */ /* 0x000fc80000011616 */
[----:B------:R-:W-:-:S04]  /*10e70*/  LOP3.LUT R0, R0, R3, RZ, 0xfc, !PT ;  /* 0x0000000300007212 */ /* 0x000fc800078efcff */
[----:B------:R-:W-:-:S07]  /*10e80*/  PRMT R4, R0, 0x7610, R4 ;  /* 0x0000761000047816 */ /* 0x000fce0000000004 */
.L_x_8268:
[----:B------:R-:W-:Y:S05]  /*10e90*/  BSYNC B0 ;  /* 0x0000000000007941 */ /* 0x000fea0003800000 */
.L_x_8267:
[----:B------:R1:W-:Y:S01]  /*10ea0*/  STG.E.U8 desc[UR36][R8.64], R4 ;  /* 0x0000000408007986 */ /* 0x0003e2000c101124 */
[----:B------:R-:W-:Y:S05]  /*10eb0*/  BRA `(.L_x_8244) ;  /* 0x0000000000ac7947 */ /* 0x000fea0003800000 */
.L_x_8261:
        /* <DEDUP_REMOVED lines=21> */
.L_x_8243:
[----:B0-----:R-:W-:Y:S01]  /*11010*/  MOV R14, 0x0 ;  /* 0x00000000000e7802 */ /* 0x001fe20000000f00 */
[----:B------:R-:W-:Y:S01]  /*11020*/  ULDC.64 UR4, c[0x4][0x158] ;  /* 0x0100560000047ab9 */ /* 0x000fe20000000a00 */
[----:B------:R-:W-:Y:S01]  /*11030*/  ULDC.64 UR6, c[0x4][0x20] ;  /* 0x0100080000067ab9 */ /* 0x000fe20000000a00 */
[----:B------:R-:W-:Y:S01]  /*11040*/  IMAD.U32 R4, RZ, RZ, UR4 ;  /* 0x00000004ff047e24 */ /* 0x000fe2000f8e00ff */
[----:B------:R-:W-:Y:S01]  /*11050*/  MOV R5, UR5 ;  /* 0x0000000500057c02 */ /* 0x000fe20008000f00 */
[----:B------:R-:W-:Y:S01]  /*11060*/  ULDC.64 UR4, c[0x4][0x160] ;  /* 0x0100580000047ab9 */ /* 0x000fe20000000a00 */
[----:B------:R-:W0:Y:S01]  /*11070*/  LDC.64 R14, c[0x4][R14] ;  /* 0x010000000e0e7b82 */ /* 0x000e220000000a00 */
[----:B------:R-:W-:Y:S01]  /*11080*/  HFMA2.MMA R12, -RZ, RZ, 0, 5.9604644775390625e-08 ;  /* 0x00000001ff0c7435 */ /* 0x000fe200000001ff */
[----:B------:R-:W-:Y:S01]  /*11090*/  IMAD.U32 R6, RZ, RZ, UR4 ;  /* 0x00000004ff067e24 */ /* 0x000fe2000f8e00ff */
[----:B------:R-:W-:Y:S01]  /*110a0*/  MOV R10, UR6 ;  /* 0x00000006000a7c02 */ /* 0x000fe20008000f00 */
[----:B------:R-:W-:-:S02]  /*110b0*/  IMAD.U32 R7, RZ, RZ, UR5 ;  /* 0x00000005ff077e24 */ /* 0x000fc4000f8e00ff */
[----:B------:R-:W-:Y:S02]  /*110c0*/  IMAD.U32 R11, RZ, RZ, UR7 ;  /* 0x00000007ff0b7e24 */ /* 0x000fe4000f8e00ff */
[----:B------:R-:W-:Y:S02]  /*110d0*/  IMAD.MOV.U32 R8, RZ, RZ, 0x65 ;  /* 0x00000065ff087424 */ /* 0x000fe400078e00ff */
[----:B------:R-:W-:-:S07]  /*110e0*/  IMAD.MOV.U32 R13, RZ, RZ, RZ ;  /* 0x000000ffff0d7224 */ /* 0x000fce00078e00ff */
[----:B------:R-:W-:-:S07]  /*110f0*/  LEPC R20, `(.L_x_8272) ;  /* 0x000000001014794e */ /* 0x000fce0000000000 */
[----:B0-----:R-:W-:Y:S05]  /*11100*/  CALL.ABS.NOINC R14 ;  /* 0x000000000e007343 */ /* 0x001fea0003c00000 */
.L_x_8272:
[----:B------:R-:W-:Y:S05]  /*11110*/  BRA `(.L_x_8244) ;  /* 0x0000000000147947 */ /* 0x000fea0003800000 */
.L_x_8271:
[----:B------:R-:W1:Y:S02]  /*11120*/  F2I.U64.TRUNC R22, R22 ;  /* 0x0000001600167311 */ /* 0x000e64000020d800 */
[----:B-1----:R1:W-:Y:S01]  /*11130*/  STG.E.64 desc[UR36][R8.64], R22 ;  /* 0x0000001608007986 */ /* 0x0023e2000c101b24 */
[----:B------:R-:W-:Y:S05]  /*11140*/  BRA `(.L_x_8244) ;  /* 0x0000000000087947 */ /* 0x000fea0003800000 */
.L_x_8270:
[----:B------:R-:W1:Y:S02]  /*11150*/  F2I.FTZ.U32.TRUNC.NTZ R3, R22 ;  /* 0x0000001600037305 */ /* 0x000e64000021f000 */
[----:B-1----:R1:W-:Y:S02]  /*11160*/  STG.E desc[UR36][R8.64], R3 ;  /* 0x0000000308007986 */ /* 0x0023e4000c101924 */
.L_x_8244:
[----:B------:R-:W-:-:S07]  /*11170*/  VIADD R2, R2, 0x80 ;  /* 0x0000008002027836 */ /* 0x000fce0000000000 */
.L_x_8203:
[----:B------:R-:W-:-:S13]  /*11180*/  ISETP.GE.AND P0, PT, R2, R28, PT ;  /* 0x0000001c0200720c */ /* 0x000fda0003f06270 */
[----:B------:R-:W-:Y:S05]  /*11190*/  @P0 BREAK B6 ;  /* 0x0000000000060942 */ /* 0x000fea0003800000 */
[----:B------:R-:W-:Y:S05]  /*111a0*/  @P0 BRA `(.L_x_8238) ;  /* 0x0000000c00b00947 */ /* 0x000fea0003800000 */
[----:B------:R-:W-:Y:S05]  /*111b0*/  BSYNC B6 ;  /* 0x0000000000067941 */ /* 0x000fea0003800000 */
.L_x_8202:
[----:B-1----:R-:W1:Y:S01]  /*111c0*/  LDC.64 R4, c[0x0][0x218] ;  /* 0x00008600ff047b82 */ /* 0x002e620000000a00 */
[----:B------:R-:W-:Y:S01]  /*111d0*/  LEA R0, R29, R2, 0x9 ;  /* 0x000000021d007211 */ /* 0x000fe200078e48ff */
[----:B------:R-:W-:Y:S01]  /*111e0*/  ULDC UR4, c[0x0][0x238] ;  /* 0x00008e0000047ab9 */ /* 0x000fe20000000800 */
[----:B------:R-:W-:-:S03]  /*111f0*/  PRMT R6, R16, 0x9910, RZ ;  /* 0x0000991010067816 */ /* 0x000fc600000000ff */
[----:B--2-4-:R-:W-:Y:S02]  /*11200*/  IMAD R3, R0, UR4, RZ ;  /* 0x0000000400037c24 */ /* 0x014fe4000f8e02ff */
        /* <DEDUP_REMOVED lines=16> */
.L_x_8276:
[----:B------:R-:W1:Y:S02]  /*11310*/  F2I.S64.TRUNC R26, R26 ;  /* 0x0000001a001a7311 */ /* 0x000e64000020d900 */
[----:B-1----:R-:W-:-:S05]  /*11320*/  MOV R3, R26 ;  /* 0x0000001a00037202 */ /* 0x002fca0000000f00 */
[----:B------:R1:W-:Y:S01]  /*11330*/  STG.E.U8 desc[UR36][R4.64], R3 ;  /* 0x0000000304007986 */ /* 0x0003e2000c101124 */
[----:B------:R-:W-:Y:S05]  /*11340*/  BRA `(.L_x_8278) ;  /* 0x0000000c00447947 */ /* 0x000fea0003800000 */
.L_x_8275:
        /* <DEDUP_REMOVED lines=9> */
.L_x_8280:
[----:B------:R-:W1:Y:S02]  /*113e0*/  F2I.FTZ.TRUNC.NTZ R3, R26 ;  /* 0x0000001a00037305 */ /* 0x000e64000021f100 */
[----:B-1----:R1:W-:Y:S01]  /*113f0*/  STG.E desc[UR36][R4.64], R3 ;  /* 0x0000000304007986 */ /* 0x0023e2000c101924 */
[----:B------:R-:W-:Y:S05]  /*11400*/  BRA `(.L_x_8278) ;  /* 0x0000000c00147947 */ /* 0x000fea0003800000 */
.L_x_8279:
[----:B------:R-:W1:Y:S02]  /*11410*/  F2I.FTZ.TRUNC.NTZ R3, R26 ;  /* 0x0000001a00037305 */ /* 0x000e64000021f100 */
[----:B-1----:R1:W-:Y:S01]  /*11420*/  STG.E.U16 desc[UR36][R4.64], R3 ;  /* 0x0000000304007986 */ /* 0x0023e2000c101524 */
[----:B------:R-:W-:Y:S05]  /*11430*/  BRA `(.L_x_8278) ;  /* 0x0000000c00087947 */ /* 0x000fea0003800000 */
.L_x_8274:
        /* <DEDUP_REMOVED lines=8> */
.L_x_8282:
[----:B------:R-:W-:-:S05]  /*114c0*/  F2FP.F16.F32.PACK_AB R26, RZ, R26 ;  /* 0x0000001aff1a723e */ /* 0x000fca00000000ff */
[----:B------:R1:W-:Y:S01]  /*114d0*/  STG.E.U16 desc[UR36][R4.64], R26 ;  /* 0x0000001a04007986 */ /* 0x0003e2000c101524 */
[----:B------:R-:W-:Y:S05]  /*114e0*/  BRA `(.L_x_8278) ;  /* 0x0000000800dc7947 */ /* 0x000fea0003800000 */
.L_x_8281:
        /* <DEDUP_REMOVED lines=8> */
.L_x_8284:
[----:B------:R-:W-:-:S05]  /*11570*/  F2FP.F16.F32.PACK_AB R3, R27, R26 ;  /* 0x0000001a1b03723e */ /* 0x000fca00000000ff */
[----:B------:R1:W-:Y:S01]  /*11580*/  STG.E desc[UR36][R4.64], R3 ;  /* 0x0000000304007986 */ /* 0x0003e2000c101924 */
[----:B------:R-:W-:Y:S05]  /*11590*/  BRA `(.L_x_8278) ;  /* 0x0000000800b07947 */ /* 0x000fea0003800000 */
.L_x_8283:
[----:B------:R-:W-:-:S06]  /*115a0*/  FMUL.FTZ R6, R26, 1 ;  /* 0x3f8000001a067820 */ /* 0x000fcc0000410000 */
[----:B------:R-:W1:Y:S02]  /*115b0*/  F2F.F64.F32 R6, R6 ;  /* 0x0000000600067310 */ /* 0x000e640000201800 */
[----:B-1----:R1:W-:Y:S01]  /*115c0*/  STG.E.64 desc[UR36][R4.64], R6 ;  /* 0x0000000604007986 */ /* 0x0023e2000c101b24 */
[----:B------:R-:W-:Y:S05]  /*115d0*/  BRA `(.L_x_8278) ;  /* 0x0000000800a07947 */ /* 0x000fea0003800000 */
.L_x_8273:
        /* <DEDUP_REMOVED lines=14> */
.L_x_8287:
[----:B------:R-:W-:Y:S01]  /*116c0*/  FMUL.FTZ R10, R27, 1 ;  /* 0x3f8000001b0a7820 */ /* 0x000fe20000410000 */
[----:B---3--:R-:W-:-:S05]  /*116d0*/  FMUL.FTZ R8, R26, 1 ;  /* 0x3f8000001a087820 */ /* 0x008fca0000410000 */
[----:B------:R-:W-:Y:S08]  /*116e0*/  F2F.F64.F32 R10, R10 ;  /* 0x0000000a000a7310 */ /* 0x000ff00000201800 */
[----:B------:R-:W1:Y:S02]  /*116f0*/  F2F.F64.F32 R8, R8 ;  /* 0x0000000800087310 */ /* 0x000e640000201800 */
[----:B-1----:R2:W-:Y:S01]  /*11700*/  STG.E.128 desc[UR36][R4.64], R8 ;  /* 0x0000000804007986 */ /* 0x0025e2000c101d24 */
[----:B------:R-:W-:Y:S05]  /*11710*/  BRA `(.L_x_8278) ;  /* 0x0000000800507947 */ /* 0x000fea0003800000 */
.L_x_8286:
        /* <DEDUP_REMOVED lines=20> */
.L_x_8291:
[----:B------:R-:W-:Y:S05]  /*11860*/  BSYNC B0 ;  /* 0x0000000000007941 */ /* 0x000fea0003800000 */
.L_x_8290:
[----:B------:R-:W-:-:S05]  /*11870*/  LOP3.LUT R7, R0, R7, RZ, 0xfc, !PT ;  /* 0x0000000700077212 */ /* 0x000fca00078efcff */
[----:B------:R4:W-:Y:S01]  /*11880*/  STG.E.U8 desc[UR36][R4.64], R7 ;  /* 0x0000000704007986 */ /* 0x0009e2000c101124 */
[----:B------:R-:W-:Y:S05]  /*11890*/  BRA `(.L_x_8278) ;  /* 0x0000000400f07947 */ /* 0x000fea0003800000 */
.L_x_8289:
        /* <DEDUP_REMOVED lines=12> */
.L_x_8293:
[----:B------:R-:W-:Y:S01]  /*11960*/  IMAD.MOV.U32 R0, RZ, RZ, 0x7f ;  /* 0x0000007fff007424 */ /* 0x000fe200078e00ff */
[----:B------:R-:W-:-:S04]  /*11970*/  ISETP.GT.U32.AND P0, PT, R6, 0x7f800000, PT ;  /* 0x7f8000000600780c */ /* 0x000fc80003f04070 */
[----:B------:R-:W-:-:S09]  /*11980*/  SEL R0, R0, 0x7c, P0 ;  /* 0x0000007c00007807 */ /* 0x000fd20000000000 */
.L_x_8294:
[----:B------:R-:W-:Y:S05]  /*11990*/  BSYNC B0 ;  /* 0x0000000000007941 */ /* 0x000fea0003800000 */
.L_x_8292:
[----:B------:R-:W-:-:S04]  /*119a0*/  LOP3.LUT R26, R26, 0x80000000, RZ, 0xc0, !PT ;  /* 0x800000001a1a7812 */ /* 0x000fc800078ec0ff */
[----:B------:R-:W-:-:S04]  /*119b0*/  SHF.R.U32.HI R3, RZ, 0x18, R26 ;  /* 0x00000018ff037819 */ /* 0x000fc8000001161a */
[----:B------:R-:W-:-:S05]  /*119c0*/  LOP3.LUT R3, R0, R3, RZ, 0xfc, !PT ;  /* 0x0000000300037212 */ /* 0x000fca00078efcff */
[----:B------:R1:W-:Y:S01]  /*119d0*/  STG.E.U8 desc[UR36][R4.64], R3 ;  /* 0x0000000304007986 */ /* 0x0003e2000c101124 */
[----:B------:R-:W-:Y:S05]  /*119e0*/  BRA `(.L_x_8278) ;  /* 0x00000004009c7947 */ /* 0x000fea0003800000 */
.L_x_8288:
[----:B------:R-:W-:-:S05]  /*119f0*/  F2FP.BF16.F32.PACK_AB R26, RZ, R26 ;  /* 0x0000001aff1a723e */ /* 0x000fca00000010ff */
[----:B------:R1:W-:Y:S01]  /*11a00*/  STG.E.U16 desc[UR36][R4.64], R26 ;  /* 0x0000001a04007986 */ /* 0x0003e2000c101524 */
[----:B------:R-:W-:Y:S05]  /*11a10*/  BRA `(.L_x_8278) ;  /* 0x0000000400907947 */ /* 0x000fea0003800000 */
.L_x_8285:
        /* <DEDUP_REMOVED lines=11> */
.L_x_8297:
        /* <DEDUP_REMOVED lines=16> */
.L_x_8300:
[----:B------:R-:W-:-:S04]  /*11bd0*/  LOP3.LUT R26, R26, 0x80000000, RZ, 0xc0, !PT ;  /* 0x800000001a1a7812 */ /* 0x000fc800078ec0ff */
[----:B------:R-:W-:-:S04]  /*11be0*/  SHF.R.U32.HI R26, RZ, 0x18, R26 ;  /* 0x00000018ff1a7819 */ /* 0x000fc8000001161a */
[----:B------:R-:W-:-:S04]  /*11bf0*/  LOP3.LUT R3, R3, R26, RZ, 0xfc, !PT ;  /* 0x0000001a03037212 */ /* 0x000fc800078efcff */
[----:B------:R-:W-:-:S07]  /*11c00*/  PRMT R0, R3, 0x7610, R0 ;  /* 0x0000761003007816 */ /* 0x000fce0000000000 */
.L_x_8299:
[----:B------:R-:W-:Y:S05]  /*11c10*/  BSYNC B0 ;  /* 0x0000000000007941 */ /* 0x000fea0003800000 */
.L_x_8298:
[----:B------:R1:W-:Y:S01]  /*11c20*/  STG.E.U8 desc[UR36][R4.64], R0 ;  /* 0x0000000004007986 */ /* 0x0003e2000c101124 */
[----:B------:R-:W-:Y:S05]  /*11c30*/  BRA `(.L_x_8278) ;  /* 0x0000000400087947 */ /* 0x000fea0003800000 */
.L_x_8296:
        /* <DEDUP_REMOVED lines=16> */
.L_x_8303:
[----:B------:R-:W-:-:S04]  /*11d40*/  LOP3.LUT R26, R26, 0x80000000, RZ, 0xc0, !PT ;  /* 0x800000001a1a7812 */ /* 0x000fc800078ec0ff */
[----:B------:R-:W-:-:S04]  /*11d50*/  SHF.R.U32.HI R26, RZ, 0x18, R26 ;  /* 0x00000018ff1a7819 */ /* 0x000fc8000001161a */
[----:B------:R-:W-:-:S04]  /*11d60*/  LOP3.LUT R3, R3, R26, RZ, 0xfc, !PT ;  /* 0x0000001a03037212 */ /* 0x000fc800078efcff */
[----:B------:R-:W-:-:S07]  /*11d70*/  PRMT R0, R3, 0x7610, R0 ;  /* 0x0000761003007816 */ /* 0x000fce0000000000 */
.L_x_8302:
[----:B------:R-:W-:Y:S05]  /*11d80*/  BSYNC B0 ;  /* 0x0000000000007941 */ /* 0x000fea0003800000 */
.L_x_8301:
[----:B------:R1:W-:Y:S01]  /*11d90*/  STG.E.U8 desc[UR36][R4.64], R0 ;  /* 0x0000000004007986 */ /* 0x0003e2000c101124 */
[----:B------:R-:W-:Y:S05]  /*11da0*/  BRA `(.L_x_8278) ;  /* 0x0000000000ac7947 */ /* 0x000fea0003800000 */
.L_x_8295:
        /* <DEDUP_REMOVED lines=21> */
.L_x_8277:
[----:B------:R-:W-:Y:S01]  /*11f00*/  MOV R0, 0x0 ;  /* 0x0000000000007802 */ /* 0x000fe20000000f00 */
[----:B------:R-:W-:Y:S01]  /*11f10*/  ULDC.64 UR4, c[0x4][0x158] ;  /* 0x0100560000047ab9 */ /* 0x000fe20000000a00 */
[----:B------:R-:W-:Y:S01]  /*11f20*/  ULDC.64 UR6, c[0x4][0x20] ;  /* 0x0100080000067ab9 */ /* 0x000fe20000000a00 */
[----:B------:R-:W-:Y:S01]  /*11f30*/  IMAD.U32 R4, RZ, RZ, UR4 ;  /* 0x00000004ff047e24 */ /* 0x000fe2000f8e00ff */
[----:B0-----:R0:W1:Y:S01]  /*11f40*/  LDC.64 R14, c[0x4][R0] ;  /* 0x01000000000e7b82 */ /* 0x0010620000000a00 */
[----:B------:R-:W-:Y:S01]  /*11f50*/  MOV R5, UR5 ;  /* 0x0000000500057c02 */ /* 0x000fe20008000f00 */
[----:B------:R-:W-:Y:S01]  /*11f60*/  ULDC.64 UR4, c[0x4][0x160] ;  /* 0x0100580000047ab9 */ /* 0x000fe20000000a00 */
[----:B------:R-:W-:Y:S01]  /*11f70*/  HFMA2.MMA R12, -RZ, RZ, 0, 5.9604644775390625e-08 ;  /* 0x00000001ff0c7435 */ /* 0x000fe200000001ff */
[----:B------:R-:W-:Y:S01]  /*11f80*/  IMAD.U32 R6, RZ, RZ, UR4 ;  /* 0x00000004ff067e24 */ /* 0x000fe2000f8e00ff */
[----:B------:R-:W-:Y:S01]  /*11f90*/  MOV R10, UR6 ;  /* 0x00000006000a7c02 */ /* 0x000fe20008000f00 */
[----:B------:R-:W-:-:S02]  /*11fa0*/  IMAD.U32 R7, RZ, RZ, UR5 ;  /* 0x00000005ff077e24 */ /* 0x000fc4000f8e00ff */
[----:B------:R-:W-:Y:S02]  /*11fb0*/  IMAD.U32 R11, RZ, RZ, UR7 ;  /* 0x00000007ff0b7e24 */ /* 0x000fe4000f8e00ff */
[----:B---3--:R-:W-:Y:S02]  /*11fc0*/  IMAD.MOV.U32 R8, RZ, RZ, 0x65 ;  /* 0x00000065ff087424 */ /* 0x008fe400078e00ff */
[----:B0-----:R-:W-:-:S07]  /*11fd0*/  IMAD.MOV.U32 R13, RZ, RZ, RZ ;  /* 0x000000ffff0d7224 */ /* 0x001fce00078e00ff */
[----:B------:R-:W-:-:S07]  /*11fe0*/  LEPC R20, `(.L_x_8306) ;  /* 0x000000001014794e */ /* 0x000fce0000000000 */
[----:B-1----:R-:W-:Y:S05]  /*11ff0*/  CALL.ABS.NOINC R14 ;  /* 0x000000000e007343 */ /* 0x002fea0003c00000 */
.L_x_8306:
[----:B------:R-:W-:Y:S05]  /*12000*/  BRA `(.L_x_8278) ;  /* 0x0000000000147947 */ /* 0x000fea0003800000 */
.L_x_8305:
[----:B------:R-:W1:Y:S02]  /*12010*/  F2I.U64.TRUNC R26, R26 ;  /* 0x0000001a001a7311 */ /* 0x000e64000020d800 */
[----:B-1----:R1:W-:Y:S01]  /*12020*/  STG.E.64 desc[UR36][R4.64], R26 ;  /* 0x0000001a04007986 */ /* 0x0023e2000c101b24 */
[----:B------:R-:W-:Y:S05]  /*12030*/  BRA `(.L_x_8278) ;  /* 0x0000000000087947 */ /* 0x000fea0003800000 */
.L_x_8304:
[----:B------:R-:W1:Y:S02]  /*12040*/  F2I.FTZ.U32.TRUNC.NTZ R3, R26 ;  /* 0x0000001a00037305 */ /* 0x000e64000021f000 */
[----:B-1----:R1:W-:Y:S02]  /*12050*/  STG.E desc[UR36][R4.64], R3 ;  /* 0x0000000304007986 */ /* 0x0023e4000c101924 */
.L_x_8278:
[----:B------:R-:W-:-:S07]  /*12060*/  VIADD R2, R2, 0x80 ;  /* 0x0000008002027836 */ /* 0x000fce0000000000 */
.L_x_8238:
[----:B------:R-:W-:Y:S05]  /*12070*/  BSYNC B7 ;  /* 0x0000000000077941 */ /* 0x000fea0003800000 */
.L_x_8201:
[----:B------:R-:W-:-:S13]  /*12080*/  ISETP.GE.AND P0, PT, R2, R28, PT ;  /* 0x0000001c0200720c */ /* 0x000fda0003f06270 */
[----:B------:R-:W-:Y:S05]  /*12090*/  @P0 EXIT ;  /* 0x000000000000094d */ /* 0x000fea0003800000 */
[----:B-1234-:R-:W1:Y:S01]  /*120a0*/  LDC.64 R4, c[0x0][0x218] ;  /* 0x00008600ff047b82 */ /* 0x01ee620000000a00 */
[----:B------:R-:W-:Y:S01]  /*120b0*/  PRMT R0, R16, 0x9910, RZ ;  /* 0x0000991010007816 */ /* 0x000fe200000000ff */
[----:B------:R-:W-:Y:S01]  /*120c0*/  ULDC UR4, c[0x0][0x238] ;  /* 0x00008e0000047ab9 */ /* 0x000fe20000000800 */
[----:B------:R-:W-:Y:S02]  /*120d0*/  LEA R2, R29, R2, 0x9 ;  /* 0x000000021d027211 */ /* 0x000fe400078e48ff */
[----:B------:R-:W-:-:S03]  /*120e0*/  ISETP.GT.AND P1, PT, R0, 0x9, PT ;  /* 0x000000090000780c */ /* 0x000fc60003f24270 */
[----:B------:R-:W-:-:S05]  /*120f0*/  IMAD R3, R2, UR4, RZ ;  /* 0x0000000402037c24 */ /* 0x000fca000f8e02ff */
[----:B-1----:R-:W-:-:S05]  /*12100*/  IADD3 R2, P0, R3, R4, RZ ;  /* 0x0000000403027210 */ /* 0x002fca0007f1e0ff */
[----:B------:R-:W-:Y:S01]  /*12110*/  IMAD.X R3, RZ, RZ, R5, P0 ;  /* 0x000000ffff037224 */ /* 0x000fe200000e0605 */
[----:B------:R-:W-:Y:S07]  /*12120*/  @P1 BRA `(.L_x_8307) ;  /* 0x0000000000e01947 */ /* 0x000fee0003800000 */
        /* <DEDUP_REMOVED lines=11> */
.L_x_8310:
[----:B------:R-:W1:Y:S02]  /*121e0*/  F2I.S64.TRUNC R24, R24 ;  /* 0x0000001800187311 */ /* 0x000e64000020d900 */
[----:B-1----:R-:W-:-:S05]  /*121f0*/  IMAD.MOV.U32 R5, RZ, RZ, R24 ;  /* 0x000000ffff057224 */ /* 0x002fca00078e0018 */
[----:B------:R-:W-:Y:S01]  /*12200*/  STG.E.U8 desc[UR36][R2.64], R5 ;  /* 0x0000000502007986 */ /* 0x000fe2000c101124 */
[----:B------:R-:W-:Y:S05]  /*12210*/  EXIT ;  /* 0x000000000000794d */ /* 0x000fea0003800000 */
.L_x_8309:
        /* <DEDUP_REMOVED lines=9> */
.L_x_8313:
[----:B------:R-:W1:Y:S02]  /*122b0*/  F2I.FTZ.TRUNC.NTZ R5, R24 ;  /* 0x0000001800057305 */ /* 0x000e64000021f100 */
[----:B-1----:R-:W-:Y:S01]  /*122c0*/  STG.E desc[UR36][R2.64], R5 ;  /* 0x0000000502007986 */ /* 0x002fe2000c101924 */
[----:B------:R-:W-:Y:S05]  /*122d0*/  EXIT ;  /* 0x000000000000794d */ /* 0x000fea0003800000 */
.L_x_8312:
[----:B------:R-:W1:Y:S02]  /*122e0*/  F2I.FTZ.TRUNC.NTZ R5, R24 ;  /* 0x0000001800057305 */ /* 0x000e64000021f100 */
[----:B-1----:R-:W-:Y:S01]  /*122f0*/  STG.E.U16 desc[UR36][R2.64], R5 ;  /* 0x0000000502007986 */ /* 0x002fe2000c101524 */
[----:B------:R-:W-:Y:S05]  /*12300*/  EXIT ;  /* 0x000000000000794d */ /* 0x000fea0003800000 */
.L_x_8308:
        /* <DEDUP_REMOVED lines=8> */
.L_x_8315:
[----:B------:R-:W-:-:S05]  /*12390*/  F2FP.F16.F32.PACK_AB R24, RZ, R24 ;  /* 0x00000018ff18723e */ /* 0x000fca00000000ff */
[----:B------:R-:W-:Y:S01]  /*123a0*/  STG.E.U16 desc[UR36][R2.64], R24 ;  /* 0x0000001802007986 */ /* 0x000fe2000c101524 */
[----:B------:R-:W-:Y:S05]  /*123b0*/  EXIT ;  /* 0x000000000000794d */ /* 0x000fea0003800000 */
.L_x_8314:
        /* <DEDUP_REMOVED lines=8> */
.L_x_8317:
[----:B------:R-:W-:-:S05]  /*12440*/  F2FP.F16.F32.PACK_AB R5, R25, R24 ;  /* 0x000000181905723e */ /* 0x000fca00000000ff */
[----:B------:R-:W-:Y:S01]  /*12450*/  STG.E desc[UR36][R2.64], R5 ;  /* 0x0000000502007986 */ /* 0x000fe2000c101924 */
[----:B------:R-:W-:Y:S05]  /*12460*/  EXIT ;  /* 0x000000000000794d */ /* 0x000fea0003800000 */
.L_x_8316:
[----:B------:R-:W-:-:S06]  /*12470*/  FMUL.FTZ R4, R24, 1 ;  /* 0x3f80000018047820 */ /* 0x000fcc0000410000 */
[----:B------:R-:W1:Y:S02]  /*12480*/  F2F.F64.F32 R4, R4 ;  /* 0x0000000400047310 */ /* 0x000e640000201800 */
[----:B-1----:R-:W-:Y:S01]  /*12490*/  STG.E.64 desc[UR36][R2.64], R4 ;  /* 0x0000000402007986 */ /* 0x002fe2000c101b24 */
[----:B------:R-:W-:Y:S05]  /*124a0*/  EXIT ;  /* 0x000000000000794d */ /* 0x000fea0003800000 */
.L_x_8307:
        /* <DEDUP_REMOVED lines=14> */
.L_x_8320:
[----:B------:R-:W-:Y:S01]  /*12590*/  FMUL.FTZ R6, R25, 1 ;  /* 0x3f80000019067820 */ /* 0x000fe20000410000 */
[----:B------:R-:W-:-:S05]  /*125a0*/  FMUL.FTZ R4, R24, 1 ;  /* 0x3f80000018047820 */ /* 0x000fca0000410000 */
[----:B------:R-:W-:Y:S08]  /*125b0*/  F2F.F64.F32 R6, R6 ;  /* 0x0000000600067310 */ /* 0x000ff00000201800 */
[----:B------:R-:W1:Y:S02]  /*125c0*/  F2F.F64.F32 R4, R4 ;  /* 0x0000000400047310 */ /* 0x000e640000201800 */
[----:B-1----:R-:W-:Y:S01]  /*125d0*/  STG.E.128 desc[UR36][R2.64], R4 ;  /* 0x0000000402007986 */ /* 0x002fe2000c101d24 */
[----:B------:R-:W-:Y:S05]  /*125e0*/  EXIT ;  /* 0x000000000000794d */ /* 0x000fea0003800000 */
.L_x_8319:
        /* <DEDUP_REMOVED lines=10> */
[----:B------:R-:W-:Y:S02]  /*12690*/  SHF.R.U32.HI R7, RZ, 0x18, R0 ;  /* 0x00000018ff077819 */ /* 0x000fe40000011600 */
        /* <DEDUP_REMOVED lines=9> */
.L_x_8324:
[----:B------:R-:W-:Y:S05]  /*12730*/  BSYNC B0 ;  /* 0x0000000000007941 */ /* 0x000fea0003800000 */
.L_x_8323:
[----:B------:R-:W-:-:S05]  /*12740*/  LOP3.LUT R7, R0, R7, RZ, 0xfc, !PT ;  /* 0x0000000700077212 */ /* 0x000fca00078efcff */
[----:B------:R-:W-:Y:S01]  /*12750*/  STG.E.U8 desc[UR36][R2.64], R7 ;  /* 0x0000000702007986 */ /* 0x000fe2000c101124 */
[----:B------:R-:W-:Y:S05]  /*12760*/  EXIT ;  /* 0x000000000000794d */ /* 0x000fea0003800000 */
.L_x_8322:
        /* <DEDUP_REMOVED lines=12> */
.L_x_8326:
[----:B------:R-:W-:Y:S01]  /*12830*/  HFMA2.MMA R0, -RZ, RZ, 0, 7.569789886474609375e-06 ;  /* 0x0000007fff007435 */ /* 0x000fe200000001ff */
[----:B------:R-:W-:-:S09]  /*12840*/  ISETP.GT.U32.AND P0, PT, R4, 0x7f800000, PT ;  /* 0x7f8000000400780c */ /* 0x000fd20003f04070 */
[----:B------:R-:W-:-:S07]  /*12850*/  SEL R0, R0, 0x7c, P0 ;  /* 0x0000007c00007807 */ /* 0x000fce0000000000 */
.L_x_8327:
[----:B------:R-:W-:Y:S05]  /*12860*/  BSYNC B0 ;  /* 0x0000000000007941 */ /* 0x000fea0003800000 */
.L_x_8325:
[----:B------:R-:W-:-:S04]  /*12870*/  LOP3.LUT R24, R24, 0x80000000, RZ, 0xc0, !PT ;  /* 0x8000000018187812 */ /* 0x000fc800078ec0ff */
[----:B------:R-:W-:-:S04]  /*12880*/  SHF.R.U32.HI R5, RZ, 0x18, R24 ;  /* 0x00000018ff057819 */ /* 0x000fc80000011618 */
[----:B------:R-:W-:-:S05]  /*12890*/  LOP3.LUT R5, R0, R5, RZ, 0xfc, !PT ;  /* 0x0000000500057212 */ /* 0x000fca00078efcff */
[----:B------:R-:W-:Y:S01]  /*128a0*/  STG.E.U8 desc[UR36][R2.64], R5 ;  /* 0x0000000502007986 */ /* 0x000fe2000c101124 */
[----:B------:R-:W-:Y:S05]  /*128b0*/  EXIT ;  /* 0x000000000000794d */ /* 0x000fea0003800000 */
.L_x_8321:
[----:B------:R-:W-:-:S05]  /*128c0*/  F2FP.BF16.F32.PACK_AB R24, RZ, R24 ;  /* 0x00000018ff18723e */ /* 0x000fca00000010ff */
[----:B------:R-:W-:Y:S01]  /*128d0*/  STG.E.U16 desc[UR36][R2.64], R24 ;  /* 0x0000001802007986 */ /* 0x000fe2000c101524 */
[----:B------:R-:W-:Y:S05]  /*128e0*/  EXIT ;  /* 0x000000000000794d */ /* 0x000fea0003800000 */
.L_x_8318:
        /* <DEDUP_REMOVED lines=11> */
.L_x_8330:
        /* <DEDUP_REMOVED lines=16> */
.L_x_8333:
[----:B------:R-:W-:-:S04]  /*12aa0*/  LOP3.LUT R24, R24, 0x80000000, RZ, 0xc0, !PT ;  /* 0x8000000018187812 */ /* 0x000fc800078ec0ff */
[----:B------:R-:W-:-:S04]  /*12ab0*/  SHF.R.U32.HI R5, RZ, 0x18, R24 ;  /* 0x00000018ff057819 */ /* 0x000fc80000011618 */
[----:B------:R-:W-:-:S04]  /*12ac0*/  LOP3.LUT R4, R4, R5, RZ, 0xfc, !PT ;  /* 0x0000000504047212 */ /* 0x000fc800078efcff */
[----:B------:R-:W-:-:S07]  /*12ad0*/  PRMT R0, R4, 0x7610, R0 ;  /* 0x0000761004007816 */ /* 0x000fce0000000000 */
.L_x_8332:
[----:B------:R-:W-:Y:S05]  /*12ae0*/  BSYNC B0 ;  /* 0x0000000000007941 */ /* 0x000fea0003800000 */
.L_x_8331:
[----:B------:R-:W-:Y:S01]  /*12af0*/  STG.E.U8 desc[UR36][R2.64], R0 ;  /* 0x0000000002007986 */ /* 0x000fe2000c101124 */
[----:B------:R-:W-:Y:S05]  /*12b00*/  EXIT ;  /* 0x000000000000794d */ /* 0x000fea0003800000 */
.L_x_8329:
        /* <DEDUP_REMOVED lines=16> */
.L_x_8336:
[----:B------:R-:W-:-:S04]  /*12c10*/  LOP3.LUT R24, R24, 0x80000000, RZ, 0xc0, !PT ;  /* 0x8000000018187812 */ /* 0x000fc800078ec0ff */
[----:B------:R-:W-:-:S04]  /*12c20*/  SHF.R.U32.HI R5, RZ, 0x18, R24 ;  /* 0x00000018ff057819 */ /* 0x000fc80000011618 */
[----:B------:R-:W-:-:S04]  /*12c30*/  LOP3.LUT R4, R4, R5, RZ, 0xfc, !PT ;  /* 0x0000000504047212 */ /* 0x000fc800078efcff */
[----:B------:R-:W-:-:S07]  /*12c40*/  PRMT R0, R4, 0x7610, R0 ;  /* 0x0000761004007816 */ /* 0x000fce0000000000 */
.L_x_8335:
[----:B------:R-:W-:Y:S05]  /*12c50*/  BSYNC B0 ;  /* 0x0000000000007941 */ /* 0x000fea0003800000 */
.L_x_8334:
[----:B------:R-:W-:Y:S01]  /*12c60*/  STG.E.U8 desc[UR36][R2.64], R0 ;  /* 0x0000000002007986 */ /* 0x000fe2000c101124 */
[----:B------:R-:W-:Y:S05]  /*12c70*/  EXIT ;  /* 0x000000000000794d */ /* 0x000fea0003800000 */
.L_x_8328:
        /* <DEDUP_REMOVED lines=19> */
[----:B------:R-:W-:Y:S01]  /*12db0*/  STG.E.U8 desc[UR36][R2.64], R5 ;  /* 0x0000000502007986 */ /* 0x000fe2000c101124 */
[----:B------:R-:W-:Y:S05]  /*12dc0*/  EXIT ;  /* 0x000000000000794d */ /* 0x000fea0003800000 */
.L_x_8311:
        /* <DEDUP_REMOVED lines=9> */
[----:B------:R-:W-:Y:S01]  /*12e60*/  IMAD.U32 R7, RZ, RZ, UR5 ;  /* 0x00000005ff077e24 */ /* 0x000fe2000f8e00ff */
[----:B------:R-:W-:Y:S01]  /*12e70*/  MOV R11, UR7 ;  /* 0x00000007000b7c02 */ /* 0x000fe20008000f00 */
[----:B------:R-:W-:-:S02]  /*12e80*/  IMAD.U32 R10, RZ, RZ, UR6 ;  /* 0x00000006ff0a7e24 */ /* 0x000fc4000f8e00ff */
[----:B------:R-:W-:Y:S02]  /*12e90*/  IMAD.MOV.U32 R8, RZ, RZ, 0x65 ;  /* 0x00000065ff087424 */ /* 0x000fe400078e00ff */
[----:B-1----:R-:W-:-:S07]  /*12ea0*/  IMAD.MOV.U32 R12, RZ, RZ, 0x1 ;  /* 0x00000001ff0c7424 */ /* 0x002fce00078e00ff */
[----:B------:R-:W-:-:S07]  /*12eb0*/  LEPC R20, `(.L_x_8339) ;  /* 0x000000001014794e */ /* 0x000fce0000000000 */
[----:B0-2---:R-:W-:Y:S05]  /*12ec0*/  CALL.ABS.NOINC R2 ;  /* 0x0000000002007343 */ /* 0x005fea0003c00000 */
.L_x_8339:
[----:B------:R-:W-:Y:S05]  /*12ed0*/  EXIT ;  /* 0x000000000000794d */ /* 0x000fea0003800000 */
.L_x_8338:
[----:B------:R-:W1:Y:S02]  /*12ee0*/  F2I.U64.TRUNC R24, R24 ;  /* 0x0000001800187311 */ /* 0x000e64000020d800 */
[----:B-1----:R-:W-:Y:S01]  /*12ef0*/  STG.E.64 desc[UR36][R2.64], R24 ;  /* 0x0000001802007986 */ /* 0x002fe2000c101b24 */
[----:B------:R-:W-:Y:S05]  /*12f00*/  EXIT ;  /* 0x000000000000794d */ /* 0x000fea0003800000 */
.L_x_8337:
[----:B------:R-:W1:Y:S02]  /*12f10*/  F2I.FTZ.U32.TRUNC.NTZ R5, R24 ;  /* 0x0000001800057305 */ /* 0x000e64000021f000 */
[----:B-1----:R-:W-:Y:S01]  /*12f20*/  STG.E desc[UR36][R2.64], R5 ;  /* 0x0000000502007986 */ /* 0x002fe2000c101924 */
[----:B------:R-:W-:Y:S05]  /*12f30*/  EXIT ;  /* 0x000000000000794d */ /* 0x000fea0003800000 */
        .weak           $__internal_8_$__cuda_sm3x_div_rn_ftz_f32_slowpath
        .type           $__internal_8_$__cuda_sm3x_div_rn_ftz_f32_slowpath,@function
        .size           $__internal_8_$__cuda_sm3x_div_rn_ftz_f32_slowpath,(.L_x_20804 - $__internal_8_$__cuda_sm3x_div_rn_ftz_f32_slowpath)
$__internal_8_$__cuda_sm3x_div_rn_ftz_f32_slowpath:
        /* <DEDUP_REMOVED lines=32> */
.L_x_8342:
[----:B------:R-:W-:Y:S05]  /*13140*/  BSYNC B2 ;  /* 0x0000000000027941 */ /* 0x000fea0003800000 */
.L_x_8341:
[----:B------:R-:W-:Y:S01]  /*13150*/  IADD3 R4, R4, -0x7f, RZ ;  /* 0xffffff8104047810 */ /* 0x000fe20007ffe0ff */
[----:B------:R-:W-:Y:S01]  /*13160*/  VIADD R6, R6, 0xffffff81 ;  /* 0xffffff8106067836 */ /* 0x000fe20000000000 */
[----:B------:R-:W-:Y:S03]  /*13170*/  BSSY B2, `(.L_x_8347) ;  /* 0x000001a000027945 */ /* 0x000fe60003800000 */
[----:B------:R-:W-:Y:S02]  /*13180*/  IMAD R5, R4, -0x800000, R9 ;  /* 0xff80000004057824 */ /* 0x000fe400078e0209 */
[C---:B------:R-:W-:Y:S02]  /*13190*/  IMAD R0, R6.reuse, -0x800000, R0 ;  /* 0xff80000006007824 */ /* 0x040fe400078e0200 */
[----:B------:R0:W1:Y:S01]  /*131a0*/  MUFU.RCP R7, R5 ;  /* 0x0000000500077308 */ /* 0x0000620000001000 */
[----:B------:R-:W-:-:S02]  /*131b0*/  IMAD.IADD R4, R6, 0x1, -R4 ;  /* 0x0000000106047824 */ /* 0x000fc400078e0a04 */
        /* <DEDUP_REMOVED lines=20> */
.L_x_8348:
[----:B------:R-:W-:-:S07]  /*13300*/  IMAD R0, R4, 0x800000, R0 ;  /* 0x0080000004007824 */ /* 0x000fce00078e0200 */
.L_x_8349:
[----:B------:R-:W-:Y:S05]  /*13310*/  BSYNC B2 ;  /* 0x0000000000027941 */ /* 0x000fea0003800000 */
.L_x_8347:
[----:B------:R-:W-:Y:S05]  /*13320*/  BRA `(.L_x_8350) ;  /* 0x0000000000207947 */ /* 0x000fea0003800000 */
.L_x_8346:
[----:B------:R-:W-:-:S04]  /*13330*/  LOP3.LUT R0, R9, 0x80000000, R0, 0x48, !PT ;  /* 0x8000000009007812 */ /* 0x000fc800078e4800 */
[----:B------:R-:W-:Y:S01]  /*13340*/  LOP3.LUT R0, R0, 0x7f800000, RZ, 0xfc, !PT ;  /* 0x7f80000000007812 */ /* 0x000fe200078efcff */
[----:B------:R-:W-:Y:S06]  /*13350*/  BRA `(.L_x_8350) ;  /* 0x0000000000147947 */ /* 0x000fec0003800000 */
.L_x_8345:
[----:B------:R-:W-:Y:S01]  /*13360*/  LOP3.LUT R0, R9, 0x80000000, R0, 0x48, !PT ;  /* 0x8000000009007812 */ /* 0x000fe200078e4800 */
[----:B------:R-:W-:Y:S06]  /*13370*/  BRA `(.L_x_8350) ;  /* 0x00000000000c7947 */ /* 0x000fec0003800000 */
.L_x_8344:
[----:B------:R-:W0:Y:S01]  /*13380*/  MUFU.RSQ R0, -QNAN ;  /* 0xffc0000000007908 */ /* 0x000e220000001400 */
[----:B------:R-:W-:Y:S05]  /*13390*/  BRA `(.L_x_8350) ;  /* 0x0000000000047947 */ /* 0x000fea0003800000 */
.L_x_8343:
[----:B------:R-:W-:-:S07]  /*133a0*/  FADD.FTZ R0, R0, R9 ;  /* 0x0000000900007221 */ /* 0x000fce0000010000 */
.L_x_8350:
[----:B------:R-:W-:Y:S05]  /*133b0*/  BSYNC B1 ;  /* 0x0000000000017941 */ /* 0x000fea0003800000 */
.L_x_8340:
[----:B------:R-:W-:Y:S01]  /*133c0*/  MOV R4, R3 ;  /* 0x0000000300047202 */ /* 0x000fe20000000f00 */
[----:B------:R-:W-:-:S04]  /*133d0*/  IMAD.MOV.U32 R5, RZ, RZ, 0x0 ;  /* 0x00000000ff057424 */ /* 0x000fc800078e00ff */
[----:B0-----:R-:W-:Y:S05]  /*133e0*/  RET.REL.NODEC R4 `(_ZN2at6native27unrolled_elementwise_kernelIZZZNS0_16asin_kernel_cudaERNS_18TensorIteratorBaseEENKUlvE_clEvENKUlvE0_clEvEUlN3c107complexIfEEE_St5arrayIPcLm2EELi4E23TrivialOffsetCalculatorILi1EjESE_NS0_6memory12LoadWithCastILi1EEENSF_13StoreWithCastILi1EEEEEviT_T0_T2_T3_T4_T5_) ;  /* 0xfffffecc04047950 */ /* 0x001fea0003c3ffff */
.L_x_8351:
        /* <DEDUP_REMOVED lines=9> */
.L_x_20804:


//--------------------- .text._ZN2at6native18elementwise_kernelILi128ELi2EZNS0_22gpu_kernel_impl_nocastIZZZNS0_16asin_kernel_cudaERNS_18TensorIteratorBaseEENKUlvE_clEvENKUlvE0_clEvEUlN3c107complexIfEEE_EEvS4_RKT_EUliE_EEviT1_ --------------------------
	.section	.text._ZN2at6native18elementwise_kernelILi128ELi2EZNS0_22gpu_kernel_impl_nocastIZZZNS0_16asin_kernel_cudaERNS_18TensorIteratorBaseEENKUlvE_clEvENKUlvE0_clEvEUlN3c107complexIfEEE_EEvS4_RKT_EUliE_EEviT1_,"ax",@progbits
	.align	128
        .global         _ZN2at6native18elementwise_kernelILi128ELi2EZNS0_22gpu_kernel_impl_nocastIZZZNS0_16asin_kernel_cudaERNS_18TensorIteratorBaseEENKUlvE_clEvENKUlvE0_clEvEUlN3c107complexIfEEE_EEvS4_RKT_EUliE_EEviT1_
        .type           _ZN2at6native18elementwise_kernelILi128ELi2EZNS0_22gpu_kernel_impl_nocastIZZZNS0_16asin_kernel_cudaERNS_18TensorIteratorBaseEENKUlvE_clEvENKUlvE0_clEvEUlN3c107complexIfEEE_EEvS4_RKT_EUliE_EEviT1_,@function
        .size           _ZN2at6native18elementwise_kernelILi128ELi2EZNS0_22gpu_kernel_impl_nocastIZZZNS0_16asin_kernel_cudaERNS_18TensorIteratorBaseEENKUlvE_clEvENKUlvE0_clEvEUlN3c107complexIfEEE_EEvS4_RKT_EUliE_EEviT1_,(.L_x_20805 - _ZN2at6native18elementwise_kernelILi128ELi2EZNS0_22gpu_kernel_impl_nocastIZZZNS0_16asin_kernel_cudaERNS_18TensorIteratorBaseEENKUlvE_clEvENKUlvE0_clEvEUlN3c107complexIfEEE_EEvS4_RKT_EUliE_EEviT1_)
        .other          _ZN2at6native18elementwise_kernelILi128ELi2EZNS0_22gpu_kernel_impl_nocastIZZZNS0_16asin_kernel_cudaERNS_18TensorIteratorBaseEENKUlvE_clEvENKUlvE0_clEvEUlN3c107complexIfEEE_EEvS4_RKT_EUliE_EEviT1_,@"STO_CUDA_ENTRY STV_DEFAULT"
_ZN2at6native18elementwise_kernelILi128ELi2EZNS0_22gpu_kernel_impl_nocastIZZZNS0_16asin_kernel_cudaERNS_18TensorIteratorBaseEENKUlvE_clEvENKUlvE0_clEvEUlN3c107complexIfEEE_EEvS4_RKT_EUliE_EEviT1_:
.text._ZN2at6native18elementwise_kernelILi128ELi2EZNS0_22gpu_kernel_impl_nocastIZZZNS0_16asin_kernel_cudaERNS_18TensorIteratorBaseEENKUlvE_clEvENKUlvE0_clEvEUlN3c107complexIfEEE_EEvS4_RKT_EUliE_EEviT1_:
        /* <DEDUP_REMOVED lines=312> */
.L_x_8354:
[----:B------:R-:W-:Y:S02]  /*1380*/  ULDC.64 UR6, c[0x0][0x418] ;  /* 0x0001060000067ab9 */ /* 0x000fe40000000a00 */
[----:B------:R-:W-:-:S04]  /*1390*/  IADD3 R16, P0, R0, UR6, RZ ;  /* 0x0000000600107c10 */ /* 0x000fc8000ff1e0ff */
[----:B------:R-:W-:-:S06]  /*13a0*/  IADD3.X R17, RZ, UR7, RZ, P0, !PT ;  /* 0x00000007ff117c10 */ /* 0x000fcc00087fe4ff */
[----:B------:R-:W2:Y:S01]  /*13b0*/  LDG.E.64 R16, desc[UR4][R16.64] ;  /* 0x0000000410107981 */ /* 0x000ea2000c1e1b00 */
[----:B------:R-:W-:Y:S01]  /*13c0*/  BSSY B0, `(.L_x_8355) ;  /* 0x00002be000007945 */ /* 0x000fe20003800000 */
[----:B--2---:R-:W-:Y:S01]  /*13d0*/  FSETP.GTU.FTZ.AND P0, PT, |R17|, +INF , PT ;  /* 0x7f8000001100780b */ /* 0x004fe20003f1c200 */
[C---:B------:R-:W-:Y:S01]  /*13e0*/  FADD.FTZ R8, |R16|.reuse, -RZ ;  /* 0x800000ff10087221 */ /* 0x040fe20000010200 */
[----:B------:R-:W-:Y:S02]  /*13f0*/  FSETP.GTU.FTZ.AND P1, PT, |R16|, +INF , PT ;  /* 0x7f8000001000780b */ /* 0x000fe40003f3c200 */
        /* <DEDUP_REMOVED lines=105> */
.L_x_8362:
        /* <DEDUP_REMOVED lines=10> */
.L_x_8364:
[----:B------:R-:W-:-:S04]  /*1b30*/  FADD.FTZ R4, -R0, R9 ;  /* 0x0000000900047221 */ /* 0x000fc80000010100 */
[----:B------:R-:W-:-:S07]  /*1b40*/  FMUL.FTZ R4, R4, 0.5 ;  /* 0x3f00000004047820 */ /* 0x000fce0000410000 */
.L_x_8365:
[----:B------:R-:W-:Y:S05]  /*1b50*/  BSYNC B3 ;  /* 0x0000000000037941 */ /* 0x000fea0003800000 */
.L_x_8363:
        /* <DEDUP_REMOVED lines=11> */
.L_x_8367:
[----:B------:R-:W-:-:S04]  /*1c10*/  FADD.FTZ R10, R6, -R13 ;  /* 0x8000000d060a7221 */ /* 0x000fc80000010000 */
[----:B------:R-:W-:-:S07]  /*1c20*/  FMUL.FTZ R13, R10, 0.5 ;  /* 0x3f0000000a0d7820 */ /* 0x000fce0000410000 */
.L_x_8368:
[----:B------:R-:W-:Y:S05]  /*1c30*/  BSYNC B3 ;  /* 0x0000000000037941 */ /* 0x000fea0003800000 */
.L_x_8366:
        /* <DEDUP_REMOVED lines=35> */
.L_x_8361:
[----:B------:R0:W1:Y:S02]  /*1e70*/  MUFU.SQRT R10, R19 ;  /* 0x00000013000a7308 */ /* 0x0000640000002000 */
.L_x_8360:
[----:B------:R-:W-:Y:S05]  /*1e80*/  BSYNC B2 ;  /* 0x0000000000027941 */ /* 0x000fea0003800000 */
.L_x_8359:
        /* <DEDUP_REMOVED lines=35> */
.L_x_8372:
        /* <DEDUP_REMOVED lines=17> */
.L_x_8378:
[----:B------:R-:W-:-:S04]  /*21d0*/  FADD.FTZ R0, -R0, R9 ;  /* 0x0000000900007221 */ /* 0x000fc80000010100 */
[----:B------:R-:W-:-:S07]  /*21e0*/  FMUL.FTZ R0, R0, 0.5 ;  /* 0x3f00000000007820 */ /* 0x000fce0000410000 */
.L_x_8379:
[----:B------:R-:W-:Y:S05]  /*21f0*/  BSYNC B5 ;  /* 0x0000000000057941 */ /* 0x000fea0003800000 */
.L_x_8377:
        /* <DEDUP_REMOVED lines=10> */
.L_x_8381:
[----:B------:R-:W-:-:S04]  /*22a0*/  FADD.FTZ R6, -R7, R6 ;  /* 0x0000000607067221 */ /* 0x000fc80000010100 */
[----:B------:R-:W-:-:S07]  /*22b0*/  FMUL.FTZ R7, R6, 0.5 ;  /* 0x3f00000006077820 */ /* 0x000fce0000410000 */
.L_x_8382:
[----:B------:R-:W-:Y:S05]  /*22c0*/  BSYNC B5 ;  /* 0x0000000000057941 */ /* 0x000fea0003800000 */
.L_x_8380:
[----:B------:R-:W-:Y:S01]  /*22d0*/  FADD.FTZ R0, R7, R0 ;  /* 0x0000000007007221 */ /* 0x000fe20000010000 */
[----:B------:R-:W-:-:S04]  /*22e0*/  FADD.FTZ R15, R8, R15 ;  /* 0x0000000f080f7221 */ /* 0x000fc80000010000 */
[----:B------:R-:W-:-:S06]  /*22f0*/  FMUL.FTZ R15, R15, R0 ;  /* 0x000000000f0f7220 */ /* 0x000fcc0000410000 */
[----:B------:R-:W2:Y:S01]  /*2300*/  MUFU.SQRT R15, R15 ;  /* 0x0000000f000f7308 */ /* 0x000ea20000002000 */
[----:B------:R-:W-:Y:S05]  /*2310*/  BRA `(.L_x_8383) ;  /* 0x0000000000487947 */ /* 0x000fea0003800000 */
.L_x_8376:
        /* <DEDUP_REMOVED lines=12> */
.L_x_8375:
[----:B------:R-:W-:Y:S01]  /*23e0*/  FADD.FTZ R0, R15, 1 ;  /* 0x3f8000000f007421 */ /* 0x000fe20000010000 */
[----:B0-----:R-:W-:Y:S01]  /*23f0*/  MUFU.SQRT R19, R19 ;  /* 0x0000001300137308 */ /* 0x001fe20000002000 */
[----:B------:R-:W-:Y:S02]  /*2400*/  HFMA2.MMA R8, -RZ, RZ, 1.875, 0 ;  /* 0x3f800000ff087435 */ /* 0x000fe400000001ff */
[----:B------:R-:W-:-:S06]  /*2410*/  FMUL.FTZ R0, R0, 0.5 ;  /* 0x3f00000000007820 */ /* 0x000fcc0000410000 */
[----:B------:R-:W0:Y:S02]  /*2420*/  MUFU.SQRT R0, R0 ;  /* 0x0000000000007308 */ /* 0x000e240000002000 */
[----:B0-----:R-:W-:-:S07]  /*2430*/  FMUL.FTZ R15, R19, R0 ;  /* 0x00000000130f7220 */ /* 0x001fce0000410000 */
.L_x_8383:
[----:B------:R-:W-:Y:S05]  /*2440*/  BSYNC B4 ;  /* 0x0000000000047941 */ /* 0x000fea0003800000 */
.L_x_8374:
[----:B------:R-:W-:Y:S05]  /*2450*/  BRA `(.L_x_8384) ;  /* 0x0000000000087947 */ /* 0x000fea0003800000 */
.L_x_8371:
[----:B------:R-:W-:Y:S01]  /*2460*/  FMUL.FTZ R15, R15, 16777216 ;  /* 0x4b8000000f0f7820 */ /* 0x000fe20000410000 */
[----:B------:R-:W-:-:S07]  /*2470*/  FMUL.FTZ R8, R8, 16777216 ;  /* 0x4b80000008087820 */ /* 0x000fce0000410000 */
.L_x_8384:
[----:B------:R-:W-:Y:S05]  /*2480*/  BSYNC B2 ;  /* 0x0000000000027941 */ /* 0x000fea0003800000 */
.L_x_8370:
        /* <DEDUP_REMOVED lines=16> */
[----:B01----:R-:W-:Y:S05]  /*2590*/  CALL.REL.NOINC `($__internal_9_$__cuda_sm3x_div_rn_ftz_f32_slowpath) ;  /* 0x0000005800907944 */ /* 0x003fea0003c00000 */
[----:B------:R-:W-:-:S07]  /*25a0*/  MOV R4, R0 ;  /* 0x0000000000047202 */ /* 0x000fce0000000f00 */
.L_x_8386:
[----:B------:R-:W-:Y:S05]  /*25b0*/  BSYNC B5 ;  /* 0x0000000000057941 */ /* 0x000fea0003800000 */
.L_x_8385:
        /* <DEDUP_REMOVED lines=18> */
.L_x_8388:
[----:B------:R-:W-:Y:S02]  /*26e0*/  ISETP.GE.AND P0, PT, R15, RZ, PT ;  /* 0x000000ff0f00720c */ /* 0x000fe40003f06270 */
[----:B------:R-:W-:-:S11]  /*26f0*/  MOV R7, 0x3fd774eb ;  /* 0x3fd774eb00077802 */ /* 0x000fd60000000f00 */
[----:B------:R-:W-:-:S04]  /*2700*/  @P0 FFMA.FTZ R4, R7, 0.93318945169448852539, -R4 ;  /* 0x3f6ee58107040823 */ /* 0x000fc80000010804 */
[----:B------:R-:W-:-:S07]  /*2710*/  @!P0 FFMA.FTZ R4, R7, 0.93318945169448852539, R4 ;  /* 0x3f6ee58107048823 */ /* 0x000fce0000010004 */
.L_x_8389:
[----:B------:R-:W-:Y:S05]  /*2720*/  BSYNC B2 ;  /* 0x0000000000027941 */ /* 0x000fea0003800000 */
.L_x_8387:
        /* <DEDUP_REMOVED lines=10> */
.L_x_8373:
[----:B------:R-:W-:Y:S05]  /*27d0*/  BSYNC B3 ;  /* 0x0000000000037941 */ /* 0x000fea0003800000 */
.L_x_8369:
[----:B------:R-:W-:Y:S02]  /*27e0*/  LOP3.LUT R16, R7, 0x80000000, R16, 0xb8, !PT ;  /* 0x8000000007107812 */ /* 0x000fe400078eb810 */
[----:B-1----:R-:W-:Y:S01]  /*27f0*/  LOP3.LUT R5, R10, 0x80000000, R5, 0xb8, !PT ;  /* 0x800000000a057812 */ /* 0x002fe200078eb805 */
[----:B------:R-:W-:Y:S06]  /*2800*/  BRA `(.L_x_8358) ;  /* 0x0000001400e47947 */ /* 0x000fec0003800000 */
.L_x_8357:
        /* <DEDUP_REMOVED lines=29> */
[----:B------:R-:W-:Y:S05]  /*29e0*/  CALL.REL.NOINC `($__internal_9_$__cuda_sm3x_div_rn_ftz_f32_slowpath) ;  /* 0x00000054007c7944 */ /* 0x000fea0003c00000 */
[----:B------:R-:W-:-:S07]  /*29f0*/  MOV R4, R0 ;  /* 0x0000000000047202 */ /* 0x000fce0000000f00 */
.L_x_8395:
[----:B------:R-:W-:Y:S05]  /*2a00*/  BSYNC B5 ;  /* 0x0000000000057941 */ /* 0x000fea0003800000 */
.L_x_8394:
        /* <DEDUP_REMOVED lines=18> */
.L_x_8397:
[----:B------:R-:W-:Y:S02]  /*2b30*/  ISETP.GE.AND P0, PT, R8, RZ, PT ;  /* 0x000000ff0800720c */ /* 0x000fe40003f06270 */
[----:B------:R-:W-:-:S11]  /*2b40*/  MOV R7, 0x3fd774eb ;  /* 0x3fd774eb00077802 */ /* 0x000fd60000000f00 */
[----:B------:R-:W-:-:S04]  /*2b50*/  @P0 FFMA.FTZ R4, R7, 0.93318945169448852539, -R4 ;  /* 0x3f6ee58107040823 */ /* 0x000fc80000010804 */
[----:B------:R-:W-:-:S07]  /*2b60*/  @!P0 FFMA.FTZ R4, R7, 0.93318945169448852539, R4 ;  /* 0x3f6ee58107048823 */ /* 0x000fce0000010004 */
.L_x_8398:
[----:B------:R-:W-:Y:S05]  /*2b70*/  BSYNC B2 ;  /* 0x0000000000027941 */ /* 0x000fea0003800000 */
.L_x_8396:
        /* <DEDUP_REMOVED lines=13> */
.L_x_8393:
        /* <DEDUP_REMOVED lines=13> */
.L_x_8401:
[----:B------:R-:W-:Y:S05]  /*2d20*/  BSYNC B5 ;  /* 0x0000000000057941 */ /* 0x000fea0003800000 */
.L_x_8400:
        /* <DEDUP_REMOVED lines=18> */
.L_x_8403:
[----:B------:R-:W-:Y:S02]  /*2e50*/  ISETP.GE.AND P0, PT, R8, RZ, PT ;  /* 0x000000ff0800720c */ /* 0x000fe40003f06270 */
[----:B------:R-:W-:-:S11]  /*2e60*/  MOV R7, 0x3fd774eb ;  /* 0x3fd774eb00077802 */ /* 0x000fd60000000f00 */
[----:B------:R-:W-:-:S04]  /*2e70*/  @P0 FFMA.FTZ R4, R7, 0.93318945169448852539, -R4 ;  /* 0x3f6ee58107040823 */ /* 0x000fc80000010804 */
[----:B------:R-:W-:-:S07]  /*2e80*/  @!P0 FFMA.FTZ R4, R7, 0.93318945169448852539, R4 ;  /* 0x3f6ee58107048823 */ /* 0x000fce0000010004 */
.L_x_8404:
[----:B------:R-:W-:Y:S05]  /*2e90*/  BSYNC B2 ;  /* 0x0000000000027941 */ /* 0x000fea0003800000 */
.L_x_8402:
        /* <DEDUP_REMOVED lines=27> */
.L_x_8392:
        /* <DEDUP_REMOVED lines=32> */
[----:B------:R-:W-:Y:S05]  /*3250*/  CALL.REL.NOINC `($__internal_9_$__cuda_sm3x_div_rn_ftz_f32_slowpath) ;  /* 0x0000004c00607944 */ /* 0x000fea0003c00000 */
[----:B------:R-:W-:-:S07]  /*3260*/  MOV R4, R0 ;  /* 0x0000000000047202 */ /* 0x000fce0000000f00 */
.L_x_8406:
[----:B------:R-:W-:Y:S05]  /*3270*/  BSYNC B5 ;  /* 0x0000000000057941 */ /* 0x000fea0003800000 */
.L_x_8405:
        /* <DEDUP_REMOVED lines=18> */
.L_x_8408:
[----:B------:R-:W-:Y:S02]  /*33a0*/  ISETP.GE.AND P0, PT, R8, RZ, PT ;  /* 0x000000ff0800720c */ /* 0x000fe40003f06270 */
[----:B------:R-:W-:-:S11]  /*33b0*/  MOV R7, 0x3fd774eb ;  /* 0x3fd774eb00077802 */ /* 0x000fd60000000f00 */
[----:B------:R-:W-:-:S04]  /*33c0*/  @P0 FFMA.FTZ R4, R7, 0.93318945169448852539, -R4 ;  /* 0x3f6ee58107040823 */ /* 0x000fc80000010804 */
[----:B------:R-:W-:-:S07]  /*33d0*/  @!P0 FFMA.FTZ R4, R7, 0.93318945169448852539, R4 ;  /* 0x3f6ee58107048823 */ /* 0x000fce0000010004 */
.L_x_8409:
[----:B------:R-:W-:Y:S05]  /*33e0*/  BSYNC B2 ;  /* 0x0000000000027941 */ /* 0x000fea0003800000 */
.L_x_8407:
        /* <DEDUP_REMOVED lines=11> */
.L_x_8391:
        /* <DEDUP_REMOVED lines=24> */
.L_x_8413:
[----:B------:R-:W-:Y:S05]  /*3620*/  BSYNC B5 ;  /* 0x0000000000057941 */ /* 0x000fea0003800000 */
.L_x_8412:
        /* <DEDUP_REMOVED lines=24> */
.L_x_8411:
        /* <DEDUP_REMOVED lines=13> */
.L_x_8415:
[----:B------:R-:W-:Y:S05]  /*3880*/  BSYNC B5 ;  /* 0x0000000000057941 */ /* 0x000fea0003800000 */
.L_x_8414:
        /* <DEDUP_REMOVED lines=38> */
.L_x_8410:
        /* <DEDUP_REMOVED lines=34> */
.L_x_8417:
[----:B------:R-:W-:Y:S05]  /*3d10*/  BSYNC B5 ;  /* 0x0000000000057941 */ /* 0x000fea0003800000 */
.L_x_8416:
[----:B------:R-:W-:Y:S01]  /*3d20*/  HFMA2.MMA R7, -RZ, RZ, 0.89990234375, 10328 ;  /* 0x3b33710bff077435 */ /* 0x000fe200000001ff */
[----:B------:R-:W-:Y:S01]  /*3d30*/  FMUL.FTZ R0, R4, R4 ;  /* 0x0000000404007220 */ /* 0x000fe20000410000 */
[----:B------:R-:W-:Y:S02]  /*3d40*/  @!P6 MOV R9, 0x3fd774eb ;  /* 0x3fd774eb0009e802 */ /* 0x000fe40000000f00 */
        /* <DEDUP_REMOVED lines=18> */
.L_x_8399:
[----:B------:R-:W-:Y:S05]  /*3e70*/  BSYNC B3 ;  /* 0x0000000000037941 */ /* 0x000fea0003800000 */
.L_x_8390:
[----:B------:R-:W-:Y:S01]  /*3e80*/  FADD.FTZ R10, R10, 0.69314718246459960938 ;  /* 0x3f3172180a0a7421 */ /* 0x000fe20000010000 */
[----:B------:R-:W-:-:S04]  /*3e90*/  LOP3.LUT R16, R7, 0x80000000, R16, 0xb8, !PT ;  /* 0x8000000007107812 */ /* 0x000fc800078eb810 */
[----:B------:R-:W-:Y:S01]  /*3ea0*/  LOP3.LUT R5, R10, 0x80000000, R5, 0xb8, !PT ;  /* 0x800000000a057812 */ /* 0x000fe200078eb805 */
[----:B------:R-:W-:Y:S06]  /*3eb0*/  BRA `(.L_x_8358) ;  /* 0x0000000000387947 */ /* 0x000fec0003800000 */
.L_x_8356:
        /* <DEDUP_REMOVED lines=14> */
.L_x_8358:
[----:B------:R-:W-:Y:S05]  /*3fa0*/  BSYNC B0 ;  /* 0x0000000000007941 */ /* 0x000fea0003800000 */
.L_x_8355:
[----:B------:R-:W-:Y:S01]  /*3fb0*/  ULDC.64 UR6, c[0x0][0x410] ;  /* 0x0001040000067ab9 */ /* 0x000fe20000000a00 */
[----:B------:R-:W-:Y:S02]  /*3fc0*/  MOV R4, R16 ;  /* 0x0000001000047202 */ /* 0x000fe40000000f00 */
[----:B------:R-:W-:Y:S02]  /*3fd0*/  IADD3 R6, P0, R11, UR6, RZ ;  /* 0x000000060b067c10 */ /* 0x000fe4000ff1e0ff */
[----:B------:R-:W-:Y:S02]  /*3fe0*/  LEA R2, R3, R2, 0x8 ;  /* 0x0000000203027211 */ /* 0x000fe400078e40ff */
[----:B------:R-:W-:Y:S02]  /*3ff0*/  IADD3.X R7, RZ, UR7, RZ, P0, !PT ;  /* 0x00000007ff077c10 */ /* 0x000fe400087fe4ff */
[----:B------:R-:W-:-:S03]  /*4000*/  IADD3 R9, R2, 0x80, RZ ;  /* 0x0000008002097810 */ /* 0x000fc60007ffe0ff */
[----:B------:R1:W-:Y:S04]  /*4010*/  STG.E.64 desc[UR4][R6.64], R4 ;  /* 0x0000000406007986 */ /* 0x0003e8000c101b04 */
.L_x_8353:
[----:B------:R-:W-:Y:S05]  /*4020*/  BSYNC B1 ;  /* 0x0000000000017941 */ /* 0x000fea0003800000 */
.L_x_8352:
        /* <DEDUP_REMOVED lines=297> */
[----:B------:R-:W3:Y:S01]  /*52c0*/  @P0 LDC.64 R12, c[0x0][0x408] ;  /* 0x00010200ff0c0b82 */ /* 0x000ee20000000a00 */
[----:B-1----:R-:W-:-:S05]  /*52d0*/  @P0 IMAD.HI.U32 R2, R5, R8, R4 ;  /* 0x0000000805020227 */ /* 0x002fca00078e0004 */
[----:B------:R-:W-:Y:S01]  /*52e0*/  @P0 SHF.R.U32.HI R4, RZ, R9, R2 ;  /* 0x00000009ff040219 */ /* 0x000fe20000011602 */
[----:B------:R-:W-:-:S03]  /*52f0*/  IMAD R2, R7, UR8, R3 ;  /* 0x0000000807027c24 */ /* 0x000fc6000f8e0203 */
[----:B------:R-:W-:Y:S01]  /*5300*/  @P0 IADD3 R4, -R4, RZ, RZ ;  /* 0x000000ff04040210 */ /* 0x000fe20007ffe1ff */
[C---:B------:R-:W-:Y:S02]  /*5310*/  IMAD R17, R2.reuse, UR6, R17 ;  /* 0x0000000602117c24 */ /* 0x040fe4000f8e0211 */
[----:B------:R-:W-:Y:S02]  /*5320*/  IMAD R0, R2, UR7, R0 ;  /* 0x0000000702007c24 */ /* 0x000fe4000f8e0200 */
[----:B--2---:R-:W-:-:S04]  /*5330*/  @P0 IMAD R4, R11, R4, R5 ;  /* 0x000000040b040224 */ /* 0x004fc800078e0205 */
[C---:B---3--:R-:W-:Y:S02]  /*5340*/  @P0 IMAD R17, R4.reuse, R12, R17 ;  /* 0x0000000c04110224 */ /* 0x048fe400078e0211 */
[----:B------:R-:W-:-:S07]  /*5350*/  @P0 IMAD R0, R4, R13, R0 ;  /* 0x0000000d04000224 */ /* 0x000fce00078e0200 */
.L_x_8418:
[----:B------:R-:W-:Y:S02]  /*5360*/  ULDC.64 UR6, c[0x0][0x418] ;  /* 0x0001060000067ab9 */ /* 0x000fe40000000a00 */
[----:B------:R-:W-:-:S04]  /*5370*/  IADD3 R4, P0, R0, UR6, RZ ;  /* 0x0000000600047c10 */ /* 0x000fc8000ff1e0ff */
[----:B------:R-:W-:Y:S01]  /*5380*/  IADD3.X R5, RZ, UR7, RZ, P0, !PT ;  /* 0x00000007ff057c10 */ /* 0x000fe200087fe4ff */
[----:B------:R-:W-:-:S04]  /*5390*/  ULDC.64 UR6, c[0x0][0x410] ;  /* 0x0001040000067ab9 */ /* 0x000fc80000000a00 */
[----:B------:R-:W2:Y:S01]  /*53a0*/  LDG.E.64 R2, desc[UR4][R4.64] ;  /* 0x0000000404027981 */ /* 0x000ea2000c1e1b00 */
[----:B------:R-:W-:Y:S01]  /*53b0*/  IADD3 R16, P2, R17, UR6, RZ ;  /* 0x0000000611107c10 */ /* 0x000fe2000ff5e0ff */
[----:B------:R-:W-:Y:S03]  /*53c0*/  BSSY B0, `(.L_x_8419) ;  /* 0x00002be000007945 */ /* 0x000fe60003800000 */
[----:B------:R-:W-:Y:S02]  /*53d0*/  IADD3.X R17, RZ, UR7, RZ, P2, !PT ;  /* 0x00000007ff117c10 */ /* 0x000fe400097fe4ff */
[----:B--2---:R-:W-:Y:S01]  /*53e0*/  FSETP.GTU.FTZ.AND P0, PT, |R3|, +INF , PT ;  /* 0x7f8000000300780b */ /* 0x004fe20003f1c200 */
        /* <DEDUP_REMOVED lines=43> */
[----:B------:R-:W1:Y:S08]  /*56a0*/  MUFU.SQRT R12, R12 ;  /* 0x0000000c000c7308 */ /* 0x000e700000002000 */
[----:B------:R-:W2:Y:S01]  /*56b0*/  MUFU.SQRT R13, R13 ;  /* 0x0000000d000d7308 */ /* 0x000ea20000002000 */
[----:B-1----:R-:W-:Y:S01]  /*56c0*/  @P0 FMUL.FTZ R6, R12, R11 ;  /* 0x0000000b0c060220 */ /* 0x002fe20000410000 */
        /* <DEDUP_REMOVED lines=9> */
[----:B------:R-:W1:Y:S02]  /*5760*/  @P0 MUFU.SQRT R6, R6 ;  /* 0x0000000600060308 */ /* 0x000e640000002000 */
[----:B-1----:R-:W-:-:S06]  /*5770*/  @P0 FADD.FTZ R12, R11, R6 ;  /* 0x000000060b0c0221 */ /* 0x002fcc0000010000 */
[----:B------:R-:W1:Y:S02]  /*5780*/  @P0 MUFU.LG2 R12, R12 ;  /* 0x0000000c000c0308 */ /* 0x000e640000000c00 */
[----:B-1----:R-:W-:Y:S01]  /*5790*/  @P0 FMUL.FTZ R10, R12, 0.69314718246459960938 ;  /* 0x3f3172180c0a0820 */ /* 0x002fe20000410000 */
        /* <DEDUP_REMOVED lines=10> */
[----:B------:R-:W1:Y:S08]  /*5840*/  @!P0 MUFU.SQRT R13, R13 ;  /* 0x0000000d000d8308 */ /* 0x000e700000002000 */
[----:B-1----:R-:W1:Y:S02]  /*5850*/  @!P0 MUFU.RCP R10, R13 ;  /* 0x0000000d000a8308 */ /* 0x002e640000001000 */
[----:B-1----:R-:W-:Y:S01]  /*5860*/  @!P0 FMUL.FTZ R10, |R3|, R10 ;  /* 0x0000000a030a8220 */ /* 0x002fe20000410200 */
[----:B------:R-:W-:Y:S06]  /*5870*/  @!P0 BRA `(.L_x_8424) ;  /* 0x0000000400808947 */ /* 0x000fec0003800000 */
[----:B------:R-:W-:Y:S01]  /*5880*/  FMUL.FTZ R10, R0, R7 ;  /* 0x00000007000a7220 */ /* 0x000fe20000410000 */
[----:B------:R-:W-:Y:S01]  /*5890*/  MOV R15, 0x3f800000 ;  /* 0x3f800000000f7802 */ /* 0x000fe20000000f00 */
[----:B0-----:R-:W-:Y:S02]  /*58a0*/  HFMA2.MMA R19, -RZ, RZ, 1.3056640625, -1.8671875 ;  /* 0x3d39bf78ff137435 */ /* 0x001fe400000001ff */
        /* <DEDUP_REMOVED lines=30> */
.L_x_8426:
[----:B------:R-:W-:Y:S01]  /*5a90*/  FSETP.GEU.FTZ.AND P0, PT, R0, RZ, PT ;  /* 0x000000ff0000720b */ /* 0x000fe20003f1e000 */
[----:B------:R-:W-:-:S12]  /*5aa0*/  BSSY B2, `(.L_x_8427) ;  /* 0x000000b000027945 */ /* 0x000fd80003800000 */
[----:B------:R-:W-:Y:S05]  /*5ab0*/  @!P0 BRA `(.L_x_8428) ;  /* 0x00000000001c8947 */ /* 0x000fea0003800000 */
[----:B------:R-:W-:-:S13]  /*5ac0*/  FSETP.NEU.FTZ.AND P0, PT, R0, RZ, PT ;  /* 0x000000ff0000720b */ /* 0x000fda0003f1d000 */
[----:B------:R-:W-:Y:S01]  /*5ad0*/  @P0 FADD.FTZ R10, R0, R9 ;  /* 0x00000009000a0221 */ /* 0x000fe20000010000 */
[----:B------:R-:W-:-:S03]  /*5ae0*/  @P0 FMUL.FTZ R6, R3, R3 ;  /* 0x0000000303060220 */ /* 0x000fc60000410000 */
[----:B------:R-:W1:Y:S02]  /*5af0*/  @P0 MUFU.RCP R13, R10 ;  /* 0x0000000a000d0308 */ /* 0x000e640000001000 */
[----:B-1----:R-:W-:Y:S01]  /*5b00*/  @P0 FMUL.FTZ.D2 R6, R6, R13 ;  /* 0x0000000d06060220 */ /* 0x002fe20000310000 */
[----:B------:R-:W-:Y:S01]  /*5b10*/  @!P0 FMUL.FTZ R6, |R3|, 0.5 ;  /* 0x3f00000003068820 */ /* 0x000fe20000410200 */
[----:B------:R-:W-:Y:S06]  /*5b20*/  BRA `(.L_x_8429) ;  /* 0x0000000000087947 */ /* 0x000fec0003800000 */
.L_x_8428:
[----:B------:R-:W-:-:S04]  /*5b30*/  FADD.FTZ R6, -R0, R9 ;  /* 0x0000000900067221 */ /* 0x000fc80000010100 */
[----:B------:R-:W-:-:S07]  /*5b40*/  FMUL.FTZ R6, R6, 0.5 ;  /* 0x3f00000006067820 */ /* 0x000fce0000410000 */
.L_x_8429:
[----:B------:R-:W-:Y:S05]  /*5b50*/  BSYNC B2 ;  /* 0x0000000000027941 */ /* 0x000fea0003800000 */
.L_x_8427:
[----:B------:R-:W-:Y:S01]  /*5b60*/  FADD.FTZ R13, -R8, 1 ;  /* 0x3f800000080d7421 */ /* 0x000fe20000010100 */
[----:B------:R-:W-:Y:S04]  /*5b70*/  BSSY B2, `(.L_x_8430) ;  /* 0x000000c000027945 */ /* 0x000fe80003800000 */
[----:B------:R-:W-:-:S13]  /*5b80*/  FSETP.GEU.FTZ.AND P0, PT, R13, RZ, PT ;  /* 0x000000ff0d00720b */ /* 0x000fda0003f1e000 */
[----:B------:R-:W-:Y:S05]  /*5b90*/  @!P0 BRA `(.L_x_8431) ;  /* 0x00000000001c8947 */ /* 0x000fea0003800000 */
[----:B------:R-:W-:-:S13]  /*5ba0*/  FSETP.NEU.FTZ.AND P0, PT, R13, RZ, PT ;  /* 0x000000ff0d00720b */ /* 0x000fda0003f1d000 */
[----:B------:R-:W-:Y:S01]  /*5bb0*/  @P0 FADD.FTZ R10, R4, R13 ;  /* 0x0000000d040a0221 */ /* 0x000fe20000010000 */
[----:B------:R-:W-:-:S05]  /*5bc0*/  @P0 FMUL.FTZ R13, R3, R3 ;  /* 0x00000003030d0220 */ /* 0x000fca0000410000 */
[----:B------:R-:W1:Y:S02]  /*5bd0*/  @P0 MUFU.RCP R10, R10 ;  /* 0x0000000a000a0308 */ /* 0x000e640000001000 */
[----:B-1----:R-:W-:Y:S01]  /*5be0*/  @P0 FMUL.FTZ.D2 R13, R13, R10 ;  /* 0x0000000a0d0d0220 */ /* 0x002fe20000310000 */
[----:B------:R-:W-:Y:S01]  /*5bf0*/  @!P0 FMUL.FTZ R13, |R3|, 0.5 ;  /* 0x3f000000030d8820 */ /* 0x000fe20000410200 */
[----:B------:R-:W-:Y:S06]  /*5c00*/  BRA `(.L_x_8432) ;  /* 0x0000000000087947 */ /* 0x000fec0003800000 */
.L_x_8431:
[----:B------:R-:W-:-:S04]  /*5c10*/  FADD.FTZ R10, R4, -R13 ;  /* 0x8000000d040a7221 */ /* 0x000fc80000010000 */
[----:B------:R-:W-:-:S07]  /*5c20*/  FMUL.FTZ R13, R10, 0.5 ;  /* 0x3f0000000a0d7820 */ /* 0x000fce0000410000 */
.L_x_8432:
[----:B------:R-:W-:Y:S05]  /*5c30*/  BSYNC B2 ;  /* 0x0000000000027941 */ /* 0x000fea0003800000 */
.L_x_8430:
[----:B------:R-:W-:Y:S01]  /*5c40*/  FADD.FTZ R13, R13, R6 ;  /* 0x000000060d0d7221 */ /* 0x000fe20000010000 */
[----:B------:R-:W-:Y:S01]  /*5c50*/  FADD.FTZ R6, R11, 1 ;  /* 0x3f8000000b067421 */ /* 0x000fe20000010000 */
[----:B------:R-:W-:Y:S01]  /*5c60*/  MOV R15, 0x3f800000 ;  /* 0x3f800000000f7802 */ /* 0x000fe20000000f00 */
[----:B0-----:R-:W-:Y:S02]  /*5c70*/  HFMA2.MMA R19, -RZ, RZ, 1.3056640625, -1.8671875 ;  /* 0x3d39bf78ff137435 */ /* 0x001fe400000001ff */
        /* <DEDUP_REMOVED lines=31> */
.L_x_8425:
[----:B------:R1:W2:Y:S02]  /*5e70*/  MUFU.SQRT R10, R5 ;  /* 0x00000005000a7308 */ /* 0x0002a40000002000 */
.L_x_8424:
[----:B------:R-:W-:Y:S05]  /*5e80*/  BSYNC B1 ;  /* 0x0000000000017941 */ /* 0x000fea0003800000 */
.L_x_8423:
[----:B------:R-:W-:Y:S01]  /*5e90*/  FSETP.GEU.FTZ.AND P0, PT, R8, 4.336808689942017736e-19, PT ;  /* 0x210000000800780b */ /* 0x000fe20003f1e000 */
[----:B------:R-:W-:Y:S04]  /*5ea0*/  BSSY B1, `(.L_x_8433) ;  /* 0x0000093000017945 */ /* 0x000fe80003800000 */
[----:B------:R-:W-:Y:S08]  /*5eb0*/  BSSY B2, `(.L_x_8434) ;  /* 0x000005d000027945 */ /* 0x000ff00003800000 */
[----:B------:R-:W-:Y:S05]  /*5ec0*/  @!P0 BRA `(.L_x_8435) ;  /* 0x0000000400648947 */ /* 0x000fea0003800000 */
[----:B------:R-:W3:Y:S02]  /*5ed0*/  MUFU.RCP R13, R11 ;  /* 0x0000000b000d7308 */ /* 0x000ee40000001000 */
[----:B---3--:R-:W-:-:S05]  /*5ee0*/  FMUL.FTZ R6, R8, R13 ;  /* 0x0000000d08067220 */ /* 0x008fca0000410000 */
[----:B------:R-:W-:-:S13]  /*5ef0*/  FSETP.GT.FTZ.AND P0, PT, R6, 0.64170002937316894531, PT ;  /* 0x3f2446740600780b */ /* 0x000fda0003f14000 */
[----:B------:R-:W-:Y:S05]  /*5f00*/  @!P0 BREAK B2 ;  /* 0x0000000000028942 */ /* 0x000fea0003800000 */
[----:B------:R-:W-:Y:S05]  /*5f10*/  @P0 BRA `(.L_x_8436) ;  /* 0x0000000000680947 */ /* 0x000fea0003800000 */
[----:B-1----:R-:W-:Y:S01]  /*5f20*/  MOV R5, 0x3f000000 ;  /* 0x3f00000000057802 */ /* 0x002fe20000000f00 */
[C---:B------:R-:W-:Y:S01]  /*5f30*/  FADD.FTZ R0, |R6|.reuse, -RZ ;  /* 0x800000ff06007221 */ /* 0x040fe20000010200 */
[C---:B------:R-:W-:Y:S02]  /*5f40*/  FSETP.GT.FTZ.AND P0, PT, |R6|.reuse, 0.56000000238418579102, PT ;  /* 0x3f0f5c290600780b */ /* 0x040fe40003f14200 */
[----:B------:R-:W-:Y:S01]  /*5f50*/  FSETP.NEU.FTZ.AND P1, PT, |R6|, 1, PT ;  /* 0x3f8000000600780b */ /* 0x000fe20003f3d200 */
[----:B------:R-:W-:-:S04]  /*5f60*/  FFMA.FTZ R4, -R0, R5, 0.5 ;  /* 0x3f00000000047423 */ /* 0x000fc80000010105 */
[----:B------:R-:W1:Y:S02]  /*5f70*/  MUFU.RSQ R5, R4 ;  /* 0x0000000400057308 */ /* 0x000e640000001400 */
[----:B-1----:R-:W-:Y:S01]  /*5f80*/  FMUL.FTZ R7, R4, R5 ;  /* 0x0000000504077220 */ /* 0x002fe20000410000 */
[----:B------:R-:W-:-:S04]  /*5f90*/  FMUL.FTZ R8, R5, 0.5 ;  /* 0x3f00000005087820 */ /* 0x000fc80000410000 */
[----:B------:R-:W-:-:S04]  /*5fa0*/  FFMA.FTZ R8, -R7, R8, 0.5 ;  /* 0x3f00000007087423 */ /* 0x000fc80000010108 */
[----:B------:R-:W-:Y:S01]  /*5fb0*/  FFMA.FTZ R8, R7, R8, R7 ;  /* 0x0000000807087223 */ /* 0x000fe20000010007 */
[----:B------:R-:W-:-:S04]  /*5fc0*/  MOV R7, 0x3fd774eb ;  /* 0x3fd774eb00077802 */ /* 0x000fc80000000f00 */
        /* <DEDUP_REMOVED lines=15> */
.L_x_8436:
        /* <DEDUP_REMOVED lines=13> */
[----:B------:R-:W3:Y:S02]  /*6190*/  @P0 MUFU.RCP R9, R9 ;  /* 0x0000000900090308 */ /* 0x000ee40000001000 */
[----:B---3--:R-:W-:Y:S01]  /*61a0*/  @P0 FMUL.FTZ.D2 R0, R0, R9 ;  /* 0x0000000900000220 */ /* 0x008fe20000310000 */
[----:B------:R-:W-:Y:S01]  /*61b0*/  @!P0 FMUL.FTZ R0, |R3|, 0.5 ;  /* 0x3f00000003008820 */ /* 0x000fe20000410200 */
[----:B------:R-:W-:Y:S06]  /*61c0*/  BRA `(.L_x_8443) ;  /* 0x0000000000087947 */ /* 0x000fec0003800000 */
.L_x_8442:
[----:B------:R-:W-:-:S04]  /*61d0*/  FADD.FTZ R0, -R0, R9 ;  /* 0x0000000900007221 */ /* 0x000fc80000010100 */
[----:B------:R-:W-:-:S07]  /*61e0*/  FMUL.FTZ R0, R0, 0.5 ;  /* 0x3f00000000007820 */ /* 0x000fce0000410000 */
.L_x_8443:
[----:B------:R-:W-:Y:S05]  /*61f0*/  BSYNC B4 ;  /* 0x0000000000047941 */ /* 0x000fea0003800000 */
.L_x_8441:
[----:B------:R-:W-:Y:S01]  /*6200*/  FSETP.GEU.FTZ.AND P0, PT, R7, RZ, PT ;  /* 0x000000ff0700720b */ /* 0x000fe20003f1e000 */
[----:B------:R-:W-:-:S12]  /*6210*/  BSSY B4, `(.L_x_8444) ;  /* 0x000000b000047945 */ /* 0x000fd80003800000 */
[----:B------:R-:W-:Y:S05]  /*6220*/  @!P0 BRA `(.L_x_8445) ;  /* 0x00000000001c8947 */ /* 0x000fea0003800000 */
[----:B------:R-:W-:-:S13]  /*6230*/  FSETP.NEU.FTZ.AND P0, PT, R7, RZ, PT ;  /* 0x000000ff0700720b */ /* 0x000fda0003f1d000 */
[----:B------:R-:W-:Y:S01]  /*6240*/  @P0 FADD.FTZ R4, R7, R4 ;  /* 0x0000000407040221 */ /* 0x000fe20000010000 */
[----:B-1----:R-:W-:-:S05]  /*6250*/  @P0 FMUL.FTZ R5, R3, R3 ;  /* 0x0000000303050220 */ /* 0x002fca0000410000 */
[----:B------:R-:W1:Y:S02]  /*6260*/  @P0 MUFU.RCP R4, R4 ;  /* 0x0000000400040308 */ /* 0x000e640000001000 */
[----:B-1----:R-:W-:Y:S01]  /*6270*/  @P0 FMUL.FTZ.D2 R5, R5, R4 ;  /* 0x0000000405050220 */ /* 0x002fe20000310000 */
[----:B------:R-:W-:Y:S01]  /*6280*/  @!P0 FMUL.FTZ R5, |R3|, 0.5 ;  /* 0x3f00000003058820 */ /* 0x000fe20000410200 */
[----:B------:R-:W-:Y:S06]  /*6290*/  BRA `(.L_x_8446) ;  /* 0x0000000000087947 */ /* 0x000fec0003800000 */
.L_x_8445:
[----:B------:R-:W-:-:S04]  /*62a0*/  FADD.FTZ R4, -R7, R4 ;  /* 0x0000000407047221 */ /* 0x000fc80000010100 */
[----:B-1----:R-:W-:-:S07]  /*62b0*/  FMUL.FTZ R5, R4, 0.5 ;  /* 0x3f00000004057820 */ /* 0x002fce0000410000 */
.L_x_8446:
[----:B------:R-:W-:Y:S05]  /*62c0*/  BSYNC B4 ;  /* 0x0000000000047941 */ /* 0x000fea0003800000 */
.L_x_8444:
[----:B------:R-:W-:Y:S01]  /*62d0*/  FADD.FTZ R0, R5, R0 ;  /* 0x0000000005007221 */ /* 0x000fe20000010000 */
[----:B------:R-:W-:-:S04]  /*62e0*/  FADD.FTZ R11, R8, R11 ;  /* 0x0000000b080b7221 */ /* 0x000fc80000010000 */
[----:B------:R-:W-:-:S06]  /*62f0*/  FMUL.FTZ R11, R11, R0 ;  /* 0x000000000b0b7220 */ /* 0x000fcc0000410000 */
[----:B------:R-:W1:Y:S01]  /*6300*/  MUFU.SQRT R11, R11 ;  /* 0x0000000b000b7308 */ /* 0x000e620000002000 */
[----:B------:R-:W-:Y:S05]  /*6310*/  BRA `(.L_x_8447) ;  /* 0x0000000000487947 */ /* 0x000fea0003800000 */
.L_x_8440:
[----:B------:R-:W-:-:S13]  /*6320*/  FSETP.GT.FTZ.AND P0, PT, R8, 1, PT ;  /* 0x3f8000000800780b */ /* 0x000fda0003f14000 */
[----:B------:R-:W-:Y:S01]  /*6330*/  @P0 FMUL.FTZ R7, R0, R7 ;  /* 0x0000000700070220 */ /* 0x000fe20000410000 */
[----:B-1----:R-:W-:-:S04]  /*6340*/  @!P0 FADD.FTZ R5, -R8, 1 ;  /* 0x3f80000008058421 */ /* 0x002fc80000010100 */
[----:B------:R-:W-:Y:S01]  /*6350*/  @!P0 FMUL.FTZ R4, R0, R5 ;  /* 0x0000000500048220 */ /* 0x000fe20000410000 */
[----:B------:R-:W1:Y:S01]  /*6360*/  @P0 MUFU.SQRT R7, R7 ;  /* 0x0000000700070308 */ /* 0x000e620000002000 */
[----:B------:R-:W-:-:S04]  /*6370*/  @P0 FMUL.FTZ R5, |R3|, 2.81474976710656000000e+14 ;  /* 0x5780000003050820 */ /* 0x000fc80000410200 */
[C---:B------:R-:W-:Y:S01]  /*6380*/  @P0 FMUL.FTZ R5, R8.reuse, R5 ;  /* 0x0000000508050220 */ /* 0x040fe20000410000 */
[----:B------:R-:W-:Y:S02]  /*6390*/  @P0 FMUL.FTZ R8, R8, 2.81474976710656000000e+14 ;  /* 0x5780000008080820 */ /* 0x000fe40000410000 */
[----:B------:R-:W-:Y:S08]  /*63a0*/  @!P0 MUFU.SQRT R11, R4 ;  /* 0x00000004000b8308 */ /* 0x000ff00000002000 */
[----:B-1----:R-:W1:Y:S02]  /*63b0*/  @P0 MUFU.RCP R0, R7 ;  /* 0x0000000700000308 */ /* 0x002e640000001000 */
[----:B-1----:R-:W-:Y:S01]  /*63c0*/  @P0 FMUL.FTZ R11, R5, R0 ;  /* 0x00000000050b0220 */ /* 0x002fe20000410000 */
[----:B------:R-:W-:Y:S06]  /*63d0*/  BRA `(.L_x_8447) ;  /* 0x0000000000187947 */ /* 0x000fec0003800000 */
.L_x_8439:
[----:B------:R-:W-:Y:S01]  /*63e0*/  FADD.FTZ R0, R11, 1 ;  /* 0x3f8000000b007421 */ /* 0x000fe20000010000 */
[----:B-1----:R-:W-:Y:S01]  /*63f0*/  MUFU.SQRT R5, R5 ;  /* 0x0000000500057308 */ /* 0x002fe20000002000 */
[----:B------:R-:W-:Y:S02]  /*6400*/  HFMA2.MMA R8, -RZ, RZ, 1.875, 0 ;  /* 0x3f800000ff087435 */ /* 0x000fe400000001ff */
[----:B------:R-:W-:-:S06]  /*6410*/  FMUL.FTZ R0, R0, 0.5 ;  /* 0x3f00000000007820 */ /* 0x000fcc0000410000 */
[----:B------:R-:W1:Y:S02]  /*6420*/  MUFU.SQRT R0, R0 ;  /* 0x0000000000007308 */ /* 0x000e640000002000 */
[----:B-1----:R-:W-:-:S07]  /*6430*/  FMUL.FTZ R11, R5, R0 ;  /* 0x00000000050b7220 */ /* 0x002fce0000410000 */
.L_x_8447:
[----:B------:R-:W-:Y:S05]  /*6440*/  BSYNC B3 ;  /* 0x0000000000037941 */ /* 0x000fea0003800000 */
.L_x_8438:
[----:B------:R-:W-:Y:S05]  /*6450*/  BRA `(.L_x_8448) ;  /* 0x0000000000087947 */ /* 0x000fea0003800000 */
.L_x_8435:
[----:B------:R-:W-:Y:S01]  /*6460*/  FMUL.FTZ R11, R11, 16777216 ;  /* 0x4b8000000b0b7820 */ /* 0x000fe20000410000 */
[----:B------:R-:W-:-:S07]  /*6470*/  FMUL.FTZ R8, R8, 16777216 ;  /* 0x4b80000008087820 */ /* 0x000fce0000410000 */
.L_x_8448:
[----:B------:R-:W-:Y:S05]  /*6480*/  BSYNC B2 ;  /* 0x0000000000027941 */ /* 0x000fea0003800000 */
.L_x_8434:
[C---:B------:R-:W-:Y:S01]  /*6490*/  FADD.FTZ R0, |R8|.reuse, -RZ ;  /* 0x800000ff08007221 */ /* 0x040fe20000010200 */
[----:B-1----:R-:W-:Y:S01]  /*64a0*/  FADD.FTZ R7, |R11|, -RZ ;  /* 0x800000ff0b077221 */ /* 0x002fe20000010200 */
[----:B------:R-:W-:Y:S01]  /*64b0*/  FSETP.GT.FTZ.AND P6, PT, |R8|, |R11|, PT ;  /* 0x4000000b0800720b */ /* 0x000fe20003fd4200 */
[----:B------:R-:W-:Y:S03]  /*64c0*/  BSSY B3, `(.L_x_8449) ;  /* 0x000000f000037945 */ /* 0x000fe60003800000 */
[----:B------:R-:W-:Y:S02]  /*64d0*/  FSEL R5, R0, R7, P6 ;  /* 0x0000000700057208 */ /* 0x000fe40003000000 */
[----:B------:R-:W-:Y:S02]  /*64e0*/  FSEL R0, R7, R0, P6 ;  /* 0x0000000007007208 */ /* 0x000fe40003000000 */
[----:B------:R-:W1:Y:S08]  /*64f0*/  MUFU.RCP R4, R5 ;  /* 0x0000000500047308 */ /* 0x000e700000001000 */
[----:B------:R-:W3:Y:S01]  /*6500*/  FCHK P0, R0, R5 ;  /* 0x0000000500007302 */ /* 0x000ee20000000000 */
[----:B-1----:R-:W-:-:S04]  /*6510*/  FFMA R9, -R5, R4, 1 ;  /* 0x3f80000005097423 */ /* 0x002fc80000000104 */
[----:B------:R-:W-:-:S04]  /*6520*/  FFMA R9, R4, R9, R4 ;  /* 0x0000000904097223 */ /* 0x000fc80000000004 */
[----:B------:R-:W-:-:S04]  /*6530*/  FFMA R4, R0, R9, RZ ;  /* 0x0000000900047223 */ /* 0x000fc800000000ff */
[----:B------:R-:W-:-:S04]  /*6540*/  FFMA R6, -R5, R4, R0 ;  /* 0x0000000405067223 */ /* 0x000fc80000000100 */
[----:B------:R-:W-:Y:S01]  /*6550*/  FFMA R4, R9, R6, R4 ;  /* 0x0000000609047223 */ /* 0x000fe20000000004 */
[----:B---3--:R-:W-:Y:S06]  /*6560*/  @!P0 BRA `(.L_x_8450) ;  /* 0x0000000000108947 */ /* 0x008fec0003800000 */
[----:B------:R-:W-:Y:S02]  /*6570*/  MOV R13, R5 ;  /* 0x00000005000d7202 */ /* 0x000fe40000000f00 */
[----:B------:R-:W-:-:S07]  /*6580*/  MOV R4, 0x65a0 ;  /* 0x000065a000047802 */ /* 0x000fce0000000f00 */
[----:B0-2---:R-:W-:Y:S05]  /*6590*/  CALL.REL.NOINC `($__internal_9_$__cuda_sm3x_div_rn_ftz_f32_slowpath) ;  /* 0x0000001800907944 */ /* 0x005fea0003c00000 */
[----:B------:R-:W-:-:S07]  /*65a0*/  MOV R4, R0 ;  /* 0x0000000000047202 */ /* 0x000fce0000000f00 */
.L_x_8450:
[----:B------:R-:W-:Y:S05]  /*65b0*/  BSYNC B3 ;  /* 0x0000000000037941 */ /* 0x000fea0003800000 */
.L_x_8449:
        /* <DEDUP_REMOVED lines=18> */
.L_x_8452:
[----:B------:R-:W-:Y:S02]  /*66e0*/  ISETP.GE.AND P0, PT, R11, RZ, PT ;  /* 0x000000ff0b00720c */ /* 0x000fe40003f06270 */
[----:B------:R-:W-:-:S11]  /*66f0*/  MOV R7, 0x3fd774eb ;  /* 0x3fd774eb00077802 */ /* 0x000fd60000000f00 */
[----:B------:R-:W-:-:S04]  /*6700*/  @P0 FFMA.FTZ R4, R7, 0.93318945169448852539, -R4 ;  /* 0x3f6ee58107040823 */ /* 0x000fc80000010804 */
[----:B------:R-:W-:-:S07]  /*6710*/  @!P0 FFMA.FTZ R4, R7, 0.93318945169448852539, R4 ;  /* 0x3f6ee58107048823 */ /* 0x000fce0000010004 */
.L_x_8453:
[----:B------:R-:W-:Y:S05]  /*6720*/  BSYNC B2 ;  /* 0x0000000000027941 */ /* 0x000fea0003800000 */
.L_x_8451:
        /* <DEDUP_REMOVED lines=10> */
.L_x_8437:
[----:B------:R-:W-:Y:S05]  /*67d0*/  BSYNC B1 ;  /* 0x0000000000017941 */ /* 0x000fea0003800000 */
.L_x_8433:
[----:B------:R-:W-:Y:S02]  /*67e0*/  LOP3.LUT R2, R5, 0x80000000, R2, 0xb8, !PT ;  /* 0x8000000005027812 */ /* 0x000fe400078eb802 */
[----:B--2---:R-:W-:Y:S01]  /*67f0*/  LOP3.LUT R3, R10, 0x80000000, R3, 0xb8, !PT ;  /* 0x800000000a037812 */ /* 0x004fe200078eb803 */
[----:B------:R-:W-:Y:S06]  /*6800*/  BRA `(.L_x_8422) ;  /* 0x0000001400e47947 */ /* 0x000fec0003800000 */
.L_x_8421:
        /* <DEDUP_REMOVED lines=29> */
[----:B0-----:R-:W-:Y:S05]  /*69e0*/  CALL.REL.NOINC `($__internal_9_$__cuda_sm3x_div_rn_ftz_f32_slowpath) ;  /* 0x00000014007c7944 */ /* 0x001fea0003c00000 */
[----:B------:R-:W-:-:S07]  /*69f0*/  MOV R4, R0 ;  /* 0x0000000000047202 */ /* 0x000fce0000000f00 */
.L_x_8459:
[----:B------:R-:W-:Y:S05]  /*6a00*/  BSYNC B3 ;  /* 0x0000000000037941 */ /* 0x000fea0003800000 */
.L_x_8458:
        /* <DEDUP_REMOVED lines=18> */
.L_x_8461:
[----:B------:R-:W-:Y:S02]  /*6b30*/  ISETP.GE.AND P0, PT, R11, RZ, PT ;  /* 0x000000ff0b00720c */ /* 0x000fe40003f06270 */
[----:B------:R-:W-:-:S11]  /*6b40*/  MOV R5, 0x3fd774eb ;  /* 0x3fd774eb00057802 */ /* 0x000fd60000000f00 */
[----:B------:R-:W-:-:S04]  /*6b50*/  @P0 FFMA.FTZ R4, R5, 0.93318945169448852539, -R4 ;  /* 0x3f6ee58105040823 */ /* 0x000fc80000010804 */
[----:B------:R-:W-:-:S07]  /*6b60*/  @!P0 FFMA.FTZ R4, R5, 0.93318945169448852539, R4 ;  /* 0x3f6ee58105048823 */ /* 0x000fce0000010004 */
.L_x_8462:
[----:B------:R-:W-:Y:S05]  /*6b70*/  BSYNC B2 ;  /* 0x0000000000027941 */ /* 0x000fea0003800000 */
.L_x_8460:
[----:B------:R-:W-:Y:S01]  /*6b80*/  FSETP.NEU.FTZ.AND P0, PT, |R11|, |R10|, PT ;  /* 0x4000000a0b00720b */ /* 0x000fe20003f1d200 */
        /* <DEDUP_REMOVED lines=12> */
.L_x_8457:
        /* <DEDUP_REMOVED lines=13> */
.L_x_8465:
[----:B------:R-:W-:Y:S05]  /*6d20*/  BSYNC B3 ;  /* 0x0000000000037941 */ /* 0x000fea0003800000 */
.L_x_8464:
        /* <DEDUP_REMOVED lines=18> */
.L_x_8467:
[----:B------:R-:W-:Y:S02]  /*6e50*/  ISETP.GE.AND P0, PT, R11, RZ, PT ;  /* 0x000000ff0b00720c */ /* 0x000fe40003f06270 */
[----:B------:R-:W-:-:S11]  /*6e60*/  MOV R7, 0x3fd774eb ;  /* 0x3fd774eb00077802 */ /* 0x000fd60000000f00 */
[----:B------:R-:W-:-:S04]  /*6e70*/  @P0 FFMA.FTZ R4, R7, 0.93318945169448852539, -R4 ;  /* 0x3f6ee58107040823 */ /* 0x000fc80000010804 */
[----:B------:R-:W-:-:S07]  /*6e80*/  @!P0 FFMA.FTZ R4, R7, 0.93318945169448852539, R4 ;  /* 0x3f6ee58107048823 */ /* 0x000fce0000010004 */
.L_x_8468:
[----:B------:R-:W-:Y:S05]  /*6e90*/  BSYNC B2 ;  /* 0x0000000000027941 */ /* 0x000fea0003800000 */
.L_x_8466:
        /* <DEDUP_REMOVED lines=15> */
[----:B------:R-:W-:Y:S01]  /*6f90*/  HFMA2.MMA R5, -RZ, RZ, 2.04296875, -15.78125 ;  /* 0x4016cbe4ff057435 */ /* 0x000fe200000001ff */
[C---:B------:R-:W-:Y:S02]  /*6fa0*/  FADD.FTZ R7, |R11|.reuse, |R10| ;  /* 0x4000000a0b077221 */ /* 0x040fe40000010200 */
[----:B------:R-:W-:Y:S02]  /*6fb0*/  FSEL R0, R0, +INF , P0 ;  /* 0x7f80000000007808 */ /* 0x000fe40000000000 */
[----:B------:R-:W-:-:S04]  /*6fc0*/  ISETP.GE.AND P0, PT, R11, RZ, PT ;  /* 0x000000ff0b00720c */ /* 0x000fc80003f06270 */
        /* <DEDUP_REMOVED lines=8> */
.L_x_8456:
[----:B------:R-:W-:Y:S01]  /*7050*/  FMUL.FTZ R4, R11, 0.36787945032119750977 ;  /* 0x3ebc5ab20b047820 */ /* 0x000fe20000410000 */
[----:B------:R-:W-:Y:S01]  /*7060*/  FMUL.FTZ R5, R10, 0.36787945032119750977 ;  /* 0x3ebc5ab20a057820 */ /* 0x000fe20000410000 */
[----:B------:R-:W1:Y:S01]  /*7070*/  MUFU.RCP R12, R15 ;  /* 0x0000000f000c7308 */ /* 0x000e620000001000 */
        /* <DEDUP_REMOVED lines=13> */
[----:B-1----:R-:W-:-:S05]  /*7150*/  FFMA R5, -R15, R12, 1 ;  /* 0x3f8000000f057423 */ /* 0x002fca000000010c */
[----:B------:R-:W1:Y:S02]  /*7160*/  MUFU.SQRT R8, R8 ;  /* 0x0000000800087308 */ /* 0x000e640000002000 */
[----:B-1----:R-:W-:Y:S01]  /*7170*/  @P0 FMUL.FTZ R6, R8, R7 ;  /* 0x0000000708060220 */ /* 0x002fe20000410000 */
[----:B------:R-:W-:Y:S01]  /*7180*/  FSETP.NEU.FTZ.AND P0, PT, R4, +INF , PT ;  /* 0x7f8000000400780b */ /* 0x000fe20003f1d000 */
[----:B------:R-:W-:Y:S01]  /*7190*/  FFMA R7, R12, R5, R12 ;  /* 0x000000050c077223 */ /* 0x000fe2000000000c */
[----:B------:R-:W-:Y:S02]  /*71a0*/  MOV R5, 0x3f800000 ;  /* 0x3f80000000057802 */ /* 0x000fe40000000f00 */
[----:B------:R-:W-:Y:S01]  /*71b0*/  FSEL R6, R6, +INF , P0 ;  /* 0x7f80000006067808 */ /* 0x000fe20000000000 */
[----:B------:R-:W-:-:S04]  /*71c0*/  FFMA R4, R0, R7, RZ ;  /* 0x0000000700047223 */ /* 0x000fc800000000ff */
[----:B------:R-:W-:Y:S01]  /*71d0*/  FFMA R8, -R15, R4, R0 ;  /* 0x000000040f087223 */ /* 0x000fe20000000100 */
[----:B------:R-:W1:Y:S03]  /*71e0*/  MUFU.LG2 R6, R6 ;  /* 0x0000000600067308 */ /* 0x000e660000000c00 */
[----:B------:R-:W-:-:S05]  /*71f0*/  FFMA R4, R7, R8, R4 ;  /* 0x0000000807047223 */ /* 0x000fca0000000004 */
[----:B------:R-:W2:Y:S01]  /*7200*/  FCHK P0, R0, R15 ;  /* 0x0000000f00007302 */ /* 0x000ea20000000000 */
[----:B-1----:R-:W-:Y:S01]  /*7210*/  FFMA.FTZ R5, R6, 0.69314718246459960938, R5 ;  /* 0x3f31721806057823 */ /* 0x002fe20000010005 */
[----:B--2---:R-:W-:Y:S06]  /*7220*/  @!P0 BRA `(.L_x_8470) ;  /* 0x0000000000108947 */ /* 0x004fec0003800000 */
[----:B------:R-:W-:Y:S02]  /*7230*/  MOV R13, R15 ;  /* 0x0000000f000d7202 */ /* 0x000fe40000000f00 */
[----:B------:R-:W-:-:S07]  /*7240*/  MOV R4, 0x7260 ;  /* 0x0000726000047802 */ /* 0x000fce0000000f00 */
[----:B0-----:R-:W-:Y:S05]  /*7250*/  CALL.REL.NOINC `($__internal_9_$__cuda_sm3x_div_rn_ftz_f32_slowpath) ;  /* 0x0000000c00607944 */ /* 0x001fea0003c00000 */
[----:B------:R-:W-:-:S07]  /*7260*/  MOV R4, R0 ;  /* 0x0000000000047202 */ /* 0x000fce0000000f00 */
.L_x_8470:
[----:B------:R-:W-:Y:S05]  /*7270*/  BSYNC B3 ;  /* 0x0000000000037941 */ /* 0x000fea0003800000 */
.L_x_8469:
        /* <DEDUP_REMOVED lines=18> */
.L_x_8472:
[----:B------:R-:W-:Y:S02]  /*73a0*/  ISETP.GE.AND P0, PT, R11, RZ, PT ;  /* 0x000000ff0b00720c */ /* 0x000fe40003f06270 */
[----:B------:R-:W-:-:S11]  /*73b0*/  MOV R7, 0x3fd774eb ;  /* 0x3fd774eb00077802 */ /* 0x000fd60000000f00 */
[----:B------:R-:W-:-:S04]  /*73c0*/  @P0 FFMA.FTZ R4, R7, 0.93318945169448852539, -R4 ;  /* 0x3f6ee58107040823 */ /* 0x000fc80000010804 */
[----:B------:R-:W-:-:S07]  /*73d0*/  @!P0 FFMA.FTZ R4, R7, 0.93318945169448852539, R4 ;  /* 0x3f6ee58107048823 */ /* 0x000fce0000010004 */
.L_x_8473:
[----:B------:R-:W-:Y:S05]  /*73e0*/  BSYNC B2 ;  /* 0x0000000000027941 */ /* 0x000fea0003800000 */
.L_x_8471:
        /* <DEDUP_REMOVED lines=11> */
.L_x_8455:
        /* <DEDUP_REMOVED lines=24> */
.L_x_8477:
[----:B------:R-:W-:Y:S05]  /*7620*/  BSYNC B3 ;  /* 0x0000000000037941 */ /* 0x000fea0003800000 */
.L_x_8476:
[----:B------:R-:W-:Y:S01]  /*7630*/  HFMA2.MMA R5, -RZ, RZ, 0.89990234375, 10328 ;  /* 0x3b33710bff057435 */ /* 0x000fe200000001ff */
[----:B------:R-:W-:Y:S01]  /*7640*/  FMUL.FTZ R0, R4, R4 ;  /* 0x0000000404007220 */ /* 0x000fe20000410000 */
[----:B------:R-:W-:Y:S01]  /*7650*/  @!P6 MOV R7, 0x3fd774eb ;  /* 0x3fd774eb0007e802 */ /* 0x000fe20000000f00 */
[----:B------:R-:W1:Y:S01]  /*7660*/  MUFU.LG2 R10, R10 ;  /* 0x0000000a000a7308 */ /* 0x000e620000000c00 */
[----:B------:R-:W-:Y:S02]  /*7670*/  FSETP.NEU.FTZ.AND P0, PT, |R3|, R8, PT ;  /* 0x000000080300720b */ /* 0x000fe40003f1d200 */
        /* <DEDUP_REMOVED lines=10> */
[----:B------:R-:W-:Y:S01]  /*7720*/  @!P6 FFMA.FTZ R4, R7, 0.93318945169448852539, -R4 ;  /* 0x3f6ee5810704e823 */ /* 0x000fe20000010804 */
[----:B------:R-:W-:-:S04]  /*7730*/  FADD.FTZ R7, |R3|, R8 ;  /* 0x0000000803077221 */ /* 0x000fc80000010200 */
[----:B------:R-:W-:Y:S02]  /*7740*/  FSEL R4, R4, 0.78539818525314331055, P0 ;  /* 0x3f490fdb04047808 */ /* 0x000fe40000000000 */
[----:B------:R-:W-:Y:S02]  /*7750*/  FSETP.GTU.FTZ.AND P0, PT, |R7|, +INF , PT ;  /* 0x7f8000000700780b */ /* 0x000fe40003f1c200 */
[----:B------:R-:W-:-:S04]  /*7760*/  FSEL R5, R4, RZ, P1 ;  /* 0x000000ff04057208 */ /* 0x000fc80000800000 */
[----:B------:R-:W-:Y:S01]  /*7770*/  LOP3.LUT R0, R5, 0x80000000, R2, 0xb8, !PT ;  /* 0x8000000005007812 */ /* 0x000fe200078eb802 */
[----:B-1----:R-:W-:-:S03]  /*7780*/  FMUL.FTZ.D2 R5, R10, 0.69314718246459960938 ;  /* 0x3f3172180a057820 */ /* 0x002fc60000310000 */
[----:B------:R-:W-:Y:S01]  /*7790*/  FSEL R7, R7, R0, P0 ;  /* 0x0000000007077208 */ /* 0x000fe20000000000 */
[----:B------:R-:W-:Y:S06]  /*77a0*/  BRA `(.L_x_8463) ;  /* 0x0000000400b07947 */ /* 0x000fec0003800000 */
.L_x_8475:
        /* <DEDUP_REMOVED lines=13> */
.L_x_8479:
[----:B------:R-:W-:Y:S05]  /*7880*/  BSYNC B3 ;  /* 0x0000000000037941 */ /* 0x000fea0003800000 */
.L_x_8478:
[CC--:B------:R-:W-:Y:S01]  /*7890*/  VIMNMX R0, R5.reuse, R8.reuse, !PT ;  /* 0x0000000805007248 */ /* 0x0c0fe20007fe0100 */
[----:B------:R-:W-:Y:S01]  /*78a0*/  HFMA2.MMA R6, -RZ, RZ, 0.89990234375, 10328 ;  /* 0x3b33710bff067435 */ /* 0x000fe200000001ff */
[----:B------:R-:W-:Y:S01]  /*78b0*/  VIMNMX R7, R5, R8, PT ;  /* 0x0000000805077248 */ /* 0x000fe20003fe0100 */
[----:B------:R-:W-:Y:S01]  /*78c0*/  FMUL.FTZ R5, R4, R4 ;  /* 0x0000000404057220 */ /* 0x000fe20000410000 */
[C---:B------:R-:W-:Y:S02]  /*78d0*/  LOP3.LUT R9, R0.reuse, 0xfe000000, RZ, 0xc0, !PT ;  /* 0xfe00000000097812 */ /* 0x040fe400078ec0ff */
        /* <DEDUP_REMOVED lines=12> */
[----:B------:R-:W1:Y:S02]  /*79a0*/  MUFU.SQRT R10, R13 ;  /* 0x0000000d000a7308 */ /* 0x000e640000002000 */
[----:B------:R-:W-:-:S04]  /*79b0*/  FFMA.FTZ R6, R5, R6, -0.14207722246646881104 ;  /* 0xbe117cb105067423 */ /* 0x000fc80000010006 */
[----:B------:R-:W-:-:S04]  /*79c0*/  FFMA.FTZ R6, R5, R6, 0.19993925094604492188 ;  /* 0x3e4cbce005067423 */ /* 0x000fc80000010006 */
[----:B------:R-:W-:-:S04]  /*79d0*/  FFMA.FTZ R6, R5, R6, -0.33333197236061096191 ;  /* 0xbeaaaa7d05067423 */ /* 0x000fc80000010006 */
[----:B------:R-:W-:Y:S01]  /*79e0*/  FMUL.FTZ R5, R5, R6 ;  /* 0x0000000605057220 */ /* 0x000fe20000410000 */
[----:B-1----:R-:W-:Y:S01]  /*79f0*/  @P0 FMUL.FTZ R0, R9, R10 ;  /* 0x0000000a09000220 */ /* 0x002fe20000410000 */
[----:B------:R-:W-:Y:S02]  /*7a00*/  FSETP.NEU.FTZ.AND P0, PT, R7, +INF , PT ;  /* 0x7f8000000700780b */ /* 0x000fe40003f1d000 */
[----:B------:R-:W-:Y:S01]  /*7a10*/  FFMA.FTZ R4, R5, R4, R4 ;  /* 0x0000000405047223 */ /* 0x000fe20000010004 */
[----:B------:R-:W-:Y:S02]  /*7a20*/  @!P6 MOV R7, 0x3fd774eb ;  /* 0x3fd774eb0007e802 */ /* 0x000fe40000000f00 */
[----:B------:R-:W-:Y:S02]  /*7a30*/  FSEL R0, R0, +INF , P0 ;  /* 0x7f80000000007808 */ /* 0x000fe40000000000 */
[----:B------:R-:W-:Y:S01]  /*7a40*/  FSETP.NEU.FTZ.AND P0, PT, |R3|, R8, PT ;  /* 0x000000080300720b */ /* 0x000fe20003f1d200 */
[----:B------:R-:W-:Y:S01]  /*7a50*/  @!P6 FFMA.FTZ R4, R7, 0.93318945169448852539, -R4 ;  /* 0x3f6ee5810704e823 */ /* 0x000fe20000010804 */
[----:B------:R-:W-:-:S02]  /*7a60*/  FADD.FTZ R8, |R3|, R8 ;  /* 0x0000000803087221 */ /* 0x000fc40000010200 */
[----:B------:R-:W1:Y:S02]  /*7a70*/  MUFU.LG2 R0, R0 ;  /* 0x0000000000007308 */ /* 0x000e640000000c00 */
[----:B------:R-:W-:Y:S02]  /*7a80*/  FSEL R4, R4, 0.78539818525314331055, P0 ;  /* 0x3f490fdb04047808 */ /* 0x000fe40000000000 */
[----:B------:R-:W-:Y:S02]  /*7a90*/  FSETP.GTU.FTZ.AND P0, PT, |R8|, +INF , PT ;  /* 0x7f8000000800780b */ /* 0x000fe40003f1c200 */
[----:B------:R-:W-:-:S04]  /*7aa0*/  FSEL R5, R4, RZ, P1 ;  /* 0x000000ff04057208 */ /* 0x000fc80000800000 */
[----:B------:R-:W-:-:S04]  /*7ab0*/  LOP3.LUT R7, R5, 0x80000000, R2, 0xb8, !PT ;  /* 0x8000000005077812 */ /* 0x000fc800078eb802 */
[----:B------:R-:W-:Y:S01]  /*7ac0*/  FSEL R7, R8, R7, P0 ;  /* 0x0000000708077208 */ /* 0x000fe20000000000 */
[----:B-1----:R-:W-:Y:S01]  /*7ad0*/  FMUL.FTZ R5, R0, 0.69314718246459960938 ;  /* 0x3f31721800057820 */ /* 0x002fe20000410000 */
[----:B------:R-:W-:Y:S06]  /*7ae0*/  BRA `(.L_x_8463) ;  /* 0x0000000000e07947 */ /* 0x000fec0003800000 */
.L_x_8474:
        /* <DEDUP_REMOVED lines=21> */
[----:B------:R-:W-:Y:S02]  /*7c40*/  HFMA2.MMA R5, -RZ, RZ, 1.875, 0 ;  /* 0x3f800000ff057435 */ /* 0x000fe400000001ff */
        /* <DEDUP_REMOVED lines=12> */
.L_x_8481:
[----:B------:R-:W-:Y:S05]  /*7d10*/  BSYNC B3 ;  /* 0x0000000000037941 */ /* 0x000fea0003800000 */
.L_x_8480:
        /* <DEDUP_REMOVED lines=21> */
.L_x_8463:
[----:B------:R-:W-:Y:S05]  /*7e70*/  BSYNC B1 ;  /* 0x0000000000017941 */ /* 0x000fea0003800000 */
.L_x_8454:
[----:B------:R-:W-:Y:S01]  /*7e80*/  FADD.FTZ R0, R5, 0.69314718246459960938 ;  /* 0x3f31721805007421 */ /* 0x000fe20000010000 */
[----:B------:R-:W-:-:S04]  /*7e90*/  LOP3.LUT R2, R7, 0x80000000, R2, 0xb8, !PT ;  /* 0x8000000007027812 */ /* 0x000fc800078eb802 */
[----:B------:R-:W-:Y:S01]  /*7ea0*/  LOP3.LUT R3, R0, 0x80000000, R3, 0xb8, !PT ;  /* 0x8000000000037812 */ /* 0x000fe200078eb803 */
[----:B------:R-:W-:Y:S06]  /*7eb0*/  BRA `(.L_x_8422) ;  /* 0x0000000000387947 */ /* 0x000fec0003800000 */
.L_x_8420:
        /* <DEDUP_REMOVED lines=14> */
.L_x_8422:
[----:B------:R-:W-:Y:S05]  /*7fa0*/  BSYNC B0 ;  /* 0x0000000000007941 */ /* 0x000fea0003800000 */
.L_x_8419:
[----:B------:R-:W-:Y:S05]  /*7fb0*/  WARPSYNC.ALL ;  /* 0x0000000000007948 */ /* 0x000fea0003800000 */
[----:B------:R-:W-:Y:S01]  /*7fc0*/  STG.E.64 desc[UR4][R16.64], R2 ;  /* 0x0000000210007986 */ /* 0x000fe2000c101b04 */
[----:B------:R-:W-:Y:S05]  /*7fd0*/  EXIT ;  /* 0x000000000000794d */ /* 0x000fea0003800000 */
        .weak           $__internal_9_$__cuda_sm3x_div_rn_ftz_f32_slowpath
        .type           $__internal_9_$__cuda_sm3x_div_rn_ftz_f32_slowpath,@function
        .size           $__internal_9_$__cuda_sm3x_div_rn_ftz_f32_slowpath,(.L_x_20805 - $__internal_9_$__cuda_sm3x_div_rn_ftz_f32_slowpath)
$__internal_9_$__cuda_sm3x_div_rn_ftz_f32_slowpath:
        /* <DEDUP_REMOVED lines=32> */
.L_x_8484:
[----:B------:R-:W-:Y:S05]  /*81e0*/  BSYNC B4 ;  /* 0x0000000000047941 */ /* 0x000fea0003800000 */
.L_x_8483:
[----:B------:R-:W-:Y:S01]  /*81f0*/  IADD3 R6, R6, -0x7f, RZ ;  /* 0xffffff8106067810 */ /* 0x000fe20007ffe0ff */
[----:B------:R-:W-:Y:S01]  /*8200*/  BSSY B4, `(.L_x_8489) ;  /* 0x000001b000047945 */ /* 0x000fe20003800000 */
[----:B------:R-:W-:-:S03]  /*8210*/  IADD3 R9, R9, -0x7f, RZ ;  /* 0xffffff8109097810 */ /* 0x000fc60007ffe0ff */
[----:B------:R-:W-:Y:S02]  /*8220*/  IMAD R20, R6, -0x800000, R13 ;  /* 0xff80000006147824 */ /* 0x000fe400078e020d */
[C---:B------:R-:W-:Y:S01]  /*8230*/  IMAD R0, R9.reuse, -0x800000, R0 ;  /* 0xff80000009007824 */ /* 0x040fe200078e0200 */
[----:B------:R-:W-:Y:S01]  /*8240*/  IADD3 R9, R9, -R6, RZ ;  /* 0x8000000609097210 */ /* 0x000fe20007ffe0ff */
        /* <DEDUP_REMOVED lines=21> */
.L_x_8490:
[----:B------:R-:W-:-:S07]  /*83a0*/  LEA R0, R9, R0, 0x17 ;  /* 0x0000000009007211 */ /* 0x000fce00078eb8ff */
.L_x_8491:
[----:B------:R-:W-:Y:S05]  /*83b0*/  BSYNC B4 ;  /* 0x0000000000047941 */ /* 0x000fea0003800000 */
.L_x_8489:
[----:B------:R-:W-:Y:S05]  /*83c0*/  BRA `(.L_x_8492) ;  /* 0x0000000000207947 */ /* 0x000fea0003800000 */
.L_x_8488:
[----:B------:R-:W-:-:S04]  /*83d0*/  LOP3.LUT R0, R13, 0x80000000, R0, 0x48, !PT ;  /* 0x800000000d007812 */ /* 0x000fc800078e4800 */
[----:B------:R-:W-:Y:S01]  /*83e0*/  LOP3.LUT R0, R0, 0x7f800000, RZ, 0xfc, !PT ;  /* 0x7f80000000007812 */ /* 0x000fe200078efcff */
[----:B------:R-:W-:Y:S06]  /*83f0*/  BRA `(.L_x_8492) ;  /* 0x0000000000147947 */ /* 0x000fec0003800000 */
.L_x_8487:
[----:B------:R-:W-:Y:S01]  /*8400*/  LOP3.LUT R0, R13, 0x80000000, R0, 0x48, !PT ;  /* 0x800000000d007812 */ /* 0x000fe200078e4800 */
[----:B------:R-:W-:Y:S06]  /*8410*/  BRA `(.L_x_8492) ;  /* 0x00000000000c7947 */ /* 0x000fec0003800000 */
.L_x_8486:
[----:B------:R-:W0:Y:S01]  /*8420*/  MUFU.RSQ R0, -QNAN ;  /* 0xffc0000000007908 */ /* 0x000e220000001400 */
[----:B------:R-:W-:Y:S05]  /*8430*/  BRA `(.L_x_8492) ;  /* 0x0000000000047947 */ /* 0x000fea0003800000 */
.L_x_8485:
[----:B------:R-:W-:-:S07]  /*8440*/  FADD.FTZ R0, R0, R13 ;  /* 0x0000000d00007221 */ /* 0x000fce0000010000 */
.L_x_8492:
[----:B------:R-:W-:Y:S05]  /*8450*/  BSYNC B2 ;  /* 0x0000000000027941 */ /* 0x000fea0003800000 */
.L_x_8482:
[----:B------:R-:W-:Y:S01]  /*8460*/  HFMA2.MMA R7, -RZ, RZ, 0, 0 ;  /* 0x00000000ff077435 */ /* 0x000fe200000001ff */
[----:B------:R-:W-:-:S05]  /*8470*/  MOV R6, R4 ;  /* 0x0000000400067202 */ /* 0x000fca0000000f00 */
[----:B0-----:R-:W-:Y:S05]  /*8480*/  RET.REL.NODEC R6 `(_ZN2at6native18elementwise_kernelILi128ELi2EZNS0_22gpu_kernel_impl_nocastIZZZNS0_16asin_kernel_cudaERNS_18TensorIteratorBaseEENKUlvE_clEvENKUlvE0_clEvEUlN3c107complexIfEEE_EEvS4_RKT_EUliE_EEviT1_) ;  /* 0xffffff7806dc7950 */ /* 0x001fea0003c3ffff */
.L_x_8493:
        /* <DEDUP_REMOVED lines=15> */
.L_x_20805:


//--------------------- .text._ZN2at6native27unrolled_elementwise_kernelIZZZNS0_16asin_kernel_cudaERNS_18TensorIteratorBaseEENKUlvE_clEvENKUlvE0_clEvEUlN3c107complexIfEEE_St5arrayIPcLm2EELi4E23TrivialOffsetCalculatorILi1EjESE_NS0_6memory15LoadWithoutCastENSF_16StoreWithoutCastEEEviT_T0_T2_T3_T4_T5_ --------------------------
	.section	.text._ZN2at6native27unrolled_elementwise_kernelIZZZNS0_16asin_kernel_cudaERNS_18TensorIteratorBaseEENKUlvE_clEvENKUlvE0_clEvEUlN3c107complexIfEEE_St5arrayIPcLm2EELi4E23TrivialOffsetCalculatorILi1EjESE_NS0_6memory15LoadWithoutCastENSF_16StoreWithoutCastEEEviT_T0_T2_T3_T4_T5_,"ax",@progbits
	.align	128
        .global         _ZN2at6native27unrolled_elementwise_kernelIZZZNS0_16asin_kernel_cudaERNS_18TensorIteratorBaseEENKUlvE_clEvENKUlvE0_clEvEUlN3c107complexIfEEE_St5arrayIPcLm2EELi4E23TrivialOffsetCalculatorILi1EjESE_NS0_6memory15LoadWithoutCastENSF_16StoreWithoutCastEEEviT_T0_T2_T3_T4_T5_
        .type           _ZN2at6native27unrolled_elementwise_kernelIZZZNS0_16asin_kernel_cudaERNS_18TensorIteratorBaseEENKUlvE_clEvENKUlvE0_clEvEUlN3c107complexIfEEE_St5arrayIPcLm2EELi4E23TrivialOffsetCalculatorILi1EjESE_NS0_6memory15LoadWithoutCastENSF_16StoreWithoutCastEEEviT_T0_T2_T3_T4_T5_,@function
        .size           _ZN2at6native27unrolled_elementwise_kernelIZZZNS0_16asin_kernel_cudaERNS_18TensorIteratorBaseEENKUlvE_clEvENKUlvE0_clEvEUlN3c107complexIfEEE_St5arrayIPcLm2EELi4E23TrivialOffsetCalculatorILi1EjESE_NS0_6memory15LoadWithoutCastENSF_16StoreWithoutCastEEEviT_T0_T2_T3_T4_T5_,(.L_x_20806 - _ZN2at6native27unrolled_elementwise_kernelIZZZNS0_16asin_kernel_cudaERNS_18TensorIteratorBaseEENKUlvE_clEvENKUlvE0_clEvEUlN3c107complexIfEEE_St5arrayIPcLm2EELi4E23TrivialOffsetCalculatorILi1EjESE_NS0_6memory15LoadWithoutCastENSF_16StoreWithoutCastEEEviT_T0_T2_T3_T4_T5_)
        .other          _ZN2at6native27unrolled_elementwise_kernelIZZZNS0_16asin_kernel_cudaERNS_18TensorIteratorBaseEENKUlvE_clEvENKUlvE0_clEvEUlN3c107complexIfEEE_St5arrayIPcLm2EELi4E23TrivialOffsetCalculatorILi1EjESE_NS0_6memory15LoadWithoutCastENSF_16StoreWithoutCastEEEviT_T0_T2_T3_T4_T5_,@"STO_CUDA_ENTRY STV_DEFAULT"
_ZN2at6native27unrolled_elementwise_kernelIZZZNS0_16asin_kernel_cudaERNS_18TensorIteratorBaseEENKUlvE_clEvENKUlvE0_clEvEUlN3c107complexIfEEE_St5arrayIPcLm2EELi4E23TrivialOffsetCalculatorILi1EjESE_NS0_6memory15LoadWithoutCastENSF_16StoreWithoutCastEEEviT_T0_T2_T3_T4_T5_:
.text._ZN2at6native27unrolled_elementwise_kernelIZZZNS0_16asin_kernel_cudaERNS_18TensorIteratorBaseEENKUlvE_clEvENKUlvE0_clEvEUlN3c107complexIfEEE_St5arrayIPcLm2EELi4E23TrivialOffsetCalculatorILi1EjESE_NS0_6memory15LoadWithoutCastENSF_16StoreWithoutCastEEEviT_T0_T2_T3_T4_T5_:
[----:B------:R-:W-:Y:S01]  /*0000*/  LDC R1, c[0x0][0x28] ;  /* 0x00000a00ff017b82 */ /* 0x000fe20000000800 */
[----:B------:R-:W0:Y:S07]  /*0010*/  S2R R3, SR_CTAID.X ;  /* 0x0000000000037919 */ /* 0x000e2e0000002500 */
[----:B------:R-:W0:Y:S01]  /*0020*/  LDC R2, c[0x0][0x210] ;  /* 0x00008400ff027b82 */ /* 0x000e220000000800 */
[----:B------:R-:W-:Y:S02]  /*0030*/  CS2R R18, SRZ ;  /* 0x0000000000127805 */ /* 0x000fe4000001ff00 */
[----:B------:R-:W-:Y:S01]  /*0040*/  CS2R R20, SRZ ;  /* 0x0000000000147805 */ /* 0x000fe2000001ff00 */
[----:B------:R-:W1:Y:S01]  /*0050*/  S2R R0, SR_TID.X ;  /* 0x0000000000007919 */ /* 0x000e620000002100 */
[----:B------:R-:W-:Y:S01]  /*0060*/  ULDC.64 UR4, c[0x0][0x208] ;  /* 0x0000820000047ab9 */ /* 0x000fe20000000a00 */
        /* <DEDUP_REMOVED lines=10> */
[----:B0-----:R-:W-:-:S05]  /*0110*/  @!P2 IMAD.WIDE.U32 R4, R9, 0x8, R4 ;  /* 0x000000080904a825 */ /* 0x001fca00078e0004 */
[----:B------:R0:W5:Y:S07]  /*0120*/  @!P2 LDG.E.64 R18, desc[UR4][R4.64] ;  /* 0x000000040412a981 */ /* 0x00016e000c1e1b00 */
[----:B------:R-:W-:Y:S01]  /*0130*/  @!P3 LEA R23, R3, R0, 0x9 ;  /* 0x000000000317b211 */ /* 0x000fe200078e48ff */
[----:B------:R-:W2:Y:S01]  /*0140*/  @!P3 LDC.64 R10, c[0x0][0x220] ;  /* 0x00008800ff0abb82 */ /* 0x000ea20000000a00 */
[----:B------:R-:W-:-:S04]  /*0150*/  @!P3 IADD3 R0, R0, 0x80, RZ ;  /* 0x000000800000b810 */ /* 0x000fc80007ffe0ff */
[----:B------:R-:W-:Y:S01]  /*0160*/  ISETP.GE.AND P1, PT, R0, R2, PT ;  /* 0x000000020000720c */ /* 0x000fe20003f26270 */
[----:B-1----:R-:W-:Y:S01]  /*0170*/  @!P0 IMAD.WIDE.U32 R8, R17, 0x8, R6 ;  /* 0x0000000811088825 */ /* 0x002fe200078e0006 */
[----:B------:R-:W-:-:S04]  /*0180*/  CS2R R16, SRZ ;  /* 0x0000000000107805 */ /* 0x000fc8000001ff00 */
[----:B------:R0:W5:Y:S07]  /*0190*/  @!P0 LDG.E.64 R20, desc[UR4][R8.64] ;  /* 0x0000000408148981 */ /* 0x00016e000c1e1b00 */
[----:B------:R-:W1:Y:S01]  /*01a0*/  @!P1 LDC.64 R12, c[0x0][0x220] ;  /* 0x00008800ff0c9b82 */ /* 0x000e620000000a00 */
[----:B------:R-:W-:Y:S01]  /*01b0*/  @!P1 LEA R15, R3, R0, 0x9 ;  /* 0x00000000030f9211 */ /* 0x000fe200078e48ff */
[----:B--2---:R-:W-:Y:S01]  /*01c0*/  @!P3 IMAD.WIDE.U32 R22, R23, 0x8, R10 ;  /* 0x000000081716b825 */ /* 0x004fe200078e000a */
[----:B------:R-:W-:-:S06]  /*01d0*/  CS2R R10, SRZ ;  /* 0x00000000000a7805 */ /* 0x000fcc000001ff00 */
[----:B------:R0:W5:Y:S01]  /*01e0*/  @!P3 LDG.E.64 R10, desc[UR4][R22.64] ;  /* 0x00000004160ab981 */ /* 0x000162000c1e1b00 */
[----:B-1----:R-:W-:-:S05]  /*01f0*/  @!P1 IMAD.WIDE.U32 R6, R15, 0x8, R12 ;  /* 0x000000080f069825 */ /* 0x002fca00078e000c */
[----:B------:R0:W5:Y:S01]  /*0200*/  @!P1 LDG.E.64 R16, desc[UR4][R6.64] ;  /* 0x0000000406109981 */ /* 0x000162000c1e1b00 */
[----:B------:R-:W-:Y:S01]  /*0210*/  BSSY B0, `(.L_x_8494) ;  /* 0x00002c4000007945 */ /* 0x000fe20003800000 */
[----:B------:R-:W-:Y:S01]  /*0220*/  HFMA2.MMA R13, -RZ, RZ, 0, 0 ;  /* 0x00000000ff0d7435 */ /* 0x000fe200000001ff */
[----:B------:R-:W-:Y:S02]  /*0230*/  CS2R R14, SRZ ;  /* 0x00000000000e7805 */ /* 0x000fe4000001ff00 */
[----:B------:R-:W-:Y:S08]  /*0240*/  @P2 BRA `(.L_x_8495) ;  /* 0x0000002c00002947 */ /* 0x000ff00003800000 */
[----:B-----5:R-:W-:Y:S01]  /*0250*/  FSETP.GTU.FTZ.AND P0, PT, |R19|, +INF , PT ;  /* 0x7f8000001300780b */ /* 0x020fe20003f1c200 */
        /* <DEDUP_REMOVED lines=11> */
[----:B------:R-:W-:Y:S02]  /*0310*/  MOV R15, R19 ;  /* 0x00000013000f7202 */ /* 0x000fe40000000f00 */
[----:B------:R-:W-:-:S09]  /*0320*/  MOV R14, R18 ;  /* 0x00000012000e7202 */ /* 0x000fd20000000f00 */
[----:B------:R-:W-:Y:S05]  /*0330*/  @!P0 BRA !P1, `(.L_x_8495) ;  /* 0x0000002800c48947 */ /* 0x000fea0004800000 */
[----:B------:R-:W-:Y:S02]  /*0340*/  FSETP.GEU.FTZ.AND P0, PT, R12, 0.00021143197955098003149, PT ;  /* 0x395db3d70c00780b */ /* 0x000fe40003f1e000 */
[----:B------:R-:W-:Y:S02]  /*0350*/  FSETP.GEU.FTZ.AND P1, PT, |R19|, 0.00021143197955098003149, PT ;  /* 0x395db3d71300780b */ /* 0x000fe40003f3e200 */
[----:B------:R-:W-:Y:S02]  /*0360*/  MOV R15, R19 ;  /* 0x00000013000f7202 */ /* 0x000fe40000000f00 */
[----:B------:R-:W-:-:S09]  /*0370*/  MOV R14, R18 ;  /* 0x00000012000e7202 */ /* 0x000fd20000000f00 */
[----:B------:R-:W-:Y:S05]  /*0380*/  @!P0 BRA !P1, `(.L_x_8495) ;  /* 0x0000002800b08947 */ /* 0x000fea0004800000 */
        /* <DEDUP_REMOVED lines=90> */
.L_x_8501:
        /* <DEDUP_REMOVED lines=10> */
.L_x_8503:
[----:B------:R-:W-:-:S04]  /*09d0*/  FADD.FTZ R4, -R5, R6 ;  /* 0x0000000605047221 */ /* 0x000fc80000010100 */
[----:B------:R-:W-:-:S07]  /*09e0*/  FMUL.FTZ R4, R4, 0.5 ;  /* 0x3f00000004047820 */ /* 0x000fce0000410000 */
.L_x_8504:
[----:B------:R-:W-:Y:S05]  /*09f0*/  BSYNC B2 ;  /* 0x0000000000027941 */ /* 0x000fea0003800000 */
.L_x_8502:
        /* <DEDUP_REMOVED lines=11> */
.L_x_8506:
[----:B------:R-:W-:-:S04]  /*0ab0*/  FADD.FTZ R8, R7, -R8 ;  /* 0x8000000807087221 */ /* 0x000fc80000010000 */
[----:B------:R-:W-:-:S07]  /*0ac0*/  FMUL.FTZ R9, R8, 0.5 ;  /* 0x3f00000008097820 */ /* 0x000fce0000410000 */
.L_x_8507:
[----:B------:R-:W-:Y:S05]  /*0ad0*/  BSYNC B2 ;  /* 0x0000000000027941 */ /* 0x000fea0003800000 */
.L_x_8505:
        /* <DEDUP_REMOVED lines=35> */
.L_x_8500:
[----:B------:R0:W1:Y:S02]  /*0d10*/  MUFU.SQRT R24, R23 ;  /* 0x0000001700187308 */ /* 0x0000640000002000 */
.L_x_8499:
[----:B------:R-:W-:Y:S05]  /*0d20*/  BSYNC B1 ;  /* 0x0000000000017941 */ /* 0x000fea0003800000 */
.L_x_8498:
        /* <DEDUP_REMOVED lines=35> */
.L_x_8511:
        /* <DEDUP_REMOVED lines=17> */
.L_x_8517:
[----:B------:R-:W-:-:S04]  /*1070*/  FADD.FTZ R4, -R5, R6 ;  /* 0x0000000605047221 */ /* 0x000fc80000010100 */
[----:B------:R-:W-:-:S07]  /*1080*/  FMUL.FTZ R4, R4, 0.5 ;  /* 0x3f00000004047820 */ /* 0x000fce0000410000 */
.L_x_8518:
[----:B------:R-:W-:Y:S05]  /*1090*/  BSYNC B4 ;  /* 0x0000000000047941 */ /* 0x000fea0003800000 */
.L_x_8516:
        /* <DEDUP_REMOVED lines=10> */
.L_x_8520:
[----:B------:R-:W-:-:S04]  /*1140*/  FADD.FTZ R0, -R0, R7 ;  /* 0x0000000700007221 */ /* 0x000fc80000010100 */
[----:B------:R-:W-:-:S07]  /*1150*/  FMUL.FTZ R5, R0, 0.5 ;  /* 0x3f00000000057820 */ /* 0x000fce0000410000 */
.L_x_8521:
[----:B------:R-:W-:Y:S05]  /*1160*/  BSYNC B4 ;  /* 0x0000000000047941 */ /* 0x000fea0003800000 */
.L_x_8519:
[----:B------:R-:W-:Y:S01]  /*1170*/  FADD.FTZ R4, R5, R4 ;  /* 0x0000000405047221 */ /* 0x000fe20000010000 */
[----:B------:R-:W-:-:S04]  /*1180*/  FADD.FTZ R15, R12, R15 ;  /* 0x0000000f0c0f7221 */ /* 0x000fc80000010000 */
[----:B------:R-:W-:-:S06]  /*1190*/  FMUL.FTZ R15, R15, R4 ;  /* 0x000000040f0f7220 */ /* 0x000fcc0000410000 */
[----:B------:R-:W2:Y:S01]  /*11a0*/  MUFU.SQRT R15, R15 ;  /* 0x0000000f000f7308 */ /* 0x000ea20000002000 */
[----:B------:R-:W-:Y:S05]  /*11b0*/  BRA `(.L_x_8522) ;  /* 0x0000000000487947 */ /* 0x000fea0003800000 */
.L_x_8515:
        /* <DEDUP_REMOVED lines=12> */
.L_x_8514:
[----:B------:R-:W-:Y:S01]  /*1280*/  FADD.FTZ R0, R15, 1 ;  /* 0x3f8000000f007421 */ /* 0x000fe20000010000 */
[----:B0-----:R-:W-:Y:S01]  /*1290*/  MUFU.SQRT R23, R23 ;  /* 0x0000001700177308 */ /* 0x001fe20000002000 */
[----:B------:R-:W-:Y:S02]  /*12a0*/  MOV R12, 0x3f800000 ;  /* 0x3f800000000c7802 */ /* 0x000fe40000000f00 */
[----:B------:R-:W-:-:S06]  /*12b0*/  FMUL.FTZ R0, R0, 0.5 ;  /* 0x3f00000000007820 */ /* 0x000fcc0000410000 */
[----:B------:R-:W0:Y:S02]  /*12c0*/  MUFU.SQRT R0, R0 ;  /* 0x0000000000007308 */ /* 0x000e240000002000 */
[----:B0-----:R-:W-:-:S07]  /*12d0*/  FMUL.FTZ R15, R23, R0 ;  /* 0x00000000170f7220 */ /* 0x001fce0000410000 */
.L_x_8522:
[----:B------:R-:W-:Y:S05]  /*12e0*/  BSYNC B2 ;  /* 0x0000000000027941 */ /* 0x000fea0003800000 */
.L_x_8513:
[----:B------:R-:W-:Y:S05]  /*12f0*/  BRA `(.L_x_8523) ;  /* 0x0000000000087947 */ /* 0x000fea0003800000 */
.L_x_8510:
[----:B------:R-:W-:Y:S01]  /*1300*/  FMUL.FTZ R15, R15, 16777216 ;  /* 0x4b8000000f0f7820 */ /* 0x000fe20000410000 */
[----:B------:R-:W-:-:S07]  /*1310*/  FMUL.FTZ R12, R12, 16777216 ;  /* 0x4b8000000c0c7820 */ /* 0x000fce0000410000 */
.L_x_8523:
[----:B------:R-:W-:Y:S05]  /*1320*/  BSYNC B1 ;  /* 0x0000000000017941 */ /* 0x000fea0003800000 */
.L_x_8509:
        /* <DEDUP_REMOVED lines=16> */
[----:B01----:R-:W-:Y:S05]  /*1430*/  CALL.REL.NOINC `($__internal_10_$__cuda_sm3x_div_rn_ftz_f32_slowpath) ;  /* 0x000000a000707944 */ /* 0x003fea0003c00000 */
[----:B------:R-:W-:-:S07]  /*1440*/  MOV R4, R0 ;  /* 0x0000000000047202 */ /* 0x000fce0000000f00 */
.L_x_8525:
[----:B------:R-:W-:Y:S05]  /*1450*/  BSYNC B4 ;  /* 0x0000000000047941 */ /* 0x000fea0003800000 */
.L_x_8524:
        /* <DEDUP_REMOVED lines=18> */
.L_x_8527:
[----:B------:R-:W-:Y:S02]  /*1580*/  ISETP.GE.AND P0, PT, R15, RZ, PT ;  /* 0x000000ff0f00720c */ /* 0x000fe40003f06270 */
[----:B------:R-:W-:-:S11]  /*1590*/  MOV R5, 0x3fd774eb ;  /* 0x3fd774eb00057802 */ /* 0x000fd60000000f00 */
[----:B------:R-:W-:-:S04]  /*15a0*/  @P0 FFMA.FTZ R4, R5, 0.93318945169448852539, -R4 ;  /* 0x3f6ee58105040823 */ /* 0x000fc80000010804 */
[----:B------:R-:W-:-:S07]  /*15b0*/  @!P0 FFMA.FTZ R4, R5, 0.93318945169448852539, R4 ;  /* 0x3f6ee58105048823 */ /* 0x000fce0000010004 */
.L_x_8528:
[----:B------:R-:W-:Y:S05]  /*15c0*/  BSYNC B1 ;  /* 0x0000000000017941 */ /* 0x000fea0003800000 */
.L_x_8526:
        /* <DEDUP_REMOVED lines=10> */
.L_x_8512:
[----:B------:R-:W-:Y:S05]  /*1670*/  BSYNC B3 ;  /* 0x0000000000037941 */ /* 0x000fea0003800000 */
.L_x_8508:
[----:B------:R-:W-:Y:S02]  /*1680*/  LOP3.LUT R14, R7, 0x80000000, R18, 0xb8, !PT ;  /* 0x80000000070e7812 */ /* 0x000fe400078eb812 */
[----:B-1----:R-:W-:Y:S01]  /*1690*/  LOP3.LUT R15, R24, 0x80000000, R19, 0xb8, !PT ;  /* 0x80000000180f7812 */ /* 0x002fe200078eb813 */
[----:B------:R-:W-:Y:S06]  /*16a0*/  BRA `(.L_x_8495) ;  /* 0x0000001400e87947 */ /* 0x000fec0003800000 */
.L_x_8497:
        /* <DEDUP_REMOVED lines=29> */
[----:B------:R-:W-:Y:S05]  /*1880*/  CALL.REL.NOINC `($__internal_10_$__cuda_sm3x_div_rn_ftz_f32_slowpath) ;  /* 0x0000009c005c7944 */ /* 0x000fea0003c00000 */
[----:B------:R-:W-:-:S07]  /*1890*/  MOV R4, R0 ;  /* 0x0000000000047202 */ /* 0x000fce0000000f00 */
.L_x_8534:
[----:B------:R-:W-:Y:S05]  /*18a0*/  BSYNC B4 ;  /* 0x0000000000047941 */ /* 0x000fea0003800000 */
.L_x_8533:
        /* <DEDUP_REMOVED lines=18> */
.L_x_8536:
[----:B------:R-:W-:Y:S02]  /*19d0*/  ISETP.GE.AND P0, PT, R23, RZ, PT ;  /* 0x000000ff1700720c */ /* 0x000fe40003f06270 */
[----:B------:R-:W-:-:S11]  /*19e0*/  MOV R5, 0x3fd774eb ;  /* 0x3fd774eb00057802 */ /* 0x000fd60000000f00 */
[----:B------:R-:W-:-:S04]  /*19f0*/  @P0 FFMA.FTZ R4, R5, 0.93318945169448852539, -R4 ;  /* 0x3f6ee58105040823 */ /* 0x000fc80000010804 */
[----:B------:R-:W-:-:S07]  /*1a00*/  @!P0 FFMA.FTZ R4, R5, 0.93318945169448852539, R4 ;  /* 0x3f6ee58105048823 */ /* 0x000fce0000010004 */
.L_x_8537:
[----:B------:R-:W-:Y:S05]  /*1a10*/  BSYNC B1 ;  /* 0x0000000000017941 */ /* 0x000fea0003800000 */
.L_x_8535:
        /* <DEDUP_REMOVED lines=13> */
.L_x_8532:
        /* <DEDUP_REMOVED lines=11> */
[----:B------:R-:W-:Y:S05]  /*1ba0*/  CALL.REL.NOINC `($__internal_10_$__cuda_sm3x_div_rn_ftz_f32_slowpath) ;  /* 0x0000009800947944 */ /* 0x000fea0003c00000 */
[----:B------:R-:W-:-:S07]  /*1bb0*/  MOV R4, R0 ;  /* 0x0000000000047202 */ /* 0x000fce0000000f00 */
.L_x_8540:
[----:B------:R-:W-:Y:S05]  /*1bc0*/  BSYNC B4 ;  /* 0x0000000000047941 */ /* 0x000fea0003800000 */
.L_x_8539:
        /* <DEDUP_REMOVED lines=18> */
.L_x_8542:
[----:B------:R-:W-:Y:S02]  /*1cf0*/  ISETP.GE.AND P0, PT, R23, RZ, PT ;  /* 0x000000ff1700720c */ /* 0x000fe40003f06270 */
[----:B------:R-:W-:-:S11]  /*1d00*/  MOV R5, 0x3fd774eb ;  /* 0x3fd774eb00057802 */ /* 0x000fd60000000f00 */
[----:B------:R-:W-:-:S04]  /*1d10*/  @P0 FFMA.FTZ R0, R5, 0.93318945169448852539, -R0 ;  /* 0x3f6ee58105000823 */ /* 0x000fc80000010800 */
[----:B------:R-:W-:-:S07]  /*1d20*/  @!P0 FFMA.FTZ R0, R5, 0.93318945169448852539, R0 ;  /* 0x3f6ee58105008823 */ /* 0x000fce0000010000 */
.L_x_8543:
[----:B------:R-:W-:Y:S05]  /*1d30*/  BSYNC B1 ;  /* 0x0000000000017941 */ /* 0x000fea0003800000 */
.L_x_8541:
        /* <DEDUP_REMOVED lines=27> */
.L_x_8531:
[----:B------:R-:W-:Y:S01]  /*1ef0*/  FMUL.FTZ R4, R19, -0.36787945032119750977 ;  /* 0xbebc5ab213047820 */ /* 0x000fe20000410000 */
[----:B------:R-:W-:Y:S01]  /*1f00*/  FMUL.FTZ R5, R18, -0.36787945032119750977 ;  /* 0xbebc5ab212057820 */ /* 0x000fe20000410000 */
        /* <DEDUP_REMOVED lines=30> */
[----:B------:R-:W-:Y:S05]  /*20f0*/  CALL.REL.NOINC `($__internal_10_$__cuda_sm3x_div_rn_ftz_f32_slowpath) ;  /* 0x0000009400407944 */ /* 0x000fea0003c00000 */
[----:B------:R-:W-:-:S07]  /*2100*/  MOV R4, R0 ;  /* 0x0000000000047202 */ /* 0x000fce0000000f00 */
.L_x_8545:
[----:B------:R-:W-:Y:S05]  /*2110*/  BSYNC B4 ;  /* 0x0000000000047941 */ /* 0x000fea0003800000 */
.L_x_8544:
        /* <DEDUP_REMOVED lines=18> */
.L_x_8547:
[----:B------:R-:W-:Y:S02]  /*2240*/  ISETP.GE.AND P0, PT, R23, RZ, PT ;  /* 0x000000ff1700720c */ /* 0x000fe40003f06270 */
[----:B------:R-:W-:-:S11]  /*2250*/  MOV R5, 0x3fd774eb ;  /* 0x3fd774eb00057802 */ /* 0x000fd60000000f00 */
[----:B------:R-:W-:-:S04]  /*2260*/  @P0 FFMA.FTZ R4, R5, 0.93318945169448852539, -R4 ;  /* 0x3f6ee58105040823 */ /* 0x000fc80000010804 */
[----:B------:R-:W-:-:S07]  /*2270*/  @!P0 FFMA.FTZ R4, R5, 0.93318945169448852539, R4 ;  /* 0x3f6ee58105048823 */ /* 0x000fce0000010004 */
.L_x_8548:
[----:B------:R-:W-:Y:S05]  /*2280*/  BSYNC B1 ;  /* 0x0000000000017941 */ /* 0x000fea0003800000 */
.L_x_8546:
        /* <DEDUP_REMOVED lines=11> */
.L_x_8530:
        /* <DEDUP_REMOVED lines=24> */
.L_x_8552:
[----:B------:R-:W-:Y:S05]  /*24c0*/  BSYNC B4 ;  /* 0x0000000000047941 */ /* 0x000fea0003800000 */
.L_x_8551:
[----:B------:R-:W-:Y:S01]  /*24d0*/  HFMA2.MMA R5, -RZ, RZ, 0.89990234375, 10328 ;  /* 0x3b33710bff057435 */ /* 0x000fe200000001ff */
[----:B------:R-:W-:Y:S01]  /*24e0*/  FMUL.FTZ R0, R4, R4 ;  /* 0x0000000404007220 */ /* 0x000fe20000410000 */
[----:B------:R-:W-:Y:S01]  /*24f0*/  @!P6 MOV R7, 0x3fd774eb ;  /* 0x3fd774eb0007e802 */ /* 0x000fe20000000f00 */
[----:B------:R-:W0:Y:S01]  /*2500*/  MUFU.LG2 R23, R23 ;  /* 0x0000001700177308 */ /* 0x000e220000000c00 */
[----:B------:R-:W-:Y:S01]  /*2510*/  FSETP.NEU.FTZ.AND P0, PT, |R19|, R12, PT ;  /* 0x0000000c1300720b */ /* 0x000fe20003f1d200 */
[----:B------:R-:W-:Y:S01]  /*2520*/  FADD.FTZ R12, R12, |R19| ;  /* 0x400000130c0c7221 */ /* 0x000fe20000010000 */
        /* <DEDUP_REMOVED lines=18> */
.L_x_8550:
        /* <DEDUP_REMOVED lines=13> */
.L_x_8554:
[----:B------:R-:W-:Y:S05]  /*2720*/  BSYNC B4 ;  /* 0x0000000000047941 */ /* 0x000fea0003800000 */
.L_x_8553:
        /* <DEDUP_REMOVED lines=29> */
[----:B------:R-:W-:-:S02]  /*2900*/  FADD.FTZ R12, R12, |R19| ;  /* 0x400000130c0c7221 */ /* 0x000fc40000010000 */
        /* <DEDUP_REMOVED lines=8> */
.L_x_8549:
        /* <DEDUP_REMOVED lines=34> */
.L_x_8556:
[----:B------:R-:W-:Y:S05]  /*2bb0*/  BSYNC B4 ;  /* 0x0000000000047941 */ /* 0x000fea0003800000 */
.L_x_8555:
[----:B------:R-:W-:Y:S01]  /*2bc0*/  HFMA2.MMA R5, -RZ, RZ, 0.89990234375, 10328 ;  /* 0x3b33710bff057435 */ /* 0x000fe200000001ff */
[----:B------:R-:W-:Y:S01]  /*2bd0*/  FMUL.FTZ R0, R4, R4 ;  /* 0x0000000404007220 */ /* 0x000fe20000410000 */
[----:B------:R-:W-:Y:S02]  /*2be0*/  @!P6 MOV R7, 0x3fd774eb ;  /* 0x3fd774eb0007e802 */ /* 0x000fe40000000f00 */
[----:B------:R-:W-:Y:S01]  /*2bf0*/  FSETP.NEU.FTZ.AND P0, PT, |R19|, R12, PT ;  /* 0x0000000c1300720b */ /* 0x000fe20003f1d200 */
[----:B------:R-:W-:Y:S01]  /*2c00*/  FADD.FTZ R12, R12, |R19| ;  /* 0x400000130c0c7221 */ /* 0x000fe20000010000 */
        /* <DEDUP_REMOVED lines=16> */
.L_x_8538:
[----:B------:R-:W-:Y:S05]  /*2d10*/  BSYNC B3 ;  /* 0x0000000000037941 */ /* 0x000fea0003800000 */
.L_x_8529:
[----:B------:R-:W-:Y:S01]  /*2d20*/  FADD.FTZ R0, R15, 0.69314718246459960938 ;  /* 0x3f3172180f007421 */ /* 0x000fe20000010000 */
[----:B------:R-:W-:-:S04]  /*2d30*/  LOP3.LUT R14, R5, 0x80000000, R18, 0xb8, !PT ;  /* 0x80000000050e7812 */ /* 0x000fc800078eb812 */
[----:B------:R-:W-:Y:S01]  /*2d40*/  LOP3.LUT R15, R0, 0x80000000, R19, 0xb8, !PT ;  /* 0x80000000000f7812 */ /* 0x000fe200078eb813 */
[----:B------:R-:W-:Y:S06]  /*2d50*/  BRA `(.L_x_8495) ;  /* 0x00000000003c7947 */ /* 0x000fec0003800000 */
.L_x_8496:
[----:B------:R-:W-:-:S13]  /*2d60*/  FSETP.NEU.FTZ.AND P0, PT, |R19|, +INF , PT ;  /* 0x7f8000001300780b */ /* 0x000fda0003f1d200 */
[----:B------:R-:W-:Y:S01]  /*2d70*/  @!P0 FADD.FTZ R14, R18, R18 ;  /* 0x00000012120e8221 */ /* 0x000fe20000010000 */
[----:B------:R-:W-:Y:S01]  /*2d80*/  @!P0 MOV R15, R19 ;  /* 0x00000013000f8202 */ /* 0x000fe20000000f00 */
[----:B------:R-:W-:Y:S06]  /*2d90*/  @!P0 BRA `(.L_x_8495) ;  /* 0x00000000002c8947 */ /* 0x000fec0003800000 */
[----:B------:R-:W-:-:S13]  /*2da0*/  FSETP.NEU.FTZ.AND P0, PT, R12, +INF , PT ;  /* 0x7f8000000c00780b */ /* 0x000fda0003f1d000 */
[----:B------:R-:W-:Y:S01]  /*2db0*/  @!P0 FADD.FTZ R14, R19, R19 ;  /* 0x00000013130e8221 */ /* 0x000fe20000010000 */
[----:B------:R-:W-:Y:S01]  /*2dc0*/  @!P0 MOV R15, R18 ;  /* 0x00000012000f8202 */ /* 0x000fe20000000f00 */
[----:B------:R-:W-:Y:S06]  /*2dd0*/  @!P0 BRA `(.L_x_8495) ;  /* 0x00000000001c8947 */ /* 0x000fec0003800000 */
[----:B------:R-:W-:-:S13]  /*2de0*/  FSETP.NEU.FTZ.AND P0, PT, R18, RZ, PT ;  /* 0x000000ff1200720b */ /* 0x000fda0003f1d000 */
[----:B------:R-:W-:Y:S01]  /*2df0*/  @P0 FADD.FTZ R14, RZ, R19 ;  /* 0x00000013ff0e0221 */ /* 0x000fe20000010000 */
[----:B0-----:R-:W-:-:S04]  /*2e00*/  @P0 FADD.FTZ R5, RZ, R18 ;  /* 0x00000012ff050221 */ /* 0x001fc80000010000 */
[----:B------:R-:W-:-:S05]  /*2e10*/  @P0 FADD.FTZ R14, R14, R5 ;  /* 0x000000050e0e0221 */ /* 0x000fca0000010000 */
[----:B------:R-:W-:Y:S01]  /*2e20*/  @P0 MOV R15, R14 ;  /* 0x0000000e000f0202 */ /* 0x000fe20000000f00 */
[----:B------:R-:W-:Y:S01]  /*2e30*/  @!P0 FADD.FTZ R15, R19, R19 ;  /* 0x00000013130f8221 */ /* 0x000fe20000010000 */
[----:B------:R-:W-:-:S07]  /*2e40*/  @!P0 MOV R14, R18 ;  /* 0x00000012000e8202 */ /* 0x000fce0000000f00 */
.L_x_8495:
[----:B------:R-:W-:Y:S05]  /*2e50*/  BSYNC B0 ;  /* 0x0000000000007941 */ /* 0x000fea0003800000 */
.L_x_8494:
[----:B------:R-:W-:Y:S05]  /*2e60*/  WARPSYNC.ALL ;  /* 0x0000000000007948 */ /* 0x000fea0003800000 */
[----:B0-----:R-:W0:Y:S01]  /*2e70*/  S2R R23, SR_TID.X ;  /* 0x0000000000177919 */ /* 0x001e220000002100 */
[----:B------:R-:W-:Y:S01]  /*2e80*/  BSSY B0, `(.L_x_8557) ;  /* 0x00002c5000007945 */ /* 0x000fe20003800000 */
[----:B------:R-:W-:Y:S01]  /*2e90*/  HFMA2.MMA R12, -RZ, RZ, 0, 0 ;  /* 0x00000000ff0c7435 */ /* 0x000fe200000001ff */
        /* <DEDUP_REMOVED lines=113> */
.L_x_8564:
        /* <DEDUP_REMOVED lines=10> */
.L_x_8566:
[----:B------:R-:W-:-:S04]  /*3650*/  FADD.FTZ R4, -R5, R6 ;  /* 0x0000000605047221 */ /* 0x000fc80000010100 */
[----:B------:R-:W-:-:S07]  /*3660*/  FMUL.FTZ R4, R4, 0.5 ;  /* 0x3f00000004047820 */ /* 0x000fce0000410000 */
.L_x_8567:
[----:B------:R-:W-:Y:S05]  /*3670*/  BSYNC B2 ;  /* 0x0000000000027941 */ /* 0x000fea0003800000 */
.L_x_8565:
        /* <DEDUP_REMOVED lines=11> */
.L_x_8569:
[----:B------:R-:W-:-:S04]  /*3730*/  FADD.FTZ R8, R7, -R8 ;  /* 0x8000000807087221 */ /* 0x000fc80000010000 */
[----:B------:R-:W-:-:S07]  /*3740*/  FMUL.FTZ R9, R8, 0.5 ;  /* 0x3f00000008097820 */ /* 0x000fce0000410000 */
.L_x_8570:
[----:B------:R-:W-:Y:S05]  /*3750*/  BSYNC B2 ;  /* 0x0000000000027941 */ /* 0x000fea0003800000 */
.L_x_8568:
        /* <DEDUP_REMOVED lines=35> */
.L_x_8563:
[----:B------:R0:W1:Y:S02]  /*3990*/  MUFU.SQRT R24, R19 ;  /* 0x0000001300187308 */ /* 0x0000640000002000 */
.L_x_8562:
[----:B------:R-:W-:Y:S05]  /*39a0*/  BSYNC B1 ;  /* 0x0000000000017941 */ /* 0x000fea0003800000 */
.L_x_8561:
        /* <DEDUP_REMOVED lines=35> */
.L_x_8574:
        /* <DEDUP_REMOVED lines=17> */
.L_x_8580:
[----:B------:R-:W-:-:S04]  /*3cf0*/  FADD.FTZ R4, -R5, R6 ;  /* 0x0000000605047221 */ /* 0x000fc80000010100 */
[----:B------:R-:W-:-:S07]  /*3d00*/  FMUL.FTZ R4, R4, 0.5 ;  /* 0x3f00000004047820 */ /* 0x000fce0000410000 */
.L_x_8581:
[----:B------:R-:W-:Y:S05]  /*3d10*/  BSYNC B4 ;  /* 0x0000000000047941 */ /* 0x000fea0003800000 */
.L_x_8579:
        /* <DEDUP_REMOVED lines=10> */
.L_x_8583:
[----:B------:R-:W-:-:S04]  /*3dc0*/  FADD.FTZ R0, -R0, R7 ;  /* 0x0000000700007221 */ /* 0x000fc80000010100 */
[----:B------:R-:W-:-:S07]  /*3dd0*/  FMUL.FTZ R5, R0, 0.5 ;  /* 0x3f00000000057820 */ /* 0x000fce0000410000 */
.L_x_8584:
[----:B------:R-:W-:Y:S05]  /*3de0*/  BSYNC B4 ;  /* 0x0000000000047941 */ /* 0x000fea0003800000 */
.L_x_8582:
[----:B------:R-:W-:Y:S01]  /*3df0*/  FADD.FTZ R4, R5, R4 ;  /* 0x0000000405047221 */ /* 0x000fe20000010000 */
[----:B------:R-:W-:-:S04]  /*3e00*/  FADD.FTZ R13, R18, R13 ;  /* 0x0000000d120d7221 */ /* 0x000fc80000010000 */
[----:B------:R-:W-:-:S06]  /*3e10*/  FMUL.FTZ R13, R13, R4 ;  /* 0x000000040d0d7220 */ /* 0x000fcc0000410000 */
[----:B------:R-:W2:Y:S01]  /*3e20*/  MUFU.SQRT R13, R13 ;  /* 0x0000000d000d7308 */ /* 0x000ea20000002000 */
[----:B------:R-:W-:Y:S05]  /*3e30*/  BRA `(.L_x_8585) ;  /* 0x0000000000487947 */ /* 0x000fea0003800000 */
.L_x_8578:
        /* <DEDUP_REMOVED lines=12> */
.L_x_8577:
[----:B------:R-:W-:Y:S01]  /*3f00*/  FADD.FTZ R0, R13, 1 ;  /* 0x3f8000000d007421 */ /* 0x000fe20000010000 */
[----:B0-----:R-:W-:Y:S01]  /*3f10*/  MUFU.SQRT R19, R19 ;  /* 0x0000001300137308 */ /* 0x001fe20000002000 */
[----:B------:R-:W-:Y:S02]  /*3f20*/  MOV R18, 0x3f800000 ;  /* 0x3f80000000127802 */ /* 0x000fe40000000f00 */
[----:B------:R-:W-:-:S06]  /*3f30*/  FMUL.FTZ R0, R0, 0.5 ;  /* 0x3f00000000007820 */ /* 0x000fcc0000410000 */
[----:B------:R-:W0:Y:S02]  /*3f40*/  MUFU.SQRT R0, R0 ;  /* 0x0000000000007308 */ /* 0x000e240000002000 */
[----:B0-----:R-:W-:-:S07]  /*3f50*/  FMUL.FTZ R13, R19, R0 ;  /* 0x00000000130d7220 */ /* 0x001fce0000410000 */
.L_x_8585:
[----:B------:R-:W-:Y:S05]  /*3f60*/  BSYNC B2 ;  /* 0x0000000000027941 */ /* 0x000fea0003800000 */
.L_x_8576:
[----:B------:R-:W-:Y:S05]  /*3f70*/  BRA `(.L_x_8586) ;  /* 0x0000000000087947 */ /* 0x000fea0003800000 */
.L_x_8573:
[----:B------:R-:W-:Y:S01]  /*3f80*/  FMUL.FTZ R13, R13, 16777216 ;  /* 0x4b8000000d0d7820 */ /* 0x000fe20000410000 */
[----:B------:R-:W-:-:S07]  /*3f90*/  FMUL.FTZ R18, R18, 16777216 ;  /* 0x4b80000012127820 */ /* 0x000fce0000410000 */
.L_x_8586:
[----:B------:R-:W-:Y:S05]  /*3fa0*/  BSYNC B1 ;  /* 0x0000000000017941 */ /* 0x000fea0003800000 */
.L_x_8572:
        /* <DEDUP_REMOVED lines=18> */
.L_x_8588:
[----:B------:R-:W-:Y:S05]  /*40d0*/  BSYNC B4 ;  /* 0x0000000000047941 */ /* 0x000fea0003800000 */
.L_x_8587:
        /* <DEDUP_REMOVED lines=18> */
.L_x_8590:
[----:B------:R-:W-:Y:S02]  /*4200*/  ISETP.GE.AND P0, PT, R13, RZ, PT ;  /* 0x000000ff0d00720c */ /* 0x000fe40003f06270 */
[----:B------:R-:W-:-:S11]  /*4210*/  MOV R5, 0x3fd774eb ;  /* 0x3fd774eb00057802 */ /* 0x000fd60000000f00 */
[----:B------:R-:W-:-:S04]  /*4220*/  @P0 FFMA.FTZ R4, R5, 0.93318945169448852539, -R4 ;  /* 0x3f6ee58105040823 */ /* 0x000fc80000010804 */
[----:B------:R-:W-:-:S07]  /*4230*/  @!P0 FFMA.FTZ R4, R5, 0.93318945169448852539, R4 ;  /* 0x3f6ee58105048823 */ /* 0x000fce0000010004 */
.L_x_8591:
[----:B------:R-:W-:Y:S05]  /*4240*/  BSYNC B1 ;  /* 0x0000000000017941 */ /* 0x000fea0003800000 */
.L_x_8589:
        /* <DEDUP_REMOVED lines=10> */
.L_x_8575:
[----:B------:R-:W-:Y:S05]  /*42f0*/  BSYNC B3 ;  /* 0x0000000000037941 */ /* 0x000fea0003800000 */
.L_x_8571:
[----:B------:R-:W-:Y:S02]  /*4300*/  LOP3.LUT R12, R7, 0x80000000, R20, 0xb8, !PT ;  /* 0x80000000070c7812 */ /* 0x000fe400078eb814 */
[----:B-1----:R-:W-:Y:S01]  /*4310*/  LOP3.LUT R13, R24, 0x80000000, R21, 0xb8, !PT ;  /* 0x80000000180d7812 */ /* 0x002fe200078eb815 */
[----:B------:R-:W-:Y:S06]  /*4320*/  BRA `(.L_x_8558) ;  /* 0x0000001400e87947 */ /* 0x000fec0003800000 */
.L_x_8560:
        /* <DEDUP_REMOVED lines=31> */
.L_x_8597:
[----:B------:R-:W-:Y:S05]  /*4520*/  BSYNC B4 ;  /* 0x0000000000047941 */ /* 0x000fea0003800000 */
.L_x_8596:
        /* <DEDUP_REMOVED lines=18> */
.L_x_8599:
[----:B------:R-:W-:Y:S02]  /*4650*/  ISETP.GE.AND P0, PT, R18, RZ, PT ;  /* 0x000000ff1200720c */ /* 0x000fe40003f06270 */
[----:B------:R-:W-:-:S11]  /*4660*/  MOV R5, 0x3fd774eb ;  /* 0x3fd774eb00057802 */ /* 0x000fd60000000f00 */
[----:B------:R-:W-:-:S04]  /*4670*/  @P0 FFMA.FTZ R4, R5, 0.93318945169448852539, -R4 ;  /* 0x3f6ee58105040823 */ /* 0x000fc80000010804 */
[----:B------:R-:W-:-:S07]  /*4680*/  @!P0 FFMA.FTZ R4, R5, 0.93318945169448852539, R4 ;  /* 0x3f6ee58105048823 */ /* 0x000fce0000010004 */
.L_x_8600:
[----:B------:R-:W-:Y:S05]  /*4690*/  BSYNC B1 ;  /* 0x0000000000017941 */ /* 0x000fea0003800000 */
.L_x_8598:
        /* <DEDUP_REMOVED lines=13> */
.L_x_8595:
        /* <DEDUP_REMOVED lines=13> */
.L_x_8603:
[----:B------:R-:W-:Y:S05]  /*4840*/  BSYNC B4 ;  /* 0x0000000000047941 */ /* 0x000fea0003800000 */
.L_x_8602:
        /* <DEDUP_REMOVED lines=18> */
.L_x_8605:
[----:B------:R-:W-:Y:S02]  /*4970*/  ISETP.GE.AND P0, PT, R18, RZ, PT ;  /* 0x000000ff1200720c */ /* 0x000fe40003f06270 */
[----:B------:R-:W-:-:S11]  /*4980*/  MOV R5, 0x3fd774eb ;  /* 0x3fd774eb00057802 */ /* 0x000fd60000000f00 */
[----:B------:R-:W-:-:S04]  /*4990*/  @P0 FFMA.FTZ R0, R5, 0.93318945169448852539, -R0 ;  /* 0x3f6ee58105000823 */ /* 0x000fc80000010800 */
[----:B------:R-:W-:-:S07]  /*49a0*/  @!P0 FFMA.FTZ R0, R5, 0.93318945169448852539, R0 ;  /* 0x3f6ee58105008823 */ /* 0x000fce0000010000 */
.L_x_8606:
[----:B------:R-:W-:Y:S05]  /*49b0*/  BSYNC B1 ;  /* 0x0000000000017941 */ /* 0x000fea0003800000 */
.L_x_8604:
        /* <DEDUP_REMOVED lines=27> */
.L_x_8594:
        /* <DEDUP_REMOVED lines=34> */
.L_x_8608:
[----:B------:R-:W-:Y:S05]  /*4d90*/  BSYNC B4 ;  /* 0x0000000000047941 */ /* 0x000fea0003800000 */
.L_x_8607:
        /* <DEDUP_REMOVED lines=18> */
.L_x_8610:
[----:B------:R-:W-:Y:S02]  /*4ec0*/  ISETP.GE.AND P0, PT, R18, RZ, PT ;  /* 0x000000ff1200720c */ /* 0x000fe40003f06270 */
[----:B------:R-:W-:-:S11]  /*4ed0*/  MOV R5, 0x3fd774eb ;  /* 0x3fd774eb00057802 */ /* 0x000fd60000000f00 */
[----:B------:R-:W-:-:S04]  /*4ee0*/  @P0 FFMA.FTZ R4, R5, 0.93318945169448852539, -R4 ;  /* 0x3f6ee58105040823 */ /* 0x000fc80000010804 */
[----:B------:R-:W-:-:S07]  /*4ef0*/  @!P0 FFMA.FTZ R4, R5, 0.93318945169448852539, R4 ;  /* 0x3f6ee58105048823 */ /* 0x000fce0000010004 */
.L_x_8611:
[----:B------:R-:W-:Y:S05]  /*4f00*/  BSYNC B1 ;  /* 0x0000000000017941 */ /* 0x000fea0003800000 */
.L_x_8609:
        /* <DEDUP_REMOVED lines=11> */
.L_x_8593:
        /* <DEDUP_REMOVED lines=24> */
.L_x_8615:
[----:B------:R-:W-:Y:S05]  /*5140*/  BSYNC B4 ;  /* 0x0000000000047941 */ /* 0x000fea0003800000 */
.L_x_8614:
        /* <DEDUP_REMOVED lines=24> */
.L_x_8613:
        /* <DEDUP_REMOVED lines=13> */
.L_x_8617:
[----:B------:R-:W-:Y:S05]  /*53a0*/  BSYNC B4 ;  /* 0x0000000000047941 */ /* 0x000fea0003800000 */
.L_x_8616:
        /* <DEDUP_REMOVED lines=38> */
.L_x_8612:
        /* <DEDUP_REMOVED lines=34> */
.L_x_8619:
[----:B------:R-:W-:Y:S05]  /*5830*/  BSYNC B4 ;  /* 0x0000000000047941 */ /* 0x000fea0003800000 */
.L_x_8618:
        /* <DEDUP_REMOVED lines=21> */
.L_x_8601:
[----:B------:R-:W-:Y:S05]  /*5990*/  BSYNC B3 ;  /* 0x0000000000037941 */ /* 0x000fea0003800000 */
.L_x_8592:
[----:B------:R-:W-:Y:S01]  /*59a0*/  FADD.FTZ R0, R19, 0.69314718246459960938 ;  /* 0x3f31721813007421 */ /* 0x000fe20000010000 */
[----:B------:R-:W-:-:S04]  /*59b0*/  LOP3.LUT R12, R5, 0x80000000, R20, 0xb8, !PT ;  /* 0x80000000050c7812 */ /* 0x000fc800078eb814 */
[----:B------:R-:W-:Y:S01]  /*59c0*/  LOP3.LUT R13, R0, 0x80000000, R21, 0xb8, !PT ;  /* 0x80000000000d7812 */ /* 0x000fe200078eb815 */
[----:B------:R-:W-:Y:S06]  /*59d0*/  BRA `(.L_x_8558) ;  /* 0x00000000003c7947 */ /* 0x000fec0003800000 */
.L_x_8559:
        /* <DEDUP_REMOVED lines=11> */
[----:B------:R-:W-:-:S05]  /*5a90*/  @P0 FADD.FTZ R12, R12, R5 ;  /* 0x000000050c0c0221 */ /* 0x000fca0000010000 */
[----:B------:R-:W-:Y:S01]  /*5aa0*/  @P0 MOV R13, R12 ;  /* 0x0000000c000d0202 */ /* 0x000fe20000000f00 */
[----:B------:R-:W-:Y:S01]  /*5ab0*/  @!P0 FADD.FTZ R13, R21, R21 ;  /* 0x00000015150d8221 */ /* 0x000fe20000010000 */
[----:B------:R-:W-:-:S07]  /*5ac0*/  @!P0 MOV R12, R20 ;  /* 0x00000014000c8202 */ /* 0x000fce0000000f00 */
.L_x_8558:
[----:B------:R-:W-:Y:S05]  /*5ad0*/  BSYNC B0 ;  /* 0x0000000000007941 */ /* 0x000fea0003800000 */
.L_x_8557:
[----:B------:R-:W-:Y:S05]  /*5ae0*/  WARPSYNC.ALL ;  /* 0x0000000000007948 */ /* 0x000fea0003800000 */
[----:B------:R-:W-:Y:S01]  /*5af0*/  IADD3 R5, R23, 0x100, RZ ;  /* 0x0000010017057810 */ /* 0x000fe20007ffe0ff */
[----:B------:R-:W-:Y:S01]  /*5b00*/  BSSY B0, `(.L_x_8620) ;  /* 0x00002c5000007945 */ /* 0x000fe20003800000 */
[----:B0----5:R-:W-:Y:S01]  /*5b10*/  HFMA2.MMA R19, -RZ, RZ, 0, 0 ;  /* 0x00000000ff137435 */ /* 0x021fe200000001ff */
[----:B------:R-:W-:Y:S02]  /*5b20*/  CS2R R20, SRZ ;  /* 0x0000000000147805 */ /* 0x000fe4000001ff00 */
        /* <DEDUP_REMOVED lines=112> */
.L_x_8627:
        /* <DEDUP_REMOVED lines=10> */
.L_x_8629:
[----:B------:R-:W-:-:S04]  /*62d0*/  FADD.FTZ R6, -R0, R7 ;  /* 0x0000000700067221 */ /* 0x000fc80000010100 */
[----:B------:R-:W-:-:S07]  /*62e0*/  FMUL.FTZ R6, R6, 0.5 ;  /* 0x3f00000006067820 */ /* 0x000fce0000410000 */
.L_x_8630:
[----:B------:R-:W-:Y:S05]  /*62f0*/  BSYNC B2 ;  /* 0x0000000000027941 */ /* 0x000fea0003800000 */
.L_x_8628:
        /* <DEDUP_REMOVED lines=11> */
.L_x_8632:
[----:B------:R-:W-:-:S04]  /*63b0*/  FADD.FTZ R8, R4, -R9 ;  /* 0x8000000904087221 */ /* 0x000fc80000010000 */
[----:B------:R-:W-:-:S07]  /*63c0*/  FMUL.FTZ R9, R8, 0.5 ;  /* 0x3f00000008097820 */ /* 0x000fce0000410000 */
.L_x_8633:
[----:B------:R-:W-:Y:S05]  /*63d0*/  BSYNC B2 ;  /* 0x0000000000027941 */ /* 0x000fea0003800000 */
.L_x_8631:
        /* <DEDUP_REMOVED lines=35> */
.L_x_8626:
[----:B------:R0:W1:Y:S02]  /*6610*/  MUFU.SQRT R24, R27 ;  /* 0x0000001b00187308 */ /* 0x0000640000002000 */
.L_x_8625:
[----:B------:R-:W-:Y:S05]  /*6620*/  BSYNC B1 ;  /* 0x0000000000017941 */ /* 0x000fea0003800000 */
.L_x_8624:
        /* <DEDUP_REMOVED lines=19> */
[----:B------:R-:W-:-:S04]  /*6760*/  HFMA2.MMA R7, -RZ, RZ, 1.9599609375, 20144 ;  /* 0x3fd774ebff077435 */ /* 0x000fc800000001ff */
        /* <DEDUP_REMOVED lines=15> */
.L_x_8637:
        /* <DEDUP_REMOVED lines=17> */
.L_x_8643:
[----:B------:R-:W-:-:S04]  /*6970*/  FADD.FTZ R0, -R0, R7 ;  /* 0x0000000700007221 */ /* 0x000fc80000010100 */
[----:B------:R-:W-:-:S07]  /*6980*/  FMUL.FTZ R0, R0, 0.5 ;  /* 0x3f00000000007820 */ /* 0x000fce0000410000 */
.L_x_8644:
[----:B------:R-:W-:Y:S05]  /*6990*/  BSYNC B4 ;  /* 0x0000000000047941 */ /* 0x000fea0003800000 */
.L_x_8642:
        /* <DEDUP_REMOVED lines=10> */
.L_x_8646:
[----:B------:R-:W-:-:S04]  /*6a40*/  FADD.FTZ R4, -R5, R4 ;  /* 0x0000000405047221 */ /* 0x000fc80000010100 */
[----:B------:R-:W-:-:S07]  /*6a50*/  FMUL.FTZ R5, R4, 0.5 ;  /* 0x3f00000004057820 */ /* 0x000fce0000410000 */
.L_x_8647:
[----:B------:R-:W-:Y:S05]  /*6a60*/  BSYNC B4 ;  /* 0x0000000000047941 */ /* 0x000fea0003800000 */
.L_x_8645:
[----:B------:R-:W-:Y:S01]  /*6a70*/  FADD.FTZ R0, R5, R0 ;  /* 0x0000000005007221 */ /* 0x000fe20000010000 */
[----:B------:R-:W-:-:S04]  /*6a80*/  FADD.FTZ R21, R18, R21 ;  /* 0x0000001512157221 */ /* 0x000fc80000010000 */
[----:B------:R-:W-:-:S06]  /*6a90*/  FMUL.FTZ R21, R21, R0 ;  /* 0x0000000015157220 */ /* 0x000fcc0000410000 */
[----:B------:R-:W2:Y:S01]  /*6aa0*/  MUFU.SQRT R21, R21 ;  /* 0x0000001500157308 */ /* 0x000ea20000002000 */
[----:B------:R-:W-:Y:S05]  /*6ab0*/  BRA `(.L_x_8648) ;  /* 0x0000000000487947 */ /* 0x000fea0003800000 */
.L_x_8641:
        /* <DEDUP_REMOVED lines=12> */
.L_x_8640:
[----:B------:R-:W-:Y:S01]  /*6b80*/  FADD.FTZ R0, R21, 1 ;  /* 0x3f80000015007421 */ /* 0x000fe20000010000 */
[----:B0-----:R-:W-:Y:S01]  /*6b90*/  MUFU.SQRT R27, R27 ;  /* 0x0000001b001b7308 */ /* 0x001fe20000002000 */
[----:B------:R-:W-:Y:S02]  /*6ba0*/  MOV R18, 0x3f800000 ;  /* 0x3f80000000127802 */ /* 0x000fe40000000f00 */
[----:B------:R-:W-:-:S06]  /*6bb0*/  FMUL.FTZ R0, R0, 0.5 ;  /* 0x3f00000000007820 */ /* 0x000fcc0000410000 */
[----:B------:R-:W0:Y:S02]  /*6bc0*/  MUFU.SQRT R0, R0 ;  /* 0x0000000000007308 */ /* 0x000e240000002000 */
[----:B0-----:R-:W-:-:S07]  /*6bd0*/  FMUL.FTZ R21, R27, R0 ;  /* 0x000000001b157220 */ /* 0x001fce0000410000 */
.L_x_8648:
[----:B------:R-:W-:Y:S05]  /*6be0*/  BSYNC B2 ;  /* 0x0000000000027941 */ /* 0x000fea0003800000 */
.L_x_8639:
[----:B------:R-:W-:Y:S05]  /*6bf0*/  BRA `(.L_x_8649) ;  /* 0x0000000000087947 */ /* 0x000fea0003800000 */
.L_x_8636:
[----:B------:R-:W-:Y:S01]  /*6c00*/  FMUL.FTZ R21, R21, 16777216 ;  /* 0x4b80000015157820 */ /* 0x000fe20000410000 */
[----:B------:R-:W-:-:S07]  /*6c10*/  FMUL.FTZ R18, R18, 16777216 ;  /* 0x4b80000012127820 */ /* 0x000fce0000410000 */
.L_x_8649:
[----:B------:R-:W-:Y:S05]  /*6c20*/  BSYNC B1 ;  /* 0x0000000000017941 */ /* 0x000fea0003800000 */
.L_x_8635:
        /* <DEDUP_REMOVED lines=18> */
.L_x_8651:
[----:B------:R-:W-:Y:S05]  /*6d50*/  BSYNC B4 ;  /* 0x0000000000047941 */ /* 0x000fea0003800000 */
.L_x_8650:
        /* <DEDUP_REMOVED lines=18> */
.L_x_8653:
[----:B------:R-:W-:Y:S02]  /*6e80*/  ISETP.GE.AND P0, PT, R21, RZ, PT ;  /* 0x000000ff1500720c */ /* 0x000fe40003f06270 */
[----:B------:R-:W-:-:S11]  /*6e90*/  MOV R5, 0x3fd774eb ;  /* 0x3fd774eb00057802 */ /* 0x000fd60000000f00 */
[----:B------:R-:W-:-:S04]  /*6ea0*/  @P0 FFMA.FTZ R4, R5, 0.93318945169448852539, -R4 ;  /* 0x3f6ee58105040823 */ /* 0x000fc80000010804 */
[----:B------:R-:W-:-:S07]  /*6eb0*/  @!P0 FFMA.FTZ R4, R5, 0.93318945169448852539, R4 ;  /* 0x3f6ee58105048823 */ /* 0x000fce0000010004 */
.L_x_8654:
[----:B------:R-:W-:Y:S05]  /*6ec0*/  BSYNC B1 ;  /* 0x0000000000017941 */ /* 0x000fea0003800000 */
.L_x_8652:
        /* <DEDUP_REMOVED lines=10> */
.L_x_8638:
[----:B------:R-:W-:Y:S05]  /*6f70*/  BSYNC B3 ;  /* 0x0000000000037941 */ /* 0x000fea0003800000 */
.L_x_8634:
[----:B------:R-:W-:Y:S02]  /*6f80*/  LOP3.LUT R20, R5, 0x80000000, R10, 0xb8, !PT ;  /* 0x8000000005147812 */ /* 0x000fe400078eb80a */
[----:B-1----:R-:W-:Y:S01]  /*6f90*/  LOP3.LUT R21, R24, 0x80000000, R11, 0xb8, !PT ;  /* 0x8000000018157812 */ /* 0x002fe200078eb80b */
[----:B------:R-:W-:Y:S06]  /*6fa0*/  BRA `(.L_x_8621) ;  /* 0x0000001400e87947 */ /* 0x000fec0003800000 */
.L_x_8623:
        /* <DEDUP_REMOVED lines=31> */
.L_x_8660:
[----:B------:R-:W-:Y:S05]  /*71a0*/  BSYNC B4 ;  /* 0x0000000000047941 */ /* 0x000fea0003800000 */
.L_x_8659:
        /* <DEDUP_REMOVED lines=18> */
.L_x_8662:
[----:B------:R-:W-:Y:S02]  /*72d0*/  ISETP.GE.AND P0, PT, R27, RZ, PT ;  /* 0x000000ff1b00720c */ /* 0x000fe40003f06270 */
[----:B------:R-:W-:-:S11]  /*72e0*/  MOV R5, 0x3fd774eb ;  /* 0x3fd774eb00057802 */ /* 0x000fd60000000f00 */
[----:B------:R-:W-:-:S04]  /*72f0*/  @P0 FFMA.FTZ R4, R5, 0.93318945169448852539, -R4 ;  /* 0x3f6ee58105040823 */ /* 0x000fc80000010804 */
[----:B------:R-:W-:-:S07]  /*7300*/  @!P0 FFMA.FTZ R4, R5, 0.93318945169448852539, R4 ;  /* 0x3f6ee58105048823 */ /* 0x000fce0000010004 */
.L_x_8663:
[----:B------:R-:W-:Y:S05]  /*7310*/  BSYNC B1 ;  /* 0x0000000000017941 */ /* 0x000fea0003800000 */
.L_x_8661:
        /* <DEDUP_REMOVED lines=13> */
.L_x_8658:
        /* <DEDUP_REMOVED lines=13> */
.L_x_8666:
[----:B------:R-:W-:Y:S05]  /*74c0*/  BSYNC B4 ;  /* 0x0000000000047941 */ /* 0x000fea0003800000 */
.L_x_8665:
        /* <DEDUP_REMOVED lines=18> */
.L_x_8668:
[----:B------:R-:W-:Y:S02]  /*75f0*/  ISETP.GE.AND P0, PT, R27, RZ, PT ;  /* 0x000000ff1b00720c */ /* 0x000fe40003f06270 */
[----:B------:R-:W-:-:S11]  /*7600*/  MOV R5, 0x3fd774eb ;  /* 0x3fd774eb00057802 */ /* 0x000fd60000000f00 */
[----:B------:R-:W-:-:S04]  /*7610*/  @P0 FFMA.FTZ R0, R5, 0.93318945169448852539, -R0 ;  /* 0x3f6ee58105000823 */ /* 0x000fc80000010800 */
[----:B------:R-:W-:-:S07]  /*7620*/  @!P0 FFMA.FTZ R0, R5, 0.93318945169448852539, R0 ;  /* 0x3f6ee58105008823 */ /* 0x000fce0000010000 */
.L_x_8669:
[----:B------:R-:W-:Y:S05]  /*7630*/  BSYNC B1 ;  /* 0x0000000000017941 */ /* 0x000fea0003800000 */
.L_x_8667:
        /* <DEDUP_REMOVED lines=27> */
.L_x_8657:
[----:B------:R-:W-:Y:S01]  /*77f0*/  FMUL.FTZ R4, R11, -0.36787945032119750977 ;  /* 0xbebc5ab20b047820 */ /* 0x000fe20000410000 */
[----:B------:R-:W-:Y:S01]  /*7800*/  FMUL.FTZ R5, R10, -0.36787945032119750977 ;  /* 0xbebc5ab20a057820 */ /* 0x000fe20000410000 */
        /* <DEDUP_REMOVED lines=32> */
.L_x_8671:
[----:B------:R-:W-:Y:S05]  /*7a10*/  BSYNC B4 ;  /* 0x0000000000047941 */ /* 0x000fea0003800000 */
.L_x_8670:
        /* <DEDUP_REMOVED lines=18> */
.L_x_8673:
[----:B------:R-:W-:Y:S02]  /*7b40*/  ISETP.GE.AND P0, PT, R27, RZ, PT ;  /* 0x000000ff1b00720c */ /* 0x000fe40003f06270 */
[----:B------:R-:W-:-:S11]  /*7b50*/  MOV R5, 0x3fd774eb ;  /* 0x3fd774eb00057802 */ /* 0x000fd60000000f00 */
[----:B------:R-:W-:-:S04]  /*7b60*/  @P0 FFMA.FTZ R4, R5, 0.93318945169448852539, -R4 ;  /* 0x3f6ee58105040823 */ /* 0x000fc80000010804 */
[----:B------:R-:W-:-:S07]  /*7b70*/  @!P0 FFMA.FTZ R4, R5, 0.93318945169448852539, R4 ;  /* 0x3f6ee58105048823 */ /* 0x000fce0000010004 */
.L_x_8674:
[----:B------:R-:W-:Y:S05]  /*7b80*/  BSYNC B1 ;  /* 0x0000000000017941 */ /* 0x000fea0003800000 */
.L_x_8672:
        /* <DEDUP_REMOVED lines=11> */
.L_x_8656:
        /* <DEDUP_REMOVED lines=24> */
.L_x_8678:
[----:B------:R-:W-:Y:S05]  /*7dc0*/  BSYNC B4 ;  /* 0x0000000000047941 */ /* 0x000fea0003800000 */
.L_x_8677:
        /* <DEDUP_REMOVED lines=24> */
.L_x_8676:
        /* <DEDUP_REMOVED lines=13> */
.L_x_8680:
[----:B------:R-:W-:Y:S05]  /*8020*/  BSYNC B4 ;  /* 0x0000000000047941 */ /* 0x000fea0003800000 */
.L_x_8679:
        /* <DEDUP_REMOVED lines=38> */
.L_x_8675:
        /* <DEDUP_REMOVED lines=32> */
[----:B------:R-:W-:Y:S05]  /*8490*/  CALL.REL.NOINC `($__internal_10_$__cuda_sm3x_div_rn_ftz_f32_slowpath) ;  /* 0x0000003000587944 */ /* 0x000fea0003c00000 */
[----:B------:R-:W-:-:S07]  /*84a0*/  MOV R4, R0 ;  /* 0x0000000000047202 */ /* 0x000fce0000000f00 */
.L_x_8682:
[----:B------:R-:W-:Y:S05]  /*84b0*/  BSYNC B4 ;  /* 0x0000000000047941 */ /* 0x000fea0003800000 */
.L_x_8681:
        /* <DEDUP_REMOVED lines=21> */
.L_x_8664:
[----:B------:R-:W-:Y:S05]  /*8610*/  BSYNC B3 ;  /* 0x0000000000037941 */ /* 0x000fea0003800000 */
.L_x_8655:
[----:B------:R-:W-:Y:S01]  /*8620*/  FADD.FTZ R0, R20, 0.69314718246459960938 ;  /* 0x3f31721814007421 */ /* 0x000fe20000010000 */
[----:B------:R-:W-:-:S04]  /*8630*/  LOP3.LUT R20, R5, 0x80000000, R10, 0xb8, !PT ;  /* 0x8000000005147812 */ /* 0x000fc800078eb80a */
[----:B------:R-:W-:Y:S01]  /*8640*/  LOP3.LUT R21, R0, 0x80000000, R11, 0xb8, !PT ;  /* 0x8000000000157812 */ /* 0x000fe200078eb80b */
[----:B------:R-:W-:Y:S06]  /*8650*/  BRA `(.L_x_8621) ;  /* 0x00000000003c7947 */ /* 0x000fec0003800000 */
.L_x_8622:
        /* <DEDUP_REMOVED lines=15> */
.L_x_8621:
[----:B------:R-:W-:Y:S05]  /*8750*/  BSYNC B0 ;  /* 0x0000000000007941 */ /* 0x000fea0003800000 */
.L_x_8620:
[----:B------:R-:W-:Y:S05]  /*8760*/  WARPSYNC.ALL ;  /* 0x0000000000007948 */ /* 0x000fea0003800000 */
[----:B------:R-:W-:Y:S01]  /*8770*/  IADD3 R5, R23, 0x180, RZ ;  /* 0x0000018017057810 */ /* 0x000fe20007ffe0ff */
[----:B------:R-:W-:Y:S01]  /*8780*/  BSSY B0, `(.L_x_8683) ;  /* 0x00002c4000007945 */ /* 0x000fe20003800000 */
[----:B------:R-:W-:Y:S02]  /*8790*/  HFMA2.MMA R18, -RZ, RZ, 0, 0 ;  /* 0x00000000ff127435 */ /* 0x000fe400000001ff */
        /* <DEDUP_REMOVED lines=36> */
[----:B0-----:R-:W-:Y:S01]  /*89e0*/  IADD3 R27, -R9, 0x7e800000, RZ ;  /* 0x7e800000091b7810 */ /* 0x001fe20007ffe1ff */
        /* <DEDUP_REMOVED lines=75> */
.L_x_8690:
        /* <DEDUP_REMOVED lines=10> */
.L_x_8692:
[----:B------:R-:W-:-:S04]  /*8f40*/  FADD.FTZ R4, -R5, R6 ;  /* 0x0000000605047221 */ /* 0x000fc80000010100 */
[----:B------:R-:W-:-:S07]  /*8f50*/  FMUL.FTZ R4, R4, 0.5 ;  /* 0x3f00000004047820 */ /* 0x000fce0000410000 */
.L_x_8693:
[----:B------:R-:W-:Y:S05]  /*8f60*/  BSYNC B2 ;  /* 0x0000000000027941 */ /* 0x000fea0003800000 */
.L_x_8691:
        /* <DEDUP_REMOVED lines=11> */
.L_x_8695:
[----:B------:R-:W-:-:S04]  /*9020*/  FADD.FTZ R8, R7, -R8 ;  /* 0x8000000807087221 */ /* 0x000fc80000010000 */
[----:B------:R-:W-:-:S07]  /*9030*/  FMUL.FTZ R9, R8, 0.5 ;  /* 0x3f00000008097820 */ /* 0x000fce0000410000 */
.L_x_8696:
[----:B------:R-:W-:Y:S05]  /*9040*/  BSYNC B2 ;  /* 0x0000000000027941 */ /* 0x000fea0003800000 */
.L_x_8694:
        /* <DEDUP_REMOVED lines=35> */
.L_x_8689:
[----:B------:R0:W1:Y:S02]  /*9280*/  MUFU.SQRT R24, R11 ;  /* 0x0000000b00187308 */ /* 0x0000640000002000 */
.L_x_8688:
[----:B------:R-:W-:Y:S05]  /*9290*/  BSYNC B1 ;  /* 0x0000000000017941 */ /* 0x000fea0003800000 */
.L_x_8687:
        /* <DEDUP_REMOVED lines=35> */
.L_x_8700:
        /* <DEDUP_REMOVED lines=17> */
.L_x_8706:
[----:B------:R-:W-:-:S04]  /*95e0*/  FADD.FTZ R4, -R5, R6 ;  /* 0x0000000605047221 */ /* 0x000fc80000010100 */
[----:B------:R-:W-:-:S07]  /*95f0*/  FMUL.FTZ R4, R4, 0.5 ;  /* 0x3f00000004047820 */ /* 0x000fce0000410000 */
.L_x_8707:
[----:B------:R-:W-:Y:S05]  /*9600*/  BSYNC B4 ;  /* 0x0000000000047941 */ /* 0x000fea0003800000 */
.L_x_8705:
        /* <DEDUP_REMOVED lines=10> */
.L_x_8709:
[----:B------:R-:W-:-:S04]  /*96b0*/  FADD.FTZ R0, -R0, R7 ;  /* 0x0000000700007221 */ /* 0x000fc80000010100 */
[----:B------:R-:W-:-:S07]  /*96c0*/  FMUL.FTZ R5, R0, 0.5 ;  /* 0x3f00000000057820 */ /* 0x000fce0000410000 */
.L_x_8710:
[----:B------:R-:W-:Y:S05]  /*96d0*/  BSYNC B4 ;  /* 0x0000000000047941 */ /* 0x000fea0003800000 */
.L_x_8708:
[----:B------:R-:W-:Y:S01]  /*96e0*/  FADD.FTZ R4, R5, R4 ;  /* 0x0000000405047221 */ /* 0x000fe20000010000 */
[----:B------:R-:W-:-:S04]  /*96f0*/  FADD.FTZ R19, R10, R19 ;  /* 0x000000130a137221 */ /* 0x000fc80000010000 */
[----:B------:R-:W-:-:S06]  /*9700*/  FMUL.FTZ R19, R19, R4 ;  /* 0x0000000413137220 */ /* 0x000fcc0000410000 */
[----:B------:R-:W2:Y:S01]  /*9710*/  MUFU.SQRT R19, R19 ;  /* 0x0000001300137308 */ /* 0x000ea20000002000 */
[----:B------:R-:W-:Y:S05]  /*9720*/  BRA `(.L_x_8711) ;  /* 0x0000000000487947 */ /* 0x000fea0003800000 */
.L_x_8704:
        /* <DEDUP_REMOVED lines=12> */
.L_x_8703:
[----:B------:R-:W-:Y:S01]  /*97f0*/  FADD.FTZ R0, R19, 1 ;  /* 0x3f80000013007421 */ /* 0x000fe20000010000 */
[----:B0-----:R-:W-:Y:S01]  /*9800*/  MUFU.SQRT R11, R11 ;  /* 0x0000000b000b7308 */ /* 0x001fe20000002000 */
[----:B------:R-:W-:Y:S02]  /*9810*/  MOV R10, 0x3f800000 ;  /* 0x3f800000000a7802 */ /* 0x000fe40000000f00 */
[----:B------:R-:W-:-:S06]  /*9820*/  FMUL.FTZ R0, R0, 0.5 ;  /* 0x3f00000000007820 */ /* 0x000fcc0000410000 */
[----:B------:R-:W0:Y:S02]  /*9830*/  MUFU.SQRT R0, R0 ;  /* 0x0000000000007308 */ /* 0x000e240000002000 */
[----:B0-----:R-:W-:-:S07]  /*9840*/  FMUL.FTZ R19, R11, R0 ;  /* 0x000000000b137220 */ /* 0x001fce0000410000 */
.L_x_8711:
[----:B------:R-:W-:Y:S05]  /*9850*/  BSYNC B2 ;  /* 0x0000000000027941 */ /* 0x000fea0003800000 */
.L_x_8702:
[----:B------:R-:W-:Y:S05]  /*9860*/  BRA `(.L_x_8712) ;  /* 0x0000000000087947 */ /* 0x000fea0003800000 */
.L_x_8699:
[----:B------:R-:W-:Y:S01]  /*9870*/  FMUL.FTZ R19, R19, 16777216 ;  /* 0x4b80000013137820 */ /* 0x000fe20000410000 */
[----:B------:R-:W-:-:S07]  /*9880*/  FMUL.FTZ R10, R10, 16777216 ;  /* 0x4b8000000a0a7820 */ /* 0x000fce0000410000 */
.L_x_8712:
[----:B------:R-:W-:Y:S05]  /*9890*/  BSYNC B1 ;  /* 0x0000000000017941 */ /* 0x000fea0003800000 */
.L_x_8698:
        /* <DEDUP_REMOVED lines=16> */
[----:B-1----:R-:W-:Y:S05]  /*99a0*/  CALL.REL.NOINC `($__internal_10_$__cuda_sm3x_div_rn_ftz_f32_slowpath) ;  /* 0x0000001c00147944 */ /* 0x002fea0003c00000 */
[----:B------:R-:W-:-:S07]  /*99b0*/  MOV R4, R0 ;  /* 0x0000000000047202 */ /* 0x000fce0000000f00 */
.L_x_8714:
[----:B------:R-:W-:Y:S05]  /*99c0*/  BSYNC B4 ;  /* 0x0000000000047941 */ /* 0x000fea0003800000 */
.L_x_8713:
        /* <DEDUP_REMOVED lines=18> */
.L_x_8716:
[----:B------:R-:W-:Y:S02]  /*9af0*/  ISETP.GE.AND P0, PT, R19, RZ, PT ;  /* 0x000000ff1300720c */ /* 0x000fe40003f06270 */
[----:B------:R-:W-:-:S11]  /*9b00*/  MOV R5, 0x3fd774eb ;  /* 0x3fd774eb00057802 */ /* 0x000fd60000000f00 */
[----:B------:R-:W-:-:S04]  /*9b10*/  @P0 FFMA.FTZ R4, R5, 0.93318945169448852539, -R4 ;  /* 0x3f6ee58105040823 */ /* 0x000fc80000010804 */
[----:B------:R-:W-:-:S07]  /*9b20*/  @!P0 FFMA.FTZ R4, R5, 0.93318945169448852539, R4 ;  /* 0x3f6ee58105048823 */ /* 0x000fce0000010004 */
.L_x_8717:
[----:B------:R-:W-:Y:S05]  /*9b30*/  BSYNC B1 ;  /* 0x0000000000017941 */ /* 0x000fea0003800000 */
.L_x_8715:
        /* <DEDUP_REMOVED lines=10> */
.L_x_8701:
[----:B------:R-:W-:Y:S05]  /*9be0*/  BSYNC B3 ;  /* 0x0000000000037941 */ /* 0x000fea0003800000 */
.L_x_8697:
[----:B------:R-:W-:Y:S02]  /*9bf0*/  LOP3.LUT R18, R7, 0x80000000, R16, 0xb8, !PT ;  /* 0x8000000007127812 */ /* 0x000fe400078eb810 */
[----:B-1----:R-:W-:Y:S01]  /*9c00*/  LOP3.LUT R19, R24, 0x80000000, R17, 0xb8, !PT ;  /* 0x8000000018137812 */ /* 0x002fe200078eb811 */
[----:B------:R-:W-:Y:S06]  /*9c10*/  BRA `(.L_x_8684) ;  /* 0x0000001400e87947 */ /* 0x000fec0003800000 */
.L_x_8686:
        /* <DEDUP_REMOVED lines=29> */
[----:B0-----:R-:W-:Y:S05]  /*9df0*/  CALL.REL.NOINC `($__internal_10_$__cuda_sm3x_div_rn_ftz_f32_slowpath) ;  /* 0x0000001800007944 */ /* 0x001fea0003c00000 */
[----:B------:R-:W-:-:S07]  /*9e00*/  MOV R4, R0 ;  /* 0x0000000000047202 */ /* 0x000fce0000000f00 */
.L_x_8723:
[----:B------:R-:W-:Y:S05]  /*9e10*/  BSYNC B4 ;  /* 0x0000000000047941 */ /* 0x000fea0003800000 */
.L_x_8722:
        /* <DEDUP_REMOVED lines=18> */
.L_x_8725:
[----:B------:R-:W-:Y:S02]  /*9f40*/  ISETP.GE.AND P0, PT, R18, RZ, PT ;  /* 0x000000ff1200720c */ /* 0x000fe40003f06270 */
[----:B------:R-:W-:-:S11]  /*9f50*/  MOV R5, 0x3fd774eb ;  /* 0x3fd774eb00057802 */ /* 0x000fd60000000f00 */
[----:B------:R-:W-:-:S04]  /*9f60*/  @P0 FFMA.FTZ R4, R5, 0.93318945169448852539, -R4 ;  /* 0x3f6ee58105040823 */ /* 0x000fc80000010804 */
[----:B------:R-:W-:-:S07]  /*9f70*/  @!P0 FFMA.FTZ R4, R5, 0.93318945169448852539, R4 ;  /* 0x3f6ee58105048823 */ /* 0x000fce0000010004 */
.L_x_8726:
[----:B------:R-:W-:Y:S05]  /*9f80*/  BSYNC B1 ;  /* 0x0000000000017941 */ /* 0x000fea0003800000 */
.L_x_8724:
        /* <DEDUP_REMOVED lines=13> */
.L_x_8721:
        /* <DEDUP_REMOVED lines=11> */
[----:B0-----:R-:W-:Y:S05]  /*a110*/  CALL.REL.NOINC `($__internal_10_$__cuda_sm3x_div_rn_ftz_f32_slowpath) ;  /* 0x0000001400387944 */ /* 0x001fea0003c00000 */
[----:B------:R-:W-:-:S07]  /*a120*/  MOV R4, R0 ;  /* 0x0000000000047202 */ /* 0x000fce0000000f00 */
.L_x_8729:
[----:B------:R-:W-:Y:S05]  /*a130*/  BSYNC B4 ;  /* 0x0000000000047941 */ /* 0x000fea0003800000 */
.L_x_8728:
        /* <DEDUP_REMOVED lines=18> */
.L_x_8731:
[----:B------:R-:W-:Y:S02]  /*a260*/  ISETP.GE.AND P0, PT, R18, RZ, PT ;  /* 0x000000ff1200720c */ /* 0x000fe40003f06270 */
[----:B------:R-:W-:-:S11]  /*a270*/  MOV R5, 0x3fd774eb ;  /* 0x3fd774eb00057802 */ /* 0x000fd60000000f00 */
[----:B------:R-:W-:-:S04]  /*a280*/  @P0 FFMA.FTZ R0, R5, 0.93318945169448852539, -R0 ;  /* 0x3f6ee58105000823 */ /* 0x000fc80000010800 */
[----:B------:R-:W-:-:S07]  /*a290*/  @!P0 FFMA.FTZ R0, R5, 0.93318945169448852539, R0 ;  /* 0x3f6ee58105008823 */ /* 0x000fce0000010000 */
.L_x_8732:
[----:B------:R-:W-:Y:S05]  /*a2a0*/  BSYNC B1 ;  /* 0x0000000000017941 */ /* 0x000fea0003800000 */
.L_x_8730:
        /* <DEDUP_REMOVED lines=12> */
[----:B------:R-:W1:Y:S02]  /*a370*/  MUFU.SQRT R6, R6 ;  /* 0x0000000600067308 */ /* 0x000e640000002000 */
[----:B-1----:R-:W-:Y:S01]  /*a380*/  @P0 FMUL.FTZ R4, R5, R6 ;  /* 0x0000000605040220 */ /* 0x002fe20000410000 */
[----:B------:R-:W-:Y:S01]  /*a390*/  FSETP.NEU.FTZ.AND P0, PT, R10, +INF , PT ;  /* 0x7f8000000a00780b */ /* 0x000fe20003f1d000 */
[----:B------:R-:W-:-:S03]  /*a3a0*/  HFMA2.MMA R5, -RZ, RZ, 2.04296875, -15.78125 ;  /* 0x4016cbe4ff057435 */ /* 0x000fc600000001ff */
[----:B------:R-:W-:Y:S02]  /*a3b0*/  FSEL R4, R4, +INF , P0 ;  /* 0x7f80000004047808 */ /* 0x000fe40000000000 */
[----:B------:R-:W-:-:S04]  /*a3c0*/  ISETP.GE.AND P0, PT, R18, RZ, PT ;  /* 0x000000ff1200720c */ /* 0x000fc80003f06270 */
[----:B------:R-:W1:Y:S01]  /*a3d0*/  MUFU.LG2 R4, R4 ;  /* 0x0000000400047308 */ /* 0x000e620000000c00 */
[----:B------:R-:W-:Y:S01]  /*a3e0*/  @!P1 FSEL R0, R5, 0.78539818525314331055, !P0 ;  /* 0x3f490fdb05009808 */ /* 0x000fe20004000000 */
[----:B------:R-:W-:Y:S01]  /*a3f0*/  FADD.FTZ R5, |R18|, |R11| ;  /* 0x4000000b12057221 */ /* 0x000fe20000010200 */
[----:B------:R-:W-:-:S04]  /*a400*/  @!P2 FSEL R0, RZ, 3.1415927410125732422, P0 ;  /* 0x40490fdbff00a808 */ /* 0x000fc80000000000 */
[----:B------:R-:W-:Y:S02]  /*a410*/  FSETP.GTU.FTZ.AND P0, PT, |R5|, +INF , PT ;  /* 0x7f8000000500780b */ /* 0x000fe40003f1c200 */
[----:B------:R-:W-:-:S04]  /*a420*/  LOP3.LUT R0, R0, 0x80000000, R11, 0xb8, !PT ;  /* 0x8000000000007812 */ /* 0x000fc800078eb80b */
[----:B------:R-:W-:Y:S01]  /*a430*/  FSEL R5, R5, R0, P0 ;  /* 0x0000000005057208 */ /* 0x000fe20000000000 */
[----:B-1----:R-:W-:Y:S01]  /*a440*/  FMUL.FTZ R19, R4, 0.69314718246459960938 ;  /* 0x3f31721804137820 */ /* 0x002fe20000410000 */
[----:B------:R-:W-:Y:S06]  /*a450*/  BRA `(.L_x_8727) ;  /* 0x0000000c00887947 */ /* 0x000fec0003800000 */
.L_x_8720:
        /* <DEDUP_REMOVED lines=22> */
[----:B------:R-:W-:-:S04]  /*a5c0*/  FFMA R5, R5, R4, R5 ;  /* 0x0000000405057223 */ /* 0x000fc80000000005 */
        /* <DEDUP_REMOVED lines=9> */
[----:B0-----:R-:W-:Y:S05]  /*a660*/  CALL.REL.NOINC `($__internal_10_$__cuda_sm3x_div_rn_ftz_f32_slowpath) ;  /* 0x0000000c00e47944 */ /* 0x001fea0003c00000 */
[----:B------:R-:W-:-:S07]  /*a670*/  MOV R4, R0 ;  /* 0x0000000000047202 */ /* 0x000fce0000000f00 */
.L_x_8734:
[----:B------:R-:W-:Y:S05]  /*a680*/  BSYNC B4 ;  /* 0x0000000000047941 */ /* 0x000fea0003800000 */
.L_x_8733:
        /* <DEDUP_REMOVED lines=18> */
.L_x_8736:
[----:B------:R-:W-:Y:S02]  /*a7b0*/  ISETP.GE.AND P0, PT, R18, RZ, PT ;  /* 0x000000ff1200720c */ /* 0x000fe40003f06270 */
[----:B------:R-:W-:-:S11]  /*a7c0*/  MOV R5, 0x3fd774eb ;  /* 0x3fd774eb00057802 */ /* 0x000fd60000000f00 */
[----:B------:R-:W-:-:S04]  /*a7d0*/  @P0 FFMA.FTZ R4, R5, 0.93318945169448852539, -R4 ;  /* 0x3f6ee58105040823 */ /* 0x000fc80000010804 */
[----:B------:R-:W-:-:S07]  /*a7e0*/  @!P0 FFMA.FTZ R4, R5, 0.93318945169448852539, R4 ;  /* 0x3f6ee58105048823 */ /* 0x000fce0000010004 */
.L_x_8737:
[----:B------:R-:W-:Y:S05]  /*a7f0*/  BSYNC B1 ;  /* 0x0000000000017941 */ /* 0x000fea0003800000 */
.L_x_8735:
        /* <DEDUP_REMOVED lines=11> */
.L_x_8719:
        /* <DEDUP_REMOVED lines=24> */
.L_x_8741:
[----:B------:R-:W-:Y:S05]  /*aa30*/  BSYNC B4 ;  /* 0x0000000000047941 */ /* 0x000fea0003800000 */
.L_x_8740:
[----:B------:R-:W-:Y:S01]  /*aa40*/  HFMA2.MMA R5, -RZ, RZ, 0.89990234375, 10328 ;  /* 0x3b33710bff057435 */ /* 0x000fe200000001ff */
[----:B------:R-:W-:Y:S01]  /*aa50*/  FMUL.FTZ R0, R4, R4 ;  /* 0x0000000404007220 */ /* 0x000fe20000410000 */
[----:B------:R-:W-:Y:S01]  /*aa60*/  @!P6 MOV R7, 0x3fd774eb ;  /* 0x3fd774eb0007e802 */ /* 0x000fe20000000f00 */
[----:B------:R-:W1:Y:S01]  /*aa70*/  MUFU.LG2 R11, R11 ;  /* 0x0000000b000b7308 */ /* 0x000e620000000c00 */
[----:B------:R-:W-:Y:S01]  /*aa80*/  FSETP.NEU.FTZ.AND P0, PT, |R17|, R10, PT ;  /* 0x0000000a1100720b */ /* 0x000fe20003f1d200 */
[----:B------:R-:W-:Y:S01]  /*aa90*/  FADD.FTZ R10, R10, |R17| ;  /* 0x400000110a0a7221 */ /* 0x000fe20000010000 */
        /* <DEDUP_REMOVED lines=18> */
.L_x_8739:
        /* <DEDUP_REMOVED lines=13> */
.L_x_8743:
[----:B------:R-:W-:Y:S05]  /*ac90*/  BSYNC B4 ;  /* 0x0000000000047941 */ /* 0x000fea0003800000 */
.L_x_8742:
        /* <DEDUP_REMOVED lines=29> */
[----:B------:R-:W-:-:S02]  /*ae70*/  FADD.FTZ R10, R10, |R17| ;  /* 0x400000110a0a7221 */ /* 0x000fc40000010000 */
        /* <DEDUP_REMOVED lines=8> */
.L_x_8738:
        /* <DEDUP_REMOVED lines=34> */
.L_x_8745:
[----:B------:R-:W-:Y:S05]  /*b120*/  BSYNC B4 ;  /* 0x0000000000047941 */ /* 0x000fea0003800000 */
.L_x_8744:
        /* <DEDUP_REMOVED lines=21> */
.L_x_8727:
[----:B------:R-:W-:Y:S05]  /*b280*/  BSYNC B3 ;  /* 0x0000000000037941 */ /* 0x000fea0003800000 */
.L_x_8718:
[----:B------:R-:W-:Y:S01]  /*b290*/  FADD.FTZ R0, R19, 0.69314718246459960938 ;  /* 0x3f31721813007421 */ /* 0x000fe20000010000 */
[----:B------:R-:W-:-:S04]  /*b2a0*/  LOP3.LUT R18, R5, 0x80000000, R16, 0xb8, !PT ;  /* 0x8000000005127812 */ /* 0x000fc800078eb810 */
[----:B------:R-:W-:Y:S01]  /*b2b0*/  LOP3.LUT R19, R0, 0x80000000, R17, 0xb8, !PT ;  /* 0x8000000000137812 */ /* 0x000fe200078eb811 */
[----:B------:R-:W-:Y:S06]  /*b2c0*/  BRA `(.L_x_8684) ;  /* 0x00000000003c7947 */ /* 0x000fec0003800000 */
.L_x_8685:
        /* <DEDUP_REMOVED lines=15> */
.L_x_8684:
[----:B------:R-:W-:Y:S05]  /*b3c0*/  BSYNC B0 ;  /* 0x0000000000007941 */ /* 0x000fea0003800000 */
.L_x_8683:
[----:B------:R-:W-:Y:S05]  /*b3d0*/  WARPSYNC.ALL ;  /* 0x0000000000007948 */ /* 0x000fea0003800000 */
[----:B------:R-:W-:Y:S01]  /*b3e0*/  ISETP.GE.AND P0, PT, R23, R2, PT ;  /* 0x000000021700720c */ /* 0x000fe20003f06270 */
[----:B------:R-:W-:Y:S04]  /*b3f0*/  BSSY B0, `(.L_x_8746) ;  /* 0x0000018000007945 */ /* 0x000fe80003800000 */
[----:B------:R-:W-:Y:S08]  /*b400*/  BSSY B1, `(.L_x_8747) ;  /* 0x0000010000017945 */ /* 0x000ff00003800000 */
[----:B------:R-:W-:Y:S05]  /*b410*/  @P0 BRA `(.L_x_8748) ;  /* 0x0000000000380947 */ /* 0x000fea0003800000 */
[----:B------:R-:W1:Y:S01]  /*b420*/  S2R R0, SR_TID.X ;  /* 0x0000000000007919 */ /* 0x000e620000002100 */
[----:B------:R-:W2:Y:S01]  /*b430*/  LDC.64 R4, c[0x0][0x218] ;  /* 0x00008600ff047b82 */ /* 0x000ea20000000a00 */
[----:B-1----:R-:W-:Y:S02]  /*b440*/  LEA R7, R3, R0, 0x9 ;  /* 0x0000000003077211 */ /* 0x002fe400078e48ff */
[----:B------:R-:W-:-:S03]  /*b450*/  IADD3 R23, R0, 0x80, RZ ;  /* 0x0000008000177810 */ /* 0x000fc60007ffe0ff */
[----:B--2---:R-:W-:Y:S01]  /*b460*/  IMAD.WIDE.U32 R4, R7, 0x8, R4 ;  /* 0x0000000807047825 */ /* 0x004fe200078e0004 */
[----:B------:R-:W-:-:S04]  /*b470*/  ISETP.GE.AND P0, PT, R23, R2, PT ;  /* 0x000000021700720c */ /* 0x000fc80003f06270 */
[----:B------:R1:W-:Y:S09]  /*b480*/  STG.E.64 desc[UR4][R4.64], R14 ;  /* 0x0000000e04007986 */ /* 0x0003f2000c101b04 */
[----:B------:R-:W-:Y:S05]  /*b490*/  @P0 BREAK B1 ;  /* 0x0000000000010942 */ /* 0x000fea0003800000 */
[----:B------:R-:W-:Y:S05]  /*b4a0*/  @P0 BRA `(.L_x_8749) ;  /* 0x0000000000300947 */ /* 0x000fea0003800000 */
[----:B-1----:R-:W1:Y:S01]  /*b4b0*/  LDC.64 R4, c[0x0][0x218] ;  /* 0x00008600ff047b82 */ /* 0x002e620000000a00 */
[----:B------:R-:W-:Y:S02]  /*b4c0*/  LEA R7, R3, R23, 0x9 ;  /* 0x0000001703077211 */ /* 0x000fe400078e48ff */
[----:B------:R-:W-:-:S03]  /*b4d0*/  IADD3 R23, R23, 0x80, RZ ;  /* 0x0000008017177810 */ /* 0x000fc60007ffe0ff */
[----:B-1----:R-:W-:-:S05]  /*b4e0*/  IMAD.WIDE.U32 R4, R7, 0x8, R4 ;  /* 0x0000000807047825 */ /* 0x002fca00078e0004 */
[----:B------:R1:W-:Y:S02]  /*b4f0*/  STG.E.64 desc[UR4][R4.64], R12 ;  /* 0x0000000c04007986 */ /* 0x0003e4000c101b04 */
.L_x_8748:
[----:B------:R-:W-:Y:S05]  /*b500*/  BSYNC B1 ;  /* 0x0000000000017941 */ /* 0x000fea0003800000 */
.L_x_8747:
[----:B------:R-:W-:-:S13]  /*b510*/  ISETP.GE.AND P0, PT, R23, R2, PT ;  /* 0x000000021700720c */ /* 0x000fda0003f06270 */
[----:B-1----:R-:W1:Y:S01]  /*b520*/  @!P0 LDC.64 R4, c[0x0][0x218] ;  /* 0x00008600ff048b82 */ /* 0x002e620000000a00 */
[----:B------:R-:W-:Y:S02]  /*b530*/  @!P0 LEA R7, R3, R23, 0x9 ;  /* 0x0000001703078211 */ /* 0x000fe400078e48ff */
[----:B------:R-:W-:-:S03]  /*b540*/  @!P0 IADD3 R23, R23, 0x80, RZ ;  /* 0x0000008017178810 */ /* 0x000fc60007ffe0ff */
[----:B-1----:R-:W-:-:S05]  /*b550*/  @!P0 IMAD.WIDE.U32 R4, R7, 0x8, R4 ;  /* 0x0000000807048825 */ /* 0x002fca00078e0004 */
[----:B------:R2:W-:Y:S02]  /*b560*/  @!P0 STG.E.64 desc[UR4][R4.64], R20 ;  /* 0x0000001404008986 */ /* 0x0005e4000c101b04 */
.L_x_8749:
[----:B------:R-:W-:Y:S05]  /*b570*/  BSYNC B0 ;  /* 0x0000000000007941 */ /* 0x000fea0003800000 */
.L_x_8746:
[----:B------:R-:W-:Y:S05]  /*b580*/  WARPSYNC.ALL ;  /* 0x0000000000007948 */ /* 0x000fea0003800000 */
[----:B------:R-:W-:-:S13]  /*b590*/  ISETP.GE.AND P0, PT, R23, R2, PT ;  /* 0x000000021700720c */ /* 0x000fda0003f06270 */
[----:B------:R-:W-:Y:S05]  /*b5a0*/  @P0 EXIT ;  /* 0x000000000000094d */ /* 0x000fea0003800000 */
[----:B-12---:R-:W1:Y:S01]  /*b5b0*/  LDC.64 R4, c[0x0][0x218] ;  /* 0x00008600ff047b82 */ /* 0x006e620000000a00 */
[----:B------:R-:W-:-:S05]  /*b5c0*/  LEA R3, R3, R23, 0x9 ;  /* 0x0000001703037211 */ /* 0x000fca00078e48ff */
[----:B-1----:R-:W-:-:S05]  /*b5d0*/  IMAD.WIDE.U32 R2, R3, 0x8, R4 ;  /* 0x0000000803027825 */ /* 0x002fca00078e0004 */
[----:B------:R-:W-:Y:S01]  /*b5e0*/  STG.E.64 desc[UR4][R2.64], R18 ;  /* 0x0000001202007986 */ /* 0x000fe2000c101b04 */
[----:B------:R-:W-:Y:S05]  /*b5f0*/  EXIT ;  /* 0x000000000000794d */ /* 0x000fea0003800000 */
        .weak           $__internal_10_$__cuda_sm3x_div_rn_ftz_f32_slowpath
        .type           $__internal_10_$__cuda_sm3x_div_rn_ftz_f32_slowpath,@function
        .size           $__internal_10_$__cuda_sm3x_div_rn_ftz_f32_slowpath,(.L_x_20806 - $__internal_10_$__cuda_sm3x_div_rn_ftz_f32_slowpath)
$__internal_10_$__cuda_sm3x_div_rn_ftz_f32_slowpath:
        /* <DEDUP_REMOVED lines=32> */
.L_x_8752:
[----:B------:R-:W-:Y:S05]  /*b800*/  BSYNC B2 ;  /* 0x0000000000027941 */ /* 0x000fea0003800000 */
.L_x_8751:
        /* <DEDUP_REMOVED lines=27> */
.L_x_8758:
[----:B------:R-:W-:-:S07]  /*b9c0*/  LEA R0, R5, R0, 0x17 ;  /* 0x0000000005007211 */ /* 0x000fce00078eb8ff */
.L_x_8759:
[----:B------:R-:W-:Y:S05]  /*b9d0*/  BSYNC B2 ;  /* 0x0000000000027941 */ /* 0x000fea0003800000 */
.L_x_8757:
[----:B------:R-:W-:Y:S05]  /*b9e0*/  BRA `(.L_x_8760) ;  /* 0x0000000000207947 */ /* 0x000fea0003800000 */
.L_x_8756:
[----:B------:R-:W-:-:S04]  /*b9f0*/  LOP3.LUT R0, R7, 0x80000000, R0, 0x48, !PT ;  /* 0x8000000007007812 */ /* 0x000fc800078e4800 */
[----:B------:R-:W-:Y:S01]  /*ba00*/  LOP3.LUT R0, R0, 0x7f800000, RZ, 0xfc, !PT ;  /* 0x7f80000000007812 */ /* 0x000fe200078efcff */
[----:B------:R-:W-:Y:S06]  /*ba10*/  BRA `(.L_x_8760) ;  /* 0x0000000000147947 */ /* 0x000fec0003800000 */
.L_x_8755:
[----:B------:R-:W-:Y:S01]  /*ba20*/  LOP3.LUT R0, R7, 0x80000000, R0, 0x48, !PT ;  /* 0x8000000007007812 */ /* 0x000fe200078e4800 */
[----:B------:R-:W-:Y:S06]  /*ba30*/  BRA `(.L_x_8760) ;  /* 0x00000000000c7947 */ /* 0x000fec0003800000 */
.L_x_8754:
[----:B------:R-:W0:Y:S01]  /*ba40*/  MUFU.RSQ R0, -QNAN ;  /* 0xffc0000000007908 */ /* 0x000e220000001400 */
[----:B------:R-:W-:Y:S05]  /*ba50*/  BRA `(.L_x_8760) ;  /* 0x0000000000047947 */ /* 0x000fea0003800000 */
.L_x_8753:
[----:B------:R-:W-:-:S07]  /*ba60*/  FADD.FTZ R0, R0, R7 ;  /* 0x0000000700007221 */ /* 0x000fce0000010000 */
.L_x_8760:
[----:B------:R-:W-:Y:S05]  /*ba70*/  BSYNC B1 ;  /* 0x0000000000017941 */ /* 0x000fea0003800000 */
.L_x_8750:
[----:B------:R-:W-:-:S06]  /*ba80*/  HFMA2.MMA R5, -RZ, RZ, 0, 0 ;  /* 0x00000000ff057435 */ /* 0x000fcc00000001ff */
[----:B0-----:R-:W-:Y:S05]  /*ba90*/  RET.REL.NODEC R4 `(_ZN2at6native27unrolled_elementwise_kernelIZZZNS0_16asin_kernel_cudaERNS_18TensorIteratorBaseEENKUlvE_clEvENKUlvE0_clEvEUlN3c107complexIfEEE_St5arrayIPcLm2EELi4E23TrivialOffsetCalculatorILi1EjESE_NS0_6memory15LoadWithoutCastENSF_16StoreWithoutCastEEEviT_T0_T2_T3_T4_T5_) ;  /* 0xffffff4404587950 */ /* 0x001fea0003c3ffff */
.L_x_8761:
        /* <DEDUP_REMOVED lines=14> */
.L_x_20806:


//--------------------- .text._ZN2at6native29vectorized_elementwise_kernelILi2EZZZNS0_16asin_kernel_cudaERNS_18TensorIteratorBaseEENKUlvE_clEvENKUlvE0_clEvEUlN3c107complexIfEEE_St5arrayIPcLm2EEEEviT0_T1_ --------------------------
	.section	.text._ZN2at6native29vectorized_elementwise_kernelILi2EZZZNS0_16asin_kernel_cudaERNS_18TensorIteratorBaseEENKUlvE_clEvENKUlvE0_clEvEUlN3c107complexIfEEE_St5arrayIPcLm2EEEEviT0_T1_,"ax",@progbits
	.align	128
        .global         _ZN2at6native29vectorized_elementwise_kernelILi2EZZZNS0_16asin_kernel_cudaERNS_18TensorIteratorBaseEENKUlvE_clEvENKUlvE0_clEvEUlN3c107complexIfEEE_St5arrayIPcLm2EEEEviT0_T1_
        .type           _ZN2at6native29vectorized_elementwise_kernelILi2EZZZNS0_16asin_kernel_cudaERNS_18TensorIteratorBaseEENKUlvE_clEvENKUlvE0_clEvEUlN3c107complexIfEEE_St5arrayIPcLm2EEEEviT0_T1_,@function
        .size           _ZN2at6native29vectorized_elementwise_kernelILi2EZZZNS0_16asin_kernel_cudaERNS_18TensorIteratorBaseEENKUlvE_clEvENKUlvE0_clEvEUlN3c107complexIfEEE_St5arrayIPcLm2EEEEviT0_T1_,(.L_x_20807 - _ZN2at6native29vectorized_elementwise_kernelILi2EZZZNS0_16asin_kernel_cudaERNS_18TensorIteratorBaseEENKUlvE_clEvENKUlvE0_clEvEUlN3c107complexIfEEE_St5arrayIPcLm2EEEEviT0_T1_)
        .other          _ZN2at6native29vectorized_elementwise_kernelILi2EZZZNS0_16asin_kernel_cudaERNS_18TensorIteratorBaseEENKUlvE_clEvENKUlvE0_clEvEUlN3c107complexIfEEE_St5arrayIPcLm2EEEEviT0_T1_,@"STO_CUDA_ENTRY STV_DEFAULT"
_ZN2at6native29vectorized_elementwise_kernelILi2EZZZNS0_16asin_kernel_cudaERNS_18TensorIteratorBaseEENKUlvE_clEvENKUlvE0_clEvEUlN3c107complexIfEEE_St5arrayIPcLm2EEEEviT0_T1_:
.text._ZN2at6native29vectorized_elementwise_kernelILi2EZZZNS0_16asin_kernel_cudaERNS_18TensorIteratorBaseEENKUlvE_clEvENKUlvE0_clEvEUlN3c107complexIfEEE_St5arrayIPcLm2EEEEviT0_T1_:
[----:B------:R-:W-:Y:S08]  /*0000*/  LDC R1, c[0x0][0x28] ;  /* 0x00000a00ff017b82 */ /* 0x000ff00000000800 */
[----:B------:R-:W0:Y:S01]  /*0010*/  S2UR UR6, SR_CTAID.X ;  /* 0x00000000000679c3 */ /* 0x000e220000002500 */
[----:B------:R-:W-:Y:S01]  /*0020*/  ULDC UR4, c[0x0][0x210] ;  /* 0x0000840000047ab9 */ /* 0x000fe20000000800 */
[----:B------:R-:W-:Y:S01]  /*0030*/  ULDC.64 UR8, c[0x0][0x208] ;  /* 0x0000820000087ab9 */ /* 0x000fe20000000a00 */
[----:B0-----:R-:W-:-:S04]  /*0040*/  USHF.L.U32 UR6, UR6, 0xa, URZ ;  /* 0x0000000a06067899 */ /* 0x001fc8000800063f */
[----:B------:R-:W-:-:S04]  /*0050*/  UIADD3 UR4, -UR6, UR4, URZ ;  /* 0x0000000406047290 */ /* 0x000fc8000fffe13f */
[----:B------:R-:W-:-:S06]  /*0060*/  UISETP.GE.U32.AND UP0, UPT, UR4, 0x400, UPT ;  /* 0x000004000400788c */ /* 0x000fcc000bf06070 */
[----:B------:R-:W-:-:S13]  /*0070*/  PLOP3.LUT P0, PT, PT, PT, UP0, 0x80, 0x0 ;  /* 0x000000000000781c */ /* 0x000fda0003f0f008 */
[----:B------:R-:W-:Y:S05]  /*0080*/  @!P0 BRA `(.L_x_8762) ;  /* 0x0000015c00608947 */ /* 0x000fea0003800000 */
[----:B------:R-:W0:Y:S01]  /*0090*/  S2R R24, SR_TID.X ;  /* 0x0000000000187919 */ /* 0x000e220000002100 */
[----:B------:R-:W-:Y:S02]  /*00a0*/  ULDC.64 UR4, c[0x0][0x220] ;  /* 0x0000880000047ab9 */ /* 0x000fe40000000a00 */
[----:B------:R-:W-:-:S06]  /*00b0*/  UIMAD.WIDE UR4, UR6, 0x8, UR4 ;  /* 0x00000008060478a5 */ /* 0x000fcc000f8e0204 */
[----:B------:R-:W-:Y:S02]  /*00c0*/  MOV R2, UR4 ;  /* 0x0000000400027c02 */ /* 0x000fe40008000f00 */
[----:B------:R-:W-:-:S03]  /*00d0*/  MOV R3, UR5 ;  /* 0x0000000500037c02 */ /* 0x000fc60008000f00 */
[----:B0-----:R-:W-:-:S05]  /*00e0*/  IMAD.WIDE.U32 R2, R24, 0x10, R2 ;  /* 0x0000001018027825 */ /* 0x001fca00078e0002 */
[----:B------:R-:W2:Y:S04]  /*00f0*/  LDG.E.128 R4, desc[UR8][R2.64] ;  /* 0x0000000802047981 */ /* 0x000ea8000c1e1d00 */
[----:B------:R0:W5:Y:S04]  /*0100*/  LDG.E.128 R8, desc[UR8][R2.64+0x800] ;  /* 0x0008000802087981 */ /* 0x000168000c1e1d00 */
[----:B------:R0:W5:Y:S04]  /*0110*/  LDG.E.128 R12, desc[UR8][R2.64+0x1000] ;  /* 0x00100008020c7981 */ /* 0x000168000c1e1d00 */
[----:B------:R0:W5:Y:S01]  /*0120*/  LDG.E.128 R16, desc[UR8][R2.64+0x1800] ;  /* 0x0018000802107981 */ /* 0x000162000c1e1d00 */
[----:B------:R-:W-:Y:S01]  /*0130*/  BSSY B2, `(.L_x_8763) ;  /* 0x00002b9000027945 */ /* 0x000fe20003800000 */
[----:B--2---:R-:W-:Y:S01]  /*0140*/  MOV R32, R5 ;  /* 0x0000000500207202 */ /* 0x004fe20000000f00 */
[C---:B------:R-:W-:Y:S01]  /*0150*/  FADD.FTZ R25, |R4|.reuse, -RZ ;  /* 0x800000ff04197221 */ /* 0x040fe20000010200 */
[----:B------:R-:W-:-:S02]  /*0160*/  FSETP.GTU.FTZ.AND P1, PT, |R4|, +INF , PT ;  /* 0x7f8000000400780b */ /* 0x000fc40003f3c200 */
[----:B------:R-:W-:Y:S02]  /*0170*/  FSETP.GTU.FTZ.AND P0, PT, |R32|, +INF , PT ;  /* 0x7f8000002000780b */ /* 0x000fe40003f1c200 */
        /* <DEDUP_REMOVED lines=17> */
[----:B------:R-:W-:Y:S02]  /*0290*/  BSSY B0, `(.L_x_8767) ;  /* 0x0000097000007945 */ /* 0x000fe40003800000 */
        /* <DEDUP_REMOVED lines=11> */
[----:B------:R-:W-:-:S05]  /*0350*/  FADD.FTZ R3, R25, -1 ;  /* 0xbf80000019037421 */ /* 0x000fca0000010000 */
[----:B------:R-:W0:Y:S02]  /*0360*/  MUFU.SQRT R22, R22 ;  /* 0x0000001600167308 */ /* 0x000e240000002000 */
[----:B0-----:R-:W-:Y:S01]  /*0370*/  @P0 FMUL.FTZ R2, R22, R21 ;  /* 0x0000001516020220 */ /* 0x001fe20000410000 */
[----:B------:R-:W-:Y:S01]  /*0380*/  FADD.FTZ R21, |R3|, -RZ ;  /* 0x800000ff03157221 */ /* 0x000fe20000010200 */
[----:B------:R-:W-:-:S04]  /*0390*/  FSETP.NEU.FTZ.AND P0, PT, R5, +INF , PT ;  /* 0x7f8000000500780b */ /* 0x000fc80003f1d000 */
        /* <DEDUP_REMOVED lines=9> */
[----:B------:R-:W-:-:S06]  /*0430*/  FFMA.FTZ R22, R21, R21, R22 ;  /* 0x0000001515167223 */ /* 0x000fcc0000010016 */
[----:B------:R-:W0:Y:S02]  /*0440*/  MUFU.SQRT R22, R22 ;  /* 0x0000001600167308 */ /* 0x000e240000002000 */
[----:B0-----:R-:W-:Y:S01]  /*0450*/  @P1 FMUL.FTZ R23, R22, R5 ;  /* 0x0000000516171220 */ /* 0x001fe20000410000 */
[----:B------:R-:W-:Y:S02]  /*0460*/  FSETP.NEU.FTZ.AND P1, PT, R20, +INF , PT ;  /* 0x7f8000001400780b */ /* 0x000fe40003f3d000 */
        /* <DEDUP_REMOVED lines=26> */
[----:B------:R-:W-:-:S03]  /*0610*/  HFMA2.MMA R27, -RZ, RZ, 1.625, 0 ;  /* 0x3e800000ff1b7435 */ /* 0x000fc600000001ff */
[----:B------:R-:W0:Y:S02]  /*0620*/  MUFU.SQRT R20, R23 ;  /* 0x0000001700147308 */ /* 0x000e240000002000 */
[----:B0-----:R-:W-:-:S04]  /*0630*/  FADD.FTZ R20, R3, R20 ;  /* 0x0000001403147221 */ /* 0x001fc80000010000 */
[C---:B------:R-:W-:Y:S01]  /*0640*/  FADD.FTZ.RZ R21, R20.reuse, 1 ;  /* 0x3f80000014157421 */ /* 0x040fe2000001c000 */
[----:B------:R-:W-:-:S04]  /*0650*/  ISETP.GE.U32.AND P0, PT, R20, 0x7f800000, PT ;  /* 0x7f8000001400780c */ /* 0x000fc80003f06070 */
[----:B------:R-:W-:-:S04]  /*0660*/  IADD3 R21, R21, -0x3f400000, RZ ;  /* 0xc0c0000015157810 */ /* 0x000fc80007ffe0ff */
[----:B------:R-:W-:-:S04]  /*0670*/  LOP3.LUT R21, R21, 0xff800000, RZ, 0xc0, !PT ;  /* 0xff80000015157812 */ /* 0x000fc800078ec0ff */
[----:B------:R-:W-:-:S05]  /*0680*/  IADD3 R22, -R21, 0x40800000, RZ ;  /* 0x4080000015167810 */ /* 0x000fca0007ffe1ff */
[----:B------:R-:W-:Y:S01]  /*0690*/  FFMA.FTZ R27, R22, R27, -1 ;  /* 0xbf800000161b7423 */ /* 0x000fe2000001001b */
[-C--:B------:R-:W-:Y:S02]  /*06a0*/  IADD3 R22, R20, -R21.reuse, RZ ;  /* 0x8000001514167210 */ /* 0x080fe40007ffe0ff */
[----:B------:R-:W-:-:S03]  /*06b0*/  I2FP.F32.S32 R21, R21 ;  /* 0x0000001500157245 */ /* 0x000fc60000201400 */
[----:B------:R-:W-:Y:S01]  /*06c0*/  FADD.FTZ R22, R22, R27 ;  /* 0x0000001b16167221 */ /* 0x000fe20000010000 */
[----:B------:R-:W-:Y:S01]  /*06d0*/  MOV R27, 0x3d39bf78 ;  /* 0x3d39bf78001b7802 */ /* 0x000fe20000000f00 */
[----:B------:R-:W-:-:S04]  /*06e0*/  FMUL.FTZ R21, R21, 1.1920928955078125e-07 ;  /* 0x3400000015157820 */ /* 0x000fc80000410000 */
        /* <DEDUP_REMOVED lines=12> */
[----:B------:R-:W-:-:S13]  /*07b0*/  ISETP.GE.AND P0, PT, R20, -0x407fffff, PT ;  /* 0xbf8000011400780c */ /* 0x000fda0003f06270 */
[----:B------:R-:W-:-:S05]  /*07c0*/  @P0 MOV R21, 0x7f800000 ;  /* 0x7f80000000150802 */ /* 0x000fca0000000f00 */
[C---:B------:R-:W-:Y:S01]  /*07d0*/  @P0 FFMA.FTZ R28, R20.reuse, R21, +INF ;  /* 0x7f800000141c0423 */ /* 0x040fe20000010015 */
[----:B------:R-:W-:-:S04]  /*07e0*/  FSETP.NEU.FTZ.AND P0, PT, R20, RZ, PT ;  /* 0x000000ff1400720b */ /* 0x000fc80003f1d000 */
[----:B------:R-:W-:Y:S01]  /*07f0*/  FSEL R28, R28, -RZ, P0 ;  /* 0x800000ff1c1c7208 */ /* 0x000fe20000000000 */
[----:B------:R-:W-:Y:S08]  /*0800*/  BRA `(.L_x_8768) ;  /* 0x0000000000fc7947 */ /* 0x000ff00003800000 */
.L_x_8770:
        /* <DEDUP_REMOVED lines=10> */
.L_x_8772:
[----:B------:R-:W-:-:S04]  /*08b0*/  FADD.FTZ R20, -R0, R5 ;  /* 0x0000000500147221 */ /* 0x000fc80000010100 */
[----:B------:R-:W-:-:S07]  /*08c0*/  FMUL.FTZ R20, R20, 0.5 ;  /* 0x3f00000014147820 */ /* 0x000fce0000410000 */
.L_x_8773:
[----:B------:R-:W-:Y:S05]  /*08d0*/  BSYNC B1 ;  /* 0x0000000000017941 */ /* 0x000fea0003800000 */
.L_x_8771:
        /* <DEDUP_REMOVED lines=11> */
.L_x_8775:
[----:B------:R-:W-:-:S04]  /*0990*/  FADD.FTZ R21, R2, -R21 ;  /* 0x8000001502157221 */ /* 0x000fc80000010000 */
[----:B------:R-:W-:-:S07]  /*09a0*/  FMUL.FTZ R21, R21, 0.5 ;  /* 0x3f00000015157820 */ /* 0x000fce0000410000 */
.L_x_8776:
[----:B------:R-:W-:Y:S05]  /*09b0*/  BSYNC B1 ;  /* 0x0000000000017941 */ /* 0x000fea0003800000 */
.L_x_8774:
[----:B------:R-:W-:Y:S01]  /*09c0*/  FADD.FTZ R21, R21, R20 ;  /* 0x0000001415157221 */ /* 0x000fe20000010000 */
[----:B------:R-:W-:Y:S01]  /*09d0*/  FADD.FTZ R20, R34, 1 ;  /* 0x3f80000022147421 */ /* 0x000fe20000010000 */
[----:B------:R-:W-:-:S03]  /*09e0*/  HFMA2.MMA R27, -RZ, RZ, 1.625, 0 ;  /* 0x3e800000ff1b7435 */ /* 0x000fc600000001ff */
[----:B------:R-:W-:-:S04]  /*09f0*/  FMUL.FTZ R23, R20, R21 ;  /* 0x0000001514177220 */ /* 0x000fc80000410000 */
        /* <DEDUP_REMOVED lines=31> */
.L_x_8769:
[----:B------:R0:W1:Y:S02]  /*0bf0*/  MUFU.SQRT R28, R26 ;  /* 0x0000001a001c7308 */ /* 0x0000640000002000 */
.L_x_8768:
[----:B------:R-:W-:Y:S05]  /*0c00*/  BSYNC B0 ;  /* 0x0000000000007941 */ /* 0x000fea0003800000 */
.L_x_8767:
        /* <DEDUP_REMOVED lines=35> */
.L_x_8780:
        /* <DEDUP_REMOVED lines=17> */
.L_x_8786:
[----:B------:R-:W-:-:S04]  /*0f50*/  FADD.FTZ R0, -R0, R5 ;  /* 0x0000000500007221 */ /* 0x000fc80000010100 */
[----:B------:R-:W-:-:S07]  /*0f60*/  FMUL.FTZ R0, R0, 0.5 ;  /* 0x3f00000000007820 */ /* 0x000fce0000410000 */
.L_x_8787:
[----:B------:R-:W-:Y:S05]  /*0f70*/  BSYNC B4 ;  /* 0x0000000000047941 */ /* 0x000fea0003800000 */
.L_x_8785:
        /* <DEDUP_REMOVED lines=10> */
.L_x_8789:
[----:B------:R-:W-:-:S04]  /*1020*/  FADD.FTZ R2, -R3, R2 ;  /* 0x0000000203027221 */ /* 0x000fc80000010100 */
[----:B------:R-:W-:-:S07]  /*1030*/  FMUL.FTZ R3, R2, 0.5 ;  /* 0x3f00000002037820 */ /* 0x000fce0000410000 */
.L_x_8790:
[----:B------:R-:W-:Y:S05]  /*1040*/  BSYNC B4 ;  /* 0x0000000000047941 */ /* 0x000fea0003800000 */
.L_x_8788:
[----:B------:R-:W-:Y:S01]  /*1050*/  FADD.FTZ R3, R3, R0 ;  /* 0x0000000003037221 */ /* 0x000fe20000010000 */
[----:B------:R-:W-:-:S04]  /*1060*/  FADD.FTZ R34, R25, R34 ;  /* 0x0000002219227221 */ /* 0x000fc80000010000 */
[----:B------:R-:W-:-:S06]  /*1070*/  FMUL.FTZ R34, R34, R3 ;  /* 0x0000000322227220 */ /* 0x000fcc0000410000 */
[----:B------:R-:W2:Y:S01]  /*1080*/  MUFU.SQRT R34, R34 ;  /* 0x0000002200227308 */ /* 0x000ea20000002000 */
[----:B------:R-:W-:Y:S05]  /*1090*/  BRA `(.L_x_8791) ;  /* 0x0000000000487947 */ /* 0x000fea0003800000 */
.L_x_8784:
        /* <DEDUP_REMOVED lines=12> */
.L_x_8783:
[----:B------:R-:W-:Y:S01]  /*1160*/  FADD.FTZ R0, R34, 1 ;  /* 0x3f80000022007421 */ /* 0x000fe20000010000 */
[----:B------:R-:W-:Y:S01]  /*1170*/  MUFU.SQRT R3, R26 ;  /* 0x0000001a00037308 */ /* 0x000fe20000002000 */
[----:B------:R-:W-:Y:S02]  /*1180*/  MOV R25, 0x3f800000 ;  /* 0x3f80000000197802 */ /* 0x000fe40000000f00 */
[----:B------:R-:W-:-:S06]  /*1190*/  FMUL.FTZ R0, R0, 0.5 ;  /* 0x3f00000000007820 */ /* 0x000fcc0000410000 */
[----:B------:R-:W2:Y:S02]  /*11a0*/  MUFU.SQRT R0, R0 ;  /* 0x0000000000007308 */ /* 0x000ea40000002000 */
[----:B--2---:R-:W-:-:S07]  /*11b0*/  FMUL.FTZ R34, R3, R0 ;  /* 0x0000000003227220 */ /* 0x004fce0000410000 */
.L_x_8791:
[----:B------:R-:W-:Y:S05]  /*11c0*/  BSYNC B1 ;  /* 0x0000000000017941 */ /* 0x000fea0003800000 */
.L_x_8782:
[----:B------:R-:W-:Y:S05]  /*11d0*/  BRA `(.L_x_8792) ;  /* 0x0000000000087947 */ /* 0x000fea0003800000 */
.L_x_8779:
[----:B------:R-:W-:Y:S01]  /*11e0*/  FMUL.FTZ R34, R34, 16777216 ;  /* 0x4b80000022227820 */ /* 0x000fe20000410000 */
[----:B------:R-:W-:-:S07]  /*11f0*/  FMUL.FTZ R25, R25, 16777216 ;  /* 0x4b80000019197820 */ /* 0x000fce0000410000 */
.L_x_8792:
[----:B------:R-:W-:Y:S05]  /*1200*/  BSYNC B0 ;  /* 0x0000000000007941 */ /* 0x000fea0003800000 */
.L_x_8778:
        /* <DEDUP_REMOVED lines=16> */
[----:B-1---5:R-:W-:Y:S05]  /*1310*/  CALL.REL.NOINC `($__internal_11_$__cuda_sm3x_div_rn_ftz_f32_slowpath) ;  /* 0x000002b4005c7944 */ /* 0x022fea0003c00000 */
.L_x_8794:
[----:B------:R-:W-:Y:S05]  /*1320*/  BSYNC B4 ;  /* 0x0000000000047941 */ /* 0x000fea0003800000 */
.L_x_8793:
        /* <DEDUP_REMOVED lines=18> */
.L_x_8796:
[----:B------:R-:W-:Y:S02]  /*1450*/  ISETP.GE.AND P0, PT, R34, RZ, PT ;  /* 0x000000ff2200720c */ /* 0x000fe40003f06270 */
[----:B------:R-:W-:-:S11]  /*1460*/  MOV R3, 0x3fd774eb ;  /* 0x3fd774eb00037802 */ /* 0x000fd60000000f00 */
[----:B------:R-:W-:-:S04]  /*1470*/  @P0 FFMA.FTZ R0, R3, 0.93318945169448852539, -R0 ;  /* 0x3f6ee58103000823 */ /* 0x000fc80000010800 */
[----:B------:R-:W-:-:S07]  /*1480*/  @!P0 FFMA.FTZ R0, R3, 0.93318945169448852539, R0 ;  /* 0x3f6ee58103008823 */ /* 0x000fce0000010000 */
.L_x_8797:
[----:B------:R-:W-:Y:S05]  /*1490*/  BSYNC B0 ;  /* 0x0000000000007941 */ /* 0x000fea0003800000 */
.L_x_8795:
        /* <DEDUP_REMOVED lines=10> */
.L_x_8781:
[----:B------:R-:W-:Y:S05]  /*1540*/  BSYNC B3 ;  /* 0x0000000000037941 */ /* 0x000fea0003800000 */
.L_x_8777:
[----:B-1----:R-:W-:Y:S02]  /*1550*/  LOP3.LUT R29, R28, 0x80000000, R29, 0xb8, !PT ;  /* 0x800000001c1d7812 */ /* 0x002fe400078eb81d */
[----:B------:R-:W-:Y:S01]  /*1560*/  LOP3.LUT R4, R3, 0x80000000, R4, 0xb8, !PT ;  /* 0x8000000003047812 */ /* 0x000fe200078eb804 */
[----:B------:R-:W-:Y:S06]  /*1570*/  BRA `(.L_x_8766) ;  /* 0x0000001400d07947 */ /* 0x000fec0003800000 */
.L_x_8765:
        /* <DEDUP_REMOVED lines=29> */
[----:B-----5:R-:W-:Y:S05]  /*1750*/  CALL.REL.NOINC `($__internal_11_$__cuda_sm3x_div_rn_ftz_f32_slowpath) ;  /* 0x000002b0004c7944 */ /* 0x020fea0003c00000 */
[----:B------:R-:W-:-:S07]  /*1760*/  MOV R2, R0 ;  /* 0x0000000000027202 */ /* 0x000fce0000000f00 */
.L_x_8803:
[----:B------:R-:W-:Y:S05]  /*1770*/  BSYNC B4 ;  /* 0x0000000000047941 */ /* 0x000fea0003800000 */
.L_x_8802:
        /* <DEDUP_REMOVED lines=18> */
.L_x_8805:
[----:B------:R-:W-:Y:S02]  /*18a0*/  ISETP.GE.AND P0, PT, R27, RZ, PT ;  /* 0x000000ff1b00720c */ /* 0x000fe40003f06270 */
[----:B------:R-:W-:-:S11]  /*18b0*/  MOV R3, 0x3fd774eb ;  /* 0x3fd774eb00037802 */ /* 0x000fd60000000f00 */
[----:B------:R-:W-:-:S04]  /*18c0*/  @P0 FFMA.FTZ R2, R3, 0.93318945169448852539, -R2 ;  /* 0x3f6ee58103020823 */ /* 0x000fc80000010802 */
[----:B------:R-:W-:-:S07]  /*18d0*/  @!P0 FFMA.FTZ R2, R3, 0.93318945169448852539, R2 ;  /* 0x3f6ee58103028823 */ /* 0x000fce0000010002 */
.L_x_8806:
[----:B------:R-:W-:Y:S05]  /*18e0*/  BSYNC B0 ;  /* 0x0000000000007941 */ /* 0x000fea0003800000 */
.L_x_8804:
        /* <DEDUP_REMOVED lines=13> */
.L_x_8801:
        /* <DEDUP_REMOVED lines=11> */
[----:B-----5:R-:W-:Y:S05]  /*1a70*/  CALL.REL.NOINC `($__internal_11_$__cuda_sm3x_div_rn_ftz_f32_slowpath) ;  /* 0x000002ac00847944 */ /* 0x020fea0003c00000 */
.L_x_8809:
[----:B------:R-:W-:Y:S05]  /*1a80*/  BSYNC B4 ;  /* 0x0000000000047941 */ /* 0x000fea0003800000 */
.L_x_8808:
        /* <DEDUP_REMOVED lines=18> */
.L_x_8811:
[----:B------:R-:W-:Y:S02]  /*1bb0*/  ISETP.GE.AND P0, PT, R27, RZ, PT ;  /* 0x000000ff1b00720c */ /* 0x000fe40003f06270 */
[----:B------:R-:W-:-:S11]  /*1bc0*/  MOV R3, 0x3fd774eb ;  /* 0x3fd774eb00037802 */ /* 0x000fd60000000f00 */
[----:B------:R-:W-:-:S04]  /*1bd0*/  @P0 FFMA.FTZ R0, R3, 0.93318945169448852539, -R0 ;  /* 0x3f6ee58103000823 */ /* 0x000fc80000010800 */
[----:B------:R-:W-:-:S07]  /*1be0*/  @!P0 FFMA.FTZ R0, R3, 0.93318945169448852539, R0 ;  /* 0x3f6ee58103008823 */ /* 0x000fce0000010000 */
.L_x_8812:
[----:B------:R-:W-:Y:S05]  /*1bf0*/  BSYNC B0 ;  /* 0x0000000000007941 */ /* 0x000fea0003800000 */
.L_x_8810:
        /* <DEDUP_REMOVED lines=27> */
.L_x_8800:
        /* <DEDUP_REMOVED lines=32> */
[----:B-----5:R-:W-:Y:S05]  /*1fb0*/  CALL.REL.NOINC `($__internal_11_$__cuda_sm3x_div_rn_ftz_f32_slowpath) ;  /* 0x000002a800347944 */ /* 0x020fea0003c00000 */
.L_x_8814:
[----:B------:R-:W-:Y:S05]  /*1fc0*/  BSYNC B4 ;  /* 0x0000000000047941 */ /* 0x000fea0003800000 */
.L_x_8813:
        /* <DEDUP_REMOVED lines=18> */
.L_x_8816:
[----:B------:R-:W-:Y:S02]  /*20f0*/  ISETP.GE.AND P0, PT, R27, RZ, PT ;  /* 0x000000ff1b00720c */ /* 0x000fe40003f06270 */
[----:B------:R-:W-:-:S11]  /*2100*/  MOV R3, 0x3fd774eb ;  /* 0x3fd774eb00037802 */ /* 0x000fd60000000f00 */
[----:B------:R-:W-:-:S04]  /*2110*/  @P0 FFMA.FTZ R0, R3, 0.93318945169448852539, -R0 ;  /* 0x3f6ee58103000823 */ /* 0x000fc80000010800 */
[----:B------:R-:W-:-:S07]  /*2120*/  @!P0 FFMA.FTZ R0, R3, 0.93318945169448852539, R0 ;  /* 0x3f6ee58103008823 */ /* 0x000fce0000010000 */
.L_x_8817:
[----:B------:R-:W-:Y:S05]  /*2130*/  BSYNC B0 ;  /* 0x0000000000007941 */ /* 0x000fea0003800000 */
.L_x_8815:
        /* <DEDUP_REMOVED lines=11> */
.L_x_8799:
        /* <DEDUP_REMOVED lines=23> */
.L_x_8821:
[----:B------:R-:W-:Y:S05]  /*2360*/  BSYNC B4 ;  /* 0x0000000000047941 */ /* 0x000fea0003800000 */
.L_x_8820:
        /* <DEDUP_REMOVED lines=24> */
.L_x_8819:
        /* <DEDUP_REMOVED lines=12> */
.L_x_8823:
[----:B------:R-:W-:Y:S05]  /*25b0*/  BSYNC B4 ;  /* 0x0000000000047941 */ /* 0x000fea0003800000 */
.L_x_8822:
[----:B------:R-:W-:Y:S01]  /*25c0*/  HFMA2.MMA R3, -RZ, RZ, 0.89990234375, 10328 ;  /* 0x3b33710bff037435 */ /* 0x000fe200000001ff */
[----:B------:R-:W-:Y:S01]  /*25d0*/  FMUL.FTZ R2, R0, R0 ;  /* 0x0000000000027220 */ /* 0x000fe20000410000 */
[----:B------:R-:W-:Y:S01]  /*25e0*/  @!P6 MOV R21, 0x3fd774eb ;  /* 0x3fd774eb0015e802 */ /* 0x000fe20000000f00 */
[----:B------:R-:W-:Y:S01]  /*25f0*/  FADD.FTZ R22, |R32|, R25 ;  /* 0x0000001920167221 */ /* 0x000fe20000010200 */
        /* <DEDUP_REMOVED lines=9> */
[CC--:B------:R-:W-:Y:S02]  /*2690*/  VIMNMX R2, R26.reuse, R25.reuse, !PT ;  /* 0x000000191a027248 */ /* 0x0c0fe40007fe0100 */
[----:B------:R-:W-:Y:S01]  /*26a0*/  VIMNMX R26, R26, R25, PT ;  /* 0x000000191a1a7248 */ /* 0x000fe20003fe0100 */
[----:B------:R-:W-:Y:S01]  /*26b0*/  FFMA.FTZ R0, R3, R0, R0 ;  /* 0x0000000003007223 */ /* 0x000fe20000010000 */
[----:B------:R-:W-:Y:S02]  /*26c0*/  LOP3.LUT R3, R2, 0xfe000000, RZ, 0xc0, !PT ;  /* 0xfe00000002037812 */ /* 0x000fe400078ec0ff */
[----:B------:R-:W-:Y:S01]  /*26d0*/  FSETP.NEU.FTZ.AND P0, PT, R26, RZ, PT ;  /* 0x000000ff1a00720b */ /* 0x000fe20003f1d000 */
[----:B------:R-:W-:Y:S01]  /*26e0*/  @!P6 FFMA.FTZ R0, R21, 0.93318945169448852539, -R0 ;  /* 0x3f6ee5811500e823 */ /* 0x000fe20000010800 */
        /* <DEDUP_REMOVED lines=8> */
[----:B------:R-:W-:-:S04]  /*2770*/  FSETP.NEU.FTZ.AND P0, PT, R26, +INF , PT ;  /* 0x7f8000001a00780b */ /* 0x000fc80003f1d000 */
[----:B------:R-:W-:Y:S02]  /*2780*/  FSEL R2, R2, +INF , P0 ;  /* 0x7f80000002027808 */ /* 0x000fe40000000000 */
        /* <DEDUP_REMOVED lines=9> */
.L_x_8818:
        /* <DEDUP_REMOVED lines=33> */
.L_x_8825:
[----:B------:R-:W-:Y:S05]  /*2a30*/  BSYNC B4 ;  /* 0x0000000000047941 */ /* 0x000fea0003800000 */
.L_x_8824:
        /* <DEDUP_REMOVED lines=21> */
.L_x_8807:
[----:B------:R-:W-:Y:S05]  /*2b90*/  BSYNC B3 ;  /* 0x0000000000037941 */ /* 0x000fea0003800000 */
.L_x_8798:
[----:B------:R-:W-:Y:S01]  /*2ba0*/  FADD.FTZ R28, R28, 0.69314718246459960938 ;  /* 0x3f3172181c1c7421 */ /* 0x000fe20000010000 */
[----:B------:R-:W-:-:S04]  /*2bb0*/  LOP3.LUT R4, R3, 0x80000000, R4, 0xb8, !PT ;  /* 0x8000000003047812 */ /* 0x000fc800078eb804 */
[----:B------:R-:W-:Y:S01]  /*2bc0*/  LOP3.LUT R29, R28, 0x80000000, R29, 0xb8, !PT ;  /* 0x800000001c1d7812 */ /* 0x000fe200078eb81d */
[----:B------:R-:W-:Y:S06]  /*2bd0*/  BRA `(.L_x_8766) ;  /* 0x0000000000387947 */ /* 0x000fec0003800000 */
.L_x_8764:
        /* <DEDUP_REMOVED lines=14> */
.L_x_8766:
[----:B------:R-:W-:Y:S05]  /*2cc0*/  BSYNC B2 ;  /* 0x0000000000027941 */ /* 0x000fea0003800000 */
.L_x_8763:
[----:B------:R-:W-:Y:S05]  /*2cd0*/  WARPSYNC.ALL ;  /* 0x0000000000007948 */ /* 0x000fea0003800000 */
[C---:B------:R-:W-:Y:S01]  /*2ce0*/  FSETP.GTU.FTZ.AND P0, PT, |R7|.reuse, +INF , PT ;  /* 0x7f8000000700780b */ /* 0x040fe20003f1c200 */
[----:B------:R-:W-:Y:S01]  /*2cf0*/  BSSY B2, `(.L_x_8826) ;  /* 0x00002b5000027945 */ /* 0x000fe20003800000 */
[C---:B------:R-:W-:Y:S01]  /*2d00*/  FSETP.GTU.FTZ.AND P1, PT, |R6|.reuse, +INF , PT ;  /* 0x7f8000000600780b */ /* 0x040fe20003f3c200 */
[----:B0-----:R-:W-:Y:S01]  /*2d10*/  FADD.FTZ R26, |R7|, -RZ ;  /* 0x800000ff071a7221 */ /* 0x001fe20000010200 */
        /* <DEDUP_REMOVED lines=72> */
[----:B------:R-:W-:-:S03]  /*31a0*/  HFMA2.MMA R30, -RZ, RZ, 1.875, 0 ;  /* 0x3f800000ff1e7435 */ /* 0x000fc600000001ff */
[----:B------:R-:W0:Y:S02]  /*31b0*/  MUFU.SQRT R20, R22 ;  /* 0x0000001600147308 */ /* 0x000e240000002000 */
[----:B0-----:R-:W-:-:S04]  /*31c0*/  FADD.FTZ R20, R3, R20 ;  /* 0x0000001403147221 */ /* 0x001fc80000010000 */
[C---:B------:R-:W-:Y:S01]  /*31d0*/  FADD.FTZ.RZ R21, R20.reuse, 1 ;  /* 0x3f80000014157421 */ /* 0x040fe2000001c000 */
[----:B------:R-:W-:-:S04]  /*31e0*/  ISETP.GE.U32.AND P0, PT, R20, 0x7f800000, PT ;  /* 0x7f8000001400780c */ /* 0x000fc80003f06070 */
[----:B------:R-:W-:-:S04]  /*31f0*/  IADD3 R21, R21, -0x3f400000, RZ ;  /* 0xc0c0000015157810 */ /* 0x000fc80007ffe0ff */
[----:B------:R-:W-:-:S04]  /*3200*/  LOP3.LUT R21, R21, 0xff800000, RZ, 0xc0, !PT ;  /* 0xff80000015157812 */ /* 0x000fc800078ec0ff */
[----:B------:R-:W-:-:S05]  /*3210*/  IADD3 R23, -R21, 0x40800000, RZ ;  /* 0x4080000015177810 */ /* 0x000fca0007ffe1ff */
[----:B------:R-:W-:Y:S01]  /*3220*/  FFMA.FTZ R30, R23, 0.25, -R30 ;  /* 0x3e800000171e7823 */ /* 0x000fe2000001081e */
        /* <DEDUP_REMOVED lines=23> */
.L_x_8833:
        /* <DEDUP_REMOVED lines=10> */
.L_x_8835:
[----:B------:R-:W-:-:S04]  /*3440*/  FADD.FTZ R20, -R0, R5 ;  /* 0x0000000500147221 */ /* 0x000fc80000010100 */
[----:B------:R-:W-:-:S07]  /*3450*/  FMUL.FTZ R20, R20, 0.5 ;  /* 0x3f00000014147820 */ /* 0x000fce0000410000 */
.L_x_8836:
[----:B------:R-:W-:Y:S05]  /*3460*/  BSYNC B1 ;  /* 0x0000000000017941 */ /* 0x000fea0003800000 */
.L_x_8834:
        /* <DEDUP_REMOVED lines=11> */
.L_x_8838:
[----:B------:R-:W-:-:S04]  /*3520*/  FADD.FTZ R21, R2, -R21 ;  /* 0x8000001502157221 */ /* 0x000fc80000010000 */
[----:B------:R-:W-:-:S07]  /*3530*/  FMUL.FTZ R21, R21, 0.5 ;  /* 0x3f00000015157820 */ /* 0x000fce0000410000 */
.L_x_8839:
[----:B------:R-:W-:Y:S05]  /*3540*/  BSYNC B1 ;  /* 0x0000000000017941 */ /* 0x000fea0003800000 */
.L_x_8837:
[----:B------:R-:W-:Y:S01]  /*3550*/  FADD.FTZ R21, R21, R20 ;  /* 0x0000001415157221 */ /* 0x000fe20000010000 */
[----:B------:R-:W-:Y:S01]  /*3560*/  FADD.FTZ R20, R28, 1 ;  /* 0x3f8000001c147421 */ /* 0x000fe20000010000 */
[----:B------:R-:W-:-:S03]  /*3570*/  HFMA2.MMA R30, -RZ, RZ, 1.875, 0 ;  /* 0x3f800000ff1e7435 */ /* 0x000fc600000001ff */
        /* <DEDUP_REMOVED lines=32> */
.L_x_8832:
[----:B------:R0:W1:Y:S02]  /*3780*/  MUFU.SQRT R32, R26 ;  /* 0x0000001a00207308 */ /* 0x0000640000002000 */
.L_x_8831:
[----:B------:R-:W-:Y:S05]  /*3790*/  BSYNC B0 ;  /* 0x0000000000007941 */ /* 0x000fea0003800000 */
.L_x_8830:
        /* <DEDUP_REMOVED lines=35> */
.L_x_8843:
        /* <DEDUP_REMOVED lines=17> */
.L_x_8849:
[----:B------:R-:W-:-:S04]  /*3ae0*/  FADD.FTZ R0, -R0, R5 ;  /* 0x0000000500007221 */ /* 0x000fc80000010100 */
[----:B------:R-:W-:-:S07]  /*3af0*/  FMUL.FTZ R0, R0, 0.5 ;  /* 0x3f00000000007820 */ /* 0x000fce0000410000 */
.L_x_8850:
[----:B------:R-:W-:Y:S05]  /*3b00*/  BSYNC B4 ;  /* 0x0000000000047941 */ /* 0x000fea0003800000 */
.L_x_8848:
        /* <DEDUP_REMOVED lines=10> */
.L_x_8852:
[----:B------:R-:W-:-:S04]  /*3bb0*/  FADD.FTZ R2, -R3, R2 ;  /* 0x0000000203027221 */ /* 0x000fc80000010100 */
[----:B------:R-:W-:-:S07]  /*3bc0*/  FMUL.FTZ R3, R2, 0.5 ;  /* 0x3f00000002037820 */ /* 0x000fce0000410000 */
.L_x_8853:
[----:B------:R-:W-:Y:S05]  /*3bd0*/  BSYNC B4 ;  /* 0x0000000000047941 */ /* 0x000fea0003800000 */
.L_x_8851:
[----:B------:R-:W-:Y:S01]  /*3be0*/  FADD.FTZ R3, R3, R0 ;  /* 0x0000000003037221 */ /* 0x000fe20000010000 */
[----:B------:R-:W-:-:S04]  /*3bf0*/  FADD.FTZ R28, R27, R28 ;  /* 0x0000001c1b1c7221 */ /* 0x000fc80000010000 */
[----:B------:R-:W-:-:S06]  /*3c00*/  FMUL.FTZ R28, R28, R3 ;  /* 0x000000031c1c7220 */ /* 0x000fcc0000410000 */
[----:B------:R-:W2:Y:S01]  /*3c10*/  MUFU.SQRT R28, R28 ;  /* 0x0000001c001c7308 */ /* 0x000ea20000002000 */
[----:B------:R-:W-:Y:S05]  /*3c20*/  BRA `(.L_x_8854) ;  /* 0x0000000000487947 */ /* 0x000fea0003800000 */
.L_x_8847:
        /* <DEDUP_REMOVED lines=12> */
.L_x_8846:
[----:B------:R-:W-:Y:S01]  /*3cf0*/  FADD.FTZ R0, R28, 1 ;  /* 0x3f8000001c007421 */ /* 0x000fe20000010000 */
[----:B------:R-:W-:Y:S01]  /*3d00*/  MUFU.SQRT R3, R26 ;  /* 0x0000001a00037308 */ /* 0x000fe20000002000 */
[----:B------:R-:W-:Y:S02]  /*3d10*/  MOV R27, 0x3f800000 ;  /* 0x3f800000001b7802 */ /* 0x000fe40000000f00 */
[----:B------:R-:W-:-:S06]  /*3d20*/  FMUL.FTZ R0, R0, 0.5 ;  /* 0x3f00000000007820 */ /* 0x000fcc0000410000 */
[----:B------:R-:W2:Y:S02]  /*3d30*/  MUFU.SQRT R0, R0 ;  /* 0x0000000000007308 */ /* 0x000ea40000002000 */
[----:B--2---:R-:W-:-:S07]  /*3d40*/  FMUL.FTZ R28, R3, R0 ;  /* 0x00000000031c7220 */ /* 0x004fce0000410000 */
.L_x_8854:
[----:B------:R-:W-:Y:S05]  /*3d50*/  BSYNC B1 ;  /* 0x0000000000017941 */ /* 0x000fea0003800000 */
.L_x_8845:
[----:B------:R-:W-:Y:S05]  /*3d60*/  BRA `(.L_x_8855) ;  /* 0x0000000000087947 */ /* 0x000fea0003800000 */
.L_x_8842:
[----:B------:R-:W-:Y:S01]  /*3d70*/  FMUL.FTZ R28, R28, 16777216 ;  /* 0x4b8000001c1c7820 */ /* 0x000fe20000410000 */
[----:B------:R-:W-:-:S07]  /*3d80*/  FMUL.FTZ R27, R27, 16777216 ;  /* 0x4b8000001b1b7820 */ /* 0x000fce0000410000 */
.L_x_8855:
[----:B------:R-:W-:Y:S05]  /*3d90*/  BSYNC B0 ;  /* 0x0000000000007941 */ /* 0x000fea0003800000 */
.L_x_8841:
        /* <DEDUP_REMOVED lines=16> */
[----:B01---5:R-:W-:Y:S05]  /*3ea0*/  CALL.REL.NOINC `($__internal_11_$__cuda_sm3x_div_rn_ftz_f32_slowpath) ;  /* 0x0000028800787944 */ /* 0x023fea0003c00000 */
.L_x_8857:
[----:B------:R-:W-:Y:S05]  /*3eb0*/  BSYNC B4 ;  /* 0x0000000000047941 */ /* 0x000fea0003800000 */
.L_x_8856:
        /* <DEDUP_REMOVED lines=18> */
.L_x_8859:
[----:B------:R-:W-:Y:S02]  /*3fe0*/  ISETP.GE.AND P0, PT, R28, RZ, PT ;  /* 0x000000ff1c00720c */ /* 0x000fe40003f06270 */
[----:B------:R-:W-:-:S11]  /*3ff0*/  MOV R3, 0x3fd774eb ;  /* 0x3fd774eb00037802 */ /* 0x000fd60000000f00 */
[----:B------:R-:W-:-:S04]  /*4000*/  @P0 FFMA.FTZ R0, R3, 0.93318945169448852539, -R0 ;  /* 0x3f6ee58103000823 */ /* 0x000fc80000010800 */
[----:B------:R-:W-:-:S07]  /*4010*/  @!P0 FFMA.FTZ R0, R3, 0.93318945169448852539, R0 ;  /* 0x3f6ee58103008823 */ /* 0x000fce0000010000 */
.L_x_8860:
[----:B------:R-:W-:Y:S05]  /*4020*/  BSYNC B0 ;  /* 0x0000000000007941 */ /* 0x000fea0003800000 */
.L_x_8858:
        /* <DEDUP_REMOVED lines=10> */
.L_x_8844:
[----:B------:R-:W-:Y:S05]  /*40d0*/  BSYNC B3 ;  /* 0x0000000000037941 */ /* 0x000fea0003800000 */
.L_x_8840:
[----:B------:R-:W-:Y:S02]  /*40e0*/  LOP3.LUT R6, R3, 0x80000000, R6, 0xb8, !PT ;  /* 0x8000000003067812 */ /* 0x000fe400078eb806 */
[----:B-1----:R-:W-:Y:S01]  /*40f0*/  LOP3.LUT R7, R32, 0x80000000, R7, 0xb8, !PT ;  /* 0x8000000020077812 */ /* 0x002fe200078eb807 */
[----:B------:R-:W-:Y:S06]  /*4100*/  BRA `(.L_x_8829) ;  /* 0x0000001400cc7947 */ /* 0x000fec0003800000 */
.L_x_8828:
        /* <DEDUP_REMOVED lines=30> */
.L_x_8866:
[----:B------:R-:W-:Y:S05]  /*42f0*/  BSYNC B4 ;  /* 0x0000000000047941 */ /* 0x000fea0003800000 */
.L_x_8865:
        /* <DEDUP_REMOVED lines=18> */
.L_x_8868:
[----:B------:R-:W-:Y:S02]  /*4420*/  ISETP.GE.AND P0, PT, R27, RZ, PT ;  /* 0x000000ff1b00720c */ /* 0x000fe40003f06270 */
[----:B------:R-:W-:-:S11]  /*4430*/  MOV R3, 0x3fd774eb ;  /* 0x3fd774eb00037802 */ /* 0x000fd60000000f00 */
[----:B------:R-:W-:-:S04]  /*4440*/  @P0 FFMA.FTZ R0, R3, 0.93318945169448852539, -R0 ;  /* 0x3f6ee58103000823 */ /* 0x000fc80000010800 */
[----:B------:R-:W-:-:S07]  /*4450*/  @!P0 FFMA.FTZ R0, R3, 0.93318945169448852539, R0 ;  /* 0x3f6ee58103008823 */ /* 0x000fce0000010000 */
.L_x_8869:
[----:B------:R-:W-:Y:S05]  /*4460*/  BSYNC B0 ;  /* 0x0000000000007941 */ /* 0x000fea0003800000 */
.L_x_8867:
        /* <DEDUP_REMOVED lines=13> */
.L_x_8864:
        /* <DEDUP_REMOVED lines=12> */
.L_x_8872:
[----:B------:R-:W-:Y:S05]  /*4600*/  BSYNC B4 ;  /* 0x0000000000047941 */ /* 0x000fea0003800000 */
.L_x_8871:
        /* <DEDUP_REMOVED lines=18> */
.L_x_8874:
[----:B------:R-:W-:Y:S02]  /*4730*/  ISETP.GE.AND P0, PT, R27, RZ, PT ;  /* 0x000000ff1b00720c */ /* 0x000fe40003f06270 */
[----:B------:R-:W-:-:S11]  /*4740*/  MOV R3, 0x3fd774eb ;  /* 0x3fd774eb00037802 */ /* 0x000fd60000000f00 */
[----:B------:R-:W-:-:S04]  /*4750*/  @P0 FFMA.FTZ R0, R3, 0.93318945169448852539, -R0 ;  /* 0x3f6ee58103000823 */ /* 0x000fc80000010800 */
[----:B------:R-:W-:-:S07]  /*4760*/  @!P0 FFMA.FTZ R0, R3, 0.93318945169448852539, R0 ;  /* 0x3f6ee58103008823 */ /* 0x000fce0000010000 */
.L_x_8875:
[----:B------:R-:W-:Y:S05]  /*4770*/  BSYNC B0 ;  /* 0x0000000000007941 */ /* 0x000fea0003800000 */
.L_x_8873:
        /* <DEDUP_REMOVED lines=27> */
.L_x_8863:
        /* <DEDUP_REMOVED lines=33> */
.L_x_8877:
[----:B------:R-:W-:Y:S05]  /*4b40*/  BSYNC B4 ;  /* 0x0000000000047941 */ /* 0x000fea0003800000 */
.L_x_8876:
        /* <DEDUP_REMOVED lines=18> */
.L_x_8879:
[----:B------:R-:W-:Y:S02]  /*4c70*/  ISETP.GE.AND P0, PT, R27, RZ, PT ;  /* 0x000000ff1b00720c */ /* 0x000fe40003f06270 */
[----:B------:R-:W-:-:S11]  /*4c80*/  MOV R3, 0x3fd774eb ;  /* 0x3fd774eb00037802 */ /* 0x000fd60000000f00 */
[----:B------:R-:W-:-:S04]  /*4c90*/  @P0 FFMA.FTZ R0, R3, 0.93318945169448852539, -R0 ;  /* 0x3f6ee58103000823 */ /* 0x000fc80000010800 */
[----:B------:R-:W-:-:S07]  /*4ca0*/  @!P0 FFMA.FTZ R0, R3, 0.93318945169448852539, R0 ;  /* 0x3f6ee58103008823 */ /* 0x000fce0000010000 */
.L_x_8880:
[----:B------:R-:W-:Y:S05]  /*4cb0*/  BSYNC B0 ;  /* 0x0000000000007941 */ /* 0x000fea0003800000 */
.L_x_8878:
        /* <DEDUP_REMOVED lines=11> */
.L_x_8862:
        /* <DEDUP_REMOVED lines=23> */
.L_x_8884:
[----:B------:R-:W-:Y:S05]  /*4ee0*/  BSYNC B4 ;  /* 0x0000000000047941 */ /* 0x000fea0003800000 */
.L_x_8883:
[----:B------:R-:W-:Y:S01]  /*4ef0*/  HFMA2.MMA R3, -RZ, RZ, 0.89990234375, 10328 ;  /* 0x3b33710bff037435 */ /* 0x000fe200000001ff */
[----:B------:R-:W-:Y:S01]  /*4f00*/  FMUL.FTZ R2, R0, R0 ;  /* 0x0000000000027220 */ /* 0x000fe20000410000 */
[----:B------:R-:W-:Y:S01]  /*4f10*/  @!P6 MOV R5, 0x3fd774eb ;  /* 0x3fd774eb0005e802 */ /* 0x000fe20000000f00 */
[----:B------:R-:W0:Y:S01]  /*4f20*/  MUFU.LG2 R28, R28 ;  /* 0x0000001c001c7308 */ /* 0x000e220000000c00 */
[C---:B------:R-:W-:Y:S01]  /*4f30*/  FSETP.NEU.FTZ.AND P0, PT, R26.reuse, R27, PT ;  /* 0x0000001b1a00720b */ /* 0x040fe20003f1d000 */
[----:B------:R-:W-:Y:S01]  /*4f40*/  FADD.FTZ R26, R26, R27 ;  /* 0x0000001b1a1a7221 */ /* 0x000fe20000010000 */
        /* <DEDUP_REMOVED lines=18> */
.L_x_8882:
        /* <DEDUP_REMOVED lines=12> */
.L_x_8886:
[----:B------:R-:W-:Y:S05]  /*5130*/  BSYNC B4 ;  /* 0x0000000000047941 */ /* 0x000fea0003800000 */
.L_x_8885:
[----:B------:R-:W-:Y:S01]  /*5140*/  HFMA2.MMA R3, -RZ, RZ, 0.89990234375, 10328 ;  /* 0x3b33710bff037435 */ /* 0x000fe200000001ff */
[----:B------:R-:W-:Y:S01]  /*5150*/  FMUL.FTZ R2, R0, R0 ;  /* 0x0000000000027220 */ /* 0x000fe20000410000 */
[----:B------:R-:W-:Y:S02]  /*5160*/  VIMNMX R5, R26, R27, !PT ;  /* 0x0000001b1a057248 */ /* 0x000fe40007fe0100 */
[----:B------:R-:W-:Y:S02]  /*5170*/  @!P6 MOV R21, 0x3fd774eb ;  /* 0x3fd774eb0015e802 */ /* 0x000fe40000000f00 */
[----:B------:R-:W-:Y:S02]  /*5180*/  LOP3.LUT R20, R5, 0xfe000000, RZ, 0xc0, !PT ;  /* 0xfe00000005147812 */ /* 0x000fe400078ec0ff */
[----:B------:R-:W-:Y:S02]  /*5190*/  FSETP.NEU.FTZ.AND P1, PT, R31, RZ, PT ;  /* 0x000000ff1f00720b */ /* 0x000fe40003f3d000 */
        /* <DEDUP_REMOVED lines=8> */
[----:B------:R-:W-:-:S03]  /*5220*/  VIMNMX R2, R26, R27, PT ;  /* 0x0000001b1a027248 */ /* 0x000fc60003fe0100 */
[----:B------:R-:W-:Y:S01]  /*5230*/  FFMA.FTZ R0, R3, R0, R0 ;  /* 0x0000000003007223 */ /* 0x000fe20000010000 */
[----:B------:R-:W-:Y:S02]  /*5240*/  IADD3 R3, -R20, 0x7e800000, RZ ;  /* 0x7e80000014037810 */ /* 0x000fe40007ffe1ff */
[----:B------:R-:W-:Y:S01]  /*5250*/  FSETP.NEU.FTZ.AND P0, PT, R2, RZ, PT ;  /* 0x000000ff0200720b */ /* 0x000fe20003f1d000 */
[----:B------:R-:W-:Y:S01]  /*5260*/  @!P6 FFMA.FTZ R0, R21, 0.93318945169448852539, -R0 ;  /* 0x3f6ee5811500e823 */ /* 0x000fe20000010800 */
[----:B------:R-:W-:Y:S01]  /*5270*/  LOP3.LUT R20, R20, 0x800000, RZ, 0xfc, !PT ;  /* 0x0080000014147812 */ /* 0x000fe200078efcff */
[-C--:B------:R-:W-:Y:S01]  /*5280*/  FMUL.FTZ R21, R2, R3.reuse ;  /* 0x0000000302157220 */ /* 0x080fe20000410000 */
[----:B------:R-:W-:-:S03]  /*5290*/  FMUL.FTZ R3, R5, R3 ;  /* 0x0000000305037220 */ /* 0x000fc60000410000 */
[----:B------:R-:W-:-:S04]  /*52a0*/  FMUL.FTZ R22, R21, R21 ;  /* 0x0000001515167220 */ /* 0x000fc80000410000 */
[----:B------:R-:W-:-:S04]  /*52b0*/  FFMA.FTZ R22, R3, R3, R22 ;  /* 0x0000000303167223 */ /* 0x000fc80000010016 */
[----:B------:R-:W0:Y:S02]  /*52c0*/  MUFU.SQRT R3, R22 ;  /* 0x0000001600037308 */ /* 0x000e240000002000 */
[----:B0-----:R-:W-:Y:S01]  /*52d0*/  @P0 FMUL.FTZ R5, R20, R3 ;  /* 0x0000000314050220 */ /* 0x001fe20000410000 */
[----:B------:R-:W-:-:S04]  /*52e0*/  FSETP.NEU.FTZ.AND P0, PT, R2, +INF , PT ;  /* 0x7f8000000200780b */ /* 0x000fc80003f1d000 */
[----:B------:R-:W-:Y:S02]  /*52f0*/  FSEL R5, R5, +INF , P0 ;  /* 0x7f80000005057808 */ /* 0x000fe40000000000 */
[C---:B------:R-:W-:Y:S01]  /*5300*/  FSETP.NEU.FTZ.AND P0, PT, R26.reuse, R27, PT ;  /* 0x0000001b1a00720b */ /* 0x040fe20003f1d000 */
[----:B------:R-:W-:-:S03]  /*5310*/  FADD.FTZ R26, R26, R27 ;  /* 0x0000001b1a1a7221 */ /* 0x000fc60000010000 */
        /* <DEDUP_REMOVED lines=8> */
.L_x_8881:
        /* <DEDUP_REMOVED lines=33> */
.L_x_8888:
[----:B------:R-:W-:Y:S05]  /*55b0*/  BSYNC B4 ;  /* 0x0000000000047941 */ /* 0x000fea0003800000 */
.L_x_8887:
[----:B------:R-:W-:Y:S01]  /*55c0*/  MOV R3, 0x3b33710b ;  /* 0x3b33710b00037802 */ /* 0x000fe20000000f00 */
[----:B------:R-:W-:Y:S01]  /*55d0*/  FMUL.FTZ R2, R0, R0 ;  /* 0x0000000000027220 */ /* 0x000fe20000410000 */
[----:B------:R-:W-:Y:S02]  /*55e0*/  @!P6 MOV R5, 0x3fd774eb ;  /* 0x3fd774eb0005e802 */ /* 0x000fe40000000f00 */
[----:B------:R-:W-:Y:S01]  /*55f0*/  FSETP.NEU.FTZ.AND P0, PT, R26, R27, PT ;  /* 0x0000001b1a00720b */ /* 0x000fe20003f1d000 */
[----:B------:R-:W-:Y:S01]  /*5600*/  FFMA.FTZ R3, R2, R3, -0.015681877732276916504 ;  /* 0xbc80774802037423 */ /* 0x000fe20000010003 */
[----:B------:R-:W-:Y:S01]  /*5610*/  FSETP.NEU.FTZ.AND P1, PT, R31, RZ, PT ;  /* 0x000000ff1f00720b */ /* 0x000fe20003f3d000 */
[----:B------:R-:W-:Y:S02]  /*5620*/  FADD.FTZ R26, R26, R27 ;  /* 0x0000001b1a1a7221 */ /* 0x000fe40000010000 */
        /* <DEDUP_REMOVED lines=14> */
.L_x_8870:
[----:B------:R-:W-:Y:S05]  /*5710*/  BSYNC B3 ;  /* 0x0000000000037941 */ /* 0x000fea0003800000 */
.L_x_8861:
[----:B------:R-:W-:Y:S01]  /*5720*/  FADD.FTZ R0, R25, 0.69314718246459960938 ;  /* 0x3f31721819007421 */ /* 0x000fe20000010000 */
[----:B------:R-:W-:-:S04]  /*5730*/  LOP3.LUT R6, R3, 0x80000000, R6, 0xb8, !PT ;  /* 0x8000000003067812 */ /* 0x000fc800078eb806 */
[----:B------:R-:W-:Y:S01]  /*5740*/  LOP3.LUT R7, R0, 0x80000000, R7, 0xb8, !PT ;  /* 0x8000000000077812 */ /* 0x000fe200078eb807 */
[----:B------:R-:W-:Y:S06]  /*5750*/  BRA `(.L_x_8829) ;  /* 0x0000000000387947 */ /* 0x000fec0003800000 */
.L_x_8827:
[----:B------:R-:W-:-:S13]  /*5760*/  FSETP.NEU.FTZ.AND P0, PT, R26, +INF , PT ;  /* 0x7f8000001a00780b */ /* 0x000fda0003f1d000 */
        /* <DEDUP_REMOVED lines=13> */
.L_x_8829:
[----:B------:R-:W-:Y:S05]  /*5840*/  BSYNC B2 ;  /* 0x0000000000027941 */ /* 0x000fea0003800000 */
.L_x_8826:
[----:B------:R-:W-:Y:S05]  /*5850*/  WARPSYNC.ALL ;  /* 0x0000000000007948 */ /* 0x000fea0003800000 */
[C---:B-----5:R-:W-:Y:S01]  /*5860*/  FSETP.GTU.FTZ.AND P0, PT, |R9|.reuse, +INF , PT ;  /* 0x7f8000000900780b */ /* 0x060fe20003f1c200 */
        /* <DEDUP_REMOVED lines=107> */
.L_x_8896:
        /* <DEDUP_REMOVED lines=10> */
.L_x_8898:
[----:B------:R-:W-:-:S04]  /*5fc0*/  FADD.FTZ R20, -R0, R5 ;  /* 0x0000000500147221 */ /* 0x000fc80000010100 */
[----:B------:R-:W-:-:S07]  /*5fd0*/  FMUL.FTZ R20, R20, 0.5 ;  /* 0x3f00000014147820 */ /* 0x000fce0000410000 */
.L_x_8899:
[----:B------:R-:W-:Y:S05]  /*5fe0*/  BSYNC B1 ;  /* 0x0000000000017941 */ /* 0x000fea0003800000 */
.L_x_8897:
        /* <DEDUP_REMOVED lines=11> */
.L_x_8901:
[----:B------:R-:W-:-:S04]  /*60a0*/  FADD.FTZ R21, R2, -R21 ;  /* 0x8000001502157221 */ /* 0x000fc80000010000 */
[----:B------:R-:W-:-:S07]  /*60b0*/  FMUL.FTZ R21, R21, 0.5 ;  /* 0x3f00000015157820 */ /* 0x000fce0000410000 */
.L_x_8902:
[----:B------:R-:W-:Y:S05]  /*60c0*/  BSYNC B1 ;  /* 0x0000000000017941 */ /* 0x000fea0003800000 */
.L_x_8900:
        /* <DEDUP_REMOVED lines=35> */
.L_x_8895:
[----:B------:R0:W1:Y:S02]  /*6300*/  MUFU.SQRT R32, R26 ;  /* 0x0000001a00207308 */ /* 0x0000640000002000 */
.L_x_8894:
[----:B------:R-:W-:Y:S05]  /*6310*/  BSYNC B0 ;  /* 0x0000000000007941 */ /* 0x000fea0003800000 */
.L_x_8893:
        /* <DEDUP_REMOVED lines=35> */
.L_x_8906:
        /* <DEDUP_REMOVED lines=17> */
.L_x_8912:
[----:B------:R-:W-:-:S04]  /*6660*/  FADD.FTZ R0, -R0, R5 ;  /* 0x0000000500007221 */ /* 0x000fc80000010100 */
[----:B------:R-:W-:-:S07]  /*6670*/  FMUL.FTZ R0, R0, 0.5 ;  /* 0x3f00000000007820 */ /* 0x000fce0000410000 */
.L_x_8913:
[----:B------:R-:W-:Y:S05]  /*6680*/  BSYNC B4 ;  /* 0x0000000000047941 */ /* 0x000fea0003800000 */
.L_x_8911:
        /* <DEDUP_REMOVED lines=10> */
.L_x_8915:
[----:B------:R-:W-:-:S04]  /*6730*/  FADD.FTZ R2, -R3, R2 ;  /* 0x0000000203027221 */ /* 0x000fc80000010100 */
[----:B------:R-:W-:-:S07]  /*6740*/  FMUL.FTZ R3, R2, 0.5 ;  /* 0x3f00000002037820 */ /* 0x000fce0000410000 */
.L_x_8916:
[----:B------:R-:W-:Y:S05]  /*6750*/  BSYNC B4 ;  /* 0x0000000000047941 */ /* 0x000fea0003800000 */
.L_x_8914:
[----:B------:R-:W-:Y:S01]  /*6760*/  FADD.FTZ R3, R3, R0 ;  /* 0x0000000003037221 */ /* 0x000fe20000010000 */
[----:B------:R-:W-:-:S04]  /*6770*/  FADD.FTZ R28, R27, R28 ;  /* 0x0000001c1b1c7221 */ /* 0x000fc80000010000 */
[----:B------:R-:W-:-:S06]  /*6780*/  FMUL.FTZ R28, R28, R3 ;  /* 0x000000031c1c7220 */ /* 0x000fcc0000410000 */
[----:B------:R-:W2:Y:S01]  /*6790*/  MUFU.SQRT R28, R28 ;  /* 0x0000001c001c7308 */ /* 0x000ea20000002000 */
[----:B------:R-:W-:Y:S05]  /*67a0*/  BRA `(.L_x_8917) ;  /* 0x0000000000487947 */ /* 0x000fea0003800000 */
.L_x_8910:
        /* <DEDUP_REMOVED lines=12> */
.L_x_8909:
[----:B------:R-:W-:Y:S01]  /*6870*/  FADD.FTZ R0, R28, 1 ;  /* 0x3f8000001c007421 */ /* 0x000fe20000010000 */
[----:B------:R-:W-:Y:S01]  /*6880*/  MUFU.SQRT R3, R26 ;  /* 0x0000001a00037308 */ /* 0x000fe20000002000 */
[----:B------:R-:W-:Y:S02]  /*6890*/  MOV R27, 0x3f800000 ;  /* 0x3f800000001b7802 */ /* 0x000fe40000000f00 */
[----:B------:R-:W-:-:S06]  /*68a0*/  FMUL.FTZ R0, R0, 0.5 ;  /* 0x3f00000000007820 */ /* 0x000fcc0000410000 */
[----:B------:R-:W2:Y:S02]  /*68b0*/  MUFU.SQRT R0, R0 ;  /* 0x0000000000007308 */ /* 0x000ea40000002000 */
[----:B--2---:R-:W-:-:S07]  /*68c0*/  FMUL.FTZ R28, R3, R0 ;  /* 0x00000000031c7220 */ /* 0x004fce0000410000 */
.L_x_8917:
[----:B------:R-:W-:Y:S05]  /*68d0*/  BSYNC B1 ;  /* 0x0000000000017941 */ /* 0x000fea0003800000 */
.L_x_8908:
[----:B------:R-:W-:Y:S05]  /*68e0*/  BRA `(.L_x_8918) ;  /* 0x0000000000087947 */ /* 0x000fea0003800000 */
.L_x_8905:
[----:B------:R-:W-:Y:S01]  /*68f0*/  FMUL.FTZ R28, R28, 16777216 ;  /* 0x4b8000001c1c7820 */ /* 0x000fe20000410000 */
[----:B------:R-:W-:-:S07]  /*6900*/  FMUL.FTZ R27, R27, 16777216 ;  /* 0x4b8000001b1b7820 */ /* 0x000fce0000410000 */
.L_x_8918:
[----:B------:R-:W-:Y:S05]  /*6910*/  BSYNC B0 ;  /* 0x0000000000007941 */ /* 0x000fea0003800000 */
.L_x_8904:
        /* <DEDUP_REMOVED lines=16> */
[----:B01----:R-:W-:Y:S05]  /*6a20*/  CALL.REL.NOINC `($__internal_11_$__cuda_sm3x_div_rn_ftz_f32_slowpath) ;  /* 0x0000025c00987944 */ /* 0x003fea0003c00000 */
.L_x_8920:
[----:B------:R-:W-:Y:S05]  /*6a30*/  BSYNC B4 ;  /* 0x0000000000047941 */ /* 0x000fea0003800000 */
.L_x_8919:
        /* <DEDUP_REMOVED lines=18> */
.L_x_8922:
[----:B------:R-:W-:Y:S02]  /*6b60*/  ISETP.GE.AND P0, PT, R28, RZ, PT ;  /* 0x000000ff1c00720c */ /* 0x000fe40003f06270 */
[----:B------:R-:W-:-:S11]  /*6b70*/  MOV R3, 0x3fd774eb ;  /* 0x3fd774eb00037802 */ /* 0x000fd60000000f00 */
[----:B------:R-:W-:-:S04]  /*6b80*/  @P0 FFMA.FTZ R0, R3, 0.93318945169448852539, -R0 ;  /* 0x3f6ee58103000823 */ /* 0x000fc80000010800 */
[----:B------:R-:W-:-:S07]  /*6b90*/  @!P0 FFMA.FTZ R0, R3, 0.93318945169448852539, R0 ;  /* 0x3f6ee58103008823 */ /* 0x000fce0000010000 */
.L_x_8923:
[----:B------:R-:W-:Y:S05]  /*6ba0*/  BSYNC B0 ;  /* 0x0000000000007941 */ /* 0x000fea0003800000 */
.L_x_8921:
        /* <DEDUP_REMOVED lines=10> */
.L_x_8907:
[----:B------:R-:W-:Y:S05]  /*6c50*/  BSYNC B3 ;  /* 0x0000000000037941 */ /* 0x000fea0003800000 */
.L_x_8903:
[----:B------:R-:W-:Y:S02]  /*6c60*/  LOP3.LUT R8, R3, 0x80000000, R8, 0xb8, !PT ;  /* 0x8000000003087812 */ /* 0x000fe400078eb808 */
[----:B-1----:R-:W-:Y:S01]  /*6c70*/  LOP3.LUT R9, R32, 0x80000000, R9, 0xb8, !PT ;  /* 0x8000000020097812 */ /* 0x002fe200078eb809 */
[----:B------:R-:W-:Y:S06]  /*6c80*/  BRA `(.L_x_8892) ;  /* 0x0000001400cc7947 */ /* 0x000fec0003800000 */
.L_x_8891:
        /* <DEDUP_REMOVED lines=29> */
[----:B------:R-:W-:Y:S05]  /*6e60*/  CALL.REL.NOINC `($__internal_11_$__cuda_sm3x_div_rn_ftz_f32_slowpath) ;  /* 0x0000025800887944 */ /* 0x000fea0003c00000 */
.L_x_8929:
[----:B------:R-:W-:Y:S05]  /*6e70*/  BSYNC B4 ;  /* 0x0000000000047941 */ /* 0x000fea0003800000 */
.L_x_8928:
        /* <DEDUP_REMOVED lines=18> */
.L_x_8931:
[----:B------:R-:W-:Y:S02]  /*6fa0*/  ISETP.GE.AND P0, PT, R27, RZ, PT ;  /* 0x000000ff1b00720c */ /* 0x000fe40003f06270 */
[----:B------:R-:W-:-:S11]  /*6fb0*/  MOV R3, 0x3fd774eb ;  /* 0x3fd774eb00037802 */ /* 0x000fd60000000f00 */
[----:B------:R-:W-:-:S04]  /*6fc0*/  @P0 FFMA.FTZ R0, R3, 0.93318945169448852539, -R0 ;  /* 0x3f6ee58103000823 */ /* 0x000fc80000010800 */
[----:B------:R-:W-:-:S07]  /*6fd0*/  @!P0 FFMA.FTZ R0, R3, 0.93318945169448852539, R0 ;  /* 0x3f6ee58103008823 */ /* 0x000fce0000010000 */
.L_x_8932:
[----:B------:R-:W-:Y:S05]  /*6fe0*/  BSYNC B0 ;  /* 0x0000000000007941 */ /* 0x000fea0003800000 */
.L_x_8930:
        /* <DEDUP_REMOVED lines=13> */
.L_x_8927:
        /* <DEDUP_REMOVED lines=12> */
.L_x_8935:
[----:B------:R-:W-:Y:S05]  /*7180*/  BSYNC B4 ;  /* 0x0000000000047941 */ /* 0x000fea0003800000 */
.L_x_8934:
        /* <DEDUP_REMOVED lines=18> */
.L_x_8937:
[----:B------:R-:W-:Y:S02]  /*72b0*/  ISETP.GE.AND P0, PT, R27, RZ, PT ;  /* 0x000000ff1b00720c */ /* 0x000fe40003f06270 */
[----:B------:R-:W-:-:S11]  /*72c0*/  MOV R3, 0x3fd774eb ;  /* 0x3fd774eb00037802 */ /* 0x000fd60000000f00 */
[----:B------:R-:W-:-:S04]  /*72d0*/  @P0 FFMA.FTZ R0, R3, 0.93318945169448852539, -R0 ;  /* 0x3f6ee58103000823 */ /* 0x000fc80000010800 */
[----:B------:R-:W-:-:S07]  /*72e0*/  @!P0 FFMA.FTZ R0, R3, 0.93318945169448852539, R0 ;  /* 0x3f6ee58103008823 */ /* 0x000fce0000010000 */
.L_x_8938:
[----:B------:R-:W-:Y:S05]  /*72f0*/  BSYNC B0 ;  /* 0x0000000000007941 */ /* 0x000fea0003800000 */
.L_x_8936:
        /* <DEDUP_REMOVED lines=27> */
.L_x_8926:
        /* <DEDUP_REMOVED lines=32> */
[----:B------:R-:W-:Y:S05]  /*76b0*/  CALL.REL.NOINC `($__internal_11_$__cuda_sm3x_div_rn_ftz_f32_slowpath) ;  /* 0x0000025000747944 */ /* 0x000fea0003c00000 */
.L_x_8940:
[----:B------:R-:W-:Y:S05]  /*76c0*/  BSYNC B4 ;  /* 0x0000000000047941 */ /* 0x000fea0003800000 */
.L_x_8939:
        /* <DEDUP_REMOVED lines=18> */
.L_x_8942:
[----:B------:R-:W-:Y:S02]  /*77f0*/  ISETP.GE.AND P0, PT, R27, RZ, PT ;  /* 0x000000ff1b00720c */ /* 0x000fe40003f06270 */
[----:B------:R-:W-:-:S11]  /*7800*/  MOV R3, 0x3fd774eb ;  /* 0x3fd774eb00037802 */ /* 0x000fd60000000f00 */
[----:B------:R-:W-:-:S04]  /*7810*/  @P0 FFMA.FTZ R0, R3, 0.93318945169448852539, -R0 ;  /* 0x3f6ee58103000823 */ /* 0x000fc80000010800 */
[----:B------:R-:W-:-:S07]  /*7820*/  @!P0 FFMA.FTZ R0, R3, 0.93318945169448852539, R0 ;  /* 0x3f6ee58103008823 */ /* 0x000fce0000010000 */
.L_x_8943:
[----:B------:R-:W-:Y:S05]  /*7830*/  BSYNC B0 ;  /* 0x0000000000007941 */ /* 0x000fea0003800000 */
.L_x_8941:
        /* <DEDUP_REMOVED lines=11> */
.L_x_8925:
        /* <DEDUP_REMOVED lines=23> */
.L_x_8947:
[----:B------:R-:W-:Y:S05]  /*7a60*/  BSYNC B4 ;  /* 0x0000000000047941 */ /* 0x000fea0003800000 */
.L_x_8946:
        /* <DEDUP_REMOVED lines=24> */
.L_x_8945:
        /* <DEDUP_REMOVED lines=12> */
.L_x_8949:
[----:B------:R-:W-:Y:S05]  /*7cb0*/  BSYNC B4 ;  /* 0x0000000000047941 */ /* 0x000fea0003800000 */
.L_x_8948:
        /* <DEDUP_REMOVED lines=38> */
.L_x_8944:
        /* <DEDUP_REMOVED lines=33> */
.L_x_8951:
[----:B------:R-:W-:Y:S05]  /*8130*/  BSYNC B4 ;  /* 0x0000000000047941 */ /* 0x000fea0003800000 */
.L_x_8950:
        /* <DEDUP_REMOVED lines=21> */
.L_x_8933:
[----:B------:R-:W-:Y:S05]  /*8290*/  BSYNC B3 ;  /* 0x0000000000037941 */ /* 0x000fea0003800000 */
.L_x_8924:
[----:B------:R-:W-:Y:S01]  /*82a0*/  FADD.FTZ R0, R25, 0.69314718246459960938 ;  /* 0x3f31721819007421 */ /* 0x000fe20000010000 */
[----:B------:R-:W-:-:S04]  /*82b0*/  LOP3.LUT R8, R3, 0x80000000, R8, 0xb8, !PT ;  /* 0x8000000003087812 */ /* 0x000fc800078eb808 */
[----:B------:R-:W-:Y:S01]  /*82c0*/  LOP3.LUT R9, R0, 0x80000000, R9, 0xb8, !PT ;  /* 0x8000000000097812 */ /* 0x000fe200078eb809 */
[----:B------:R-:W-:Y:S06]  /*82d0*/  BRA `(.L_x_8892) ;  /* 0x0000000000387947 */ /* 0x000fec0003800000 */
.L_x_8890:
        /* <DEDUP_REMOVED lines=14> */
.L_x_8892:
[----:B------:R-:W-:Y:S05]  /*83c0*/  BSYNC B2 ;  /* 0x0000000000027941 */ /* 0x000fea0003800000 */
.L_x_8889:
        /* <DEDUP_REMOVED lines=109> */
.L_x_8959:
        /* <DEDUP_REMOVED lines=10> */
.L_x_8961:
[----:B------:R-:W-:-:S04]  /*8b40*/  FADD.FTZ R20, -R0, R5 ;  /* 0x0000000500147221 */ /* 0x000fc80000010100 */
[----:B------:R-:W-:-:S07]  /*8b50*/  FMUL.FTZ R20, R20, 0.5 ;  /* 0x3f00000014147820 */ /* 0x000fce0000410000 */
.L_x_8962:
[----:B------:R-:W-:Y:S05]  /*8b60*/  BSYNC B1 ;  /* 0x0000000000017941 */ /* 0x000fea0003800000 */
.L_x_8960:
        /* <DEDUP_REMOVED lines=11> */
.L_x_8964:
[----:B------:R-:W-:-:S04]  /*8c20*/  FADD.FTZ R21, R2, -R21 ;  /* 0x8000001502157221 */ /* 0x000fc80000010000 */
[----:B------:R-:W-:-:S07]  /*8c30*/  FMUL.FTZ R21, R21, 0.5 ;  /* 0x3f00000015157820 */ /* 0x000fce0000410000 */
.L_x_8965:
[----:B------:R-:W-:Y:S05]  /*8c40*/  BSYNC B1 ;  /* 0x0000000000017941 */ /* 0x000fea0003800000 */
.L_x_8963:
        /* <DEDUP_REMOVED lines=35> */
.L_x_8958:
[----:B------:R0:W1:Y:S02]  /*8e80*/  MUFU.SQRT R32, R26 ;  /* 0x0000001a00207308 */ /* 0x0000640000002000 */
.L_x_8957:
[----:B------:R-:W-:Y:S05]  /*8e90*/  BSYNC B0 ;  /* 0x0000000000007941 */ /* 0x000fea0003800000 */
.L_x_8956:
        /* <DEDUP_REMOVED lines=35> */
.L_x_8969:
        /* <DEDUP_REMOVED lines=17> */
.L_x_8975:
[----:B------:R-:W-:-:S04]  /*91e0*/  FADD.FTZ R0, -R0, R5 ;  /* 0x0000000500007221 */ /* 0x000fc80000010100 */
[----:B------:R-:W-:-:S07]  /*91f0*/  FMUL.FTZ R0, R0, 0.5 ;  /* 0x3f00000000007820 */ /* 0x000fce0000410000 */
.L_x_8976:
[----:B------:R-:W-:Y:S05]  /*9200*/  BSYNC B4 ;  /* 0x0000000000047941 */ /* 0x000fea0003800000 */
.L_x_8974:
        /* <DEDUP_REMOVED lines=10> */
.L_x_8978:
[----:B------:R-:W-:-:S04]  /*92b0*/  FADD.FTZ R2, -R3, R2 ;  /* 0x0000000203027221 */ /* 0x000fc80000010100 */
[----:B------:R-:W-:-:S07]  /*92c0*/  FMUL.FTZ R3, R2, 0.5 ;  /* 0x3f00000002037820 */ /* 0x000fce0000410000 */
.L_x_8979:
[----:B------:R-:W-:Y:S05]  /*92d0*/  BSYNC B4 ;  /* 0x0000000000047941 */ /* 0x000fea0003800000 */
.L_x_8977:
[----:B------:R-:W-:Y:S01]  /*92e0*/  FADD.FTZ R3, R3, R0 ;  /* 0x0000000003037221 */ /* 0x000fe20000010000 */
[----:B------:R-:W-:-:S04]  /*92f0*/  FADD.FTZ R28, R27, R28 ;  /* 0x0000001c1b1c7221 */ /* 0x000fc80000010000 */
[----:B------:R-:W-:-:S06]  /*9300*/  FMUL.FTZ R28, R28, R3 ;  /* 0x000000031c1c7220 */ /* 0x000fcc0000410000 */
[----:B------:R-:W2:Y:S01]  /*9310*/  MUFU.SQRT R28, R28 ;  /* 0x0000001c001c7308 */ /* 0x000ea20000002000 */
[----:B------:R-:W-:Y:S05]  /*9320*/  BRA `(.L_x_8980) ;  /* 0x0000000000487947 */ /* 0x000fea0003800000 */
.L_x_8973:
        /* <DEDUP_REMOVED lines=12> */
.L_x_8972:
[----:B------:R-:W-:Y:S01]  /*93f0*/  FADD.FTZ R0, R28, 1 ;  /* 0x3f8000001c007421 */ /* 0x000fe20000010000 */
[----:B------:R-:W-:Y:S01]  /*9400*/  MUFU.SQRT R3, R26 ;  /* 0x0000001a00037308 */ /* 0x000fe20000002000 */
[----:B------:R-:W-:Y:S02]  /*9410*/  MOV R27, 0x3f800000 ;  /* 0x3f800000001b7802 */ /* 0x000fe40000000f00 */
[----:B------:R-:W-:-:S06]  /*9420*/  FMUL.FTZ R0, R0, 0.5 ;  /* 0x3f00000000007820 */ /* 0x000fcc0000410000 */
[----:B------:R-:W2:Y:S02]  /*9430*/  MUFU.SQRT R0, R0 ;  /* 0x0000000000007308 */ /* 0x000ea40000002000 */
[----:B--2---:R-:W-:-:S07]  /*9440*/  FMUL.FTZ R28, R3, R0 ;  /* 0x00000000031c7220 */ /* 0x004fce0000410000 */
.L_x_8980:
[----:B------:R-:W-:Y:S05]  /*9450*/  BSYNC B1 ;  /* 0x0000000000017941 */ /* 0x000fea0003800000 */
.L_x_8971:
[----:B------:R-:W-:Y:S05]  /*9460*/  BRA `(.L_x_8981) ;  /* 0x0000000000087947 */ /* 0x000fea0003800000 */
.L_x_8968:
[----:B------:R-:W-:Y:S01]  /*9470*/  FMUL.FTZ R28, R28, 16777216 ;  /* 0x4b8000001c1c7820 */ /* 0x000fe20000410000 */
[----:B------:R-:W-:-:S07]  /*9480*/  FMUL.FTZ R27, R27, 16777216 ;  /* 0x4b8000001b1b7820 */ /* 0x000fce0000410000 */
.L_x_8981:
[----:B------:R-:W-:Y:S05]  /*9490*/  BSYNC B0 ;  /* 0x0000000000007941 */ /* 0x000fea0003800000 */
.L_x_8967:
        /* <DEDUP_REMOVED lines=17> */
.L_x_8983:
[----:B------:R-:W-:Y:S05]  /*95b0*/  BSYNC B4 ;  /* 0x0000000000047941 */ /* 0x000fea0003800000 */
.L_x_8982:
        /* <DEDUP_REMOVED lines=18> */
.L_x_8985:
[----:B------:R-:W-:Y:S02]  /*96e0*/  ISETP.GE.AND P0, PT, R28, RZ, PT ;  /* 0x000000ff1c00720c */ /* 0x000fe40003f06270 */
[----:B------:R-:W-:-:S11]  /*96f0*/  MOV R3, 0x3fd774eb ;  /* 0x3fd774eb00037802 */ /* 0x000fd60000000f00 */
[----:B------:R-:W-:-:S04]  /*9700*/  @P0 FFMA.FTZ R0, R3, 0.93318945169448852539, -R0 ;  /* 0x3f6ee58103000823 */ /* 0x000fc80000010800 */
[----:B------:R-:W-:-:S07]  /*9710*/  @!P0 FFMA.FTZ R0, R3, 0.93318945169448852539, R0 ;  /* 0x3f6ee58103008823 */ /* 0x000fce0000010000 */
.L_x_8986:
[----:B------:R-:W-:Y:S05]  /*9720*/  BSYNC B0 ;  /* 0x0000000000007941 */ /* 0x000fea0003800000 */
.L_x_8984:
        /* <DEDUP_REMOVED lines=10> */
.L_x_8970:
[----:B------:R-:W-:Y:S05]  /*97d0*/  BSYNC B3 ;  /* 0x0000000000037941 */ /* 0x000fea0003800000 */
.L_x_8966:
[----:B------:R-:W-:Y:S02]  /*97e0*/  LOP3.LUT R10, R3, 0x80000000, R10, 0xb8, !PT ;  /* 0x80000000030a7812 */ /* 0x000fe400078eb80a */
[----:B-1----:R-:W-:Y:S01]  /*97f0*/  LOP3.LUT R11, R32, 0x80000000, R11, 0xb8, !PT ;  /* 0x80000000200b7812 */ /* 0x002fe200078eb80b */
[----:B------:R-:W-:Y:S06]  /*9800*/  BRA `(.L_x_8955) ;  /* 0x0000001400cc7947 */ /* 0x000fec0003800000 */
.L_x_8954:
        /* <DEDUP_REMOVED lines=30> */
.L_x_8992:
[----:B------:R-:W-:Y:S05]  /*99f0*/  BSYNC B4 ;  /* 0x0000000000047941 */ /* 0x000fea0003800000 */
.L_x_8991:
        /* <DEDUP_REMOVED lines=18> */
.L_x_8994:
[----:B------:R-:W-:Y:S02]  /*9b20*/  ISETP.GE.AND P0, PT, R27, RZ, PT ;  /* 0x000000ff1b00720c */ /* 0x000fe40003f06270 */
[----:B------:R-:W-:-:S11]  /*9b30*/  MOV R3, 0x3fd774eb ;  /* 0x3fd774eb00037802 */ /* 0x000fd60000000f00 */
[----:B------:R-:W-:-:S04]  /*9b40*/  @P0 FFMA.FTZ R0, R3, 0.93318945169448852539, -R0 ;  /* 0x3f6ee58103000823 */ /* 0x000fc80000010800 */
[----:B------:R-:W-:-:S07]  /*9b50*/  @!P0 FFMA.FTZ R0, R3, 0.93318945169448852539, R0 ;  /* 0x3f6ee58103008823 */ /* 0x000fce0000010000 */
.L_x_8995:
[----:B------:R-:W-:Y:S05]  /*9b60*/  BSYNC B0 ;  /* 0x0000000000007941 */ /* 0x000fea0003800000 */
.L_x_8993:
        /* <DEDUP_REMOVED lines=13> */
.L_x_8990:
        /* <DEDUP_REMOVED lines=12> */
.L_x_8998:
[----:B------:R-:W-:Y:S05]  /*9d00*/  BSYNC B4 ;  /* 0x0000000000047941 */ /* 0x000fea0003800000 */
.L_x_8997:
        /* <DEDUP_REMOVED lines=18> */
.L_x_9000:
[----:B------:R-:W-:Y:S02]  /*9e30*/  ISETP.GE.AND P0, PT, R27, RZ, PT ;  /* 0x000000ff1b00720c */ /* 0x000fe40003f06270 */
[----:B------:R-:W-:-:S11]  /*9e40*/  MOV R3, 0x3fd774eb ;  /* 0x3fd774eb00037802 */ /* 0x000fd60000000f00 */
[----:B------:R-:W-:-:S04]  /*9e50*/  @P0 FFMA.FTZ R0, R3, 0.93318945169448852539, -R0 ;  /* 0x3f6ee58103000823 */ /* 0x000fc80000010800 */
[----:B------:R-:W-:-:S07]  /*9e60*/  @!P0 FFMA.FTZ R0, R3, 0.93318945169448852539, R0 ;  /* 0x3f6ee58103008823 */ /* 0x000fce0000010000 */
.L_x_9001:
[----:B------:R-:W-:Y:S05]  /*9e70*/  BSYNC B0 ;  /* 0x0000000000007941 */ /* 0x000fea0003800000 */
.L_x_8999:
        /* <DEDUP_REMOVED lines=27> */
.L_x_8989:
        /* <DEDUP_REMOVED lines=33> */
.L_x_9003:
[----:B------:R-:W-:Y:S05]  /*a240*/  BSYNC B4 ;  /* 0x0000000000047941 */ /* 0x000fea0003800000 */
.L_x_9002:
        /* <DEDUP_REMOVED lines=18> */
.L_x_9005:
[----:B------:R-:W-:Y:S02]  /*a370*/  ISETP.GE.AND P0, PT, R27, RZ, PT ;  /* 0x000000ff1b00720c */ /* 0x000fe40003f06270 */
[----:B------:R-:W-:-:S11]  /*a380*/  MOV R3, 0x3fd774eb ;  /* 0x3fd774eb00037802 */ /* 0x000fd60000000f00 */
[----:B------:R-:W-:-:S04]  /*a390*/  @P0 FFMA.FTZ R0, R3, 0.93318945169448852539, -R0 ;  /* 0x3f6ee58103000823 */ /* 0x000fc80000010800 */
[----:B------:R-:W-:-:S07]  /*a3a0*/  @!P0 FFMA.FTZ R0, R3, 0.93318945169448852539, R0 ;  /* 0x3f6ee58103008823 */ /* 0x000fce0000010000 */
.L_x_9006:
[----:B------:R-:W-:Y:S05]  /*a3b0*/  BSYNC B0 ;  /* 0x0000000000007941 */ /* 0x000fea0003800000 */
.L_x_9004:
        /* <DEDUP_REMOVED lines=11> */
.L_x_8988:
        /* <DEDUP_REMOVED lines=23> */
.L_x_9010:
[----:B------:R-:W-:Y:S05]  /*a5e0*/  BSYNC B4 ;  /* 0x0000000000047941 */ /* 0x000fea0003800000 */
.L_x_9009:
        /* <DEDUP_REMOVED lines=24> */
.L_x_9008:
        /* <DEDUP_REMOVED lines=12> */
.L_x_9012:
[----:B------:R-:W-:Y:S05]  /*a830*/  BSYNC B4 ;  /* 0x0000000000047941 */ /* 0x000fea0003800000 */
.L_x_9011:
        /* <DEDUP_REMOVED lines=38> */
.L_x_9007:
        /* <DEDUP_REMOVED lines=33> */
.L_x_9014:
[----:B------:R-:W-:Y:S05]  /*acb0*/  BSYNC B4 ;  /* 0x0000000000047941 */ /* 0x000fea0003800000 */
.L_x_9013:
        /* <DEDUP_REMOVED lines=21> */
.L_x_8996:
[----:B------:R-:W-:Y:S05]  /*ae10*/  BSYNC B3 ;  /* 0x0000000000037941 */ /* 0x000fea0003800000 */
.L_x_8987:
[----:B------:R-:W-:Y:S01]  /*ae20*/  FADD.FTZ R0, R25, 0.69314718246459960938 ;  /* 0x3f31721819007421 */ /* 0x000fe20000010000 */
[----:B------:R-:W-:-:S04]  /*ae30*/  LOP3.LUT R10, R3, 0x80000000, R10, 0xb8, !PT ;  /* 0x80000000030a7812 */ /* 0x000fc800078eb80a */
[----:B------:R-:W-:Y:S01]  /*ae40*/  LOP3.LUT R11, R0, 0x80000000, R11, 0xb8, !PT ;  /* 0x80000000000b7812 */ /* 0x000fe200078eb80b */
[----:B------:R-:W-:Y:S06]  /*ae50*/  BRA `(.L_x_8955) ;  /* 0x0000000000387947 */ /* 0x000fec0003800000 */
.L_x_8953:
        /* <DEDUP_REMOVED lines=14> */
.L_x_8955:
[----:B------:R-:W-:Y:S05]  /*af40*/  BSYNC B2 ;  /* 0x0000000000027941 */ /* 0x000fea0003800000 */
.L_x_8952:
        /* <DEDUP_REMOVED lines=109> */
.L_x_9022:
        /* <DEDUP_REMOVED lines=10> */
.L_x_9024:
[----:B------:R-:W-:-:S04]  /*b6c0*/  FADD.FTZ R20, -R0, R5 ;  /* 0x0000000500147221 */ /* 0x000fc80000010100 */
[----:B------:R-:W-:-:S07]  /*b6d0*/  FMUL.FTZ R20, R20, 0.5 ;  /* 0x3f00000014147820 */ /* 0x000fce0000410000 */
.L_x_9025:
[----:B------:R-:W-:Y:S05]  /*b6e0*/  BSYNC B1 ;  /* 0x0000000000017941 */ /* 0x000fea0003800000 */
.L_x_9023:
        /* <DEDUP_REMOVED lines=11> */
.L_x_9027:
[----:B------:R-:W-:-:S04]  /*b7a0*/  FADD.FTZ R21, R2, -R21 ;  /* 0x8000001502157221 */ /* 0x000fc80000010000 */
[----:B------:R-:W-:-:S07]  /*b7b0*/  FMUL.FTZ R21, R21, 0.5 ;  /* 0x3f00000015157820 */ /* 0x000fce0000410000 */
.L_x_9028:
[----:B------:R-:W-:Y:S05]  /*b7c0*/  BSYNC B1 ;  /* 0x0000000000017941 */ /* 0x000fea0003800000 */
.L_x_9026:
        /* <DEDUP_REMOVED lines=35> */
.L_x_9021:
[----:B------:R0:W1:Y:S02]  /*ba00*/  MUFU.SQRT R32, R26 ;  /* 0x0000001a00207308 */ /* 0x0000640000002000 */
.L_x_9020:
[----:B------:R-:W-:Y:S05]  /*ba10*/  BSYNC B0 ;  /* 0x0000000000007941 */ /* 0x000fea0003800000 */
.L_x_9019:
        /* <DEDUP_REMOVED lines=35> */
.L_x_9032:
        /* <DEDUP_REMOVED lines=17> */
.L_x_9038:
[----:B------:R-:W-:-:S04]  /*bd60*/  FADD.FTZ R0, -R0, R5 ;  /* 0x0000000500007221 */ /* 0x000fc80000010100 */
[----:B------:R-:W-:-:S07]  /*bd70*/  FMUL.FTZ R0, R0, 0.5 ;  /* 0x3f00000000007820 */ /* 0x000fce0000410000 */
.L_x_9039:
[----:B------:R-:W-:Y:S05]  /*bd80*/  BSYNC B4 ;  /* 0x0000000000047941 */ /* 0x000fea0003800000 */
.L_x_9037:
        /* <DEDUP_REMOVED lines=10> */
.L_x_9041:
[----:B------:R-:W-:-:S04]  /*be30*/  FADD.FTZ R2, -R3, R2 ;  /* 0x0000000203027221 */ /* 0x000fc80000010100 */
[----:B------:R-:W-:-:S07]  /*be40*/  FMUL.FTZ R3, R2, 0.5 ;  /* 0x3f00000002037820 */ /* 0x000fce0000410000 */
.L_x_9042:
[----:B------:R-:W-:Y:S05]  /*be50*/  BSYNC B4 ;  /* 0x0000000000047941 */ /* 0x000fea0003800000 */
.L_x_9040:
[----:B------:R-:W-:Y:S01]  /*be60*/  FADD.FTZ R3, R3, R0 ;  /* 0x0000000003037221 */ /* 0x000fe20000010000 */
[----:B------:R-:W-:-:S04]  /*be70*/  FADD.FTZ R28, R27, R28 ;  /* 0x0000001c1b1c7221 */ /* 0x000fc80000010000 */
[----:B------:R-:W-:-:S06]  /*be80*/  FMUL.FTZ R28, R28, R3 ;  /* 0x000000031c1c7220 */ /* 0x000fcc0000410000 */
[----:B------:R-:W2:Y:S01]  /*be90*/  MUFU.SQRT R28, R28 ;  /* 0x0000001c001c7308 */ /* 0x000ea20000002000 */
[----:B------:R-:W-:Y:S05]  /*bea0*/  BRA `(.L_x_9043) ;  /* 0x0000000000487947 */ /* 0x000fea0003800000 */
.L_x_9036:
        /* <DEDUP_REMOVED lines=12> */
.L_x_9035:
[----:B------:R-:W-:Y:S01]  /*bf70*/  FADD.FTZ R0, R28, 1 ;  /* 0x3f8000001c007421 */ /* 0x000fe20000010000 */
[----:B------:R-:W-:Y:S01]  /*bf80*/  MUFU.SQRT R3, R26 ;  /* 0x0000001a00037308 */ /* 0x000fe20000002000 */
[----:B------:R-:W-:Y:S02]  /*bf90*/  MOV R27, 0x3f800000 ;  /* 0x3f800000001b7802 */ /* 0x000fe40000000f00 */
[----:B------:R-:W-:-:S06]  /*bfa0*/  FMUL.FTZ R0, R0, 0.5 ;  /* 0x3f00000000007820 */ /* 0x000fcc0000410000 */
[----:B------:R-:W2:Y:S02]  /*bfb0*/  MUFU.SQRT R0, R0 ;  /* 0x0000000000007308 */ /* 0x000ea40000002000 */
[----:B--2---:R-:W-:-:S07]  /*bfc0*/  FMUL.FTZ R28, R3, R0 ;  /* 0x00000000031c7220 */ /* 0x004fce0000410000 */
.L_x_9043:
[----:B------:R-:W-:Y:S05]  /*bfd0*/  BSYNC B1 ;  /* 0x0000000000017941 */ /* 0x000fea0003800000 */
.L_x_9034:
[----:B------:R-:W-:Y:S05]  /*bfe0*/  BRA `(.L_x_9044) ;  /* 0x0000000000087947 */ /* 0x000fea0003800000 */
.L_x_9031:
[----:B------:R-:W-:Y:S01]  /*bff0*/  FMUL.FTZ R28, R28, 16777216 ;  /* 0x4b8000001c1c7820 */ /* 0x000fe20000410000 */
[----:B------:R-:W-:-:S07]  /*c000*/  FMUL.FTZ R27, R27, 16777216 ;  /* 0x4b8000001b1b7820 */ /* 0x000fce0000410000 */
.L_x_9044:
[----:B------:R-:W-:Y:S05]  /*c010*/  BSYNC B0 ;  /* 0x0000000000007941 */ /* 0x000fea0003800000 */
.L_x_9030:
        /* <DEDUP_REMOVED lines=17> */
.L_x_9046:
[----:B------:R-:W-:Y:S05]  /*c130*/  BSYNC B4 ;  /* 0x0000000000047941 */ /* 0x000fea0003800000 */
.L_x_9045:
        /* <DEDUP_REMOVED lines=18> */
.L_x_9048:
[----:B------:R-:W-:Y:S02]  /*c260*/  ISETP.GE.AND P0, PT, R28, RZ, PT ;  /* 0x000000ff1c00720c */ /* 0x000fe40003f06270 */
[----:B------:R-:W-:-:S11]  /*c270*/  MOV R3, 0x3fd774eb ;  /* 0x3fd774eb00037802 */ /* 0x000fd60000000f00 */
[----:B------:R-:W-:-:S04]  /*c280*/  @P0 FFMA.FTZ R0, R3, 0.93318945169448852539, -R0 ;  /* 0x3f6ee58103000823 */ /* 0x000fc80000010800 */
[----:B------:R-:W-:-:S07]  /*c290*/  @!P0 FFMA.FTZ R0, R3, 0.93318945169448852539, R0 ;  /* 0x3f6ee58103008823 */ /* 0x000fce0000010000 */
.L_x_9049:
[----:B------:R-:W-:Y:S05]  /*c2a0*/  BSYNC B0 ;  /* 0x0000000000007941 */ /* 0x000fea0003800000 */
.L_x_9047:
        /* <DEDUP_REMOVED lines=10> */
.L_x_9033:
[----:B------:R-:W-:Y:S05]  /*c350*/  BSYNC B3 ;  /* 0x0000000000037941 */ /* 0x000fea0003800000 */
.L_x_9029:
[----:B------:R-:W-:Y:S02]  /*c360*/  LOP3.LUT R12, R3, 0x80000000, R12, 0xb8, !PT ;  /* 0x80000000030c7812 */ /* 0x000fe400078eb80c */
[----:B-1----:R-:W-:Y:S01]  /*c370*/  LOP3.LUT R13, R32, 0x80000000, R13, 0xb8, !PT ;  /* 0x80000000200d7812 */ /* 0x002fe200078eb80d */
[----:B------:R-:W-:Y:S06]  /*c380*/  BRA `(.L_x_9018) ;  /* 0x0000001400cc7947 */ /* 0x000fec0003800000 */
.L_x_9017:
        /* <DEDUP_REMOVED lines=30> */
.L_x_9055:
[----:B------:R-:W-:Y:S05]  /*c570*/  BSYNC B4 ;  /* 0x0000000000047941 */ /* 0x000fea0003800000 */
.L_x_9054:
        /* <DEDUP_REMOVED lines=18> */
.L_x_9057:
[----:B------:R-:W-:Y:S02]  /*c6a0*/  ISETP.GE.AND P0, PT, R27, RZ, PT ;  /* 0x000000ff1b00720c */ /* 0x000fe40003f06270 */
[----:B------:R-:W-:-:S11]  /*c6b0*/  MOV R3, 0x3fd774eb ;  /* 0x3fd774eb00037802 */ /* 0x000fd60000000f00 */
[----:B------:R-:W-:-:S04]  /*c6c0*/  @P0 FFMA.FTZ R0, R3, 0.93318945169448852539, -R0 ;  /* 0x3f6ee58103000823 */ /* 0x000fc80000010800 */
[----:B------:R-:W-:-:S07]  /*c6d0*/  @!P0 FFMA.FTZ R0, R3, 0.93318945169448852539, R0 ;  /* 0x3f6ee58103008823 */ /* 0x000fce0000010000 */
.L_x_9058:
[----:B------:R-:W-:Y:S05]  /*c6e0*/  BSYNC B0 ;  /* 0x0000000000007941 */ /* 0x000fea0003800000 */
.L_x_9056:
        /* <DEDUP_REMOVED lines=13> */
.L_x_9053:
        /* <DEDUP_REMOVED lines=12> */
.L_x_9061:
[----:B------:R-:W-:Y:S05]  /*c880*/  BSYNC B4 ;  /* 0x0000000000047941 */ /* 0x000fea0003800000 */
.L_x_9060:
        /* <DEDUP_REMOVED lines=18> */
.L_x_9063:
[----:B------:R-:W-:Y:S02]  /*c9b0*/  ISETP.GE.AND P0, PT, R27, RZ, PT ;  /* 0x000000ff1b00720c */ /* 0x000fe40003f06270 */
[----:B------:R-:W-:-:S11]  /*c9c0*/  MOV R3, 0x3fd774eb ;  /* 0x3fd774eb00037802 */ /* 0x000fd60000000f00 */
[----:B------:R-:W-:-:S04]  /*c9d0*/  @P0 FFMA.FTZ R0, R3, 0.93318945169448852539, -R0 ;  /* 0x3f6ee58103000823 */ /* 0x000fc80000010800 */
[----:B------:R-:W-:-:S07]  /*c9e0*/  @!P0 FFMA.FTZ R0, R3, 0.93318945169448852539, R0 ;  /* 0x3f6ee58103008823 */ /* 0x000fce0000010000 */
.L_x_9064:
[----:B------:R-:W-:Y:S05]  /*c9f0*/  BSYNC B0 ;  /* 0x0000000000007941 */ /* 0x000fea0003800000 */
.L_x_9062:
        /* <DEDUP_REMOVED lines=27> */
.L_x_9052:
        /* <DEDUP_REMOVED lines=33> */
.L_x_9066:
[----:B------:R-:W-:Y:S05]  /*cdc0*/  BSYNC B4 ;  /* 0x0000000000047941 */ /* 0x000fea0003800000 */
.L_x_9065:
        /* <DEDUP_REMOVED lines=18> */
.L_x_9068:
[----:B------:R-:W-:Y:S02]  /*cef0*/  ISETP.GE.AND P0, PT, R27, RZ, PT ;  /* 0x000000ff1b00720c */ /* 0x000fe40003f06270 */
[----:B------:R-:W-:-:S11]  /*cf00*/  MOV R3, 0x3fd774eb ;  /* 0x3fd774eb00037802 */ /* 0x000fd60000000f00 */
[----:B------:R-:W-:-:S04]  /*cf10*/  @P0 FFMA.FTZ R0, R3, 0.93318945169448852539, -R0 ;  /* 0x3f6ee58103000823 */ /* 0x000fc80000010800 */
[----:B------:R-:W-:-:S07]  /*cf20*/  @!P0 FFMA.FTZ R0, R3, 0.93318945169448852539, R0 ;  /* 0x3f6ee58103008823 */ /* 0x000fce0000010000 */
.L_x_9069:
[----:B------:R-:W-:Y:S05]  /*cf30*/  BSYNC B0 ;  /* 0x0000000000007941 */ /* 0x000fea0003800000 */
.L_x_9067:
        /* <DEDUP_REMOVED lines=11> */
.L_x_9051:
        /* <DEDUP_REMOVED lines=23> */
.L_x_9073:
[----:B------:R-:W-:Y:S05]  /*d160*/  BSYNC B4 ;  /* 0x0000000000047941 */ /* 0x000fea0003800000 */
.L_x_9072:
        /* <DEDUP_REMOVED lines=24> */
.L_x_9071:
        /* <DEDUP_REMOVED lines=12> */
.L_x_9075:
[----:B------:R-:W-:Y:S05]  /*d3b0*/  BSYNC B4 ;  /* 0x0000000000047941 */ /* 0x000fea0003800000 */
.L_x_9074:
        /* <DEDUP_REMOVED lines=38> */
.L_x_9070:
        /* <DEDUP_REMOVED lines=33> */
.L_x_9077:
[----:B------:R-:W-:Y:S05]  /*d830*/  BSYNC B4 ;  /* 0x0000000000047941 */ /* 0x000fea0003800000 */
.L_x_9076:
        /* <DEDUP_REMOVED lines=21> */
.L_x_9059:
[----:B------:R-:W-:Y:S05]  /*d990*/  BSYNC B3 ;  /* 0x0000000000037941 */ /* 0x000fea0003800000 */
.L_x_9050:
[----:B------:R-:W-:Y:S01]  /*d9a0*/  FADD.FTZ R0, R25, 0.69314718246459960938 ;  /* 0x3f31721819007421 */ /* 0x000fe20000010000 */
[----:B------:R-:W-:-:S04]  /*d9b0*/  LOP3.LUT R12, R3, 0x80000000, R12, 0xb8, !PT ;  /* 0x80000000030c7812 */ /* 0x000fc800078eb80c */
[----:B------:R-:W-:Y:S01]  /*d9c0*/  LOP3.LUT R13, R0, 0x80000000, R13, 0xb8, !PT ;  /* 0x80000000000d7812 */ /* 0x000fe200078eb80d */
[----:B------:R-:W-:Y:S06]  /*d9d0*/  BRA `(.L_x_9018) ;  /* 0x0000000000387947 */ /* 0x000fec0003800000 */
.L_x_9016:
        /* <DEDUP_REMOVED lines=14> */
.L_x_9018:
[----:B------:R-:W-:Y:S05]  /*dac0*/  BSYNC B2 ;  /* 0x0000000000027941 */ /* 0x000fea0003800000 */
.L_x_9015:
        /* <DEDUP_REMOVED lines=109> */
.L_x_9085:
        /* <DEDUP_REMOVED lines=10> */
.L_x_9087:
[----:B------:R-:W-:-:S04]  /*e240*/  FADD.FTZ R20, -R0, R5 ;  /* 0x0000000500147221 */ /* 0x000fc80000010100 */
[----:B------:R-:W-:-:S07]  /*e250*/  FMUL.FTZ R20, R20, 0.5 ;  /* 0x3f00000014147820 */ /* 0x000fce0000410000 */
.L_x_9088:
[----:B------:R-:W-:Y:S05]  /*e260*/  BSYNC B1 ;  /* 0x0000000000017941 */ /* 0x000fea0003800000 */
.L_x_9086:
        /* <DEDUP_REMOVED lines=11> */
.L_x_9090:
[----:B------:R-:W-:-:S04]  /*e320*/  FADD.FTZ R21, R2, -R21 ;  /* 0x8000001502157221 */ /* 0x000fc80000010000 */
[----:B------:R-:W-:-:S07]  /*e330*/  FMUL.FTZ R21, R21, 0.5 ;  /* 0x3f00000015157820 */ /* 0x000fce0000410000 */
.L_x_9091:
[----:B------:R-:W-:Y:S05]  /*e340*/  BSYNC B1 ;  /* 0x0000000000017941 */ /* 0x000fea0003800000 */
.L_x_9089:
        /* <DEDUP_REMOVED lines=35> */
.L_x_9084:
[----:B------:R0:W1:Y:S02]  /*e580*/  MUFU.SQRT R32, R26 ;  /* 0x0000001a00207308 */ /* 0x0000640000002000 */
.L_x_9083:
[----:B------:R-:W-:Y:S05]  /*e590*/  BSYNC B0 ;  /* 0x0000000000007941 */ /* 0x000fea0003800000 */
.L_x_9082:
        /* <DEDUP_REMOVED lines=35> */
.L_x_9095:
        /* <DEDUP_REMOVED lines=17> */
.L_x_9101:
[----:B------:R-:W-:-:S04]  /*e8e0*/  FADD.FTZ R0, -R0, R5 ;  /* 0x0000000500007221 */ /* 0x000fc80000010100 */
[----:B------:R-:W-:-:S07]  /*e8f0*/  FMUL.FTZ R0, R0, 0.5 ;  /* 0x3f00000000007820 */ /* 0x000fce0000410000 */
.L_x_9102:
[----:B------:R-:W-:Y:S05]  /*e900*/  BSYNC B4 ;  /* 0x0000000000047941 */ /* 0x000fea0003800000 */
.L_x_9100:
        /* <DEDUP_REMOVED lines=10> */
.L_x_9104:
[----:B------:R-:W-:-:S04]  /*e9b0*/  FADD.FTZ R2, -R3, R2 ;  /* 0x0000000203027221 */ /* 0x000fc80000010100 */
[----:B------:R-:W-:-:S07]  /*e9c0*/  FMUL.FTZ R3, R2, 0.5 ;  /* 0x3f00000002037820 */ /* 0x000fce0000410000 */
.L_x_9105:
[----:B------:R-:W-:Y:S05]  /*e9d0*/  BSYNC B4 ;  /* 0x0000000000047941 */ /* 0x000fea0003800000 */
.L_x_9103:
[----:B------:R-:W-:Y:S01]  /*e9e0*/  FADD.FTZ R3, R3, R0 ;  /* 0x0000000003037221 */ /* 0x000fe20000010000 */
[----:B------:R-:W-:-:S04]  /*e9f0*/  FADD.FTZ R28, R27, R28 ;  /* 0x0000001c1b1c7221 */ /* 0x000fc80000010000 */
[----:B------:R-:W-:-:S06]  /*ea00*/  FMUL.FTZ R28, R28, R3 ;  /* 0x000000031c1c7220 */ /* 0x000fcc0000410000 */
[----:B------:R-:W2:Y:S01]  /*ea10*/  MUFU.SQRT R28, R28 ;  /* 0x0000001c001c7308 */ /* 0x000ea20000002000 */
[----:B------:R-:W-:Y:S05]  /*ea20*/  BRA `(.L_x_9106) ;  /* 0x0000000000487947 */ /* 0x000fea0003800000 */
.L_x_9099:
        /* <DEDUP_REMOVED lines=12> */
.L_x_9098:
[----:B------:R-:W-:Y:S01]  /*eaf0*/  FADD.FTZ R0, R28, 1 ;  /* 0x3f8000001c007421 */ /* 0x000fe20000010000 */
[----:B------:R-:W-:Y:S01]  /*eb00*/  MUFU.SQRT R3, R26 ;  /* 0x0000001a00037308 */ /* 0x000fe20000002000 */
[----:B------:R-:W-:Y:S02]  /*eb10*/  MOV R27, 0x3f800000 ;  /* 0x3f800000001b7802 */ /* 0x000fe40000000f00 */
[----:B------:R-:W-:-:S06]  /*eb20*/  FMUL.FTZ R0, R0, 0.5 ;  /* 0x3f00000000007820 */ /* 0x000fcc0000410000 */
[----:B------:R-:W2:Y:S02]  /*eb30*/  MUFU.SQRT R0, R0 ;  /* 0x0000000000007308 */ /* 0x000ea40000002000 */
[----:B--2---:R-:W-:-:S07]  /*eb40*/  FMUL.FTZ R28, R3, R0 ;  /* 0x00000000031c7220 */ /* 0x004fce0000410000 */
.L_x_9106:
[----:B------:R-:W-:Y:S05]  /*eb50*/  BSYNC B1 ;  /* 0x0000000000017941 */ /* 0x000fea0003800000 */
.L_x_9097:
[----:B------:R-:W-:Y:S05]  /*eb60*/  BRA `(.L_x_9107) ;  /* 0x0000000000087947 */ /* 0x000fea0003800000 */
.L_x_9094:
[----:B------:R-:W-:Y:S01]  /*eb70*/  FMUL.FTZ R28, R28, 16777216 ;  /* 0x4b8000001c1c7820 */ /* 0x000fe20000410000 */
[----:B------:R-:W-:-:S07]  /*eb80*/  FMUL.FTZ R27, R27, 16777216 ;  /* 0x4b8000001b1b7820 */ /* 0x000fce0000410000 */
.L_x_9107:
[----:B------:R-:W-:Y:S05]  /*eb90*/  BSYNC B0 ;  /* 0x0000000000007941 */ /* 0x000fea0003800000 */
.L_x_9093:
        /* <DEDUP_REMOVED lines=17> */
.L_x_9109:
[----:B------:R-:W-:Y:S05]  /*ecb0*/  BSYNC B4 ;  /* 0x0000000000047941 */ /* 0x000fea0003800000 */
.L_x_9108:
        /* <DEDUP_REMOVED lines=18> */
.L_x_9111:
[----:B------:R-:W-:Y:S02]  /*ede0*/  ISETP.GE.AND P0, PT, R28, RZ, PT ;  /* 0x000000ff1c00720c */ /* 0x000fe40003f06270 */
[----:B------:R-:W-:-:S11]  /*edf0*/  MOV R3, 0x3fd774eb ;  /* 0x3fd774eb00037802 */ /* 0x000fd60000000f00 */
[----:B------:R-:W-:-:S04]  /*ee00*/  @P0 FFMA.FTZ R0, R3, 0.93318945169448852539, -R0 ;  /* 0x3f6ee58103000823 */ /* 0x000fc80000010800 */
[----:B------:R-:W-:-:S07]  /*ee10*/  @!P0 FFMA.FTZ R0, R3, 0.93318945169448852539, R0 ;  /* 0x3f6ee58103008823 */ /* 0x000fce0000010000 */
.L_x_9112:
[----:B------:R-:W-:Y:S05]  /*ee20*/  BSYNC B0 ;  /* 0x0000000000007941 */ /* 0x000fea0003800000 */
.L_x_9110:
        /* <DEDUP_REMOVED lines=10> */
.L_x_9096:
[----:B------:R-:W-:Y:S05]  /*eed0*/  BSYNC B3 ;  /* 0x0000000000037941 */ /* 0x000fea0003800000 */
.L_x_9092:
[----:B------:R-:W-:Y:S02]  /*eee0*/  LOP3.LUT R14, R3, 0x80000000, R14, 0xb8, !PT ;  /* 0x80000000030e7812 */ /* 0x000fe400078eb80e */
[----:B-1----:R-:W-:Y:S01]  /*eef0*/  LOP3.LUT R15, R32, 0x80000000, R15, 0xb8, !PT ;  /* 0x80000000200f7812 */ /* 0x002fe200078eb80f */
[----:B------:R-:W-:Y:S06]  /*ef00*/  BRA `(.L_x_9081) ;  /* 0x0000001400cc7947 */ /* 0x000fec0003800000 */
.L_x_9080:
        /* <DEDUP_REMOVED lines=30> */
.L_x_9118:
[----:B------:R-:W-:Y:S05]  /*f0f0*/  BSYNC B4 ;  /* 0x0000000000047941 */ /* 0x000fea0003800000 */
.L_x_9117:
        /* <DEDUP_REMOVED lines=18> */
.L_x_9120:
[----:B------:R-:W-:Y:S02]  /*f220*/  ISETP.GE.AND P0, PT, R27, RZ, PT ;  /* 0x000000ff1b00720c */ /* 0x000fe40003f06270 */
[----:B------:R-:W-:-:S11]  /*f230*/  MOV R3, 0x3fd774eb ;  /* 0x3fd774eb00037802 */ /* 0x000fd60000000f00 */
[----:B------:R-:W-:-:S04]  /*f240*/  @P0 FFMA.FTZ R0, R3, 0.93318945169448852539, -R0 ;  /* 0x3f6ee58103000823 */ /* 0x000fc80000010800 */
[----:B------:R-:W-:-:S07]  /*f250*/  @!P0 FFMA.FTZ R0, R3, 0.93318945169448852539, R0 ;  /* 0x3f6ee58103008823 */ /* 0x000fce0000010000 */
.L_x_9121:
[----:B------:R-:W-:Y:S05]  /*f260*/  BSYNC B0 ;  /* 0x0000000000007941 */ /* 0x000fea0003800000 */
.L_x_9119:
        /* <DEDUP_REMOVED lines=13> */
.L_x_9116:
        /* <DEDUP_REMOVED lines=12> */
.L_x_9124:
[----:B------:R-:W-:Y:S05]  /*f400*/  BSYNC B4 ;  /* 0x0000000000047941 */ /* 0x000fea0003800000 */
.L_x_9123:
        /* <DEDUP_REMOVED lines=18> */
.L_x_9126:
[----:B------:R-:W-:Y:S02]  /*f530*/  ISETP.GE.AND P0, PT, R27, RZ, PT ;  /* 0x000000ff1b00720c */ /* 0x000fe40003f06270 */
[----:B------:R-:W-:-:S11]  /*f540*/  MOV R3, 0x3fd774eb ;  /* 0x3fd774eb00037802 */ /* 0x000fd60000000f00 */
[----:B------:R-:W-:-:S04]  /*f550*/  @P0 FFMA.FTZ R0, R3, 0.93318945169448852539, -R0 ;  /* 0x3f6ee58103000823 */ /* 0x000fc80000010800 */
[----:B------:R-:W-:-:S07]  /*f560*/  @!P0 FFMA.FTZ R0, R3, 0.93318945169448852539, R0 ;  /* 0x3f6ee58103008823 */ /* 0x000fce0000010000 */
.L_x_9127:
[----:B------:R-:W-:Y:S05]  /*f570*/  BSYNC B0 ;  /* 0x0000000000007941 */ /* 0x000fea0003800000 */
.L_x_9125:
        /* <DEDUP_REMOVED lines=27> */
.L_x_9115:
        /* <DEDUP_REMOVED lines=33> */
.L_x_9129:
[----:B------:R-:W-:Y:S05]  /*f940*/  BSYNC B4 ;  /* 0x0000000000047941 */ /* 0x000fea0003800000 */
.L_x_9128:
        /* <DEDUP_REMOVED lines=18> */
.L_x_9131:
[----:B------:R-:W-:Y:S02]  /*fa70*/  ISETP.GE.AND P0, PT, R27, RZ, PT ;  /* 0x000000ff1b00720c */ /* 0x000fe40003f06270 */
[----:B------:R-:W-:-:S11]  /*fa80*/  MOV R3, 0x3fd774eb ;  /* 0x3fd774eb00037802 */ /* 0x000fd60000000f00 */
[----:B------:R-:W-:-:S04]  /*fa90*/  @P0 FFMA.FTZ R0, R3, 0.93318945169448852539, -R0 ;  /* 0x3f6ee58103000823 */ /* 0x000fc80000010800 */
[----:B------:R-:W-:-:S07]  /*faa0*/  @!P0 FFMA.FTZ R0, R3, 0.93318945169448852539, R0 ;  /* 0x3f6ee58103008823 */ /* 0x000fce0000010000 */
.L_x_9132:
[----:B------:R-:W-:Y:S05]  /*fab0*/  BSYNC B0 ;  /* 0x0000000000007941 */ /* 0x000fea0003800000 */
.L_x_9130:
        /* <DEDUP_REMOVED lines=11> */
.L_x_9114:
        /* <DEDUP_REMOVED lines=23> */
.L_x_9136:
[----:B------:R-:W-:Y:S05]  /*fce0*/  BSYNC B4 ;  /* 0x0000000000047941 */ /* 0x000fea0003800000 */
.L_x_9135:
        /* <DEDUP_REMOVED lines=24> */
.L_x_9134:
        /* <DEDUP_REMOVED lines=12> */
.L_x_9138:
[----:B------:R-:W-:Y:S05]  /*ff30*/  BSYNC B4 ;  /* 0x0000000000047941 */ /* 0x000fea0003800000 */
.L_x_9137:
        /* <DEDUP_REMOVED lines=38> */
.L_x_9133:
        /* <DEDUP_REMOVED lines=33> */
.L_x_9140:
[----:B------:R-:W-:Y:S05]  /*103b0*/  BSYNC B4 ;  /* 0x0000000000047941 */ /* 0x000fea0003800000 */
.L_x_9139:
        /* <DEDUP_REMOVED lines=21> */
.L_x_9122:
[----:B------:R-:W-:Y:S05]  /*10510*/  BSYNC B3 ;  /* 0x0000000000037941 */ /* 0x000fea0003800000 */
.L_x_9113:
[----:B------:R-:W-:Y:S01]  /*10520*/  FADD.FTZ R0, R25, 0.69314718246459960938 ;  /* 0x3f31721819007421 */ /* 0x000fe20000010000 */
[----:B------:R-:W-:-:S04]  /*10530*/  LOP3.LUT R14, R3, 0x80000000, R14, 0xb8, !PT ;  /* 0x80000000030e7812 */ /* 0x000fc800078eb80e */
[----:B------:R-:W-:Y:S01]  /*10540*/  LOP3.LUT R15, R0, 0x80000000, R15, 0xb8, !PT ;  /* 0x80000000000f7812 */ /* 0x000fe200078eb80f */
[----:B------:R-:W-:Y:S06]  /*10550*/  BRA `(.L_x_9081) ;  /* 0x0000000000387947 */ /* 0x000fec0003800000 */
.L_x_9079:
        /* <DEDUP_REMOVED lines=14> */
.L_x_9081:
[----:B------:R-:W-:Y:S05]  /*10640*/  BSYNC B2 ;  /* 0x0000000000027941 */ /* 0x000fea0003800000 */
.L_x_9078:
        /* <DEDUP_REMOVED lines=109> */
.L_x_9148:
        /* <DEDUP_REMOVED lines=10> */
.L_x_9150:
[----:B------:R-:W-:-:S04]  /*10dc0*/  FADD.FTZ R20, -R0, R5 ;  /* 0x0000000500147221 */ /* 0x000fc80000010100 */
[----:B------:R-:W-:-:S07]  /*10dd0*/  FMUL.FTZ R20, R20, 0.5 ;  /* 0x3f00000014147820 */ /* 0x000fce0000410000 */
.L_x_9151:
[----:B------:R-:W-:Y:S05]  /*10de0*/  BSYNC B1 ;  /* 0x0000000000017941 */ /* 0x000fea0003800000 */
.L_x_9149:
        /* <DEDUP_REMOVED lines=11> */
.L_x_9153:
[----:B------:R-:W-:-:S04]  /*10ea0*/  FADD.FTZ R21, R2, -R21 ;  /* 0x8000001502157221 */ /* 0x000fc80000010000 */
[----:B------:R-:W-:-:S07]  /*10eb0*/  FMUL.FTZ R21, R21, 0.5 ;  /* 0x3f00000015157820 */ /* 0x000fce0000410000 */
.L_x_9154:
[----:B------:R-:W-:Y:S05]  /*10ec0*/  BSYNC B1 ;  /* 0x0000000000017941 */ /* 0x000fea0003800000 */
.L_x_9152:
        /* <DEDUP_REMOVED lines=35> */
.L_x_9147:
[----:B------:R0:W1:Y:S02]  /*11100*/  MUFU.SQRT R32, R26 ;  /* 0x0000001a00207308 */ /* 0x0000640000002000 */
.L_x_9146:
[----:B------:R-:W-:Y:S05]  /*11110*/  BSYNC B0 ;  /* 0x0000000000007941 */ /* 0x000fea0003800000 */
.L_x_9145:
        /* <DEDUP_REMOVED lines=35> */
.L_x_9158:
        /* <DEDUP_REMOVED lines=17> */
.L_x_9164:
[----:B------:R-:W-:-:S04]  /*11460*/  FADD.FTZ R0, -R0, R5 ;  /* 0x0000000500007221 */ /* 0x000fc80000010100 */
[----:B------:R-:W-:-:S07]  /*11470*/  FMUL.FTZ R0, R0, 0.5 ;  /* 0x3f00000000007820 */ /* 0x000fce0000410000 */
.L_x_9165:
[----:B------:R-:W-:Y:S05]  /*11480*/  BSYNC B4 ;  /* 0x0000000000047941 */ /* 0x000fea0003800000 */
.L_x_9163:
        /* <DEDUP_REMOVED lines=10> */
.L_x_9167:
[----:B------:R-:W-:-:S04]  /*11530*/  FADD.FTZ R2, -R3, R2 ;  /* 0x0000000203027221 */ /* 0x000fc80000010100 */
[----:B------:R-:W-:-:S07]  /*11540*/  FMUL.FTZ R3, R2, 0.5 ;  /* 0x3f00000002037820 */ /* 0x000fce0000410000 */
.L_x_9168:
[----:B------:R-:W-:Y:S05]  /*11550*/  BSYNC B4 ;  /* 0x0000000000047941 */ /* 0x000fea0003800000 */
.L_x_9166:
[----:B------:R-:W-:Y:S01]  /*11560*/  FADD.FTZ R3, R3, R0 ;  /* 0x0000000003037221 */ /* 0x000fe20000010000 */
[----:B------:R-:W-:-:S04]  /*11570*/  FADD.FTZ R28, R27, R28 ;  /* 0x0000001c1b1c7221 */ /* 0x000fc80000010000 */
[----:B------:R-:W-:-:S06]  /*11580*/  FMUL.FTZ R28, R28, R3 ;  /* 0x000000031c1c7220 */ /* 0x000fcc0000410000 */
[----:B------:R-:W2:Y:S01]  /*11590*/  MUFU.SQRT R28, R28 ;  /* 0x0000001c001c7308 */ /* 0x000ea20000002000 */
[----:B------:R-:W-:Y:S05]  /*115a0*/  BRA `(.L_x_9169) ;  /* 0x0000000000487947 */ /* 0x000fea0003800000 */
.L_x_9162:
        /* <DEDUP_REMOVED lines=12> */
.L_x_9161:
[----:B------:R-:W-:Y:S01]  /*11670*/  FADD.FTZ R0, R28, 1 ;  /* 0x3f8000001c007421 */ /* 0x000fe20000010000 */
[----:B------:R-:W-:Y:S01]  /*11680*/  MUFU.SQRT R3, R26 ;  /* 0x0000001a00037308 */ /* 0x000fe20000002000 */
[----:B------:R-:W-:Y:S02]  /*11690*/  MOV R27, 0x3f800000 ;  /* 0x3f800000001b7802 */ /* 0x000fe40000000f00 */
[----:B------:R-:W-:-:S06]  /*116a0*/  FMUL.FTZ R0, R0, 0.5 ;  /* 0x3f00000000007820 */ /* 0x000fcc0000410000 */
[----:B------:R-:W2:Y:S02]  /*116b0*/  MUFU.SQRT R0, R0 ;  /* 0x0000000000007308 */ /* 0x000ea40000002000 */
[----:B--2---:R-:W-:-:S07]  /*116c0*/  FMUL.FTZ R28, R3, R0 ;  /* 0x00000000031c7220 */ /* 0x004fce0000410000 */
.L_x_9169:
[----:B------:R-:W-:Y:S05]  /*116d0*/  BSYNC B1 ;  /* 0x0000000000017941 */ /* 0x000fea0003800000 */
.L_x_9160:
[----:B------:R-:W-:Y:S05]  /*116e0*/  BRA `(.L_x_9170) ;  /* 0x0000000000087947 */ /* 0x000fea0003800000 */
.L_x_9157:
[----:B------:R-:W-:Y:S01]  /*116f0*/  FMUL.FTZ R28, R28, 16777216 ;  /* 0x4b8000001c1c7820 */ /* 0x000fe20000410000 */
[----:B------:R-:W-:-:S07]  /*11700*/  FMUL.FTZ R27, R27, 16777216 ;  /* 0x4b8000001b1b7820 */ /* 0x000fce0000410000 */
.L_x_9170:
[----:B------:R-:W-:Y:S05]  /*11710*/  BSYNC B0 ;  /* 0x0000000000007941 */ /* 0x000fea0003800000 */
.L_x_9156:
        /* <DEDUP_REMOVED lines=17> */
.L_x_9172:
[----:B------:R-:W-:Y:S05]  /*11830*/  BSYNC B4 ;  /* 0x0000000000047941 */ /* 0x000fea0003800000 */
.L_x_9171:
        /* <DEDUP_REMOVED lines=18> */
.L_x_9174:
[----:B------:R-:W-:Y:S02]  /*11960*/  ISETP.GE.AND P0, PT, R28, RZ, PT ;  /* 0x000000ff1c00720c */ /* 0x000fe40003f06270 */
[----:B------:R-:W-:-:S11]  /*11970*/  MOV R3, 0x3fd774eb ;  /* 0x3fd774eb00037802 */ /* 0x000fd60000000f00 */
[----:B------:R-:W-:-:S04]  /*11980*/  @P0 FFMA.FTZ R0, R3, 0.93318945169448852539, -R0 ;  /* 0x3f6ee58103000823 */ /* 0x000fc80000010800 */
[----:B------:R-:W-:-:S07]  /*11990*/  @!P0 FFMA.FTZ R0, R3, 0.93318945169448852539, R0 ;  /* 0x3f6ee58103008823 */ /* 0x000fce0000010000 */
.L_x_9175:
[----:B------:R-:W-:Y:S05]  /*119a0*/  BSYNC B0 ;  /* 0x0000000000007941 */ /* 0x000fea0003800000 */
.L_x_9173:
        /* <DEDUP_REMOVED lines=10> */
.L_x_9159:
[----:B------:R-:W-:Y:S05]  /*11a50*/  BSYNC B3 ;  /* 0x0000000000037941 */ /* 0x000fea0003800000 */
.L_x_9155:
[----:B------:R-:W-:Y:S02]  /*11a60*/  LOP3.LUT R16, R3, 0x80000000, R16, 0xb8, !PT ;  /* 0x8000000003107812 */ /* 0x000fe400078eb810 */
[----:B-1----:R-:W-:Y:S01]  /*11a70*/  LOP3.LUT R17, R32, 0x80000000, R17, 0xb8, !PT ;  /* 0x8000000020117812 */ /* 0x002fe200078eb811 */
[----:B------:R-:W-:Y:S06]  /*11a80*/  BRA `(.L_x_9144) ;  /* 0x0000001400cc7947 */ /* 0x000fec0003800000 */
.L_x_9143:
        /* <DEDUP_REMOVED lines=30> */
.L_x_9181:
[----:B------:R-:W-:Y:S05]  /*11c70*/  BSYNC B4 ;  /* 0x0000000000047941 */ /* 0x000fea0003800000 */
.L_x_9180:
        /* <DEDUP_REMOVED lines=18> */
.L_x_9183:
[----:B------:R-:W-:Y:S02]  /*11da0*/  ISETP.GE.AND P0, PT, R27, RZ, PT ;  /* 0x000000ff1b00720c */ /* 0x000fe40003f06270 */
[----:B------:R-:W-:-:S11]  /*11db0*/  MOV R3, 0x3fd774eb ;  /* 0x3fd774eb00037802 */ /* 0x000fd60000000f00 */
[----:B------:R-:W-:-:S04]  /*11dc0*/  @P0 FFMA.FTZ R0, R3, 0.93318945169448852539, -R0 ;  /* 0x3f6ee58103000823 */ /* 0x000fc80000010800 */
[----:B------:R-:W-:-:S07]  /*11dd0*/  @!P0 FFMA.FTZ R0, R3, 0.93318945169448852539, R0 ;  /* 0x3f6ee58103008823 */ /* 0x000fce0000010000 */
.L_x_9184:
[----:B------:R-:W-:Y:S05]  /*11de0*/  BSYNC B0 ;  /* 0x0000000000007941 */ /* 0x000fea0003800000 */
.L_x_9182:
        /* <DEDUP_REMOVED lines=13> */
.L_x_9179:
        /* <DEDUP_REMOVED lines=12> */
.L_x_9187:
[----:B------:R-:W-:Y:S05]  /*11f80*/  BSYNC B4 ;  /* 0x0000000000047941 */ /* 0x000fea0003800000 */
.L_x_9186:
        /* <DEDUP_REMOVED lines=18> */
.L_x_9189:
[----:B------:R-:W-:Y:S02]  /*120b0*/  ISETP.GE.AND P0, PT, R27, RZ, PT ;  /* 0x000000ff1b00720c */ /* 0x000fe40003f06270 */
[----:B------:R-:W-:-:S11]  /*120c0*/  MOV R3, 0x3fd774eb ;  /* 0x3fd774eb00037802 */ /* 0x000fd60000000f00 */
[----:B------:R-:W-:-:S04]  /*120d0*/  @P0 FFMA.FTZ R0, R3, 0.93318945169448852539, -R0 ;  /* 0x3f6ee58103000823 */ /* 0x000fc80000010800 */
[----:B------:R-:W-:-:S07]  /*120e0*/  @!P0 FFMA.FTZ R0, R3, 0.93318945169448852539, R0 ;  /* 0x3f6ee58103008823 */ /* 0x000fce0000010000 */
.L_x_9190:
[----:B------:R-:W-:Y:S05]  /*120f0*/  BSYNC B0 ;  /* 0x0000000000007941 */ /* 0x000fea0003800000 */
.L_x_9188:
        /* <DEDUP_REMOVED lines=27> */
.L_x_9178:
        /* <DEDUP_REMOVED lines=33> */
.L_x_9192:
[----:B------:R-:W-:Y:S05]  /*124c0*/  BSYNC B4 ;  /* 0x0000000000047941 */ /* 0x000fea0003800000 */
.L_x_9191:
        /* <DEDUP_REMOVED lines=18> */
.L_x_9194:
[----:B------:R-:W-:Y:S02]  /*125f0*/  ISETP.GE.AND P0, PT, R27, RZ, PT ;  /* 0x000000ff1b00720c */ /* 0x000fe40003f06270 */
[----:B------:R-:W-:-:S11]  /*12600*/  MOV R3, 0x3fd774eb ;  /* 0x3fd774eb00037802 */ /* 0x000fd60000000f00 */
[----:B------:R-:W-:-:S04]  /*12610*/  @P0 FFMA.FTZ R0, R3, 0.93318945169448852539, -R0 ;  /* 0x3f6ee58103000823 */ /* 0x000fc80000010800 */
[----:B------:R-:W-:-:S07]  /*12620*/  @!P0 FFMA.FTZ R0, R3, 0.93318945169448852539, R0 ;  /* 0x3f6ee58103008823 */ /* 0x000fce0000010000 */
.L_x_9195:
[----:B------:R-:W-:Y:S05]  /*12630*/  BSYNC B0 ;  /* 0x0000000000007941 */ /* 0x000fea0003800000 */
.L_x_9193:
        /* <DEDUP_REMOVED lines=11> */
.L_x_9177:
        /* <DEDUP_REMOVED lines=23> */
.L_x_9199:
[----:B------:R-:W-:Y:S05]  /*12860*/  BSYNC B4 ;  /* 0x0000000000047941 */ /* 0x000fea0003800000 */
.L_x_9198:
        /* <DEDUP_REMOVED lines=24> */
.L_x_9197:
        /* <DEDUP_REMOVED lines=12> */
.L_x_9201:
[----:B------:R-:W-:Y:S05]  /*12ab0*/  BSYNC B4 ;  /* 0x0000000000047941 */ /* 0x000fea0003800000 */
.L_x_9200:
        /* <DEDUP_REMOVED lines=38> */
.L_x_9196:
        /* <DEDUP_REMOVED lines=33> */
.L_x_9203:
[----:B------:R-:W-:Y:S05]  /*12f30*/  BSYNC B4 ;  /* 0x0000000000047941 */ /* 0x000fea0003800000 */
.L_x_9202:
        /* <DEDUP_REMOVED lines=21> */
.L_x_9185:
[----:B------:R-:W-:Y:S05]  /*13090*/  BSYNC B3 ;  /* 0x0000000000037941 */ /* 0x000fea0003800000 */
.L_x_9176:
[----:B------:R-:W-:Y:S01]  /*130a0*/  FADD.FTZ R0, R25, 0.69314718246459960938 ;  /* 0x3f31721819007421 */ /* 0x000fe20000010000 */
[----:B------:R-:W-:-:S04]  /*130b0*/  LOP3.LUT R16, R3, 0x80000000, R16, 0xb8, !PT ;  /* 0x8000000003107812 */ /* 0x000fc800078eb810 */
[----:B------:R-:W-:Y:S01]  /*130c0*/  LOP3.LUT R17, R0, 0x80000000, R17, 0xb8, !PT ;  /* 0x8000000000117812 */ /* 0x000fe200078eb811 */
[----:B------:R-:W-:Y:S06]  /*130d0*/  BRA `(.L_x_9144) ;  /* 0x0000000000387947 */ /* 0x000fec0003800000 */
.L_x_9142:
        /* <DEDUP_REMOVED lines=14> */
.L_x_9144:
[----:B------:R-:W-:Y:S05]  /*131c0*/  BSYNC B2 ;  /* 0x0000000000027941 */ /* 0x000fea0003800000 */
.L_x_9141:
        /* <DEDUP_REMOVED lines=109> */
.L_x_9211:
        /* <DEDUP_REMOVED lines=10> */
.L_x_9213:
[----:B------:R-:W-:-:S04]  /*13940*/  FADD.FTZ R20, -R0, R5 ;  /* 0x0000000500147221 */ /* 0x000fc80000010100 */
[----:B------:R-:W-:-:S07]  /*13950*/  FMUL.FTZ R20, R20, 0.5 ;  /* 0x3f00000014147820 */ /* 0x000fce0000410000 */
.L_x_9214:
[----:B------:R-:W-:Y:S05]  /*13960*/  BSYNC B1 ;  /* 0x0000000000017941 */ /* 0x000fea0003800000 */
.L_x_9212:
        /* <DEDUP_REMOVED lines=11> */
.L_x_9216:
[----:B------:R-:W-:-:S04]  /*13a20*/  FADD.FTZ R21, R2, -R21 ;  /* 0x8000001502157221 */ /* 0x000fc80000010000 */
[----:B------:R-:W-:-:S07]  /*13a30*/  FMUL.FTZ R21, R21, 0.5 ;  /* 0x3f00000015157820 */ /* 0x000fce0000410000 */
.L_x_9217:
[----:B------:R-:W-:Y:S05]  /*13a40*/  BSYNC B1 ;  /* 0x0000000000017941 */ /* 0x000fea0003800000 */
.L_x_9215:
        /* <DEDUP_REMOVED lines=35> */
.L_x_9210:
[----:B------:R0:W1:Y:S02]  /*13c80*/  MUFU.SQRT R32, R26 ;  /* 0x0000001a00207308 */ /* 0x0000640000002000 */
.L_x_9209:
[----:B------:R-:W-:Y:S05]  /*13c90*/  BSYNC B0 ;  /* 0x0000000000007941 */ /* 0x000fea0003800000 */
.L_x_9208:
        /* <DEDUP_REMOVED lines=35> */
.L_x_9221:
        /* <DEDUP_REMOVED lines=17> */
.L_x_9227:
[----:B------:R-:W-:-:S04]  /*13fe0*/  FADD.FTZ R0, -R0, R5 ;  /* 0x0000000500007221 */ /* 0x000fc80000010100 */
[----:B------:R-:W-:-:S07]  /*13ff0*/  FMUL.FTZ R0, R0, 0.5 ;  /* 0x3f00000000007820 */ /* 0x000fce0000410000 */
.L_x_9228:
[----:B------:R-:W-:Y:S05]  /*14000*/  BSYNC B4 ;  /* 0x0000000000047941 */ /* 0x000fea0003800000 */
.L_x_9226:
        /* <DEDUP_REMOVED lines=10> */
.L_x_9230:
[----:B------:R-:W-:-:S04]  /*140b0*/  FADD.FTZ R2, -R3, R2 ;  /* 0x0000000203027221 */ /* 0x000fc80000010100 */
[----:B------:R-:W-:-:S07]  /*140c0*/  FMUL.FTZ R3, R2, 0.5 ;  /* 0x3f00000002037820 */ /* 0x000fce0000410000 */
.L_x_9231:
[----:B------:R-:W-:Y:S05]  /*140d0*/  BSYNC B4 ;  /* 0x0000000000047941 */ /* 0x000fea0003800000 */
.L_x_9229:
[----:B------:R-:W-:Y:S01]  /*140e0*/  FADD.FTZ R3, R3, R0 ;  /* 0x0000000003037221 */ /* 0x000fe20000010000 */
[----:B------:R-:W-:-:S04]  /*140f0*/  FADD.FTZ R28, R27, R28 ;  /* 0x0000001c1b1c7221 */ /* 0x000fc80000010000 */
[----:B------:R-:W-:-:S06]  /*14100*/  FMUL.FTZ R28, R28, R3 ;  /* 0x000000031c1c7220 */ /* 0x000fcc0000410000 */
[----:B------:R-:W2:Y:S01]  /*14110*/  MUFU.SQRT R28, R28 ;  /* 0x0000001c001c7308 */ /* 0x000ea20000002000 */
[----:B------:R-:W-:Y:S05]  /*14120*/  BRA `(.L_x_9232) ;  /* 0x0000000000487947 */ /* 0x000fea0003800000 */
.L_x_9225:
        /* <DEDUP_REMOVED lines=12> */
.L_x_9224:
[----:B------:R-:W-:Y:S01]  /*141f0*/  FADD.FTZ R0, R28, 1 ;  /* 0x3f8000001c007421 */ /* 0x000fe20000010000 */
[----:B------:R-:W-:Y:S01]  /*14200*/  MUFU.SQRT R3, R26 ;  /* 0x0000001a00037308 */ /* 0x000fe20000002000 */
[----:B------:R-:W-:Y:S02]  /*14210*/  MOV R27, 0x3f800000 ;  /* 0x3f800000001b7802 */ /* 0x000fe40000000f00 */
[----:B------:R-:W-:-:S06]  /*14220*/  FMUL.FTZ R0, R0, 0.5 ;  /* 0x3f00000000007820 */ /* 0x000fcc0000410000 */
[----:B------:R-:W2:Y:S02]  /*14230*/  MUFU.SQRT R0, R0 ;  /* 0x0000000000007308 */ /* 0x000ea40000002000 */
[----:B--2---:R-:W-:-:S07]  /*14240*/  FMUL.FTZ R28, R3, R0 ;  /* 0x00000000031c7220 */ /* 0x004fce0000410000 */
.L_x_9232:
[----:B------:R-:W-:Y:S05]  /*14250*/  BSYNC B1 ;  /* 0x0000000000017941 */ /* 0x000fea0003800000 */
.L_x_9223:
[----:B------:R-:W-:Y:S05]  /*14260*/  BRA `(.L_x_9233) ;  /* 0x0000000000087947 */ /* 0x000fea0003800000 */
.L_x_9220:
[----:B------:R-:W-:Y:S01]  /*14270*/  FMUL.FTZ R28, R28, 16777216 ;  /* 0x4b8000001c1c7820 */ /* 0x000fe20000410000 */
[----:B------:R-:W-:-:S07]  /*14280*/  FMUL.FTZ R27, R27, 16777216 ;  /* 0x4b8000001b1b7820 */ /* 0x000fce0000410000 */
.L_x_9233:
[----:B------:R-:W-:Y:S05]  /*14290*/  BSYNC B0 ;  /* 0x0000000000007941 */ /* 0x000fea0003800000 */
.L_x_9219:
        /* <DEDUP_REMOVED lines=17> */
.L_x_9235:
[----:B------:R-:W-:Y:S05]  /*143b0*/  BSYNC B4 ;  /* 0x0000000000047941 */ /* 0x000fea0003800000 */
.L_x_9234:
        /* <DEDUP_REMOVED lines=18> */
.L_x_9237:
[----:B------:R-:W-:Y:S02]  /*144e0*/  ISETP.GE.AND P0, PT, R28, RZ, PT ;  /* 0x000000ff1c00720c */ /* 0x000fe40003f06270 */
[----:B------:R-:W-:-:S11]  /*144f0*/  MOV R3, 0x3fd774eb ;  /* 0x3fd774eb00037802 */ /* 0x000fd60000000f00 */
[----:B------:R-:W-:-:S04]  /*14500*/  @P0 FFMA.FTZ R0, R3, 0.93318945169448852539, -R0 ;  /* 0x3f6ee58103000823 */ /* 0x000fc80000010800 */
[----:B------:R-:W-:-:S07]  /*14510*/  @!P0 FFMA.FTZ R0, R3, 0.93318945169448852539, R0 ;  /* 0x3f6ee58103008823 */ /* 0x000fce0000010000 */
.L_x_9238:
[----:B------:R-:W-:Y:S05]  /*14520*/  BSYNC B0 ;  /* 0x0000000000007941 */ /* 0x000fea0003800000 */
.L_x_9236:
        /* <DEDUP_REMOVED lines=10> */
.L_x_9222:
[----:B------:R-:W-:Y:S05]  /*145d0*/  BSYNC B3 ;  /* 0x0000000000037941 */ /* 0x000fea0003800000 */
.L_x_9218:
[----:B------:R-:W-:Y:S02]  /*145e0*/  LOP3.LUT R18, R3, 0x80000000, R18, 0xb8, !PT ;  /* 0x8000000003127812 */ /* 0x000fe400078eb812 */
[----:B-1----:R-:W-:Y:S01]  /*145f0*/  LOP3.LUT R19, R32, 0x80000000, R19, 0xb8, !PT ;  /* 0x8000000020137812 */ /* 0x002fe200078eb813 */
[----:B------:R-:W-:Y:S06]  /*14600*/  BRA `(.L_x_9207) ;  /* 0x0000001400cc7947 */ /* 0x000fec0003800000 */
.L_x_9206:
        /* <DEDUP_REMOVED lines=30> */
.L_x_9244:
[----:B------:R-:W-:Y:S05]  /*147f0*/  BSYNC B4 ;  /* 0x0000000000047941 */ /* 0x000fea0003800000 */
.L_x_9243:
        /* <DEDUP_REMOVED lines=18> */
.L_x_9246:
[----:B------:R-:W-:Y:S02]  /*14920*/  ISETP.GE.AND P0, PT, R27, RZ, PT ;  /* 0x000000ff1b00720c */ /* 0x000fe40003f06270 */
[----:B------:R-:W-:-:S11]  /*14930*/  MOV R3, 0x3fd774eb ;  /* 0x3fd774eb00037802 */ /* 0x000fd60000000f00 */
[----:B------:R-:W-:-:S04]  /*14940*/  @P0 FFMA.FTZ R0, R3, 0.93318945169448852539, -R0 ;  /* 0x3f6ee58103000823 */ /* 0x000fc80000010800 */
[----:B------:R-:W-:-:S07]  /*14950*/  @!P0 FFMA.FTZ R0, R3, 0.93318945169448852539, R0 ;  /* 0x3f6ee58103008823 */ /* 0x000fce0000010000 */
.L_x_9247:
[----:B------:R-:W-:Y:S05]  /*14960*/  BSYNC B0 ;  /* 0x0000000000007941 */ /* 0x000fea0003800000 */
.L_x_9245:
        /* <DEDUP_REMOVED lines=13> */
.L_x_9242:
        /* <DEDUP_REMOVED lines=12> */
.L_x_9250:
[----:B------:R-:W-:Y:S05]  /*14b00*/  BSYNC B4 ;  /* 0x0000000000047941 */ /* 0x000fea0003800000 */
.L_x_9249:
        /* <DEDUP_REMOVED lines=18> */
.L_x_9252:
[----:B------:R-:W-:Y:S02]  /*14c30*/  ISETP.GE.AND P0, PT, R27, RZ, PT ;  /* 0x000000ff1b00720c */ /* 0x000fe40003f06270 */
[----:B------:R-:W-:-:S11]  /*14c40*/  MOV R3, 0x3fd774eb ;  /* 0x3fd774eb00037802 */ /* 0x000fd60000000f00 */
[----:B------:R-:W-:-:S04]  /*14c50*/  @P0 FFMA.FTZ R0, R3, 0.93318945169448852539, -R0 ;  /* 0x3f6ee58103000823 */ /* 0x000fc80000010800 */
[----:B------:R-:W-:-:S07]  /*14c60*/  @!P0 FFMA.FTZ R0, R3, 0.93318945169448852539, R0 ;  /* 0x3f6ee58103008823 */ /* 0x000fce0000010000 */
.L_x_9253:
[----:B------:R-:W-:Y:S05]  /*14c70*/  BSYNC B0 ;  /* 0x0000000000007941 */ /* 0x000fea0003800000 */
.L_x_9251:
        /* <DEDUP_REMOVED lines=27> */
.L_x_9241:
        /* <DEDUP_REMOVED lines=33> */
.L_x_9255:
[----:B------:R-:W-:Y:S05]  /*15040*/  BSYNC B4 ;  /* 0x0000000000047941 */ /* 0x000fea0003800000 */
.L_x_9254:
        /* <DEDUP_REMOVED lines=18> */
.L_x_9257:
[----:B------:R-:W-:Y:S02]  /*15170*/  ISETP.GE.AND P0, PT, R27, RZ, PT ;  /* 0x000000ff1b00720c */ /* 0x000fe40003f06270 */
[----:B------:R-:W-:-:S11]  /*15180*/  MOV R3, 0x3fd774eb ;  /* 0x3fd774eb00037802 */ /* 0x000fd60000000f00 */
[----:B------:R-:W-:-:S04]  /*15190*/  @P0 FFMA.FTZ R0, R3, 0.93318945169448852539, -R0 ;  /* 0x3f6ee58103000823 */ /* 0x000fc80000010800 */
[----:B------:R-:W-:-:S07]  /*151a0*/  @!P0 FFMA.FTZ R0, R3, 0.93318945169448852539, R0 ;  /* 0x3f6ee58103008823 */ /* 0x000fce0000010000 */
.L_x_9258:
[----:B------:R-:W-:Y:S05]  /*151b0*/  BSYNC B0 ;  /* 0x0000000000007941 */ /* 0x000fea0003800000 */
.L_x_9256:
        /* <DEDUP_REMOVED lines=11> */
.L_x_9240:
        /* <DEDUP_REMOVED lines=23> */
.L_x_9262:
[----:B------:R-:W-:Y:S05]  /*153e0*/  BSYNC B4 ;  /* 0x0000000000047941 */ /* 0x000fea0003800000 */
.L_x_9261:
        /* <DEDUP_REMOVED lines=24> */
.L_x_9260:
        /* <DEDUP_REMOVED lines=12> */
.L_x_9264:
[----:B------:R-:W-:Y:S05]  /*15630*/  BSYNC B4 ;  /* 0x0000000000047941 */ /* 0x000fea0003800000 */
.L_x_9263:
        /* <DEDUP_REMOVED lines=38> */
.L_x_9259:
        /* <DEDUP_REMOVED lines=33> */
.L_x_9266:
[----:B------:R-:W-:Y:S05]  /*15ab0*/  BSYNC B4 ;  /* 0x0000000000047941 */ /* 0x000fea0003800000 */
.L_x_9265:
        /* <DEDUP_REMOVED lines=21> */
.L_x_9248:
[----:B------:R-:W-:Y:S05]  /*15c10*/  BSYNC B3 ;  /* 0x0000000000037941 */ /* 0x000fea0003800000 */
.L_x_9239:
[----:B------:R-:W-:Y:S01]  /*15c20*/  FADD.FTZ R0, R25, 0.69314718246459960938 ;  /* 0x3f31721819007421 */ /* 0x000fe20000010000 */
[----:B------:R-:W-:-:S04]  /*15c30*/  LOP3.LUT R18, R3, 0x80000000, R18, 0xb8, !PT ;  /* 0x8000000003127812 */ /* 0x000fc800078eb812 */
[----:B------:R-:W-:Y:S01]  /*15c40*/  LOP3.LUT R19, R0, 0x80000000, R19, 0xb8, !PT ;  /* 0x8000000000137812 */ /* 0x000fe200078eb813 */
[----:B------:R-:W-:Y:S06]  /*15c50*/  BRA `(.L_x_9207) ;  /* 0x0000000000387947 */ /* 0x000fec0003800000 */
.L_x_9205:
        /* <DEDUP_REMOVED lines=14> */
.L_x_9207:
[----:B------:R-:W-:Y:S05]  /*15d40*/  BSYNC B2 ;  /* 0x0000000000027941 */ /* 0x000fea0003800000 */
.L_x_9204:
[----:B------:R-:W-:Y:S05]  /*15d50*/  WARPSYNC.ALL ;  /* 0x0000000000007948 */ /* 0x000fea0003800000 */
[----:B------:R-:W-:Y:S01]  /*15d60*/  ULDC.64 UR4, c[0x0][0x218] ;  /* 0x0000860000047ab9 */ /* 0x000fe20000000a00 */
[----:B------:R-:W-:Y:S01]  /*15d70*/  MOV R5, R29 ;  /* 0x0000001d00057202 */ /* 0x000fe20000000f00 */
[----:B------:R-:W-:-:S06]  /*15d80*/  UIMAD.WIDE.U32 UR4, UR6, 0x8, UR4 ;  /* 0x00000008060478a5 */ /* 0x000fcc000f8e0004 */
[----:B------:R-:W-:Y:S02]  /*15d90*/  MOV R2, UR4 ;  /* 0x0000000400027c02 */ /* 0x000fe40008000f00 */
[----:B------:R-:W-:-:S03]  /*15da0*/  MOV R3, UR5 ;  /* 0x0000000500037c02 */ /* 0x000fc60008000f00 */
[----:B------:R-:W-:-:S05]  /*15db0*/  IMAD.WIDE R24, R24, 0x10, R2 ;  /* 0x0000001018187825 */ /* 0x000fca00078e0202 */
[----:B------:R-:W-:Y:S04]  /*15dc0*/  STG.E.128 desc[UR8][R24.64], R4 ;  /* 0x0000000418007986 */ /* 0x000fe8000c101d08 */
[----:B------:R-:W-:Y:S04]  /*15dd0*/  STG.E.128 desc[UR8][R24.64+0x800], R8 ;  /* 0x0008000818007986 */ /* 0x000fe8000c101d08 */
[----:B------:R-:W-:Y:S04]  /*15de0*/  STG.E.128 desc[UR8][R24.64+0x1000], R12 ;  /* 0x0010000c18007986 */ /* 0x000fe8000c101d08 */
[----:B------:R-:W-:Y:S01]  /*15df0*/  STG.E.128 desc[UR8][R24.64+0x1800], R16 ;  /* 0x0018001018007986 */ /* 0x000fe2000c101d08 */
[----:B------:R-:W-:Y:S05]  /*15e00*/  EXIT ;  /* 0x000000000000794d */ /* 0x000fea0003800000 */
.L_x_8762:
[----:B------:R-:W0:Y:S01]  /*15e10*/  S2R R0, SR_TID.X ;  /* 0x0000000000007919 */ /* 0x000e220000002100 */
[----:B------:R-:W-:Y:S02]  /*15e20*/  CS2R R14, SRZ ;  /* 0x00000000000e7805 */ /* 0x000fe4000001ff00 */
[----:B0-----:R-:W-:-:S13]  /*15e30*/  ISETP.GE.AND P0, PT, R0, UR4, PT ;  /* 0x0000000400007c0c */ /* 0x001fda000bf06270 */
[C---:B------:R-:W-:Y:S02]  /*15e40*/  @!P0 IADD3 R17, R0.reuse, UR6, RZ ;  /* 0x0000000600118c10 */ /* 0x040fe4000fffe0ff */
[----:B------:R-:W-:-:S04]  /*15e50*/  @!P0 IADD3 R0, R0, 0x80, RZ ;  /* 0x0000008000008810 */ /* 0x000fc80007ffe0ff */
[----:B------:R-:W-:-:S13]  /*15e60*/  ISETP.GE.AND P6, PT, R0, UR4, PT ;  /* 0x0000000400007c0c */ /* 0x000fda000bfc6270 */
[C---:B------:R-:W-:Y:S01]  /*15e70*/  @!P6 IADD3 R5, R0.reuse, UR6, RZ ;  /* 0x000000060005ec10 */ /* 0x040fe2000fffe0ff */
[----:B------:R-:W0:Y:S01]  /*15e80*/  @!P6 LDC.64 R2, c[0x0][0x220] ;  /* 0x00008800ff02eb82 */ /* 0x000e220000000a00 */
[----:B------:R-:W-:-:S04]  /*15e90*/  @!P6 IADD3 R0, R0, 0x80, RZ ;  /* 0x000000800000e810 */ /* 0x000fc80007ffe0ff */
[----:B------:R-:W-:-:S13]  /*15ea0*/  ISETP.GE.AND P5, PT, R0, UR4, PT ;  /* 0x0000000400007c0c */ /* 0x000fda000bfa6270 */
[C---:B------:R-:W-:Y:S01]  /*15eb0*/  @!P5 IADD3 R19, R0.reuse, UR6, RZ ;  /* 0x000000060013dc10 */ /* 0x040fe2000fffe0ff */
[----:B------:R-:W1:Y:S01]  /*15ec0*/  @!P5 LDC.64 R22, c[0x0][0x220] ;  /* 0x00008800ff16db82 */ /* 0x000e620000000a00 */
[----:B------:R-:W-:-:S04]  /*15ed0*/  @!P5 IADD3 R0, R0, 0x80, RZ ;  /* 0x000000800000d810 */ /* 0x000fc80007ffe0ff */
[C---:B------:R-:W-:Y:S01]  /*15ee0*/  ISETP.GE.AND P4, PT, R0.reuse, UR4, PT ;  /* 0x0000000400007c0c */ /* 0x040fe2000bf86270 */
[----:B0-----:R-:W-:Y:S02]  /*15ef0*/  @!P6 IMAD.WIDE.U32 R2, R5, 0x8, R2 ;  /* 0x000000080502e825 */ /* 0x001fe400078e0002 */
[----:B------:R-:W0:Y:S03]  /*15f00*/  @!P0 LDC.64 R4, c[0x0][0x220] ;  /* 0x00008800ff048b82 */ /* 0x000e260000000a00 */
[----:B------:R2:W5:Y:S07]  /*15f10*/  @!P6 LDG.E.64 R14, desc[UR8][R2.64] ;  /* 0x00000008020ee981 */ /* 0x00056e000c1e1b00 */
[C---:B------:R-:W-:Y:S01]  /*15f20*/  @!P4 IADD3 R25, R0.reuse, UR6, RZ ;  /* 0x000000060019cc10 */ /* 0x040fe2000fffe0ff */
[----:B------:R-:W3:Y:S01]  /*15f30*/  @!P4 LDC.64 R28, c[0x0][0x220] ;  /* 0x00008800ff1ccb82 */ /* 0x000ee20000000a00 */
[----:B------:R-:W-:-:S04]  /*15f40*/  @!P4 IADD3 R0, R0, 0x80, RZ ;  /* 0x000000800000c810 */ /* 0x000fc80007ffe0ff */
[----:B------:R-:W-:-:S13]  /*15f50*/  ISETP.GE.AND P3, PT, R0, UR4, PT ;  /* 0x0000000400007c0c */ /* 0x000fda000bf66270 */
[C---:B------:R-:W-:Y:S01]  /*15f60*/  @!P3 IADD3 R27, R0.reuse, UR6, RZ ;  /* 0x00000006001bbc10 */ /* 0x040fe2000fffe0ff */
[----:B------:R-:W2:Y:S01]  /*15f70*/  @!P3 LDC.64 R12, c[0x0][0x220] ;  /* 0x00008800ff0cbb82 */ /* 0x000ea20000000a00 */
[----:B------:R-:W-:-:S04]  /*15f80*/  @!P3 IADD3 R0, R0, 0x80, RZ ;  /* 0x000000800000b810 */ /* 0x000fc80007ffe0ff */
[----:B------:R-:W-:-:S13]  /*15f90*/  ISETP.GE.AND P2, PT, R0, UR4, PT ;  /* 0x0000000400007c0c */ /* 0x000fda000bf46270 */
[C---:B------:R-:W-:Y:S01]  /*15fa0*/  @!P2 IADD3 R31, R0.reuse, UR6, RZ ;  /* 0x00000006001fac10 */ /* 0x040fe2000fffe0ff */
[----:B------:R-:W4:Y:S01]  /*15fb0*/  @!P2 LDC.64 R20, c[0x0][0x220] ;  /* 0x00008800ff14ab82 */ /* 0x000f220000000a00 */
[----:B------:R-:W-:-:S04]  /*15fc0*/  @!P2 IADD3 R0, R0, 0x80, RZ ;  /* 0x000000800000a810 */ /* 0x000fc80007ffe0ff */
[----:B------:R-:W-:-:S13]  /*15fd0*/  ISETP.GE.AND P1, PT, R0, UR4, PT ;  /* 0x0000000400007c0c */ /* 0x000fda000bf26270 */
[C---:B------:R-:W-:Y:S01]  /*15fe0*/  @!P1 IADD3 R11, R0.reuse, UR6, RZ ;  /* 0x00000006000b9c10 */ /* 0x040fe2000fffe0ff */
[----:B------:R-:W2:Y:S01]  /*15ff0*/  @!P1 LDC.64 R8, c[0x0][0x220] ;  /* 0x00008800ff089b82 */ /* 0x000ea20000000a00 */
[----:B------:R-:W-:-:S04]  /*16000*/  @!P1 IADD3 R0, R0, 0x80, RZ ;  /* 0x0000008000009810 */ /* 0x000fc80007ffe0ff */
[----:B------:R-:W-:-:S13]  /*16010*/  ISETP.GE.AND P6, PT, R0, UR4, PT ;  /* 0x0000000400007c0c */ /* 0x000fda000bfc6270 */
[----:B------:R-:W2:Y:S01]  /*16020*/  @!P6 LDC.64 R6, c[0x0][0x220] ;  /* 0x00008800ff06eb82 */ /* 0x000ea20000000a00 */
[----:B----4-:R-:W-:Y:S01]  /*16030*/  @!P2 IMAD.WIDE.U32 R20, R31, 0x8, R20 ;  /* 0x000000081f14a825 */ /* 0x010fe200078e0014 */
[----:B------:R-:W-:-:S03]  /*16040*/  @!P6 IADD3 R31, R0, UR6, RZ ;  /* 0x00000006001fec10 */ /* 0x000fc6000fffe0ff */
[----:B0-----:R-:W-:Y:S01]  /*16050*/  @!P0 IMAD.WIDE.U32 R4, R17, 0x8, R4 ;  /* 0x0000000811048825 */ /* 0x001fe200078e0004 */
[----:B------:R-:W-:-:S03]  /*16060*/  CS2R R16, SRZ ;  /* 0x0000000000107805 */ /* 0x000fc6000001ff00 */
[----:B-1----:R-:W-:Y:S01]  /*16070*/  @!P5 IMAD.WIDE.U32 R22, R19, 0x8, R22 ;  /* 0x000000081316d825 */ /* 0x002fe200078e0016 */
[----:B------:R-:W-:-:S03]  /*16080*/  CS2R R18, SRZ ;  /* 0x0000000000127805 */ /* 0x000fc6000001ff00 */
[----:B---3--:R-:W-:Y:S01]  /*16090*/  @!P4 IMAD.WIDE.U32 R28, R25, 0x8, R28 ;  /* 0x00000008191cc825 */ /* 0x008fe200078e001c */
[----:B------:R-:W-:Y:S01]  /*160a0*/  CS2R R24, SRZ ;  /* 0x0000000000187805 */ /* 0x000fe2000001ff00 */
[----:B------:R0:W5:Y:S02]  /*160b0*/  @!P5 LDG.E.64 R16, desc[UR8][R22.64] ;  /* 0x000000081610d981 */ /* 0x000164000c1e1b00 */
[----:B--2---:R-:W-:Y:S01]  /*160c0*/  @!P3 IMAD.WIDE.U32 R2, R27, 0x8, R12 ;  /* 0x000000081b02b825 */ /* 0x004fe200078e000c */
[----:B------:R-:W-:Y:S02]  /*160d0*/  CS2R R12, SRZ ;  /* 0x00000000000c7805 */ /* 0x000fe4000001ff00 */
[----:B------:R-:W-:Y:S01]  /*160e0*/  CS2R R26, SRZ ;  /* 0x00000000001a7805 */ /* 0x000fe2000001ff00 */
[----:B------:R0:W5:Y:S01]  /*160f0*/  @!P4 LDG.E.64 R18, desc[UR8][R28.64] ;  /* 0x000000081c12c981 */ /* 0x000162000c1e1b00 */
[----:B------:R-:W-:Y:S01]  /*16100*/  @!P1 IMAD.WIDE.U32 R32, R11, 0x8, R8 ;  /* 0x000000080b209825 */ /* 0x000fe200078e0008 */
[----:B------:R-:W-:-:S02]  /*16110*/  CS2R R8, SRZ ;  /* 0x0000000000087805 */ /* 0x000fc4000001ff00 */
[----:B------:R0:W5:Y:S01]  /*16120*/  @!P0 LDG.E.64 R12, desc[UR8][R4.64] ;  /* 0x00000008040c8981 */ /* 0x000162000c1e1b00 */
[----:B------:R-:W-:Y:S01]  /*16130*/  @!P6 IMAD.WIDE.U32 R30, R31, 0x8, R6 ;  /* 0x000000081f1ee825 */ /* 0x000fe200078e0006 */
[----:B------:R-:W-:Y:S02]  /*16140*/  CS2R R6, SRZ ;  /* 0x0000000000067805 */ /* 0x000fe4000001ff00 */
[----:B------:R0:W5:Y:S04]  /*16150*/  @!P3 LDG.E.64 R24, desc[UR8][R2.64] ;  /* 0x000000080218b981 */ /* 0x000168000c1e1b00 */
[----:B------:R0:W5:Y:S04]  /*16160*/  @!P2 LDG.E.64 R26, desc[UR8][R20.64] ;  /* 0x00000008141aa981 */ /* 0x000168000c1e1b00 */
[----:B------:R0:W5:Y:S04]  /*16170*/  @!P1 LDG.E.64 R6, desc[UR8][R32.64] ;  /* 0x0000000820069981 */ /* 0x000168000c1e1b00 */
[----:B------:R0:W5:Y:S01]  /*16180*/  @!P6 LDG.E.64 R8, desc[UR8][R30.64] ;  /* 0x000000081e08e981 */ /* 0x000162000c1e1b00 */
[----:B------:R-:W-:Y:S01]  /*16190*/  BSSY B2, `(.L_x_9267) ;  /* 0x00002cf000027945 */ /* 0x000fe20003800000 */
[----:B------:R-:W-:-:S03]  /*161a0*/  CS2R R10, SRZ ;  /* 0x00000000000a7805 */ /* 0x000fc6000001ff00 */
[----:B------:R-:W-:Y:S05]  /*161b0*/  @P0 BRA `(.L_x_9268) ;  /* 0x0000002c00300947 */ /* 0x000fea0003800000 */
[----:B-----5:R-:W-:Y:S02]  /*161c0*/  FSETP.GTU.FTZ.AND P0, PT, |R13|, +INF , PT ;  /* 0x7f8000000d00780b */ /* 0x020fe40003f1c200 */
[----:B------:R-:W-:-:S04]  /*161d0*/  FSETP.GTU.FTZ.AND P1, PT, |R12|, +INF , PT ;  /* 0x7f8000000c00780b */ /* 0x000fc80003f3c200 */
[----:B------:R-:W-:-:S13]  /*161e0*/  PLOP3.LUT P0, PT, P0, P1, PT, 0xa8, 0x0 ;  /* 0x000000000000781c */ /* 0x000fda0000703570 */
[----:B------:R-:W-:Y:S05]  /*161f0*/  @P0 BRA `(.L_x_9269) ;  /* 0x0000002800e40947 */ /* 0x000fea0003800000 */
[C---:B------:R-:W-:Y:S01]  /*16200*/  FSETP.GT.FTZ.AND P0, PT, |R13|.reuse, 8388608, PT ;  /* 0x4b0000000d00780b */ /* 0x040fe20003f14200 */
[----:B------:R-:W-:Y:S01]  /*16210*/  FADD.FTZ R0, |R13|, -RZ ;  /* 0x800000ff0d007221 */ /* 0x000fe20000010200 */
[C---:B------:R-:W-:Y:S01]  /*16220*/  FSETP.GT.FTZ.AND P1, PT, |R12|.reuse, 8388608, PT ;  /* 0x4b0000000c00780b */ /* 0x040fe20003f34200 */
[----:B0-----:R-:W-:-:S03]  /*16230*/  FADD.FTZ R23, |R12|, -RZ ;  /* 0x800000ff0c177221 */ /* 0x001fc60000010200 */
[----:B------:R-:W-:-:S13]  /*16240*/  PLOP3.LUT P0, PT, P0, P1, PT, 0xa8, 0x0 ;  /* 0x000000000000781c */ /* 0x000fda0000703570 */
[----:B------:R-:W-:Y:S05]  /*16250*/  @P0 BRA `(.L_x_9270) ;  /* 0x0000001400040947 */ /* 0x000fea0003800000 */
[----:B------:R-:W-:Y:S02]  /*16260*/  FSETP.NEU.FTZ.AND P1, PT, R13, RZ, PT ;  /* 0x000000ff0d00720b */ /* 0x000fe40003f3d000 */
[----:B------:R-:W-:Y:S02]  /*16270*/  FSETP.NEU.FTZ.AND P0, PT, R12, RZ, PT ;  /* 0x000000ff0c00720b */ /* 0x000fe40003f1d000 */
[----:B------:R-:W-:Y:S02]  /*16280*/  MOV R11, R13 ;  /* 0x0000000d000b7202 */ /* 0x000fe40000000f00 */
[----:B------:R-:W-:-:S09]  /*16290*/  MOV R10, R12 ;  /* 0x0000000c000a7202 */ /* 0x000fd20000000f00 */
[----:B------:R-:W-:Y:S05]  /*162a0*/  @!P0 BRA !P1, `(.L_x_9268) ;  /* 0x0000002800f48947 */ /* 0x000fea0004800000 */
[----:B------:R-:W-:Y:S02]  /*162b0*/  FSETP.GEU.FTZ.AND P0, PT, |R12|, 0.00021143197955098003149, PT ;  /* 0x395db3d70c00780b */ /* 0x000fe40003f1e200 */
[----:B------:R-:W-:Y:S02]  /*162c0*/  FSETP.GEU.FTZ.AND P1, PT, |R13|, 0.00021143197955098003149, PT ;  /* 0x395db3d70d00780b */ /* 0x000fe40003f3e200 */
[----:B------:R-:W-:Y:S02]  /*162d0*/  MOV R11, R13 ;  /* 0x0000000d000b7202 */ /* 0x000fe40000000f00 */
[----:B------:R-:W-:-:S09]  /*162e0*/  MOV R10, R12 ;  /* 0x0000000c000a7202 */ /* 0x000fd20000000f00 */
[----:B------:R-:W-:Y:S05]  /*162f0*/  @!P0 BRA !P1, `(.L_x_9268) ;  /* 0x0000002800e08947 */ /* 0x000fea0004800000 */
[----:B------:R-:W-:Y:S01]  /*16300*/  FADD.FTZ R2, |R12|, 1 ;  /* 0x3f8000000c027421 */ /* 0x000fe20000010200 */
        /* <DEDUP_REMOVED lines=13> */
[----:B------:R-:W-:-:S04]  /*163e0*/  FADD.FTZ R3, |R12|, -1 ;  /* 0xbf8000000c037421 */ /* 0x000fc80000010200 */
[----:B------:R-:W-:Y:S01]  /*163f0*/  FADD.FTZ R21, |R3|, -RZ ;  /* 0x800000ff03157221 */ /* 0x000fe20000010200 */
[----:B------:R-:W0:Y:S02]  /*16400*/  MUFU.SQRT R20, R20 ;  /* 0x0000001400147308 */ /* 0x000e240000002000 */
[----:B0-----:R-:W-:Y:S02]  /*16410*/  @P0 FMUL.FTZ R4, R20, R11 ;  /* 0x0000000b14040220 */ /* 0x001fe40000410000 */
[CC--:B------:R-:W-:Y:S02]  /*16420*/  VIMNMX R11, R10.reuse, R21.reuse, !PT ;  /* 0x000000150a0b7248 */ /* 0x0c0fe40007fe0100 */
[----:B------:R-:W-:Y:S02]  /*16430*/  VIMNMX R10, R10, R21, PT ;  /* 0x000000150a0a7248 */ /* 0x000fe40003fe0100 */
[----:B------:R-:W-:Y:S02]  /*16440*/  LOP3.LUT R21, R11, 0xfe000000, RZ, 0xc0, !PT ;  /* 0xfe0000000b157812 */ /* 0x000fe400078ec0ff */
[----:B------:R-:W-:-:S02]  /*16450*/  FSETP.NEU.FTZ.AND P0, PT, R5, +INF , PT ;  /* 0x7f8000000500780b */ /* 0x000fc40003f1d000 */
[C---:B------:R-:W-:Y:S02]  /*16460*/  IADD3 R22, -R21.reuse, 0x7e800000, RZ ;  /* 0x7e80000015167810 */ /* 0x040fe40007ffe1ff */
[C---:B------:R-:W-:Y:S02]  /*16470*/  FSETP.NEU.FTZ.AND P1, PT, R10.reuse, RZ, PT ;  /* 0x000000ff0a00720b */ /* 0x040fe40003f3d000 */
[----:B------:R-:W-:Y:S01]  /*16480*/  LOP3.LUT R21, R21, 0x800000, RZ, 0xfc, !PT ;  /* 0x0080000015157812 */ /* 0x000fe200078efcff */
[-C--:B------:R-:W-:Y:S01]  /*16490*/  FMUL.FTZ R5, R10, R22.reuse ;  /* 0x000000160a057220 */ /* 0x080fe20000410000 */
[----:B------:R-:W-:-:S03]  /*164a0*/  FMUL.FTZ R22, R11, R22 ;  /* 0x000000160b167220 */ /* 0x000fc60000410000 */
[----:B------:R-:W-:-:S04]  /*164b0*/  FMUL.FTZ R5, R5, R5 ;  /* 0x0000000505057220 */ /* 0x000fc80000410000 */
[----:B------:R-:W-:Y:S01]  /*164c0*/  FFMA.FTZ R22, R22, R22, R5 ;  /* 0x0000001616167223 */ /* 0x000fe20000010005 */
[----:B------:R-:W-:-:S05]  /*164d0*/  FSEL R5, R4, +INF , P0 ;  /* 0x7f80000004057808 */ /* 0x000fca0000000000 */
[----:B------:R-:W0:Y:S02]  /*164e0*/  MUFU.SQRT R22, R22 ;  /* 0x0000001600167308 */ /* 0x000e240000002000 */
[----:B0-----:R-:W-:Y:S01]  /*164f0*/  @P1 FMUL.FTZ R11, R22, R21 ;  /* 0x00000015160b1220 */ /* 0x001fe20000410000 */
[----:B------:R-:W-:-:S04]  /*16500*/  FSETP.NEU.FTZ.AND P1, PT, R10, +INF , PT ;  /* 0x7f8000000a00780b */ /* 0x000fc80003f3d000 */
        /* <DEDUP_REMOVED lines=22> */
[----:B0-----:R-:W-:Y:S01]  /*16670*/  @!P0 FMUL.FTZ R4, R4, |R13| ;  /* 0x4000000d04048220 */ /* 0x001fe20000410000 */
[----:B------:R-:W-:Y:S06]  /*16680*/  @!P0 BRA `(.L_x_9272) ;  /* 0x0000000400848947 */ /* 0x000fec0003800000 */
[----:B------:R-:W-:Y:S01]  /*16690*/  FMUL.FTZ R22, R2, R3 ;  /* 0x0000000302167220 */ /* 0x000fe20000410000 */
[----:B------:R-:W-:-:S05]  /*166a0*/  HFMA2.MMA R29, -RZ, RZ, 1.875, 0 ;  /* 0x3f800000ff1d7435 */ /* 0x000fca00000001ff */
        /* <DEDUP_REMOVED lines=25> */
[----:B------:R-:W-:Y:S01]  /*16840*/  ISETP.GE.AND P0, PT, R20, -0x407fffff, PT ;  /* 0xbf8000011400780c */ /* 0x000fe20003f06270 */
[----:B------:R-:W-:-:S12]  /*16850*/  FADD.FTZ R22, R22, R3 ;  /* 0x0000000316167221 */ /* 0x000fd80000010000 */
[----:B------:R-:W-:-:S05]  /*16860*/  @P0 MOV R21, 0x7f800000 ;  /* 0x7f80000000150802 */ /* 0x000fca0000000f00 */
[C---:B------:R-:W-:Y:S01]  /*16870*/  @P0 FFMA.FTZ R4, R22.reuse, R21, +INF ;  /* 0x7f80000016040423 */ /* 0x040fe20000010015 */
[----:B------:R-:W-:-:S04]  /*16880*/  FSETP.NEU.FTZ.AND P0, PT, R22, RZ, PT ;  /* 0x000000ff1600720b */ /* 0x000fc80003f1d000 */
[----:B------:R-:W-:Y:S01]  /*16890*/  FSEL R4, R4, -RZ, P0 ;  /* 0x800000ff04047208 */ /* 0x000fe20000000000 */
[----:B------:R-:W-:Y:S08]  /*168a0*/  BRA `(.L_x_9272) ;  /* 0x0000000000fc7947 */ /* 0x000ff00003800000 */
.L_x_9274:
        /* <DEDUP_REMOVED lines=10> */
.L_x_9276:
[----:B------:R-:W-:-:S04]  /*16950*/  FADD.FTZ R4, -R2, R5 ;  /* 0x0000000502047221 */ /* 0x000fc80000010100 */
[----:B------:R-:W-:-:S07]  /*16960*/  FMUL.FTZ R4, R4, 0.5 ;  /* 0x3f00000004047820 */ /* 0x000fce0000410000 */
.L_x_9277:
[----:B------:R-:W-:Y:S05]  /*16970*/  BSYNC B1 ;  /* 0x0000000000017941 */ /* 0x000fea0003800000 */
.L_x_9275:
        /* <DEDUP_REMOVED lines=11> */
.L_x_9279:
[----:B------:R-:W-:-:S04]  /*16a30*/  FADD.FTZ R20, R10, -R21 ;  /* 0x800000150a147221 */ /* 0x000fc80000010000 */
[----:B------:R-:W-:-:S07]  /*16a40*/  FMUL.FTZ R21, R20, 0.5 ;  /* 0x3f00000014157820 */ /* 0x000fce0000410000 */
.L_x_9280:
[----:B------:R-:W-:Y:S05]  /*16a50*/  BSYNC B1 ;  /* 0x0000000000017941 */ /* 0x000fea0003800000 */
.L_x_9278:
[----:B------:R-:W-:Y:S01]  /*16a60*/  FADD.FTZ R21, R21, R4 ;  /* 0x0000000415157221 */ /* 0x000fe20000010000 */
[----:B------:R-:W-:Y:S01]  /*16a70*/  FADD.FTZ R4, R11, 1 ;  /* 0x3f8000000b047421 */ /* 0x000fe20000010000 */
[----:B------:R-:W-:-:S03]  /*16a80*/  HFMA2.MMA R29, -RZ, RZ, 1.875, 0 ;  /* 0x3f800000ff1d7435 */ /* 0x000fc600000001ff */
[----:B------:R-:W-:-:S06]  /*16a90*/  FMUL.FTZ R4, R4, R21 ;  /* 0x0000001504047220 */ /* 0x000fcc0000410000 */
        /* <DEDUP_REMOVED lines=31> */
.L_x_9273:
[----:B------:R0:W1:Y:S02]  /*16c90*/  MUFU.SQRT R4, R0 ;  /* 0x0000000000047308 */ /* 0x0000640000002000 */
.L_x_9272:
[----:B------:R-:W-:Y:S05]  /*16ca0*/  BSYNC B0 ;  /* 0x0000000000007941 */ /* 0x000fea0003800000 */
.L_x_9271:
[----:B------:R-:W-:Y:S01]  /*16cb0*/  FSETP.GEU.FTZ.AND P0, PT, |R12|, 4.336808689942017736e-19, PT ;  /* 0x210000000c00780b */ /* 0x000fe20003f1e200 */
[----:B------:R-:W-:Y:S04]  /*16cc0*/  BSSY B3, `(.L_x_9281) ;  /* 0x0000097000037945 */ /* 0x000fe80003800000 */
[----:B------:R-:W-:Y:S08]  /*16cd0*/  BSSY B0, `(.L_x_9282) ;  /* 0x000005f000007945 */ /* 0x000ff00003800000 */
[----:B------:R-:W-:Y:S05]  /*16ce0*/  @!P0 BRA `(.L_x_9283) ;  /* 0x00000004006c8947 */ /* 0x000fea0003800000 */
[----:B------:R-:W2:Y:S02]  /*16cf0*/  MUFU.RCP R21, R11 ;  /* 0x0000000b00157308 */ /* 0x000ea40000001000 */
[----:B--2---:R-:W-:-:S05]  /*16d00*/  FMUL.FTZ R20, R21, |R12| ;  /* 0x4000000c15147220 */ /* 0x004fca0000410000 */
[----:B------:R-:W-:-:S13]  /*16d10*/  FSETP.GT.FTZ.AND P0, PT, R20, 0.64170002937316894531, PT ;  /* 0x3f2446741400780b */ /* 0x000fda0003f14000 */
[----:B------:R-:W-:Y:S05]  /*16d20*/  @!P0 BREAK B0 ;  /* 0x0000000000008942 */ /* 0x000fea0003800000 */
[----:B------:R-:W-:Y:S05]  /*16d30*/  @P0 BRA `(.L_x_9284) ;  /* 0x0000000000680947 */ /* 0x000fea0003800000 */
[----:B------:R-:W-:Y:S01]  /*16d40*/  HFMA2.MMA R3, -RZ, RZ, 1.75, 0 ;  /* 0x3f000000ff037435 */ /* 0x000fe200000001ff */
[C---:B0-----:R-:W-:Y:S01]  /*16d50*/  FADD.FTZ R0, |R20|.reuse, -RZ ;  /* 0x800000ff14007221 */ /* 0x041fe20000010200 */
        /* <DEDUP_REMOVED lines=24> */
.L_x_9284:
[----:B------:R-:W-:Y:S01]  /*16ee0*/  FSETP.NEU.FTZ.AND P0, PT, |R12|, 1, PT ;  /* 0x3f8000000c00780b */ /* 0x000fe20003f1d200 */
[----:B------:R-:W-:Y:S01]  /*16ef0*/  BSSY B1, `(.L_x_9286) ;  /* 0x0000039000017945 */ /* 0x000fe20003800000 */
[----:B------:R-:W-:-:S13]  /*16f00*/  FSETP.GEU.FTZ.AND P1, PT, |R13|, 9.3132257461547851562e-10, PT ;  /* 0x308000000d00780b */ /* 0x000fda0003f3e200 */
[----:B------:R-:W-:Y:S05]  /*16f10*/  @!P0 BRA !P1, `(.L_x_9287) ;  /* 0x0000000000c08947 */ /* 0x000fea0004800000 */
[----:B0-----:R-:W-:-:S05]  /*16f20*/  FMUL.FTZ R0, |R3|, 1.1920928955078125e-07 ;  /* 0x3400000003007820 */ /* 0x001fca0000410200 */
[----:B------:R-:W-:-:S13]  /*16f30*/  FSETP.GTU.FTZ.AND P0, PT, R0, |R13|, PT ;  /* 0x4000000d0000720b */ /* 0x000fda0003f1c000 */
[----:B------:R-:W-:Y:S05]  /*16f40*/  @P0 BRA `(.L_x_9288) ;  /* 0x0000000000800947 */ /* 0x000fea0003800000 */
        /* <DEDUP_REMOVED lines=10> */
.L_x_9290:
[----:B------:R-:W-:-:S04]  /*16ff0*/  FADD.FTZ R0, -R2, R5 ;  /* 0x0000000502007221 */ /* 0x000fc80000010100 */
[----:B------:R-:W-:-:S07]  /*17000*/  FMUL.FTZ R0, R0, 0.5 ;  /* 0x3f00000000007820 */ /* 0x000fce0000410000 */
.L_x_9291:
[----:B------:R-:W-:Y:S05]  /*17010*/  BSYNC B4 ;  /* 0x0000000000047941 */ /* 0x000fea0003800000 */
.L_x_9289:
        /* <DEDUP_REMOVED lines=10> */
.L_x_9293:
[----:B------:R-:W-:-:S04]  /*170c0*/  FADD.FTZ R3, -R3, R10 ;  /* 0x0000000a03037221 */ /* 0x000fc80000010100 */
[----:B------:R-:W-:-:S07]  /*170d0*/  FMUL.FTZ R3, R3, 0.5 ;  /* 0x3f00000003037820 */ /* 0x000fce0000410000 */
.L_x_9294:
[----:B------:R-:W-:Y:S05]  /*170e0*/  BSYNC B4 ;  /* 0x0000000000047941 */ /* 0x000fea0003800000 */
.L_x_9292:
[----:B------:R-:W-:Y:S01]  /*170f0*/  FADD.FTZ R0, R3, R0 ;  /* 0x0000000003007221 */ /* 0x000fe20000010000 */
[----:B------:R-:W-:Y:S01]  /*17100*/  FADD.FTZ R11, R11, |R12| ;  /* 0x4000000c0b0b7221 */ /* 0x000fe20000010000 */
[----:B------:R-:W-:-:S03]  /*17110*/  MOV R10, R23 ;  /* 0x00000017000a7202 */ /* 0x000fc60000000f00 */
[----:B------:R-:W-:-:S06]  /*17120*/  FMUL.FTZ R11, R11, R0 ;  /* 0x000000000b0b7220 */ /* 0x000fcc0000410000 */
[----:B------:R-:W0:Y:S01]  /*17130*/  MUFU.SQRT R11, R11 ;  /* 0x0000000b000b7308 */ /* 0x000e220000002000 */
[----:B------:R-:W-:Y:S05]  /*17140*/  BRA `(.L_x_9295) ;  /* 0x00000000004c7947 */ /* 0x000fea0003800000 */
.L_x_9288:
[----:B------:R-:W-:-:S13]  /*17150*/  FSETP.GT.FTZ.AND P0, PT, |R12|, 1, PT ;  /* 0x3f8000000c00780b */ /* 0x000fda0003f14200 */
[----:B------:R-:W-:Y:S01]  /*17160*/  @P0 FMUL.FTZ R5, R2, R3 ;  /* 0x0000000302050220 */ /* 0x000fe20000410000 */
[----:B------:R-:W-:Y:S01]  /*17170*/  @!P0 FADD.FTZ R3, -R23, 1 ;  /* 0x3f80000017038421 */ /* 0x000fe20000010100 */
[----:B------:R-:W-:Y:S01]  /*17180*/  @!P0 MOV R10, R23 ;  /* 0x00000017000a8202 */ /* 0x000fe20000000f00 */
[----:B------:R-:W-:Y:S01]  /*17190*/  @P0 FMUL.FTZ R10, |R12|, 2.81474976710656000000e+14 ;  /* 0x578000000c0a0820 */ /* 0x000fe20000410200 */
[----:B------:R-:W0:Y:S01]  /*171a0*/  @P0 MUFU.SQRT R0, R5 ;  /* 0x0000000500000308 */ /* 0x000e220000002000 */
[----:B------:R-:W-:Y:S01]  /*171b0*/  @!P0 FMUL.FTZ R2, R2, R3 ;  /* 0x0000000302028220 */ /* 0x000fe20000410000 */
[----:B------:R-:W-:-:S04]  /*171c0*/  @P0 FMUL.FTZ R3, |R13|, 2.81474976710656000000e+14 ;  /* 0x578000000d030820 */ /* 0x000fc80000410200 */
[----:B------:R-:W-:Y:S02]  /*171d0*/  @P0 FMUL.FTZ R3, R3, |R12| ;  /* 0x4000000c03030220 */ /* 0x000fe40000410000 */
[----:B------:R-:W-:Y:S08]  /*171e0*/  @!P0 MUFU.SQRT R11, R2 ;  /* 0x00000002000b8308 */ /* 0x000ff00000002000 */
[----:B0-----:R-:W0:Y:S02]  /*171f0*/  @P0 MUFU.RCP R0, R0 ;  /* 0x0000000000000308 */ /* 0x001e240000001000 */
[----:B0-----:R-:W-:Y:S01]  /*17200*/  @P0 FMUL.FTZ R11, R3, R0 ;  /* 0x00000000030b0220 */ /* 0x001fe20000410000 */
[----:B------:R-:W-:Y:S06]  /*17210*/  BRA `(.L_x_9295) ;  /* 0x0000000000187947 */ /* 0x000fec0003800000 */
.L_x_9287:
[----:B------:R-:W-:Y:S01]  /*17220*/  FADD.FTZ R2, R11, 1 ;  /* 0x3f8000000b027421 */ /* 0x000fe20000010000 */
[----:B------:R-:W-:Y:S01]  /*17230*/  MUFU.SQRT R3, R0 ;  /* 0x0000000000037308 */ /* 0x000fe20000002000 */
[----:B------:R-:W-:Y:S02]  /*17240*/  HFMA2.MMA R10, -RZ, RZ, 1.875, 0 ;  /* 0x3f800000ff0a7435 */ /* 0x000fe400000001ff */
[----:B------:R-:W-:-:S06]  /*17250*/  FMUL.FTZ R2, R2, 0.5 ;  /* 0x3f00000002027820 */ /* 0x000fcc0000410000 */
[----:B------:R-:W2:Y:S02]  /*17260*/  MUFU.SQRT R2, R2 ;  /* 0x0000000200027308 */ /* 0x000ea40000002000 */
[----:B--2---:R-:W-:-:S07]  /*17270*/  FMUL.FTZ R11, R3, R2 ;  /* 0x00000002030b7220 */ /* 0x004fce0000410000 */
.L_x_9295:
[----:B------:R-:W-:Y:S05]  /*17280*/  BSYNC B1 ;  /* 0x0000000000017941 */ /* 0x000fea0003800000 */
.L_x_9286:
[----:B------:R-:W-:Y:S05]  /*17290*/  BRA `(.L_x_9296) ;  /* 0x0000000000087947 */ /* 0x000fea0003800000 */
.L_x_9283:
[----:B------:R-:W-:Y:S01]  /*172a0*/  FMUL.FTZ R11, R11, 16777216 ;  /* 0x4b8000000b0b7820 */ /* 0x000fe20000410000 */
[----:B------:R-:W-:-:S07]  /*172b0*/  FMUL.FTZ R10, |R12|, 16777216 ;  /* 0x4b8000000c0a7820 */ /* 0x000fce0000410200 */
.L_x_9296:
[----:B------:R-:W-:Y:S05]  /*172c0*/  BSYNC B0 ;  /* 0x0000000000007941 */ /* 0x000fea0003800000 */
.L_x_9282:
        /* <DEDUP_REMOVED lines=16> */
[----:B-1----:R-:W-:Y:S05]  /*173d0*/  CALL.REL.NOINC `($__internal_11_$__cuda_sm3x_div_rn_ftz_f32_slowpath) ;  /* 0x00000154002c7944 */ /* 0x002fea0003c00000 */
.L_x_9298:
[----:B------:R-:W-:Y:S05]  /*173e0*/  BSYNC B4 ;  /* 0x0000000000047941 */ /* 0x000fea0003800000 */
.L_x_9297:
        /* <DEDUP_REMOVED lines=18> */
.L_x_9300:
[----:B------:R-:W-:Y:S02]  /*17510*/  ISETP.GE.AND P0, PT, R11, RZ, PT ;  /* 0x000000ff0b00720c */ /* 0x000fe40003f06270 */
[----:B------:R-:W-:-:S11]  /*17520*/  MOV R3, 0x3fd774eb ;  /* 0x3fd774eb00037802 */ /* 0x000fd60000000f00 */
[----:B------:R-:W-:-:S04]  /*17530*/  @P0 FFMA.FTZ R0, R3, 0.93318945169448852539, -R0 ;  /* 0x3f6ee58103000823 */ /* 0x000fc80000010800 */
[----:B------:R-:W-:-:S07]  /*17540*/  @!P0 FFMA.FTZ R0, R3, 0.93318945169448852539, R0 ;  /* 0x3f6ee58103008823 */ /* 0x000fce0000010000 */
.L_x_9301:
[----:B------:R-:W-:Y:S05]  /*17550*/  BSYNC B0 ;  /* 0x0000000000007941 */ /* 0x000fea0003800000 */
.L_x_9299:
[C---:B------:R-:W-:Y:S01]  /*17560*/  FSETP.GT.FTZ.AND P0, PT, |R10|.reuse, |R11|, PT ;  /* 0x4000000b0a00720b */ /* 0x040fe20003f14200 */
[C---:B------:R-:W-:Y:S01]  /*17570*/  FADD.FTZ R2, |R11|.reuse, -RZ ;  /* 0x800000ff0b027221 */ /* 0x040fe20000010200 */
[----:B------:R-:W-:Y:S01]  /*17580*/  ISETP.GE.AND P2, PT, R11, RZ, PT ;  /* 0x000000ff0b00720c */ /* 0x000fe20003f46270 */
[----:B------:R-:W-:-:S10]  /*17590*/  FADD.FTZ R3, |R10|, |R11| ;  /* 0x4000000b0a037221 */ /* 0x000fd40000010200 */
[----:B------:R-:W-:Y:S01]  /*175a0*/  @P0 FADD.FTZ R2, |R10|, -RZ ;  /* 0x800000ff0a020221 */ /* 0x000fe20000010200 */
[----:B------:R-:W-:-:S04]  /*175b0*/  FSETP.NEU.FTZ.AND P0, PT, |R11|, |R10|, PT ;  /* 0x4000000a0b00720b */ /* 0x000fc80003f1d200 */
[----:B------:R-:W-:Y:S01]  /*175c0*/  FSETP.NEU.FTZ.AND P1, PT, R2, RZ, PT ;  /* 0x000000ff0200720b */ /* 0x000fe20003f3d000 */
[----:B------:R-:W-:-:S10]  /*175d0*/  HFMA2.MMA R2, -RZ, RZ, 2.04296875, -15.78125 ;  /* 0x4016cbe4ff027435 */ /* 0x000fd400000001ff */
[----:B------:R-:W-:Y:S02]  /*175e0*/  @!P0 FSEL R0, R2, 0.78539818525314331055, !P2 ;  /* 0x3f490fdb02008808 */ /* 0x000fe40005000000 */
[----:B------:R-:W-:Y:S02]  /*175f0*/  @!P1 FSEL R0, RZ, 3.1415927410125732422, P2 ;  /* 0x40490fdbff009808 */ /* 0x000fe40001000000 */
[----:B------:R-:W-:Y:S02]  /*17600*/  FSETP.GTU.FTZ.AND P0, PT, |R3|, +INF , PT ;  /* 0x7f8000000300780b */ /* 0x000fe40003f1c200 */
[----:B------:R-:W-:-:S04]  /*17610*/  LOP3.LUT R0, R0, 0x80000000, R10, 0xb8, !PT ;  /* 0x8000000000007812 */ /* 0x000fc800078eb80a */
[----:B------:R-:W-:-:S07]  /*17620*/  FSEL R3, R3, R0, P0 ;  /* 0x0000000003037208 */ /* 0x000fce0000000000 */
.L_x_9285:
[----:B------:R-:W-:Y:S05]  /*17630*/  BSYNC B3 ;  /* 0x0000000000037941 */ /* 0x000fea0003800000 */
.L_x_9281:
[----:B------:R-:W-:Y:S02]  /*17640*/  LOP3.LUT R10, R3, 0x80000000, R12, 0xb8, !PT ;  /* 0x80000000030a7812 */ /* 0x000fe400078eb80c */
[----:B-1----:R-:W-:Y:S01]  /*17650*/  LOP3.LUT R11, R4, 0x80000000, R13, 0xb8, !PT ;  /* 0x80000000040b7812 */ /* 0x002fe200078eb80d */
[----:B------:R-:W-:Y:S06]  /*17660*/  BRA `(.L_x_9268) ;  /* 0x0000001800047947 */ /* 0x000fec0003800000 */
.L_x_9270:
        /* <DEDUP_REMOVED lines=29> */
[----:B------:R-:W-:Y:S05]  /*17840*/  CALL.REL.NOINC `($__internal_11_$__cuda_sm3x_div_rn_ftz_f32_slowpath) ;  /* 0x0000015000107944 */ /* 0x000fea0003c00000 */
.L_x_9307:
[----:B------:R-:W-:Y:S05]  /*17850*/  BSYNC B4 ;  /* 0x0000000000047941 */ /* 0x000fea0003800000 */
.L_x_9306:
        /* <DEDUP_REMOVED lines=13> */
[----:B------:R-:W-:-:S05]  /*17930*/  FADD.FTZ R3, -R13, -RZ ;  /* 0x800000ff0d037221 */ /* 0x000fca0000010100 */
[----:B------:R-:W-:-:S13]  /*17940*/  ISETP.GT.AND P0, PT, R3, -0x1, PT ;  /* 0xffffffff0300780c */ /* 0x000fda0003f04270 */
[----:B------:R-:W-:Y:S05]  /*17950*/  @P0 BRA `(.L_x_9310) ;  /* 0x0000000000200947 */ /* 0x000fea0003800000 */
[----:B------:R-:W-:-:S05]  /*17960*/  MOV R5, 0x3fd774eb ;  /* 0x3fd774eb00057802 */ /* 0x000fca0000000f00 */
[----:B------:R-:W-:Y:S01]  /*17970*/  FFMA.FTZ R0, R5, 1.8663789033889770508, -R0 ;  /* 0x3feee58105007823 */ /* 0x000fe20000010800 */
[----:B------:R-:W-:Y:S06]  /*17980*/  BRA `(.L_x_9310) ;  /* 0x0000000000147947 */ /* 0x000fec0003800000 */
.L_x_9309:
[----:B------:R-:W-:Y:S01]  /*17990*/  FADD.FTZ R3, -R13, -RZ ;  /* 0x800000ff0d037221 */ /* 0x000fe20000010100 */
[----:B------:R-:W-:-:S04]  /*179a0*/  MOV R5, 0x3fd774eb ;  /* 0x3fd774eb00057802 */ /* 0x000fc80000000f00 */
[----:B------:R-:W-:-:S13]  /*179b0*/  ISETP.GE.AND P0, PT, R3, RZ, PT ;  /* 0x000000ff0300720c */ /* 0x000fda0003f06270 */
[----:B------:R-:W-:-:S04]  /*179c0*/  @P0 FFMA.FTZ R0, R5, 0.93318945169448852539, -R0 ;  /* 0x3f6ee58105000823 */ /* 0x000fc80000010800 */
[----:B------:R-:W-:-:S07]  /*179d0*/  @!P0 FFMA.FTZ R0, R5, 0.93318945169448852539, R0 ;  /* 0x3f6ee58105008823 */ /* 0x000fce0000010000 */
.L_x_9310:
[----:B------:R-:W-:Y:S05]  /*179e0*/  BSYNC B0 ;  /* 0x0000000000007941 */ /* 0x000fea0003800000 */
.L_x_9308:
[----:B------:R-:W-:Y:S01]  /*179f0*/  FADD.FTZ R2, -R12, -RZ ;  /* 0x800000ff0c027221 */ /* 0x000fe20000010100 */
[----:B------:R-:W-:Y:S01]  /*17a00*/  FSETP.NEU.FTZ.AND P1, PT, R10, RZ, PT ;  /* 0x000000ff0a00720b */ /* 0x000fe20003f3d000 */
[----:B------:R-:W-:Y:S01]  /*17a10*/  HFMA2.MMA R5, -RZ, RZ, 2.04296875, -15.78125 ;  /* 0x4016cbe4ff057435 */ /* 0x000fe200000001ff */
[----:B------:R-:W0:Y:S01]  /*17a20*/  MUFU.LG2 R4, R4 ;  /* 0x0000000400047308 */ /* 0x000e220000000c00 */
[C---:B------:R-:W-:Y:S02]  /*17a30*/  ISETP.GE.AND P2, PT, R3.reuse, RZ, PT ;  /* 0x000000ff0300720c */ /* 0x040fe40003f46270 */
[C---:B------:R-:W-:Y:S01]  /*17a40*/  FSETP.NEU.FTZ.AND P0, PT, |R3|.reuse, |R2|, PT ;  /* 0x400000020300720b */ /* 0x040fe20003f1d200 */
[----:B------:R-:W-:-:S12]  /*17a50*/  FADD.FTZ R3, |R3|, |R2| ;  /* 0x4000000203037221 */ /* 0x000fd80000010200 */
[----:B------:R-:W-:Y:S01]  /*17a60*/  @!P0 FSEL R0, R5, 0.78539818525314331055, !P2 ;  /* 0x3f490fdb05008808 */ /* 0x000fe20005000000 */
[----:B0-----:R-:W-:Y:S01]  /*17a70*/  FMUL.FTZ.D2 R11, R4, 0.69314718246459960938 ;  /* 0x3f317218040b7820 */ /* 0x001fe20000310000 */
[----:B------:R-:W-:Y:S02]  /*17a80*/  @!P1 FSEL R0, RZ, 3.1415927410125732422, P2 ;  /* 0x40490fdbff009808 */ /* 0x000fe40001000000 */
[----:B------:R-:W-:Y:S02]  /*17a90*/  FSETP.GTU.FTZ.AND P0, PT, |R3|, +INF , PT ;  /* 0x7f8000000300780b */ /* 0x000fe40003f1c200 */
[----:B------:R-:W-:-:S04]  /*17aa0*/  LOP3.LUT R0, R0, 0x80000000, R2, 0xb8, !PT ;  /* 0x8000000000007812 */ /* 0x000fc800078eb802 */
[----:B------:R-:W-:Y:S01]  /*17ab0*/  FSEL R3, R3, R0, P0 ;  /* 0x0000000003037208 */ /* 0x000fe20000000000 */
[----:B------:R-:W-:Y:S06]  /*17ac0*/  BRA `(.L_x_9311) ;  /* 0x00000010009c7947 */ /* 0x000fec0003800000 */
.L_x_9305:
        /* <DEDUP_REMOVED lines=12> */
.L_x_9313:
[----:B------:R-:W-:Y:S05]  /*17b90*/  BSYNC B4 ;  /* 0x0000000000047941 */ /* 0x000fea0003800000 */
.L_x_9312:
        /* <DEDUP_REMOVED lines=19> */
.L_x_9315:
[----:B------:R-:W-:Y:S01]  /*17cd0*/  FADD.FTZ R0, -R13, -RZ ;  /* 0x800000ff0d007221 */ /* 0x000fe20000010100 */
[----:B------:R-:W-:-:S04]  /*17ce0*/  MOV R2, 0x3fd774eb ;  /* 0x3fd774eb00027802 */ /* 0x000fc80000000f00 */
[----:B------:R-:W-:-:S13]  /*17cf0*/  ISETP.GE.AND P0, PT, R0, RZ, PT ;  /* 0x000000ff0000720c */ /* 0x000fda0003f06270 */
[----:B------:R-:W-:-:S04]  /*17d00*/  @P0 FFMA.FTZ R3, R2, 0.93318945169448852539, -R3 ;  /* 0x3f6ee58102030823 */ /* 0x000fc80000010803 */
[----:B------:R-:W-:-:S07]  /*17d10*/  @!P0 FFMA.FTZ R3, R2, 0.93318945169448852539, R3 ;  /* 0x3f6ee58102038823 */ /* 0x000fce0000010003 */
.L_x_9316:
[----:B------:R-:W-:Y:S05]  /*17d20*/  BSYNC B0 ;  /* 0x0000000000007941 */ /* 0x000fea0003800000 */
.L_x_9314:
[----:B------:R-:W-:Y:S01]  /*17d30*/  FADD.FTZ R21, -R12, -RZ ;  /* 0x800000ff0c157221 */ /* 0x000fe20000010100 */
[----:B------:R-:W-:Y:S01]  /*17d40*/  FADD.FTZ R11, |R0|, -RZ ;  /* 0x800000ff000b7221 */ /* 0x000fe20000010200 */
[----:B------:R-:W-:Y:S02]  /*17d50*/  FSETP.NEU.FTZ.AND P2, PT, R10, RZ, PT ;  /* 0x000000ff0a00720b */ /* 0x000fe40003f5d000 */
[----:B------:R-:W-:Y:S01]  /*17d60*/  FADD.FTZ R2, |R21|, -RZ ;  /* 0x800000ff15027221 */ /* 0x000fe20000010200 */
[----:B------:R-:W-:-:S04]  /*17d70*/  FSETP.NEU.FTZ.AND P1, PT, |R0|, |R21|, PT ;  /* 0x400000150000720b */ /* 0x000fc80003f3d200 */
        /* <DEDUP_REMOVED lines=25> */
.L_x_9304:
        /* <DEDUP_REMOVED lines=32> */
[----:B------:R-:W-:Y:S05]  /*18110*/  CALL.REL.NOINC `($__internal_11_$__cuda_sm3x_div_rn_ftz_f32_slowpath) ;  /* 0x0000014400dc7944 */ /* 0x000fea0003c00000 */
.L_x_9318:
[----:B------:R-:W-:Y:S05]  /*18120*/  BSYNC B4 ;  /* 0x0000000000047941 */ /* 0x000fea0003800000 */
.L_x_9317:
        /* <DEDUP_REMOVED lines=19> */
.L_x_9320:
[----:B------:R-:W-:Y:S01]  /*18260*/  FADD.FTZ R2, -R13, -RZ ;  /* 0x800000ff0d027221 */ /* 0x000fe20000010100 */
[----:B------:R-:W-:-:S04]  /*18270*/  MOV R3, 0x3fd774eb ;  /* 0x3fd774eb00037802 */ /* 0x000fc80000000f00 */
[----:B------:R-:W-:-:S13]  /*18280*/  ISETP.GE.AND P0, PT, R2, RZ, PT ;  /* 0x000000ff0200720c */ /* 0x000fda0003f06270 */
[----:B------:R-:W-:-:S04]  /*18290*/  @P0 FFMA.FTZ R0, R3, 0.93318945169448852539, -R0 ;  /* 0x3f6ee58103000823 */ /* 0x000fc80000010800 */
[----:B------:R-:W-:-:S07]  /*182a0*/  @!P0 FFMA.FTZ R0, R3, 0.93318945169448852539, R0 ;  /* 0x3f6ee58103008823 */ /* 0x000fce0000010000 */
.L_x_9321:
[----:B------:R-:W-:Y:S05]  /*182b0*/  BSYNC B0 ;  /* 0x0000000000007941 */ /* 0x000fea0003800000 */
.L_x_9319:
[----:B------:R-:W-:Y:S01]  /*182c0*/  FADD.FTZ R3, -R12, -RZ ;  /* 0x800000ff0c037221 */ /* 0x000fe20000010100 */
[----:B------:R-:W-:Y:S01]  /*182d0*/  FSETP.NEU.FTZ.AND P2, PT, R10, RZ, PT ;  /* 0x000000ff0a00720b */ /* 0x000fe20003f5d000 */
[----:B------:R-:W-:Y:S01]  /*182e0*/  HFMA2.MMA R4, -RZ, RZ, 2.04296875, -15.78125 ;  /* 0x4016cbe4ff047435 */ /* 0x000fe200000001ff */
[C---:B------:R-:W-:Y:S01]  /*182f0*/  ISETP.GE.AND P0, PT, R2.reuse, RZ, PT ;  /* 0x000000ff0200720c */ /* 0x040fe20003f06270 */
[C---:B------:R-:W-:Y:S01]  /*18300*/  FADD.FTZ R5, |R2|.reuse, |R3| ;  /* 0x4000000302057221 */ /* 0x040fe20000010200 */
[----:B------:R-:W-:-:S13]  /*18310*/  FSETP.NEU.FTZ.AND P1, PT, |R2|, |R3|, PT ;  /* 0x400000030200720b */ /* 0x000fda0003f3d200 */
[----:B------:R-:W-:Y:S02]  /*18320*/  @!P1 FSEL R0, R4, 0.78539818525314331055, !P0 ;  /* 0x3f490fdb04009808 */ /* 0x000fe40004000000 */
[----:B------:R-:W-:Y:S02]  /*18330*/  @!P2 FSEL R0, RZ, 3.1415927410125732422, P0 ;  /* 0x40490fdbff00a808 */ /* 0x000fe40000000000 */
[----:B------:R-:W-:Y:S02]  /*18340*/  FSETP.GTU.FTZ.AND P0, PT, |R5|, +INF , PT ;  /* 0x7f8000000500780b */ /* 0x000fe40003f1c200 */
[----:B------:R-:W-:-:S04]  /*18350*/  LOP3.LUT R0, R0, 0x80000000, R3, 0xb8, !PT ;  /* 0x8000000000007812 */ /* 0x000fc800078eb803 */
[----:B------:R-:W-:Y:S01]  /*18360*/  FSEL R3, R5, R0, P0 ;  /* 0x0000000005037208 */ /* 0x000fe20000000000 */
[----:B------:R-:W-:Y:S06]  /*18370*/  BRA `(.L_x_9311) ;  /* 0x0000000800707947 */ /* 0x000fec0003800000 */
.L_x_9303:
        /* <DEDUP_REMOVED lines=23> */
.L_x_9325:
[----:B------:R-:W-:Y:S05]  /*184f0*/  BSYNC B4 ;  /* 0x0000000000047941 */ /* 0x000fea0003800000 */
.L_x_9324:
[----:B------:R-:W-:Y:S01]  /*18500*/  HFMA2.MMA R3, -RZ, RZ, 0.89990234375, 10328 ;  /* 0x3b33710bff037435 */ /* 0x000fe200000001ff */
[----:B------:R-:W-:Y:S01]  /*18510*/  FMUL.FTZ R2, R0, R0 ;  /* 0x0000000000027220 */ /* 0x000fe20000410000 */
[----:B------:R-:W-:Y:S01]  /*18520*/  @!P6 MOV R5, 0x3fd774eb ;  /* 0x3fd774eb0005e802 */ /* 0x000fe20000000f00 */
[----:B------:R-:W0:Y:S01]  /*18530*/  MUFU.LG2 R4, R4 ;  /* 0x0000000400047308 */ /* 0x000e220000000c00 */
[----:B------:R-:W-:Y:S02]  /*18540*/  FSETP.NEU.FTZ.AND P0, PT, |R13|, |R12|, PT ;  /* 0x4000000c0d00720b */ /* 0x000fe40003f1d200 */
        /* <DEDUP_REMOVED lines=19> */
.L_x_9323:
        /* <DEDUP_REMOVED lines=12> */
.L_x_9327:
[----:B------:R-:W-:Y:S05]  /*18740*/  BSYNC B4 ;  /* 0x0000000000047941 */ /* 0x000fea0003800000 */
.L_x_9326:
[----:B------:R-:W-:Y:S01]  /*18750*/  FADD.FTZ R5, |R12|, -RZ ;  /* 0x800000ff0c057221 */ /* 0x000fe20000010200 */
[----:B------:R-:W-:Y:S01]  /*18760*/  FADD.FTZ R4, |R13|, -RZ ;  /* 0x800000ff0d047221 */ /* 0x000fe20000010200 */
[----:B------:R-:W-:Y:S01]  /*18770*/  HFMA2.MMA R22, -RZ, RZ, 0.89990234375, 10328 ;  /* 0x3b33710bff167435 */ /* 0x000fe200000001ff */
[----:B------:R-:W-:Y:S01]  /*18780*/  FMUL.FTZ R3, R0, R0 ;  /* 0x0000000000037220 */ /* 0x000fe20000410000 */
[----:B------:R-:W-:Y:S02]  /*18790*/  FSETP.NEU.FTZ.AND P1, PT, R10, RZ, PT ;  /* 0x000000ff0a00720b */ /* 0x000fe40003f3d000 */
[CC--:B------:R-:W-:Y:S02]  /*187a0*/  VIMNMX R2, R4.reuse, R5.reuse, !PT ;  /* 0x0000000504027248 */ /* 0x0c0fe40007fe0100 */
[----:B------:R-:W-:Y:S02]  /*187b0*/  VIMNMX R5, R4, R5, PT ;  /* 0x0000000504057248 */ /* 0x000fe40003fe0100 */
[----:B------:R-:W-:-:S02]  /*187c0*/  LOP3.LUT R11, R2, 0xfe000000, RZ, 0xc0, !PT ;  /* 0xfe000000020b7812 */ /* 0x000fc400078ec0ff */
[----:B------:R-:W-:Y:S02]  /*187d0*/  FSETP.NEU.FTZ.AND P0, PT, R5, RZ, PT ;  /* 0x000000ff0500720b */ /* 0x000fe40003f1d000 */
[C---:B------:R-:W-:Y:S02]  /*187e0*/  IADD3 R4, -R11.reuse, 0x7e800000, RZ ;  /* 0x7e8000000b047810 */ /* 0x040fe40007ffe1ff */
[----:B------:R-:W-:-:S03]  /*187f0*/  LOP3.LUT R11, R11, 0x800000, RZ, 0xfc, !PT ;  /* 0x008000000b0b7812 */ /* 0x000fc600078efcff */
[-C--:B------:R-:W-:Y:S01]  /*18800*/  FMUL.FTZ R20, R5, R4.reuse ;  /* 0x0000000405147220 */ /* 0x080fe20000410000 */
[----:B------:R-:W-:Y:S01]  /*18810*/  FMUL.FTZ R21, R2, R4 ;  /* 0x0000000402157220 */ /* 0x000fe20000410000 */
[C---:B------:R-:W-:Y:S02]  /*18820*/  FFMA.FTZ R4, R3.reuse, R22, -0.015681877732276916504 ;  /* 0xbc80774803047423 */ /* 0x040fe40000010016 */
[----:B------:R-:W-:Y:S02]  /*18830*/  FMUL.FTZ R20, R20, R20 ;  /* 0x0000001414147220 */ /* 0x000fe40000410000 */
[----:B------:R-:W-:Y:S02]  /*18840*/  FFMA.FTZ R4, R3, R4, 0.042200751602649688721 ;  /* 0x3d2cdab203047423 */ /* 0x000fe40000010004 */
[----:B------:R-:W-:Y:S02]  /*18850*/  FFMA.FTZ R20, R21, R21, R20 ;  /* 0x0000001515147223 */ /* 0x000fe40000010014 */
[----:B------:R-:W-:-:S04]  /*18860*/  FFMA.FTZ R4, R3, R4, -0.074792981147766113281 ;  /* 0xbd992d1003047423 */ /* 0x000fc80000010004 */
[----:B------:R-:W0:Y:S01]  /*18870*/  MUFU.SQRT R20, R20 ;  /* 0x0000001400147308 */ /* 0x000e220000002000 */
[----:B------:R-:W-:-:S04]  /*18880*/  FFMA.FTZ R4, R3, R4, 0.10640415549278259277 ;  /* 0x3dd9ea6c03047423 */ /* 0x000fc80000010004 */
[----:B------:R-:W-:-:S04]  /*18890*/  FFMA.FTZ R4, R3, R4, -0.14207722246646881104 ;  /* 0xbe117cb103047423 */ /* 0x000fc80000010004 */
[----:B------:R-:W-:-:S04]  /*188a0*/  FFMA.FTZ R4, R3, R4, 0.19993925094604492188 ;  /* 0x3e4cbce003047423 */ /* 0x000fc80000010004 */
[----:B------:R-:W-:Y:S01]  /*188b0*/  FFMA.FTZ R4, R3, R4, -0.33333197236061096191 ;  /* 0xbeaaaa7d03047423 */ /* 0x000fe20000010004 */
[----:B0-----:R-:W-:Y:S01]  /*188c0*/  @P0 FMUL.FTZ R2, R11, R20 ;  /* 0x000000140b020220 */ /* 0x001fe20000410000 */
[----:B------:R-:W-:Y:S02]  /*188d0*/  FSETP.NEU.FTZ.AND P0, PT, R5, +INF , PT ;  /* 0x7f8000000500780b */ /* 0x000fe40003f1d000 */
[----:B------:R-:W-:Y:S01]  /*188e0*/  FMUL.FTZ R3, R3, R4 ;  /* 0x0000000403037220 */ /* 0x000fe20000410000 */
[----:B------:R-:W-:Y:S01]  /*188f0*/  @!P6 MOV R5, 0x3fd774eb ;  /* 0x3fd774eb0005e802 */ /* 0x000fe20000000f00 */
[----:B------:R-:W-:Y:S01]  /*18900*/  FADD.FTZ R4, |R12|, |R13| ;  /* 0x4000000d0c047221 */ /* 0x000fe20000010200 */
[----:B------:R-:W-:Y:S01]  /*18910*/  FSEL R2, R2, +INF , P0 ;  /* 0x7f80000002027808 */ /* 0x000fe20000000000 */
[----:B------:R-:W-:Y:S01]  /*18920*/  FFMA.FTZ R0, R3, R0, R0 ;  /* 0x0000000003007223 */ /* 0x000fe20000010000 */
[----:B------:R-:W-:-:S03]  /*18930*/  FSETP.NEU.FTZ.AND P0, PT, |R13|, |R12|, PT ;  /* 0x4000000c0d00720b */ /* 0x000fc60003f1d200 */
[----:B------:R-:W-:Y:S01]  /*18940*/  @!P6 FFMA.FTZ R0, R5, 0.93318945169448852539, -R0 ;  /* 0x3f6ee5810500e823 */ /* 0x000fe20000010800 */
[----:B------:R-:W0:Y:S04]  /*18950*/  MUFU.LG2 R2, R2 ;  /* 0x0000000200027308 */ /* 0x000e280000000c00 */
[----:B------:R-:W-:Y:S02]  /*18960*/  FSEL R0, R0, 0.78539818525314331055, P0 ;  /* 0x3f490fdb00007808 */ /* 0x000fe40000000000 */
[----:B------:R-:W-:Y:S02]  /*18970*/  FSETP.GTU.FTZ.AND P0, PT, |R4|, +INF , PT ;  /* 0x7f8000000400780b */ /* 0x000fe40003f1c200 */
[----:B------:R-:W-:-:S04]  /*18980*/  FSEL R3, R0, RZ, P1 ;  /* 0x000000ff00037208 */ /* 0x000fc80000800000 */
[----:B------:R-:W-:-:S04]  /*18990*/  LOP3.LUT R3, R3, 0x80000000, R12, 0xb8, !PT ;  /* 0x8000000003037812 */ /* 0x000fc800078eb80c */
[----:B------:R-:W-:Y:S01]  /*189a0*/  FSEL R3, R4, R3, P0 ;  /* 0x0000000304037208 */ /* 0x000fe20000000000 */
[----:B0-----:R-:W-:Y:S01]  /*189b0*/  FMUL.FTZ R11, R2, 0.69314718246459960938 ;  /* 0x3f317218020b7820 */ /* 0x001fe20000410000 */
[----:B------:R-:W-:Y:S06]  /*189c0*/  BRA `(.L_x_9311) ;  /* 0x0000000000dc7947 */ /* 0x000fec0003800000 */
.L_x_9322:
        /* <DEDUP_REMOVED lines=23> */
[----:B------:R-:W-:Y:S03]  /*18b40*/  MUFU.LG2 R4, R4 ;  /* 0x0000000400047308 */ /* 0x000fe60000000c00 */
[----:B------:R-:W-:-:S04]  /*18b50*/  FFMA R2, -R10, R3, R23 ;  /* 0x000000030a027223 */ /* 0x000fc80000000117 */
[----:B------:R-:W-:Y:S01]  /*18b60*/  FFMA R0, R0, R2, R3 ;  /* 0x0000000200007223 */ /* 0x000fe20000000003 */
[----:B------:R-:W0:Y:S02]  /*18b70*/  FCHK P0, R23, R10 ;  /* 0x0000000a17007302 */ /* 0x000e240000000000 */
[----:B0-----:R-:W-:Y:S05]  /*18b80*/  @!P0 BRA `(.L_x_9329) ;  /* 0x00000000000c8947 */ /* 0x001fea0003800000 */
[----:B------:R-:W-:Y:S02]  /*18b90*/  MOV R0, R10 ;  /* 0x0000000a00007202 */ /* 0x000fe40000000f00 */
[----:B------:R-:W-:-:S07]  /*18ba0*/  MOV R2, 0x18bc0 ;  /* 0x00018bc000027802 */ /* 0x000fce0000000f00 */
[----:B------:R-:W-:Y:S05]  /*18bb0*/  CALL.REL.NOINC `($__internal_11_$__cuda_sm3x_div_rn_ftz_f32_slowpath) ;  /* 0x0000013c00347944 */ /* 0x000fea0003c00000 */
.L_x_9329:
[----:B------:R-:W-:Y:S05]  /*18bc0*/  BSYNC B4 ;  /* 0x0000000000047941 */ /* 0x000fea0003800000 */
.L_x_9328:
[----:B------:R-:W-:Y:S01]  /*18bd0*/  HFMA2.MMA R3, -RZ, RZ, 0.89990234375, 10328 ;  /* 0x3b33710bff037435 */ /* 0x000fe200000001ff */
[----:B------:R-:W-:Y:S01]  /*18be0*/  FMUL.FTZ R2, R0, R0 ;  /* 0x0000000000027220 */ /* 0x000fe20000410000 */
[----:B------:R-:W-:Y:S01]  /*18bf0*/  @!P6 MOV R5, 0x3fd774eb ;  /* 0x3fd774eb0005e802 */ /* 0x000fe20000000f00 */
[----:B------:R-:W-:Y:S01]  /*18c00*/  HFMA2.MMA R11, -RZ, RZ, 1.875, 0 ;  /* 0x3f800000ff0b7435 */ /* 0x000fe200000001ff */
[----:B------:R-:W-:Y:S02]  /*18c10*/  FSETP.NEU.FTZ.AND P0, PT, |R13|, |R12|, PT ;  /* 0x4000000c0d00720b */ /* 0x000fe40003f1d200 */
[----:B------:R-:W-:-:S04]  /*18c20*/  FSETP.NEU.FTZ.AND P1, PT, R10, RZ, PT ;  /* 0x000000ff0a00720b */ /* 0x000fc80003f3d000 */
[----:B------:R-:W-:-:S03]  /*18c30*/  FFMA.FTZ R3, R2, R3, -0.015681877732276916504 ;  /* 0xbc80774802037423 */ /* 0x000fc60000010003 */
[----:B------:R-:W-:Y:S01]  /*18c40*/  FFMA.FTZ R11, R4, 0.69314718246459960938, R11 ;  /* 0x3f317218040b7823 */ /* 0x000fe2000001000b */
        /* <DEDUP_REMOVED lines=15> */
.L_x_9311:
[----:B------:R-:W-:Y:S05]  /*18d40*/  BSYNC B3 ;  /* 0x0000000000037941 */ /* 0x000fea0003800000 */
.L_x_9302:
[----:B------:R-:W-:Y:S01]  /*18d50*/  FADD.FTZ R0, R11, 0.69314718246459960938 ;  /* 0x3f3172180b007421 */ /* 0x000fe20000010000 */
[----:B------:R-:W-:-:S04]  /*18d60*/  LOP3.LUT R10, R3, 0x80000000, R12, 0xb8, !PT ;  /* 0x80000000030a7812 */ /* 0x000fc800078eb80c */
[----:B------:R-:W-:Y:S01]  /*18d70*/  LOP3.LUT R11, R0, 0x80000000, R13, 0xb8, !PT ;  /* 0x80000000000b7812 */ /* 0x000fe200078eb80d */
[----:B------:R-:W-:Y:S06]  /*18d80*/  BRA `(.L_x_9268) ;  /* 0x00000000003c7947 */ /* 0x000fec0003800000 */
.L_x_9269:
[----:B------:R-:W-:-:S13]  /*18d90*/  FSETP.NEU.FTZ.AND P0, PT, |R13|, +INF , PT ;  /* 0x7f8000000d00780b */ /* 0x000fda0003f1d200 */
[----:B------:R-:W-:Y:S01]  /*18da0*/  @!P0 FADD.FTZ R10, R12, R12 ;  /* 0x0000000c0c0a8221 */ /* 0x000fe20000010000 */
[----:B------:R-:W-:Y:S01]  /*18db0*/  @!P0 MOV R11, R13 ;  /* 0x0000000d000b8202 */ /* 0x000fe20000000f00 */
[----:B------:R-:W-:Y:S06]  /*18dc0*/  @!P0 BRA `(.L_x_9268) ;  /* 0x00000000002c8947 */ /* 0x000fec0003800000 */
[----:B------:R-:W-:-:S13]  /*18dd0*/  FSETP.NEU.FTZ.AND P0, PT, |R12|, +INF , PT ;  /* 0x7f8000000c00780b */ /* 0x000fda0003f1d200 */
        /* <DEDUP_REMOVED lines=10> */
.L_x_9268:
[----:B------:R-:W-:Y:S05]  /*18e80*/  BSYNC B2 ;  /* 0x0000000000027941 */ /* 0x000fea0003800000 */
.L_x_9267:
[----:B------:R-:W-:Y:S05]  /*18e90*/  WARPSYNC.ALL ;  /* 0x0000000000007948 */ /* 0x000fea0003800000 */
[----:B------:R-:W1:Y:S01]  /*18ea0*/  S2R R0, SR_TID.X ;  /* 0x0000000000007919 */ /* 0x000e620000002100 */
[----:B------:R-:W-:Y:S01]  /*18eb0*/  BSSY B2, `(.L_x_9330) ;  /* 0x00002d1000027945 */ /* 0x000fe20003800000 */
[----:B-----5:R-:W-:Y:S02]  /*18ec0*/  CS2R R12, SRZ ;  /* 0x00000000000c7805 */ /* 0x020fe4000001ff00 */
[----:B-1----:R-:W-:-:S04]  /*18ed0*/  IADD3 R0, R0, 0x80, RZ ;  /* 0x0000008000007810 */ /* 0x002fc80007ffe0ff */
[----:B------:R-:W-:-:S13]  /*18ee0*/  ISETP.GE.AND P0, PT, R0, UR4, PT ;  /* 0x0000000400007c0c */ /* 0x000fda000bf06270 */
[----:B------:R-:W-:Y:S05]  /*18ef0*/  @P0 BRA `(.L_x_9331) ;  /* 0x0000002c00300947 */ /* 0x000fea0003800000 */
[----:B------:R-:W-:Y:S02]  /*18f00*/  FSETP.GTU.FTZ.AND P0, PT, |R15|, +INF , PT ;  /* 0x7f8000000f00780b */ /* 0x000fe40003f1c200 */
        /* <DEDUP_REMOVED lines=110> */
.L_x_9337:
        /* <DEDUP_REMOVED lines=10> */
.L_x_9339:
[----:B------:R-:W-:-:S04]  /*19690*/  FADD.FTZ R4, -R2, R5 ;  /* 0x0000000502047221 */ /* 0x000fc80000010100 */
[----:B------:R-:W-:-:S07]  /*196a0*/  FMUL.FTZ R4, R4, 0.5 ;  /* 0x3f00000004047820 */ /* 0x000fce0000410000 */
.L_x_9340:
[----:B------:R-:W-:Y:S05]  /*196b0*/  BSYNC B1 ;  /* 0x0000000000017941 */ /* 0x000fea0003800000 */
.L_x_9338:
        /* <DEDUP_REMOVED lines=11> */
.L_x_9342:
[----:B------:R-:W-:-:S04]  /*19770*/  FADD.FTZ R20, R12, -R21 ;  /* 0x800000150c147221 */ /* 0x000fc80000010000 */
[----:B------:R-:W-:-:S07]  /*19780*/  FMUL.FTZ R21, R20, 0.5 ;  /* 0x3f00000014157820 */ /* 0x000fce0000410000 */
.L_x_9343:
[----:B------:R-:W-:Y:S05]  /*19790*/  BSYNC B1 ;  /* 0x0000000000017941 */ /* 0x000fea0003800000 */
.L_x_9341:
        /* <DEDUP_REMOVED lines=35> */
.L_x_9336:
[----:B------:R0:W1:Y:S02]  /*199d0*/  MUFU.SQRT R4, R0 ;  /* 0x0000000000047308 */ /* 0x0000640000002000 */
.L_x_9335:
[----:B------:R-:W-:Y:S05]  /*199e0*/  BSYNC B0 ;  /* 0x0000000000007941 */ /* 0x000fea0003800000 */
.L_x_9334:
        /* <DEDUP_REMOVED lines=35> */
.L_x_9347:
        /* <DEDUP_REMOVED lines=17> */
.L_x_9353:
[----:B------:R-:W-:-:S04]  /*19d30*/  FADD.FTZ R0, -R2, R5 ;  /* 0x0000000502007221 */ /* 0x000fc80000010100 */
[----:B------:R-:W-:-:S07]  /*19d40*/  FMUL.FTZ R0, R0, 0.5 ;  /* 0x3f00000000007820 */ /* 0x000fce0000410000 */
.L_x_9354:
[----:B------:R-:W-:Y:S05]  /*19d50*/  BSYNC B4 ;  /* 0x0000000000047941 */ /* 0x000fea0003800000 */
.L_x_9352:
        /* <DEDUP_REMOVED lines=10> */
.L_x_9356:
[----:B------:R-:W-:-:S04]  /*19e00*/  FADD.FTZ R3, -R3, R12 ;  /* 0x0000000c03037221 */ /* 0x000fc80000010100 */
[----:B------:R-:W-:-:S07]  /*19e10*/  FMUL.FTZ R3, R3, 0.5 ;  /* 0x3f00000003037820 */ /* 0x000fce0000410000 */
.L_x_9357:
[----:B------:R-:W-:Y:S05]  /*19e20*/  BSYNC B4 ;  /* 0x0000000000047941 */ /* 0x000fea0003800000 */
.L_x_9355:
[----:B------:R-:W-:Y:S01]  /*19e30*/  FADD.FTZ R0, R3, R0 ;  /* 0x0000000003007221 */ /* 0x000fe20000010000 */
[----:B------:R-:W-:Y:S01]  /*19e40*/  FADD.FTZ R13, R13, |R14| ;  /* 0x4000000e0d0d7221 */ /* 0x000fe20000010000 */
[----:B------:R-:W-:-:S03]  /*19e50*/  MOV R12, R23 ;  /* 0x00000017000c7202 */ /* 0x000fc60000000f00 */
[----:B------:R-:W-:-:S06]  /*19e60*/  FMUL.FTZ R13, R13, R0 ;  /* 0x000000000d0d7220 */ /* 0x000fcc0000410000 */
[----:B------:R-:W2:Y:S01]  /*19e70*/  MUFU.SQRT R13, R13 ;  /* 0x0000000d000d7308 */ /* 0x000ea20000002000 */
[----:B------:R-:W-:Y:S05]  /*19e80*/  BRA `(.L_x_9358) ;  /* 0x00000000004c7947 */ /* 0x000fea0003800000 */
.L_x_9351:
        /* <DEDUP_REMOVED lines=13> */
.L_x_9350:
[----:B------:R-:W-:Y:S01]  /*19f60*/  FADD.FTZ R2, R13, 1 ;  /* 0x3f8000000d027421 */ /* 0x000fe20000010000 */
[----:B------:R-:W-:Y:S01]  /*19f70*/  MUFU.SQRT R3, R0 ;  /* 0x0000000000037308 */ /* 0x000fe20000002000 */
[----:B------:R-:W-:Y:S02]  /*19f80*/  HFMA2.MMA R12, -RZ, RZ, 1.875, 0 ;  /* 0x3f800000ff0c7435 */ /* 0x000fe400000001ff */
[----:B------:R-:W-:-:S06]  /*19f90*/  FMUL.FTZ R2, R2, 0.5 ;  /* 0x3f00000002027820 */ /* 0x000fcc0000410000 */
[----:B------:R-:W2:Y:S02]  /*19fa0*/  MUFU.SQRT R2, R2 ;  /* 0x0000000200027308 */ /* 0x000ea40000002000 */
[----:B--2---:R-:W-:-:S07]  /*19fb0*/  FMUL.FTZ R13, R3, R2 ;  /* 0x00000002030d7220 */ /* 0x004fce0000410000 */
.L_x_9358:
[----:B------:R-:W-:Y:S05]  /*19fc0*/  BSYNC B1 ;  /* 0x0000000000017941 */ /* 0x000fea0003800000 */
.L_x_9349:
[----:B------:R-:W-:Y:S05]  /*19fd0*/  BRA `(.L_x_9359) ;  /* 0x0000000000087947 */ /* 0x000fea0003800000 */
.L_x_9346:
[----:B------:R-:W-:Y:S01]  /*19fe0*/  FMUL.FTZ R13, R13, 16777216 ;  /* 0x4b8000000d0d7820 */ /* 0x000fe20000410000 */
[----:B------:R-:W-:-:S07]  /*19ff0*/  FMUL.FTZ R12, |R14|, 16777216 ;  /* 0x4b8000000e0c7820 */ /* 0x000fce0000410200 */
.L_x_9359:
[----:B------:R-:W-:Y:S05]  /*1a000*/  BSYNC B0 ;  /* 0x0000000000007941 */ /* 0x000fea0003800000 */
.L_x_9345:
        /* <DEDUP_REMOVED lines=17> */
.L_x_9361:
[----:B------:R-:W-:Y:S05]  /*1a120*/  BSYNC B4 ;  /* 0x0000000000047941 */ /* 0x000fea0003800000 */
.L_x_9360:
        /* <DEDUP_REMOVED lines=18> */
.L_x_9363:
[----:B------:R-:W-:Y:S02]  /*1a250*/  ISETP.GE.AND P0, PT, R13, RZ, PT ;  /* 0x000000ff0d00720c */ /* 0x000fe40003f06270 */
[----:B------:R-:W-:-:S11]  /*1a260*/  MOV R3, 0x3fd774eb ;  /* 0x3fd774eb00037802 */ /* 0x000fd60000000f00 */
[----:B------:R-:W-:-:S04]  /*1a270*/  @P0 FFMA.FTZ R0, R3, 0.93318945169448852539, -R0 ;  /* 0x3f6ee58103000823 */ /* 0x000fc80000010800 */
[----:B------:R-:W-:-:S07]  /*1a280*/  @!P0 FFMA.FTZ R0, R3, 0.93318945169448852539, R0 ;  /* 0x3f6ee58103008823 */ /* 0x000fce0000010000 */
.L_x_9364:
[----:B------:R-:W-:Y:S05]  /*1a290*/  BSYNC B0 ;  /* 0x0000000000007941 */ /* 0x000fea0003800000 */
.L_x_9362:
        /* <DEDUP_REMOVED lines=13> */
.L_x_9348:
[----:B------:R-:W-:Y:S05]  /*1a370*/  BSYNC B3 ;  /* 0x0000000000037941 */ /* 0x000fea0003800000 */
.L_x_9344:
[----:B------:R-:W-:Y:S02]  /*1a380*/  LOP3.LUT R12, R3, 0x80000000, R14, 0xb8, !PT ;  /* 0x80000000030c7812 */ /* 0x000fe400078eb80e */
[----:B-1----:R-:W-:Y:S01]  /*1a390*/  LOP3.LUT R13, R4, 0x80000000, R15, 0xb8, !PT ;  /* 0x80000000040d7812 */ /* 0x002fe200078eb80f */
[----:B------:R-:W-:Y:S06]  /*1a3a0*/  BRA `(.L_x_9331) ;  /* 0x0000001800047947 */ /* 0x000fec0003800000 */
.L_x_9333:
        /* <DEDUP_REMOVED lines=30> */
.L_x_9370:
[----:B------:R-:W-:Y:S05]  /*1a590*/  BSYNC B4 ;  /* 0x0000000000047941 */ /* 0x000fea0003800000 */
.L_x_9369:
        /* <DEDUP_REMOVED lines=19> */
.L_x_9372:
[----:B------:R-:W-:Y:S01]  /*1a6d0*/  FADD.FTZ R3, -R15, -RZ ;  /* 0x800000ff0f037221 */ /* 0x000fe20000010100 */
[----:B------:R-:W-:-:S04]  /*1a6e0*/  MOV R5, 0x3fd774eb ;  /* 0x3fd774eb00057802 */ /* 0x000fc80000000f00 */
[----:B------:R-:W-:-:S13]  /*1a6f0*/  ISETP.GE.AND P0, PT, R3, RZ, PT ;  /* 0x000000ff0300720c */ /* 0x000fda0003f06270 */
[----:B------:R-:W-:-:S04]  /*1a700*/  @P0 FFMA.FTZ R0, R5, 0.93318945169448852539, -R0 ;  /* 0x3f6ee58105000823 */ /* 0x000fc80000010800 */
[----:B------:R-:W-:-:S07]  /*1a710*/  @!P0 FFMA.FTZ R0, R5, 0.93318945169448852539, R0 ;  /* 0x3f6ee58105008823 */ /* 0x000fce0000010000 */
.L_x_9373:
[----:B------:R-:W-:Y:S05]  /*1a720*/  BSYNC B0 ;  /* 0x0000000000007941 */ /* 0x000fea0003800000 */
.L_x_9371:
        /* <DEDUP_REMOVED lines=14> */
.L_x_9368:
        /* <DEDUP_REMOVED lines=12> */
.L_x_9376:
[----:B------:R-:W-:Y:S05]  /*1a8d0*/  BSYNC B4 ;  /* 0x0000000000047941 */ /* 0x000fea0003800000 */
.L_x_9375:
        /* <DEDUP_REMOVED lines=19> */
.L_x_9378:
[----:B------:R-:W-:Y:S01]  /*1aa10*/  FADD.FTZ R0, -R15, -RZ ;  /* 0x800000ff0f007221 */ /* 0x000fe20000010100 */
[----:B------:R-:W-:-:S04]  /*1aa20*/  MOV R2, 0x3fd774eb ;  /* 0x3fd774eb00027802 */ /* 0x000fc80000000f00 */
[----:B------:R-:W-:-:S13]  /*1aa30*/  ISETP.GE.AND P0, PT, R0, RZ, PT ;  /* 0x000000ff0000720c */ /* 0x000fda0003f06270 */
[----:B------:R-:W-:-:S04]  /*1aa40*/  @P0 FFMA.FTZ R3, R2, 0.93318945169448852539, -R3 ;  /* 0x3f6ee58102030823 */ /* 0x000fc80000010803 */
[----:B------:R-:W-:-:S07]  /*1aa50*/  @!P0 FFMA.FTZ R3, R2, 0.93318945169448852539, R3 ;  /* 0x3f6ee58102038823 */ /* 0x000fce0000010003 */
.L_x_9379:
[----:B------:R-:W-:Y:S05]  /*1aa60*/  BSYNC B0 ;  /* 0x0000000000007941 */ /* 0x000fea0003800000 */
.L_x_9377:
        /* <DEDUP_REMOVED lines=30> */
.L_x_9367:
        /* <DEDUP_REMOVED lines=33> */
.L_x_9381:
[----:B------:R-:W-:Y:S05]  /*1ae60*/  BSYNC B4 ;  /* 0x0000000000047941 */ /* 0x000fea0003800000 */
.L_x_9380:
        /* <DEDUP_REMOVED lines=19> */
.L_x_9383:
[----:B------:R-:W-:Y:S01]  /*1afa0*/  FADD.FTZ R2, -R15, -RZ ;  /* 0x800000ff0f027221 */ /* 0x000fe20000010100 */
[----:B------:R-:W-:-:S04]  /*1afb0*/  MOV R3, 0x3fd774eb ;  /* 0x3fd774eb00037802 */ /* 0x000fc80000000f00 */
[----:B------:R-:W-:-:S13]  /*1afc0*/  ISETP.GE.AND P0, PT, R2, RZ, PT ;  /* 0x000000ff0200720c */ /* 0x000fda0003f06270 */
[----:B------:R-:W-:-:S04]  /*1afd0*/  @P0 FFMA.FTZ R0, R3, 0.93318945169448852539, -R0 ;  /* 0x3f6ee58103000823 */ /* 0x000fc80000010800 */
[----:B------:R-:W-:-:S07]  /*1afe0*/  @!P0 FFMA.FTZ R0, R3, 0.93318945169448852539, R0 ;  /* 0x3f6ee58103008823 */ /* 0x000fce0000010000 */
.L_x_9384:
[----:B------:R-:W-:Y:S05]  /*1aff0*/  BSYNC B0 ;  /* 0x0000000000007941 */ /* 0x000fea0003800000 */
.L_x_9382:
        /* <DEDUP_REMOVED lines=12> */
.L_x_9366:
        /* <DEDUP_REMOVED lines=23> */
.L_x_9388:
[----:B------:R-:W-:Y:S05]  /*1b230*/  BSYNC B4 ;  /* 0x0000000000047941 */ /* 0x000fea0003800000 */
.L_x_9387:
        /* <DEDUP_REMOVED lines=24> */
.L_x_9386:
        /* <DEDUP_REMOVED lines=12> */
.L_x_9390:
[----:B------:R-:W-:Y:S05]  /*1b480*/  BSYNC B4 ;  /* 0x0000000000047941 */ /* 0x000fea0003800000 */
.L_x_9389:
        /* <DEDUP_REMOVED lines=40> */
.L_x_9385:
        /* <DEDUP_REMOVED lines=33> */
.L_x_9392:
[----:B------:R-:W-:Y:S05]  /*1b920*/  BSYNC B4 ;  /* 0x0000000000047941 */ /* 0x000fea0003800000 */
.L_x_9391:
        /* <DEDUP_REMOVED lines=21> */
.L_x_9374:
[----:B------:R-:W-:Y:S05]  /*1ba80*/  BSYNC B3 ;  /* 0x0000000000037941 */ /* 0x000fea0003800000 */
.L_x_9365:
[----:B------:R-:W-:Y:S01]  /*1ba90*/  FADD.FTZ R0, R13, 0.69314718246459960938 ;  /* 0x3f3172180d007421 */ /* 0x000fe20000010000 */
[----:B------:R-:W-:-:S04]  /*1baa0*/  LOP3.LUT R12, R3, 0x80000000, R14, 0xb8, !PT ;  /* 0x80000000030c7812 */ /* 0x000fc800078eb80e */
[----:B------:R-:W-:Y:S01]  /*1bab0*/  LOP3.LUT R13, R0, 0x80000000, R15, 0xb8, !PT ;  /* 0x80000000000d7812 */ /* 0x000fe200078eb80f */
[----:B------:R-:W-:Y:S06]  /*1bac0*/  BRA `(.L_x_9331) ;  /* 0x00000000003c7947 */ /* 0x000fec0003800000 */
.L_x_9332:
        /* <DEDUP_REMOVED lines=15> */
.L_x_9331:
[----:B------:R-:W-:Y:S05]  /*1bbc0*/  BSYNC B2 ;  /* 0x0000000000027941 */ /* 0x000fea0003800000 */
.L_x_9330:
[----:B------:R-:W-:Y:S05]  /*1bbd0*/  WARPSYNC.ALL ;  /* 0x0000000000007948 */ /* 0x000fea0003800000 */
[----:B------:R-:W1:Y:S01]  /*1bbe0*/  S2R R0, SR_TID.X ;  /* 0x0000000000007919 */ /* 0x000e620000002100 */
[----:B------:R-:W-:Y:S01]  /*1bbf0*/  BSSY B2, `(.L_x_9393) ;  /* 0x00002c5000027945 */ /* 0x000fe20003800000 */
[----:B------:R-:W-:Y:S02]  /*1bc00*/  CS2R R14, SRZ ;  /* 0x00000000000e7805 */ /* 0x000fe4000001ff00 */
        /* <DEDUP_REMOVED lines=8> */
[----:B0-----:R-:W-:Y:S01]  /*1bc90*/  FADD.FTZ R29, |R17|, -RZ ;  /* 0x800000ff111d7221 */ /* 0x001fe20000010200 */
[C---:B------:R-:W-:Y:S01]  /*1bca0*/  FSETP.GT.FTZ.AND P1, PT, |R16|.reuse, 8388608, PT ;  /* 0x4b0000001000780b */ /* 0x040fe20003f34200 */
[----:B------:R-:W-:-:S03]  /*1bcb0*/  FADD.FTZ R4, |R16|, -RZ ;  /* 0x800000ff10047221 */ /* 0x000fc60000010200 */
        /* <DEDUP_REMOVED lines=103> */
.L_x_9400:
        /* <DEDUP_REMOVED lines=10> */
.L_x_9402:
[----:B------:R-:W-:-:S04]  /*1c3d0*/  FADD.FTZ R14, -R0, R5 ;  /* 0x00000005000e7221 */ /* 0x000fc80000010100 */
[----:B------:R-:W-:-:S07]  /*1c3e0*/  FMUL.FTZ R14, R14, 0.5 ;  /* 0x3f0000000e0e7820 */ /* 0x000fce0000410000 */
.L_x_9403:
[----:B------:R-:W-:Y:S05]  /*1c3f0*/  BSYNC B1 ;  /* 0x0000000000017941 */ /* 0x000fea0003800000 */
.L_x_9401:
        /* <DEDUP_REMOVED lines=11> */
.L_x_9405:
[----:B------:R-:W-:-:S04]  /*1c4b0*/  FADD.FTZ R20, R2, -R21 ;  /* 0x8000001502147221 */ /* 0x000fc80000010000 */
[----:B------:R-:W-:-:S07]  /*1c4c0*/  FMUL.FTZ R21, R20, 0.5 ;  /* 0x3f00000014157820 */ /* 0x000fce0000410000 */
.L_x_9406:
[----:B------:R-:W-:Y:S05]  /*1c4d0*/  BSYNC B1 ;  /* 0x0000000000017941 */ /* 0x000fea0003800000 */
.L_x_9404:
        /* <DEDUP_REMOVED lines=35> */
.L_x_9399:
[----:B------:R0:W1:Y:S02]  /*1c710*/  MUFU.SQRT R28, R29 ;  /* 0x0000001d001c7308 */ /* 0x0000640000002000 */
.L_x_9398:
[----:B------:R-:W-:Y:S05]  /*1c720*/  BSYNC B0 ;  /* 0x0000000000007941 */ /* 0x000fea0003800000 */
.L_x_9397:
        /* <DEDUP_REMOVED lines=35> */
.L_x_9410:
[----:B------:R-:W-:Y:S01]  /*1c960*/  FSETP.NEU.FTZ.AND P0, PT, |R16|, 1, PT ;  /* 0x3f8000001000780b */ /* 0x000fe20003f1d200 */
        /* <DEDUP_REMOVED lines=16> */
.L_x_9416:
[----:B------:R-:W-:-:S04]  /*1ca70*/  FADD.FTZ R0, -R0, R5 ;  /* 0x0000000500007221 */ /* 0x000fc80000010100 */
[----:B------:R-:W-:-:S07]  /*1ca80*/  FMUL.FTZ R0, R0, 0.5 ;  /* 0x3f00000000007820 */ /* 0x000fce0000410000 */
.L_x_9417:
[----:B------:R-:W-:Y:S05]  /*1ca90*/  BSYNC B4 ;  /* 0x0000000000047941 */ /* 0x000fea0003800000 */
.L_x_9415:
        /* <DEDUP_REMOVED lines=10> */
.L_x_9419:
[----:B------:R-:W-:-:S04]  /*1cb40*/  FADD.FTZ R2, -R3, R2 ;  /* 0x0000000203027221 */ /* 0x000fc80000010100 */
[----:B------:R-:W-:-:S07]  /*1cb50*/  FMUL.FTZ R3, R2, 0.5 ;  /* 0x3f00000002037820 */ /* 0x000fce0000410000 */
.L_x_9420:
[----:B------:R-:W-:Y:S05]  /*1cb60*/  BSYNC B4 ;  /* 0x0000000000047941 */ /* 0x000fea0003800000 */
.L_x_9418:
[----:B------:R-:W-:Y:S01]  /*1cb70*/  FADD.FTZ R0, R3, R0 ;  /* 0x0000000003007221 */ /* 0x000fe20000010000 */
[----:B------:R-:W-:-:S04]  /*1cb80*/  FADD.FTZ R15, R15, |R16| ;  /* 0x400000100f0f7221 */ /* 0x000fc80000010000 */
[----:B------:R-:W-:-:S04]  /*1cb90*/  FMUL.FTZ R0, R15, R0 ;  /* 0x000000000f007220 */ /* 0x000fc80000410000 */
[----:B------:R2:W3:Y:S01]  /*1cba0*/  MUFU.SQRT R14, R0 ;  /* 0x00000000000e7308 */ /* 0x0004e20000002000 */
[----:B------:R-:W-:Y:S05]  /*1cbb0*/  BRA `(.L_x_9421) ;  /* 0x0000000000487947 */ /* 0x000fea0003800000 */
.L_x_9414:
[----:B------:R-:W-:-:S13]  /*1cbc0*/  FSETP.GT.FTZ.AND P0, PT, |R16|, 1, PT ;  /* 0x3f8000001000780b */ /* 0x000fda0003f14200 */
[----:B------:R-:W-:Y:S01]  /*1cbd0*/  @P0 FMUL.FTZ R5, R0, R3 ;  /* 0x0000000300050220 */ /* 0x000fe20000410000 */
[----:B------:R-:W-:Y:S01]  /*1cbe0*/  @!P0 FADD.FTZ R3, -R4, 1 ;  /* 0x3f80000004038421 */ /* 0x000fe20000010100 */
[----:B------:R-:W-:-:S03]  /*1cbf0*/  @P0 FMUL.FTZ R4, |R16|, 2.81474976710656000000e+14 ;  /* 0x5780000010040820 */ /* 0x000fc60000410200 */
[----:B------:R-:W-:Y:S01]  /*1cc00*/  @!P0 FMUL.FTZ R2, R0, R3 ;  /* 0x0000000300028220 */ /* 0x000fe20000410000 */
[----:B------:R-:W2:Y:S01]  /*1cc10*/  @P0 MUFU.SQRT R5, R5 ;  /* 0x0000000500050308 */ /* 0x000ea20000002000 */
[----:B------:R-:W-:-:S04]  /*1cc20*/  @P0 FMUL.FTZ R3, |R17|, 2.81474976710656000000e+14 ;  /* 0x5780000011030820 */ /* 0x000fc80000410200 */
[----:B------:R-:W-:-:S03]  /*1cc30*/  @P0 FMUL.FTZ R3, R3, |R16| ;  /* 0x4000001003030220 */ /* 0x000fc60000410000 */
[----:B------:R-:W-:Y:S08]  /*1cc40*/  @!P0 MUFU.SQRT R14, R2 ;  /* 0x00000002000e8308 */ /* 0x000ff00000002000 */
[----:B--2---:R-:W2:Y:S02]  /*1cc50*/  @P0 MUFU.RCP R0, R5 ;  /* 0x0000000500000308 */ /* 0x004ea40000001000 */
[----:B--2---:R-:W-:Y:S01]  /*1cc60*/  @P0 FMUL.FTZ R14, R3, R0 ;  /* 0x00000000030e0220 */ /* 0x004fe20000410000 */
[----:B------:R-:W-:Y:S06]  /*1cc70*/  BRA `(.L_x_9421) ;  /* 0x0000000000187947 */ /* 0x000fec0003800000 */
.L_x_9413:
[----:B------:R-:W-:Y:S01]  /*1cc80*/  FADD.FTZ R0, R15, 1 ;  /* 0x3f8000000f007421 */ /* 0x000fe20000010000 */
[----:B0-----:R-:W-:Y:S01]  /*1cc90*/  MUFU.SQRT R29, R29 ;  /* 0x0000001d001d7308 */ /* 0x001fe20000002000 */
[----:B------:R-:W-:Y:S02]  /*1cca0*/  MOV R4, 0x3f800000 ;  /* 0x3f80000000047802 */ /* 0x000fe40000000f00 */
[----:B------:R-:W-:-:S06]  /*1ccb0*/  FMUL.FTZ R0, R0, 0.5 ;  /* 0x3f00000000007820 */ /* 0x000fcc0000410000 */
[----:B------:R-:W0:Y:S02]  /*1ccc0*/  MUFU.SQRT R0, R0 ;  /* 0x0000000000007308 */ /* 0x000e240000002000 */
[----:B0-----:R-:W-:-:S07]  /*1ccd0*/  FMUL.FTZ R14, R29, R0 ;  /* 0x000000001d0e7220 */ /* 0x001fce0000410000 */
.L_x_9421:
[----:B------:R-:W-:Y:S05]  /*1cce0*/  BSYNC B1 ;  /* 0x0000000000017941 */ /* 0x000fea0003800000 */
.L_x_9412:
[----:B------:R-:W-:Y:S05]  /*1ccf0*/  BRA `(.L_x_9422) ;  /* 0x0000000000087947 */ /* 0x000fea0003800000 */
.L_x_9409:
[----:B------:R-:W-:Y:S01]  /*1cd00*/  FMUL.FTZ R14, R15, 16777216 ;  /* 0x4b8000000f0e7820 */ /* 0x000fe20000410000 */
[----:B------:R-:W-:-:S07]  /*1cd10*/  FMUL.FTZ R4, |R16|, 16777216 ;  /* 0x4b80000010047820 */ /* 0x000fce0000410200 */
.L_x_9422:
[----:B------:R-:W-:Y:S05]  /*1cd20*/  BSYNC B0 ;  /* 0x0000000000007941 */ /* 0x000fea0003800000 */
.L_x_9408:
[----:B------:R-:W-:Y:S01]  /*1cd30*/  FADD.FTZ R23, |R4|, -RZ ;  /* 0x800000ff04177221 */ /* 0x000fe20000010200 */
        /* <DEDUP_REMOVED lines=16> */
.L_x_9424:
[----:B------:R-:W-:Y:S05]  /*1ce40*/  BSYNC B4 ;  /* 0x0000000000047941 */ /* 0x000fea0003800000 */
.L_x_9423:
        /* <DEDUP_REMOVED lines=18> */
.L_x_9426:
[----:B------:R-:W-:Y:S02]  /*1cf70*/  ISETP.GE.AND P0, PT, R14, RZ, PT ;  /* 0x000000ff0e00720c */ /* 0x000fe40003f06270 */
[----:B------:R-:W-:-:S11]  /*1cf80*/  MOV R3, 0x3fd774eb ;  /* 0x3fd774eb00037802 */ /* 0x000fd60000000f00 */
[----:B------:R-:W-:-:S04]  /*1cf90*/  @P0 FFMA.FTZ R0, R3, 0.93318945169448852539, -R0 ;  /* 0x3f6ee58103000823 */ /* 0x000fc80000010800 */
[----:B------:R-:W-:-:S07]  /*1cfa0*/  @!P0 FFMA.FTZ R0, R3, 0.93318945169448852539, R0 ;  /* 0x3f6ee58103008823 */ /* 0x000fce0000010000 */
.L_x_9427:
[----:B------:R-:W-:Y:S05]  /*1cfb0*/  BSYNC B0 ;  /* 0x0000000000007941 */ /* 0x000fea0003800000 */
.L_x_9425:
[----:B------:R-:W-:Y:S01]  /*1cfc0*/  FSETP.GT.FTZ.AND P0, PT, |R4|, |R14|, PT ;  /* 0x4000000e0400720b */ /* 0x000fe20003f14200 */
        /* <DEDUP_REMOVED lines=12> */
.L_x_9411:
[----:B------:R-:W-:Y:S05]  /*1d090*/  BSYNC B3 ;  /* 0x0000000000037941 */ /* 0x000fea0003800000 */
.L_x_9407:
[----:B------:R-:W-:Y:S02]  /*1d0a0*/  LOP3.LUT R14, R3, 0x80000000, R16, 0xb8, !PT ;  /* 0x80000000030e7812 */ /* 0x000fe400078eb810 */
[----:B-1----:R-:W-:Y:S01]  /*1d0b0*/  LOP3.LUT R15, R28, 0x80000000, R17, 0xb8, !PT ;  /* 0x800000001c0f7812 */ /* 0x002fe200078eb811 */
[----:B------:R-:W-:Y:S06]  /*1d0c0*/  BRA `(.L_x_9394) ;  /* 0x0000001400dc7947 */ /* 0x000fec0003800000 */
.L_x_9396:
        /* <DEDUP_REMOVED lines=30> */
.L_x_9433:
[----:B------:R-:W-:Y:S05]  /*1d2b0*/  BSYNC B4 ;  /* 0x0000000000047941 */ /* 0x000fea0003800000 */
.L_x_9432:
        /* <DEDUP_REMOVED lines=18> */
.L_x_9435:
[----:B------:R-:W-:Y:S02]  /*1d3e0*/  ISETP.GE.AND P0, PT, R29, RZ, PT ;  /* 0x000000ff1d00720c */ /* 0x000fe40003f06270 */
[----:B------:R-:W-:-:S11]  /*1d3f0*/  MOV R3, 0x3fd774eb ;  /* 0x3fd774eb00037802 */ /* 0x000fd60000000f00 */
[----:B------:R-:W-:-:S04]  /*1d400*/  @P0 FFMA.FTZ R0, R3, 0.93318945169448852539, -R0 ;  /* 0x3f6ee58103000823 */ /* 0x000fc80000010800 */
[----:B------:R-:W-:-:S07]  /*1d410*/  @!P0 FFMA.FTZ R0, R3, 0.93318945169448852539, R0 ;  /* 0x3f6ee58103008823 */ /* 0x000fce0000010000 */
.L_x_9436:
[----:B------:R-:W-:Y:S05]  /*1d420*/  BSYNC B0 ;  /* 0x0000000000007941 */ /* 0x000fea0003800000 */
.L_x_9434:
[C---:B------:R-:W-:Y:S01]  /*1d430*/  FSETP.NEU.FTZ.AND P0, PT, |R29|.reuse, |R14|, PT ;  /* 0x4000000e1d00720b */ /* 0x040fe20003f1d200 */
[----:B------:R-:W-:Y:S01]  /*1d440*/  HFMA2.MMA R2, -RZ, RZ, 2.04296875, -15.78125 ;  /* 0x4016cbe4ff027435 */ /* 0x000fe200000001ff */
[----:B------:R-:W-:Y:S01]  /*1d450*/  FSETP.NEU.FTZ.AND P1, PT, R28, RZ, PT ;  /* 0x000000ff1c00720b */ /* 0x000fe20003f3d000 */
[----:B------:R-:W0:Y:S01]  /*1d460*/  MUFU.LG2 R4, R4 ;  /* 0x0000000400047308 */ /* 0x000e220000000c00 */
[C---:B------:R-:W-:Y:S01]  /*1d470*/  ISETP.GE.AND P2, PT, R29.reuse, RZ, PT ;  /* 0x000000ff1d00720c */ /* 0x040fe20003f46270 */
[----:B------:R-:W-:Y:S01]  /*1d480*/  FADD.FTZ R3, |R29|, |R14| ;  /* 0x4000000e1d037221 */ /* 0x000fe20000010200 */
[----:B------:R-:W-:-:S07]  /*1d490*/  FADD.FTZ R5, -R16, -RZ ;  /* 0x800000ff10057221 */ /* 0x000fce0000010100 */
[----:B------:R-:W-:Y:S02]  /*1d4a0*/  @!P0 FSEL R0, R2, 0.78539818525314331055, !P2 ;  /* 0x3f490fdb02008808 */ /* 0x000fe40005000000 */
[----:B------:R-:W-:Y:S02]  /*1d4b0*/  @!P1 FSEL R0, RZ, 3.1415927410125732422, P2 ;  /* 0x40490fdbff009808 */ /* 0x000fe40001000000 */
[----:B------:R-:W-:Y:S02]  /*1d4c0*/  FSETP.GTU.FTZ.AND P0, PT, |R3|, +INF , PT ;  /* 0x7f8000000300780b */ /* 0x000fe40003f1c200 */
[----:B------:R-:W-:Y:S01]  /*1d4d0*/  LOP3.LUT R0, R0, 0x80000000, R5, 0xb8, !PT ;  /* 0x8000000000007812 */ /* 0x000fe200078eb805 */
[----:B0-----:R-:W-:-:S03]  /*1d4e0*/  FMUL.FTZ.D2 R14, R4, 0.69314718246459960938 ;  /* 0x3f317218040e7820 */ /* 0x001fc60000310000 */
[----:B------:R-:W-:Y:S01]  /*1d4f0*/  FSEL R3, R3, R0, P0 ;  /* 0x0000000003037208 */ /* 0x000fe20000000000 */
[----:B------:R-:W-:Y:S06]  /*1d500*/  BRA `(.L_x_9437) ;  /* 0x00000010007c7947 */ /* 0x000fec0003800000 */
.L_x_9431:
        /* <DEDUP_REMOVED lines=12> */
.L_x_9439:
[----:B------:R-:W-:Y:S05]  /*1d5d0*/  BSYNC B4 ;  /* 0x0000000000047941 */ /* 0x000fea0003800000 */
.L_x_9438:
        /* <DEDUP_REMOVED lines=18> */
.L_x_9441:
[----:B------:R-:W-:Y:S02]  /*1d700*/  ISETP.GE.AND P0, PT, R29, RZ, PT ;  /* 0x000000ff1d00720c */ /* 0x000fe40003f06270 */
[----:B------:R-:W-:-:S11]  /*1d710*/  MOV R3, 0x3fd774eb ;  /* 0x3fd774eb00037802 */ /* 0x000fd60000000f00 */
[----:B------:R-:W-:-:S04]  /*1d720*/  @P0 FFMA.FTZ R0, R3, 0.93318945169448852539, -R0 ;  /* 0x3f6ee58103000823 */ /* 0x000fc80000010800 */
[----:B------:R-:W-:-:S07]  /*1d730*/  @!P0 FFMA.FTZ R0, R3, 0.93318945169448852539, R0 ;  /* 0x3f6ee58103008823 */ /* 0x000fce0000010000 */
.L_x_9442:
[----:B------:R-:W-:Y:S05]  /*1d740*/  BSYNC B0 ;  /* 0x0000000000007941 */ /* 0x000fea0003800000 */
.L_x_9440:
        /* <DEDUP_REMOVED lines=20> */
[----:B------:R-:W-:Y:S01]  /*1d890*/  @!P1 FSEL R0, R3, 0.78539818525314331055, !P0 ;  /* 0x3f490fdb03009808 */ /* 0x000fe20004000000 */
[----:B------:R-:W-:Y:S01]  /*1d8a0*/  FADD.FTZ R3, -R16, -RZ ;  /* 0x800000ff10037221 */ /* 0x000fe20000010100 */
[----:B------:R-:W-:Y:S02]  /*1d8b0*/  @!P2 FSEL R0, RZ, 3.1415927410125732422, P0 ;  /* 0x40490fdbff00a808 */ /* 0x000fe40000000000 */
[----:B------:R-:W-:Y:S02]  /*1d8c0*/  FSETP.GTU.FTZ.AND P0, PT, |R29|, +INF , PT ;  /* 0x7f8000001d00780b */ /* 0x000fe40003f1c200 */
[----:B------:R-:W-:-:S04]  /*1d8d0*/  LOP3.LUT R0, R0, 0x80000000, R3, 0xb8, !PT ;  /* 0x8000000000007812 */ /* 0x000fc800078eb803 */
[----:B------:R-:W-:Y:S01]  /*1d8e0*/  FSEL R3, R29, R0, P0 ;  /* 0x000000001d037208 */ /* 0x000fe20000000000 */
[----:B0-----:R-:W-:Y:S01]  /*1d8f0*/  FMUL.FTZ R14, R2, 0.69314718246459960938 ;  /* 0x3f317218020e7820 */ /* 0x001fe20000410000 */
[----:B------:R-:W-:Y:S06]  /*1d900*/  BRA `(.L_x_9437) ;  /* 0x0000000c007c7947 */ /* 0x000fec0003800000 */
.L_x_9430:
        /* <DEDUP_REMOVED lines=33> */
.L_x_9444:
[----:B------:R-:W-:Y:S05]  /*1db20*/  BSYNC B4 ;  /* 0x0000000000047941 */ /* 0x000fea0003800000 */
.L_x_9443:
        /* <DEDUP_REMOVED lines=18> */
.L_x_9446:
[----:B------:R-:W-:Y:S02]  /*1dc50*/  ISETP.GE.AND P0, PT, R29, RZ, PT ;  /* 0x000000ff1d00720c */ /* 0x000fe40003f06270 */
[----:B------:R-:W-:-:S11]  /*1dc60*/  MOV R3, 0x3fd774eb ;  /* 0x3fd774eb00037802 */ /* 0x000fd60000000f00 */
[----:B------:R-:W-:-:S04]  /*1dc70*/  @P0 FFMA.FTZ R0, R3, 0.93318945169448852539, -R0 ;  /* 0x3f6ee58103000823 */ /* 0x000fc80000010800 */
[----:B------:R-:W-:-:S07]  /*1dc80*/  @!P0 FFMA.FTZ R0, R3, 0.93318945169448852539, R0 ;  /* 0x3f6ee58103008823 */ /* 0x000fce0000010000 */
.L_x_9447:
[----:B------:R-:W-:Y:S05]  /*1dc90*/  BSYNC B0 ;  /* 0x0000000000007941 */ /* 0x000fea0003800000 */
.L_x_9445:
[----:B------:R-:W-:Y:S01]  /*1dca0*/  FADD.FTZ R2, -R16, -RZ ;  /* 0x800000ff10027221 */ /* 0x000fe20000010100 */
[----:B------:R-:W-:Y:S01]  /*1dcb0*/  FSETP.NEU.FTZ.AND P2, PT, R28, RZ, PT ;  /* 0x000000ff1c00720b */ /* 0x000fe20003f5d000 */
[----:B------:R-:W-:Y:S01]  /*1dcc0*/  HFMA2.MMA R3, -RZ, RZ, 2.04296875, -15.78125 ;  /* 0x4016cbe4ff037435 */ /* 0x000fe200000001ff */
[C---:B------:R-:W-:Y:S02]  /*1dcd0*/  ISETP.GE.AND P1, PT, R29.reuse, RZ, PT ;  /* 0x000000ff1d00720c */ /* 0x040fe40003f26270 */
[----:B------:R-:W-:-:S13]  /*1dce0*/  FSETP.NEU.FTZ.AND P0, PT, |R29|, |R2|, PT ;  /* 0x400000021d00720b */ /* 0x000fda0003f1d200 */
[----:B------:R-:W-:Y:S01]  /*1dcf0*/  @!P0 FSEL R0, R3, 0.78539818525314331055, !P1 ;  /* 0x3f490fdb03008808 */ /* 0x000fe20004800000 */
[----:B------:R-:W-:Y:S01]  /*1dd00*/  FADD.FTZ R3, |R29|, |R2| ;  /* 0x400000021d037221 */ /* 0x000fe20000010200 */
[----:B------:R-:W-:-:S04]  /*1dd10*/  @!P2 FSEL R0, RZ, 3.1415927410125732422, P1 ;  /* 0x40490fdbff00a808 */ /* 0x000fc80000800000 */
[----:B------:R-:W-:Y:S02]  /*1dd20*/  FSETP.GTU.FTZ.AND P0, PT, |R3|, +INF , PT ;  /* 0x7f8000000300780b */ /* 0x000fe40003f1c200 */
[----:B------:R-:W-:-:S04]  /*1dd30*/  LOP3.LUT R0, R0, 0x80000000, R2, 0xb8, !PT ;  /* 0x8000000000007812 */ /* 0x000fc800078eb802 */
[----:B------:R-:W-:Y:S01]  /*1dd40*/  FSEL R3, R3, R0, P0 ;  /* 0x0000000003037208 */ /* 0x000fe20000000000 */
[----:B------:R-:W-:Y:S06]  /*1dd50*/  BRA `(.L_x_9437) ;  /* 0x0000000800687947 */ /* 0x000fec0003800000 */
.L_x_9429:
        /* <DEDUP_REMOVED lines=23> */
.L_x_9451:
[----:B------:R-:W-:Y:S05]  /*1ded0*/  BSYNC B4 ;  /* 0x0000000000047941 */ /* 0x000fea0003800000 */
.L_x_9450:
        /* <DEDUP_REMOVED lines=24> */
.L_x_9449:
        /* <DEDUP_REMOVED lines=12> */
.L_x_9453:
[----:B------:R-:W-:Y:S05]  /*1e120*/  BSYNC B4 ;  /* 0x0000000000047941 */ /* 0x000fea0003800000 */
.L_x_9452:
[CC--:B------:R-:W-:Y:S01]  /*1e130*/  VIMNMX R2, R29.reuse, R4.reuse, !PT ;  /* 0x000000041d027248 */ /* 0x0c0fe20007fe0100 */
[----:B------:R-:W-:Y:S01]  /*1e140*/  HFMA2.MMA R22, -RZ, RZ, 0.89990234375, 10328 ;  /* 0x3b33710bff167435 */ /* 0x000fe200000001ff */
[----:B------:R-:W-:Y:S01]  /*1e150*/  VIMNMX R29, R29, R4, PT ;  /* 0x000000041d1d7248 */ /* 0x000fe20003fe0100 */
[----:B------:R-:W-:Y:S01]  /*1e160*/  FMUL.FTZ R3, R0, R0 ;  /* 0x0000000000037220 */ /* 0x000fe20000410000 */
[----:B------:R-:W-:Y:S02]  /*1e170*/  LOP3.LUT R5, R2, 0xfe000000, RZ, 0xc0, !PT ;  /* 0xfe00000002057812 */ /* 0x000fe400078ec0ff */
[----:B------:R-:W-:Y:S02]  /*1e180*/  FSETP.NEU.FTZ.AND P0, PT, R29, RZ, PT ;  /* 0x000000ff1d00720b */ /* 0x000fe40003f1d000 */
[C---:B------:R-:W-:Y:S02]  /*1e190*/  IADD3 R4, -R5.reuse, 0x7e800000, RZ ;  /* 0x7e80000005047810 */ /* 0x040fe40007ffe1ff */
[----:B------:R-:W-:-:S02]  /*1e1a0*/  LOP3.LUT R5, R5, 0x800000, RZ, 0xfc, !PT ;  /* 0x0080000005057812 */ /* 0x000fc400078efcff */
[----:B------:R-:W-:Y:S01]  /*1e1b0*/  FSETP.NEU.FTZ.AND P1, PT, R15, RZ, PT ;  /* 0x000000ff0f00720b */ /* 0x000fe20003f3d000 */
[-C--:B------:R-:W-:Y:S01]  /*1e1c0*/  FMUL.FTZ R14, R29, R4.reuse ;  /* 0x000000041d0e7220 */ /* 0x080fe20000410000 */
[----:B------:R-:W-:Y:S01]  /*1e1d0*/  FMUL.FTZ R20, R2, R4 ;  /* 0x0000000402147220 */ /* 0x000fe20000410000 */
[C---:B------:R-:W-:Y:S02]  /*1e1e0*/  FFMA.FTZ R4, R3.reuse, R22, -0.015681877732276916504 ;  /* 0xbc80774803047423 */ /* 0x040fe40000010016 */
[----:B------:R-:W-:Y:S02]  /*1e1f0*/  FMUL.FTZ R21, R14, R14 ;  /* 0x0000000e0e157220 */ /* 0x000fe40000410000 */
[C---:B------:R-:W-:Y:S02]  /*1e200*/  FFMA.FTZ R4, R3.reuse, R4, 0.042200751602649688721 ;  /* 0x3d2cdab203047423 */ /* 0x040fe40000010004 */
[----:B------:R-:W-:Y:S02]  /*1e210*/  FFMA.FTZ R21, R20, R20, R21 ;  /* 0x0000001414157223 */ /* 0x000fe40000010015 */
[----:B------:R-:W-:-:S02]  /*1e220*/  FFMA.FTZ R4, R3, R4, -0.074792981147766113281 ;  /* 0xbd992d1003047423 */ /* 0x000fc40000010004 */
[----:B------:R-:W0:Y:S02]  /*1e230*/  MUFU.SQRT R14, R21 ;  /* 0x00000015000e7308 */ /* 0x000e240000002000 */
        /* <DEDUP_REMOVED lines=21> */
.L_x_9448:
        /* <DEDUP_REMOVED lines=33> */
.L_x_9455:
[----:B------:R-:W-:Y:S05]  /*1e5a0*/  BSYNC B4 ;  /* 0x0000000000047941 */ /* 0x000fea0003800000 */
.L_x_9454:
        /* <DEDUP_REMOVED lines=21> */
.L_x_9437:
[----:B------:R-:W-:Y:S05]  /*1e700*/  BSYNC B3 ;  /* 0x0000000000037941 */ /* 0x000fea0003800000 */
.L_x_9428:
[----:B------:R-:W-:Y:S01]  /*1e710*/  FADD.FTZ R0, R14, 0.69314718246459960938 ;  /* 0x3f3172180e007421 */ /* 0x000fe20000010000 */
[----:B------:R-:W-:-:S04]  /*1e720*/  LOP3.LUT R14, R3, 0x80000000, R16, 0xb8, !PT ;  /* 0x80000000030e7812 */ /* 0x000fc800078eb810 */
[----:B------:R-:W-:Y:S01]  /*1e730*/  LOP3.LUT R15, R0, 0x80000000, R17, 0xb8, !PT ;  /* 0x80000000000f7812 */ /* 0x000fe200078eb811 */
[----:B------:R-:W-:Y:S06]  /*1e740*/  BRA `(.L_x_9394) ;  /* 0x00000000003c7947 */ /* 0x000fec0003800000 */
.L_x_9395:
        /* <DEDUP_REMOVED lines=15> */
.L_x_9394:
[----:B------:R-:W-:Y:S05]  /*1e840*/  BSYNC B2 ;  /* 0x0000000000027941 */ /* 0x000fea0003800000 */
.L_x_9393:
        /* <DEDUP_REMOVED lines=117> */
.L_x_9463:
        /* <DEDUP_REMOVED lines=10> */
.L_x_9465:
[----:B------:R-:W-:-:S04]  /*1f040*/  FADD.FTZ R16, -R0, R5 ;  /* 0x0000000500107221 */ /* 0x000fc80000010100 */
[----:B------:R-:W-:-:S07]  /*1f050*/  FMUL.FTZ R16, R16, 0.5 ;  /* 0x3f00000010107820 */ /* 0x000fce0000410000 */
.L_x_9466:
[----:B------:R-:W-:Y:S05]  /*1f060*/  BSYNC B1 ;  /* 0x0000000000017941 */ /* 0x000fea0003800000 */
.L_x_9464:
        /* <DEDUP_REMOVED lines=11> */
.L_x_9468:
[----:B------:R-:W-:-:S04]  /*1f120*/  FADD.FTZ R20, R2, -R21 ;  /* 0x8000001502147221 */ /* 0x000fc80000010000 */
[----:B------:R-:W-:-:S07]  /*1f130*/  FMUL.FTZ R21, R20, 0.5 ;  /* 0x3f00000014157820 */ /* 0x000fce0000410000 */
.L_x_9469:
[----:B------:R-:W-:Y:S05]  /*1f140*/  BSYNC B1 ;  /* 0x0000000000017941 */ /* 0x000fea0003800000 */
.L_x_9467:
        /* <DEDUP_REMOVED lines=35> */
.L_x_9462:
[----:B------:R0:W1:Y:S02]  /*1f380*/  MUFU.SQRT R28, R29 ;  /* 0x0000001d001c7308 */ /* 0x0000640000002000 */
.L_x_9461:
[----:B------:R-:W-:Y:S05]  /*1f390*/  BSYNC B0 ;  /* 0x0000000000007941 */ /* 0x000fea0003800000 */
.L_x_9460:
        /* <DEDUP_REMOVED lines=35> */
.L_x_9473:
        /* <DEDUP_REMOVED lines=17> */
.L_x_9479:
[----:B------:R-:W-:-:S04]  /*1f6e0*/  FADD.FTZ R0, -R0, R5 ;  /* 0x0000000500007221 */ /* 0x000fc80000010100 */
[----:B------:R-:W-:-:S07]  /*1f6f0*/  FMUL.FTZ R0, R0, 0.5 ;  /* 0x3f00000000007820 */ /* 0x000fce0000410000 */
.L_x_9480:
[----:B------:R-:W-:Y:S05]  /*1f700*/  BSYNC B4 ;  /* 0x0000000000047941 */ /* 0x000fea0003800000 */
.L_x_9478:
        /* <DEDUP_REMOVED lines=10> */
.L_x_9482:
[----:B------:R-:W-:-:S04]  /*1f7b0*/  FADD.FTZ R2, -R3, R2 ;  /* 0x0000000203027221 */ /* 0x000fc80000010100 */
[----:B------:R-:W-:-:S07]  /*1f7c0*/  FMUL.FTZ R3, R2, 0.5 ;  /* 0x3f00000002037820 */ /* 0x000fce0000410000 */
.L_x_9483:
[----:B------:R-:W-:Y:S05]  /*1f7d0*/  BSYNC B4 ;  /* 0x0000000000047941 */ /* 0x000fea0003800000 */
.L_x_9481:
[----:B------:R-:W-:Y:S01]  /*1f7e0*/  FADD.FTZ R0, R3, R0 ;  /* 0x0000000003007221 */ /* 0x000fe20000010000 */
[----:B------:R-:W-:-:S04]  /*1f7f0*/  FADD.FTZ R17, R17, |R18| ;  /* 0x4000001211117221 */ /* 0x000fc80000010000 */
[----:B------:R-:W-:-:S04]  /*1f800*/  FMUL.FTZ R0, R17, R0 ;  /* 0x0000000011007220 */ /* 0x000fc80000410000 */
[----:B------:R2:W3:Y:S01]  /*1f810*/  MUFU.SQRT R16, R0 ;  /* 0x0000000000107308 */ /* 0x0004e20000002000 */
[----:B------:R-:W-:Y:S05]  /*1f820*/  BRA `(.L_x_9484) ;  /* 0x0000000000487947 */ /* 0x000fea0003800000 */
.L_x_9477:
[----:B------:R-:W-:-:S13]  /*1f830*/  FSETP.GT.FTZ.AND P0, PT, |R18|, 1, PT ;  /* 0x3f8000001200780b */ /* 0x000fda0003f14200 */
[----:B------:R-:W-:Y:S01]  /*1f840*/  @P0 FMUL.FTZ R5, R0, R3 ;  /* 0x0000000300050220 */ /* 0x000fe20000410000 */
[----:B------:R-:W-:Y:S01]  /*1f850*/  @!P0 FADD.FTZ R3, -R4, 1 ;  /* 0x3f80000004038421 */ /* 0x000fe20000010100 */
[----:B------:R-:W-:Y:S02]  /*1f860*/  @P0 FMUL.FTZ R4, |R18|, 2.81474976710656000000e+14 ;  /* 0x5780000012040820 */ /* 0x000fe40000410200 */
[----:B------:R-:W2:Y:S01]  /*1f870*/  @P0 MUFU.SQRT R2, R5 ;  /* 0x0000000500020308 */ /* 0x000ea20000002000 */
[----:B------:R-:W-:Y:S01]  /*1f880*/  @!P0 FMUL.FTZ R0, R0, R3 ;  /* 0x0000000300008220 */ /* 0x000fe20000410000 */
[----:B------:R-:W-:-:S04]  /*1f890*/  @P0 FMUL.FTZ R3, |R19|, 2.81474976710656000000e+14 ;  /* 0x5780000013030820 */ /* 0x000fc80000410200 */
[----:B------:R-:W-:Y:S02]  /*1f8a0*/  @P0 FMUL.FTZ R3, R3, |R18| ;  /* 0x4000001203030220 */ /* 0x000fe40000410000 */
[----:B------:R-:W-:Y:S08]  /*1f8b0*/  @!P0 MUFU.SQRT R16, R0 ;  /* 0x0000000000108308 */ /* 0x000ff00000002000 */
[----:B--2---:R-:W2:Y:S02]  /*1f8c0*/  @P0 MUFU.RCP R2, R2 ;  /* 0x0000000200020308 */ /* 0x004ea40000001000 */
[----:B--2---:R-:W-:Y:S01]  /*1f8d0*/  @P0 FMUL.FTZ R16, R3, R2 ;  /* 0x0000000203100220 */ /* 0x004fe20000410000 */
[----:B------:R-:W-:Y:S06]  /*1f8e0*/  BRA `(.L_x_9484) ;  /* 0x0000000000187947 */ /* 0x000fec0003800000 */
.L_x_9476:
[----:B------:R-:W-:Y:S01]  /*1f8f0*/  FADD.FTZ R0, R17, 1 ;  /* 0x3f80000011007421 */ /* 0x000fe20000010000 */
[----:B------:R-:W-:Y:S01]  /*1f900*/  MUFU.SQRT R16, R29 ;  /* 0x0000001d00107308 */ /* 0x000fe20000002000 */
[----:B------:R-:W-:Y:S02]  /*1f910*/  MOV R4, 0x3f800000 ;  /* 0x3f80000000047802 */ /* 0x000fe40000000f00 */
[----:B------:R-:W-:-:S05]  /*1f920*/  FMUL.FTZ R0, R0, 0.5 ;  /* 0x3f00000000007820 */ /* 0x000fca0000410000 */
[----:B------:R-:W2:Y:S02]  /*1f930*/  MUFU.SQRT R3, R0 ;  /* 0x0000000000037308 */ /* 0x000ea40000002000 */
[----:B--2---:R-:W-:-:S07]  /*1f940*/  FMUL.FTZ R16, R16, R3 ;  /* 0x0000000310107220 */ /* 0x004fce0000410000 */
.L_x_9484:
[----:B------:R-:W-:Y:S05]  /*1f950*/  BSYNC B1 ;  /* 0x0000000000017941 */ /* 0x000fea0003800000 */
.L_x_9475:
[----:B------:R-:W-:Y:S05]  /*1f960*/  BRA `(.L_x_9485) ;  /* 0x0000000000087947 */ /* 0x000fea0003800000 */
.L_x_9472:
[----:B------:R-:W-:Y:S01]  /*1f970*/  FMUL.FTZ R16, R17, 16777216 ;  /* 0x4b80000011107820 */ /* 0x000fe20000410000 */
[----:B------:R-:W-:-:S07]  /*1f980*/  FMUL.FTZ R4, |R18|, 16777216 ;  /* 0x4b80000012047820 */ /* 0x000fce0000410200 */
.L_x_9485:
[----:B------:R-:W-:Y:S05]  /*1f990*/  BSYNC B0 ;  /* 0x0000000000007941 */ /* 0x000fea0003800000 */
.L_x_9471:
        /* <DEDUP_REMOVED lines=17> */
.L_x_9487:
[----:B------:R-:W-:Y:S05]  /*1fab0*/  BSYNC B4 ;  /* 0x0000000000047941 */ /* 0x000fea0003800000 */
.L_x_9486:
        /* <DEDUP_REMOVED lines=18> */
.L_x_9489:
[----:B------:R-:W-:Y:S02]  /*1fbe0*/  ISETP.GE.AND P0, PT, R16, RZ, PT ;  /* 0x000000ff1000720c */ /* 0x000fe40003f06270 */
[----:B------:R-:W-:-:S11]  /*1fbf0*/  MOV R3, 0x3fd774eb ;  /* 0x3fd774eb00037802 */ /* 0x000fd60000000f00 */
[----:B------:R-:W-:-:S04]  /*1fc00*/  @P0 FFMA.FTZ R0, R3, 0.93318945169448852539, -R0 ;  /* 0x3f6ee58103000823 */ /* 0x000fc80000010800 */
[----:B------:R-:W-:-:S07]  /*1fc10*/  @!P0 FFMA.FTZ R0, R3, 0.93318945169448852539, R0 ;  /* 0x3f6ee58103008823 */ /* 0x000fce0000010000 */
.L_x_9490:
[----:B------:R-:W-:Y:S05]  /*1fc20*/  BSYNC B0 ;  /* 0x0000000000007941 */ /* 0x000fea0003800000 */
.L_x_9488:
[----:B------:R-:W-:Y:S01]  /*1fc30*/  FSETP.NEU.FTZ.AND P0, PT, |R16|, |R4|, PT ;  /* 0x400000041000720b */ /* 0x000fe20003f1d200 */
[----:B------:R-:W-:Y:S01]  /*1fc40*/  HFMA2.MMA R2, -RZ, RZ, 2.04296875, -15.78125 ;  /* 0x4016cbe4ff027435 */ /* 0x000fe200000001ff */
[----:B------:R-:W-:Y:S01]  /*1fc50*/  FSETP.NEU.FTZ.AND P1, PT, R17, RZ, PT ;  /* 0x000000ff1100720b */ /* 0x000fe20003f3d000 */
[----:B------:R-:W-:Y:S01]  /*1fc60*/  FADD.FTZ R3, |R4|, |R16| ;  /* 0x4000001004037221 */ /* 0x000fe20000010200 */
[----:B------:R-:W-:-:S09]  /*1fc70*/  ISETP.GE.AND P2, PT, R16, RZ, PT ;  /* 0x000000ff1000720c */ /* 0x000fd20003f46270 */
[----:B------:R-:W-:Y:S02]  /*1fc80*/  @!P0 FSEL R0, R2, 0.78539818525314331055, !P2 ;  /* 0x3f490fdb02008808 */ /* 0x000fe40005000000 */
[----:B------:R-:W-:Y:S02]  /*1fc90*/  @!P1 FSEL R0, RZ, 3.1415927410125732422, P2 ;  /* 0x40490fdbff009808 */ /* 0x000fe40001000000 */
[----:B------:R-:W-:Y:S02]  /*1fca0*/  FSETP.GTU.FTZ.AND P0, PT, |R3|, +INF , PT ;  /* 0x7f8000000300780b */ /* 0x000fe40003f1c200 */
[----:B------:R-:W-:-:S04]  /*1fcb0*/  LOP3.LUT R0, R0, 0x80000000, R4, 0xb8, !PT ;  /* 0x8000000000007812 */ /* 0x000fc800078eb804 */
[----:B------:R-:W-:-:S07]  /*1fcc0*/  FSEL R3, R3, R0, P0 ;  /* 0x0000000003037208 */ /* 0x000fce0000000000 */
.L_x_9474:
[----:B------:R-:W-:Y:S05]  /*1fcd0*/  BSYNC B3 ;  /* 0x0000000000037941 */ /* 0x000fea0003800000 */
.L_x_9470:
[----:B------:R-:W-:Y:S02]  /*1fce0*/  LOP3.LUT R16, R3, 0x80000000, R18, 0xb8, !PT ;  /* 0x8000000003107812 */ /* 0x000fe400078eb812 */
[----:B-1----:R-:W-:Y:S01]  /*1fcf0*/  LOP3.LUT R17, R28, 0x80000000, R19, 0xb8, !PT ;  /* 0x800000001c117812 */ /* 0x002fe200078eb813 */
[----:B------:R-:W-:Y:S06]  /*1fd00*/  BRA `(.L_x_9457) ;  /* 0x0000001400d07947 */ /* 0x000fec0003800000 */
.L_x_9459:
        /* <DEDUP_REMOVED lines=30> */
.L_x_9496:
[----:B------:R-:W-:Y:S05]  /*1fef0*/  BSYNC B4 ;  /* 0x0000000000047941 */ /* 0x000fea0003800000 */
.L_x_9495:
        /* <DEDUP_REMOVED lines=18> */
.L_x_9498:
[----:B------:R-:W-:Y:S02]  /*20020*/  ISETP.GE.AND P0, PT, R29, RZ, PT ;  /* 0x000000ff1d00720c */ /* 0x000fe40003f06270 */
[----:B------:R-:W-:-:S11]  /*20030*/  MOV R3, 0x3fd774eb ;  /* 0x3fd774eb00037802 */ /* 0x000fd60000000f00 */
[----:B------:R-:W-:-:S04]  /*20040*/  @P0 FFMA.FTZ R0, R3, 0.93318945169448852539, -R0 ;  /* 0x3f6ee58103000823 */ /* 0x000fc80000010800 */
[----:B------:R-:W-:-:S07]  /*20050*/  @!P0 FFMA.FTZ R0, R3, 0.93318945169448852539, R0 ;  /* 0x3f6ee58103008823 */ /* 0x000fce0000010000 */
.L_x_9499:
[----:B------:R-:W-:Y:S05]  /*20060*/  BSYNC B0 ;  /* 0x0000000000007941 */ /* 0x000fea0003800000 */
.L_x_9497:
        /* <DEDUP_REMOVED lines=13> */
.L_x_9494:
        /* <DEDUP_REMOVED lines=12> */
.L_x_9502:
[----:B------:R-:W-:Y:S05]  /*20200*/  BSYNC B4 ;  /* 0x0000000000047941 */ /* 0x000fea0003800000 */
.L_x_9501:
        /* <DEDUP_REMOVED lines=18> */
.L_x_9504:
[----:B------:R-:W-:Y:S02]  /*20330*/  ISETP.GE.AND P0, PT, R29, RZ, PT ;  /* 0x000000ff1d00720c */ /* 0x000fe40003f06270 */
[----:B------:R-:W-:-:S11]  /*20340*/  MOV R3, 0x3fd774eb ;  /* 0x3fd774eb00037802 */ /* 0x000fd60000000f00 */
[----:B------:R-:W-:-:S04]  /*20350*/  @P0 FFMA.FTZ R0, R3, 0.93318945169448852539, -R0 ;  /* 0x3f6ee58103000823 */ /* 0x000fc80000010800 */
[----:B------:R-:W-:-:S07]  /*20360*/  @!P0 FFMA.FTZ R0, R3, 0.93318945169448852539, R0 ;  /* 0x3f6ee58103008823 */ /* 0x000fce0000010000 */
.L_x_9505:
[----:B------:R-:W-:Y:S05]  /*20370*/  BSYNC B0 ;  /* 0x0000000000007941 */ /* 0x000fea0003800000 */
.L_x_9503:
        /* <DEDUP_REMOVED lines=27> */
.L_x_9493:
        /* <DEDUP_REMOVED lines=33> */
.L_x_9507:
[----:B------:R-:W-:Y:S05]  /*20740*/  BSYNC B4 ;  /* 0x0000000000047941 */ /* 0x000fea0003800000 */
.L_x_9506:
        /* <DEDUP_REMOVED lines=18> */
.L_x_9509:
[----:B------:R-:W-:Y:S02]  /*20870*/  ISETP.GE.AND P0, PT, R29, RZ, PT ;  /* 0x000000ff1d00720c */ /* 0x000fe40003f06270 */
[----:B------:R-:W-:-:S11]  /*20880*/  MOV R3, 0x3fd774eb ;  /* 0x3fd774eb00037802 */ /* 0x000fd60000000f00 */
[----:B------:R-:W-:-:S04]  /*20890*/  @P0 FFMA.FTZ R0, R3, 0.93318945169448852539, -R0 ;  /* 0x3f6ee58103000823 */ /* 0x000fc80000010800 */
[----:B------:R-:W-:-:S07]  /*208a0*/  @!P0 FFMA.FTZ R0, R3, 0.93318945169448852539, R0 ;  /* 0x3f6ee58103008823 */ /* 0x000fce0000010000 */
.L_x_9510:
[----:B------:R-:W-:Y:S05]  /*208b0*/  BSYNC B0 ;  /* 0x0000000000007941 */ /* 0x000fea0003800000 */
.L_x_9508:
        /* <DEDUP_REMOVED lines=11> */
.L_x_9492:
        /* <DEDUP_REMOVED lines=23> */
.L_x_9514:
[----:B------:R-:W-:Y:S05]  /*20ae0*/  BSYNC B4 ;  /* 0x0000000000047941 */ /* 0x000fea0003800000 */
.L_x_9513:
        /* <DEDUP_REMOVED lines=24> */
.L_x_9512:
        /* <DEDUP_REMOVED lines=12> */
.L_x_9516:
[----:B------:R-:W-:Y:S05]  /*20d30*/  BSYNC B4 ;  /* 0x0000000000047941 */ /* 0x000fea0003800000 */
.L_x_9515:
        /* <DEDUP_REMOVED lines=11> */
[----:B------:R-:W-:Y:S02]  /*20df0*/  FFMA.FTZ R4, R3, R22, -0.015681877732276916504 ;  /* 0xbc80774803047423 */ /* 0x000fe40000010016 */
        /* <DEDUP_REMOVED lines=26> */
.L_x_9511:
        /* <DEDUP_REMOVED lines=33> */
.L_x_9518:
[----:B------:R-:W-:Y:S05]  /*211b0*/  BSYNC B4 ;  /* 0x0000000000047941 */ /* 0x000fea0003800000 */
.L_x_9517:
        /* <DEDUP_REMOVED lines=21> */
.L_x_9500:
[----:B------:R-:W-:Y:S05]  /*21310*/  BSYNC B3 ;  /* 0x0000000000037941 */ /* 0x000fea0003800000 */
.L_x_9491:
[----:B------:R-:W-:Y:S01]  /*21320*/  FADD.FTZ R0, R17, 0.69314718246459960938 ;  /* 0x3f31721811007421 */ /* 0x000fe20000010000 */
[----:B------:R-:W-:-:S04]  /*21330*/  LOP3.LUT R16, R3, 0x80000000, R18, 0xb8, !PT ;  /* 0x8000000003107812 */ /* 0x000fc800078eb812 */
[----:B------:R-:W-:Y:S01]  /*21340*/  LOP3.LUT R17, R0, 0x80000000, R19, 0xb8, !PT ;  /* 0x8000000000117812 */ /* 0x000fe200078eb813 */
[----:B------:R-:W-:Y:S06]  /*21350*/  BRA `(.L_x_9457) ;  /* 0x00000000003c7947 */ /* 0x000fec0003800000 */
.L_x_9458:
        /* <DEDUP_REMOVED lines=15> */
.L_x_9457:
[----:B------:R-:W-:Y:S05]  /*21450*/  BSYNC B2 ;  /* 0x0000000000027941 */ /* 0x000fea0003800000 */
.L_x_9456:
[----:B------:R-:W-:Y:S05]  /*21460*/  WARPSYNC.ALL ;  /* 0x0000000000007948 */ /* 0x000fea0003800000 */
[----:B------:R-:W1:Y:S01]  /*21470*/  S2R R0, SR_TID.X ;  /* 0x0000000000007919 */ /* 0x000e620000002100 */
[----:B------:R-:W-:Y:S01]  /*21480*/  BSSY B2, `(.L_x_9519) ;  /* 0x00002be000027945 */ /* 0x000fe20003800000 */
[----:B------:R-:W-:Y:S02]  /*21490*/  CS2R R18, SRZ ;  /* 0x0000000000127805 */ /* 0x000fe4000001ff00 */
[----:B-1----:R-:W-:-:S04]  /*214a0*/  IADD3 R0, R0, 0x200, RZ ;  /* 0x0000020000007810 */ /* 0x002fc80007ffe0ff */
[----:B------:R-:W-:-:S13]  /*214b0*/  ISETP.GE.AND P0, PT, R0, UR4, PT ;  /* 0x0000000400007c0c */ /* 0x000fda000bf06270 */
[----:B------:R-:W-:Y:S05]  /*214c0*/  @P0 BRA `(.L_x_9520) ;  /* 0x0000002800e40947 */ /* 0x000fea0003800000 */
[----:B------:R-:W-:Y:S01]  /*214d0*/  FSETP.GTU.FTZ.AND P0, PT, |R25|, +INF , PT ;  /* 0x7f8000001900780b */ /* 0x000fe20003f1c200 */
[C---:B0-----:R-:W-:Y:S01]  /*214e0*/  FADD.FTZ R4, |R24|.reuse, -RZ ;  /* 0x800000ff18047221 */ /* 0x041fe20000010200 */
        /* <DEDUP_REMOVED lines=32> */
[----:B------:R-:W-:-:S04]  /*216f0*/  FADD.FTZ R3, R4, -1 ;  /* 0xbf80000004037421 */ /* 0x000fc80000010000 */
        /* <DEDUP_REMOVED lines=75> */
.L_x_9526:
        /* <DEDUP_REMOVED lines=10> */
.L_x_9528:
[----:B------:R-:W-:-:S04]  /*21c50*/  FADD.FTZ R18, -R0, R5 ;  /* 0x0000000500127221 */ /* 0x000fc80000010100 */
[----:B------:R-:W-:-:S07]  /*21c60*/  FMUL.FTZ R18, R18, 0.5 ;  /* 0x3f00000012127820 */ /* 0x000fce0000410000 */
.L_x_9529:
[----:B------:R-:W-:Y:S05]  /*21c70*/  BSYNC B1 ;  /* 0x0000000000017941 */ /* 0x000fea0003800000 */
.L_x_9527:
        /* <DEDUP_REMOVED lines=11> */
.L_x_9531:
[----:B------:R-:W-:-:S04]  /*21d30*/  FADD.FTZ R20, R2, -R21 ;  /* 0x8000001502147221 */ /* 0x000fc80000010000 */
[----:B------:R-:W-:-:S07]  /*21d40*/  FMUL.FTZ R21, R20, 0.5 ;  /* 0x3f00000014157820 */ /* 0x000fce0000410000 */
.L_x_9532:
[----:B------:R-:W-:Y:S05]  /*21d50*/  BSYNC B1 ;  /* 0x0000000000017941 */ /* 0x000fea0003800000 */
.L_x_9530:
        /* <DEDUP_REMOVED lines=35> */
.L_x_9525:
[----:B------:R0:W1:Y:S02]  /*21f90*/  MUFU.SQRT R28, R29 ;  /* 0x0000001d001c7308 */ /* 0x0000640000002000 */
.L_x_9524:
[----:B------:R-:W-:Y:S05]  /*21fa0*/  BSYNC B0 ;  /* 0x0000000000007941 */ /* 0x000fea0003800000 */
.L_x_9523:
        /* <DEDUP_REMOVED lines=35> */
.L_x_9536:
        /* <DEDUP_REMOVED lines=17> */
.L_x_9542:
[----:B------:R-:W-:-:S04]  /*222f0*/  FADD.FTZ R0, -R0, R5 ;  /* 0x0000000500007221 */ /* 0x000fc80000010100 */
[----:B------:R-:W-:-:S07]  /*22300*/  FMUL.FTZ R0, R0, 0.5 ;  /* 0x3f00000000007820 */ /* 0x000fce0000410000 */
.L_x_9543:
[----:B------:R-:W-:Y:S05]  /*22310*/  BSYNC B4 ;  /* 0x0000000000047941 */ /* 0x000fea0003800000 */
.L_x_9541:
        /* <DEDUP_REMOVED lines=10> */
.L_x_9545:
[----:B------:R-:W-:-:S04]  /*223c0*/  FADD.FTZ R2, -R3, R2 ;  /* 0x0000000203027221 */ /* 0x000fc80000010100 */
[----:B------:R-:W-:-:S07]  /*223d0*/  FMUL.FTZ R3, R2, 0.5 ;  /* 0x3f00000002037820 */ /* 0x000fce0000410000 */
.L_x_9546:
[----:B------:R-:W-:Y:S05]  /*223e0*/  BSYNC B4 ;  /* 0x0000000000047941 */ /* 0x000fea0003800000 */
.L_x_9544:
[----:B------:R-:W-:Y:S01]  /*223f0*/  FADD.FTZ R0, R3, R0 ;  /* 0x0000000003007221 */ /* 0x000fe20000010000 */
[----:B------:R-:W-:-:S04]  /*22400*/  FADD.FTZ R19, R4, R19 ;  /* 0x0000001304137221 */ /* 0x000fc80000010000 */
[----:B------:R-:W-:-:S06]  /*22410*/  FMUL.FTZ R19, R19, R0 ;  /* 0x0000000013137220 */ /* 0x000fcc0000410000 */
[----:B------:R-:W2:Y:S01]  /*22420*/  MUFU.SQRT R19, R19 ;  /* 0x0000001300137308 */ /* 0x000ea20000002000 */
[----:B------:R-:W-:Y:S05]  /*22430*/  BRA `(.L_x_9547) ;  /* 0x0000000000487947 */ /* 0x000fea0003800000 */
.L_x_9540:
        /* <DEDUP_REMOVED lines=12> */
.L_x_9539:
[----:B------:R-:W-:Y:S01]  /*22500*/  FADD.FTZ R0, R19, 1 ;  /* 0x3f80000013007421 */ /* 0x000fe20000010000 */
[----:B0-----:R-:W-:Y:S01]  /*22510*/  MUFU.SQRT R29, R29 ;  /* 0x0000001d001d7308 */ /* 0x001fe20000002000 */
[----:B------:R-:W-:Y:S02]  /*22520*/  MOV R4, 0x3f800000 ;  /* 0x3f80000000047802 */ /* 0x000fe40000000f00 */
[----:B------:R-:W-:-:S06]  /*22530*/  FMUL.FTZ R0, R0, 0.5 ;  /* 0x3f00000000007820 */ /* 0x000fcc0000410000 */
[----:B------:R-:W0:Y:S02]  /*22540*/  MUFU.SQRT R0, R0 ;  /* 0x0000000000007308 */ /* 0x000e240000002000 */
[----:B0-----:R-:W-:-:S07]  /*22550*/  FMUL.FTZ R19, R29, R0 ;  /* 0x000000001d137220 */ /* 0x001fce0000410000 */
.L_x_9547:
[----:B------:R-:W-:Y:S05]  /*22560*/  BSYNC B1 ;  /* 0x0000000000017941 */ /* 0x000fea0003800000 */
.L_x_9538:
[----:B------:R-:W-:Y:S05]  /*22570*/  BRA `(.L_x_9548) ;  /* 0x0000000000087947 */ /* 0x000fea0003800000 */
.L_x_9535:
[----:B------:R-:W-:Y:S01]  /*22580*/  FMUL.FTZ R19, R19, 16777216 ;  /* 0x4b80000013137820 */ /* 0x000fe20000410000 */
[----:B------:R-:W-:-:S07]  /*22590*/  FMUL.FTZ R4, R4, 16777216 ;  /* 0x4b80000004047820 */ /* 0x000fce0000410000 */
.L_x_9548:
[----:B------:R-:W-:Y:S05]  /*225a0*/  BSYNC B0 ;  /* 0x0000000000007941 */ /* 0x000fea0003800000 */
.L_x_9534:
        /* <DEDUP_REMOVED lines=17> */
.L_x_9550:
[----:B------:R-:W-:Y:S05]  /*226c0*/  BSYNC B4 ;  /* 0x0000000000047941 */ /* 0x000fea0003800000 */
.L_x_9549:
        /* <DEDUP_REMOVED lines=18> */
.L_x_9552:
[----:B------:R-:W-:Y:S02]  /*227f0*/  ISETP.GE.AND P0, PT, R19, RZ, PT ;  /* 0x000000ff1300720c */ /* 0x000fe40003f06270 */
[----:B------:R-:W-:-:S11]  /*22800*/  MOV R3, 0x3fd774eb ;  /* 0x3fd774eb00037802 */ /* 0x000fd60000000f00 */
[----:B------:R-:W-:-:S04]  /*22810*/  @P0 FFMA.FTZ R0, R3, 0.93318945169448852539, -R0 ;  /* 0x3f6ee58103000823 */ /* 0x000fc80000010800 */
[----:B------:R-:W-:-:S07]  /*22820*/  @!P0 FFMA.FTZ R0, R3, 0.93318945169448852539, R0 ;  /* 0x3f6ee58103008823 */ /* 0x000fce0000010000 */
.L_x_9553:
[----:B------:R-:W-:Y:S05]  /*22830*/  BSYNC B0 ;  /* 0x0000000000007941 */ /* 0x000fea0003800000 */
.L_x_9551:
        /* <DEDUP_REMOVED lines=10> */
.L_x_9537:
[----:B------:R-:W-:Y:S05]  /*228e0*/  BSYNC B3 ;  /* 0x0000000000037941 */ /* 0x000fea0003800000 */
.L_x_9533:
[----:B------:R-:W-:Y:S02]  /*228f0*/  LOP3.LUT R18, R3, 0x80000000, R24, 0xb8, !PT ;  /* 0x8000000003127812 */ /* 0x000fe400078eb818 */
[----:B-1----:R-:W-:Y:S01]  /*22900*/  LOP3.LUT R19, R28, 0x80000000, R25, 0xb8, !PT ;  /* 0x800000001c137812 */ /* 0x002fe200078eb819 */
[----:B------:R-:W-:Y:S06]  /*22910*/  BRA `(.L_x_9520) ;  /* 0x0000001400d07947 */ /* 0x000fec0003800000 */
.L_x_9522:
        /* <DEDUP_REMOVED lines=30> */
.L_x_9559:
[----:B------:R-:W-:Y:S05]  /*22b00*/  BSYNC B4 ;  /* 0x0000000000047941 */ /* 0x000fea0003800000 */
.L_x_9558:
        /* <DEDUP_REMOVED lines=18> */
.L_x_9561:
[----:B------:R-:W-:Y:S02]  /*22c30*/  ISETP.GE.AND P0, PT, R29, RZ, PT ;  /* 0x000000ff1d00720c */ /* 0x000fe40003f06270 */
[----:B------:R-:W-:-:S11]  /*22c40*/  MOV R3, 0x3fd774eb ;  /* 0x3fd774eb00037802 */ /* 0x000fd60000000f00 */
[----:B------:R-:W-:-:S04]  /*22c50*/  @P0 FFMA.FTZ R0, R3, 0.93318945169448852539, -R0 ;  /* 0x3f6ee58103000823 */ /* 0x000fc80000010800 */
[----:B------:R-:W-:-:S07]  /*22c60*/  @!P0 FFMA.FTZ R0, R3, 0.93318945169448852539, R0 ;  /* 0x3f6ee58103008823 */ /* 0x000fce0000010000 */
.L_x_9562:
[----:B------:R-:W-:Y:S05]  /*22c70*/  BSYNC B0 ;  /* 0x0000000000007941 */ /* 0x000fea0003800000 */
.L_x_9560:
        /* <DEDUP_REMOVED lines=13> */
.L_x_9557:
        /* <DEDUP_REMOVED lines=12> */
.L_x_9565:
[----:B------:R-:W-:Y:S05]  /*22e10*/  BSYNC B4 ;  /* 0x0000000000047941 */ /* 0x000fea0003800000 */
.L_x_9564:
        /* <DEDUP_REMOVED lines=18> */
.L_x_9567:
[----:B------:R-:W-:Y:S02]  /*22f40*/  ISETP.GE.AND P0, PT, R29, RZ, PT ;  /* 0x000000ff1d00720c */ /* 0x000fe40003f06270 */
[----:B------:R-:W-:-:S11]  /*22f50*/  MOV R3, 0x3fd774eb ;  /* 0x3fd774eb00037802 */ /* 0x000fd60000000f00 */
[----:B------:R-:W-:-:S04]  /*22f60*/  @P0 FFMA.FTZ R0, R3, 0.93318945169448852539, -R0 ;  /* 0x3f6ee58103000823 */ /* 0x000fc80000010800 */
[----:B------:R-:W-:-:S07]  /*22f70*/  @!P0 FFMA.FTZ R0, R3, 0.93318945169448852539, R0 ;  /* 0x3f6ee58103008823 */ /* 0x000fce0000010000 */
.L_x_9568:
[----:B------:R-:W-:Y:S05]  /*22f80*/  BSYNC B0 ;  /* 0x0000000000007941 */ /* 0x000fea0003800000 */
.L_x_9566:
        /* <DEDUP_REMOVED lines=27> */
.L_x_9556:
        /* <DEDUP_REMOVED lines=33> */
.L_x_9570:
[----:B------:R-:W-:Y:S05]  /*23350*/  BSYNC B4 ;  /* 0x0000000000047941 */ /* 0x000fea0003800000 */
.L_x_9569:
        /* <DEDUP_REMOVED lines=18> */
.L_x_9572:
[----:B------:R-:W-:Y:S02]  /*23480*/  ISETP.GE.AND P0, PT, R29, RZ, PT ;  /* 0x000000ff1d00720c */ /* 0x000fe40003f06270 */
[----:B------:R-:W-:-:S11]  /*23490*/  MOV R3, 0x3fd774eb ;  /* 0x3fd774eb00037802 */ /* 0x000fd60000000f00 */
[----:B------:R-:W-:-:S04]  /*234a0*/  @P0 FFMA.FTZ R0, R3, 0.93318945169448852539, -R0 ;  /* 0x3f6ee58103000823 */ /* 0x000fc80000010800 */
[----:B------:R-:W-:-:S07]  /*234b0*/  @!P0 FFMA.FTZ R0, R3, 0.93318945169448852539, R0 ;  /* 0x3f6ee58103008823 */ /* 0x000fce0000010000 */
.L_x_9573:
[----:B------:R-:W-:Y:S05]  /*234c0*/  BSYNC B0 ;  /* 0x0000000000007941 */ /* 0x000fea0003800000 */
.L_x_9571:
        /* <DEDUP_REMOVED lines=11> */
.L_x_9555:
        /* <DEDUP_REMOVED lines=23> */
.L_x_9577:
[----:B------:R-:W-:Y:S05]  /*236f0*/  BSYNC B4 ;  /* 0x0000000000047941 */ /* 0x000fea0003800000 */
.L_x_9576:
        /* <DEDUP_REMOVED lines=24> */
.L_x_9575:
        /* <DEDUP_REMOVED lines=12> */
.L_x_9579:
[----:B------:R-:W-:Y:S05]  /*23940*/  BSYNC B4 ;  /* 0x0000000000047941 */ /* 0x000fea0003800000 */
.L_x_9578:
        /* <DEDUP_REMOVED lines=10> */
[----:B------:R-:W-:-:S03]  /*239f0*/  FMUL.FTZ R19, R2, R19 ;  /* 0x0000001302137220 */ /* 0x000fc60000410000 */
[----:B------:R-:W-:Y:S01]  /*23a00*/  FMUL.FTZ R22, R20, R20 ;  /* 0x0000001414167220 */ /* 0x000fe20000410000 */
[----:B------:R-:W-:-:S03]  /*23a10*/  FFMA.FTZ R20, R3, R28, -0.015681877732276916504 ;  /* 0xbc80774803147423 */ /* 0x000fc6000001001c */
[----:B------:R-:W-:Y:S01]  /*23a20*/  FFMA.FTZ R22, R19, R19, R22 ;  /* 0x0000001313167223 */ /* 0x000fe20000010016 */
[----:B------:R-:W-:-:S04]  /*23a30*/  FFMA.FTZ R20, R3, R20, 0.042200751602649688721 ;  /* 0x3d2cdab203147423 */ /* 0x000fc80000010014 */
[C---:B------:R-:W-:Y:S01]  /*23a40*/  FFMA.FTZ R20, R3.reuse, R20, -0.074792981147766113281 ;  /* 0xbd992d1003147423 */ /* 0x040fe20000010014 */
[----:B------:R-:W0:Y:S03]  /*23a50*/  MUFU.SQRT R22, R22 ;  /* 0x0000001600167308 */ /* 0x000e260000002000 */
[----:B------:R-:W-:-:S04]  /*23a60*/  FFMA.FTZ R20, R3, R20, 0.10640415549278259277 ;  /* 0x3dd9ea6c03147423 */ /* 0x000fc80000010014 */
[----:B------:R-:W-:-:S04]  /*23a70*/  FFMA.FTZ R20, R3, R20, -0.14207722246646881104 ;  /* 0xbe117cb103147423 */ /* 0x000fc80000010014 */
[----:B------:R-:W-:-:S04]  /*23a80*/  FFMA.FTZ R20, R3, R20, 0.19993925094604492188 ;  /* 0x3e4cbce003147423 */ /* 0x000fc80000010014 */
[----:B------:R-:W-:Y:S01]  /*23a90*/  FFMA.FTZ R20, R3, R20, -0.33333197236061096191 ;  /* 0xbeaaaa7d03147423 */ /* 0x000fe20000010014 */
[----:B0-----:R-:W-:Y:S01]  /*23aa0*/  @P0 FMUL.FTZ R2, R5, R22 ;  /* 0x0000001605020220 */ /* 0x001fe20000410000 */
[----:B------:R-:W-:Y:S02]  /*23ab0*/  FSETP.NEU.FTZ.AND P0, PT, R29, +INF , PT ;  /* 0x7f8000001d00780b */ /* 0x000fe40003f1d000 */
[----:B------:R-:W-:Y:S01]  /*23ac0*/  FMUL.FTZ R3, R3, R20 ;  /* 0x0000001403037220 */ /* 0x000fe20000410000 */
[----:B------:R-:W-:Y:S02]  /*23ad0*/  @!P6 MOV R5, 0x3fd774eb ;  /* 0x3fd774eb0005e802 */ /* 0x000fe40000000f00 */
[----:B------:R-:W-:Y:S01]  /*23ae0*/  FSEL R2, R2, +INF , P0 ;  /* 0x7f80000002027808 */ /* 0x000fe20000000000 */
[----:B------:R-:W-:Y:S01]  /*23af0*/  FFMA.FTZ R0, R3, R0, R0 ;  /* 0x0000000003007223 */ /* 0x000fe20000010000 */
[----:B------:R-:W-:Y:S01]  /*23b00*/  FSETP.NEU.FTZ.AND P0, PT, |R25|, R4, PT ;  /* 0x000000041900720b */ /* 0x000fe20003f1d200 */
[----:B------:R-:W-:-:S02]  /*23b10*/  FADD.FTZ R4, R4, |R25| ;  /* 0x4000001904047221 */ /* 0x000fc40000010000 */
        /* <DEDUP_REMOVED lines=9> */
.L_x_9574:
        /* <DEDUP_REMOVED lines=13> */
[----:B------:R-:W-:Y:S01]  /*23c80*/  FMUL.FTZ R20, R19, R19 ;  /* 0x0000001313147220 */ /* 0x000fe20000410000 */
[----:B------:R-:W-:-:S03]  /*23c90*/  HFMA2.MMA R19, -RZ, RZ, 1.875, 0 ;  /* 0x3f800000ff137435 */ /* 0x000fc600000001ff */
        /* <DEDUP_REMOVED lines=18> */
.L_x_9581:
[----:B------:R-:W-:Y:S05]  /*23dc0*/  BSYNC B4 ;  /* 0x0000000000047941 */ /* 0x000fea0003800000 */
.L_x_9580:
[----:B------:R-:W-:Y:S01]  /*23dd0*/  MOV R3, 0x3b33710b ;  /* 0x3b33710b00037802 */ /* 0x000fe20000000f00 */
[----:B------:R-:W-:Y:S01]  /*23de0*/  FMUL.FTZ R2, R0, R0 ;  /* 0x0000000000027220 */ /* 0x000fe20000410000 */
[----:B------:R-:W-:Y:S02]  /*23df0*/  @!P6 MOV R5, 0x3fd774eb ;  /* 0x3fd774eb0005e802 */ /* 0x000fe40000000f00 */
[----:B------:R-:W-:Y:S01]  /*23e00*/  FSETP.NEU.FTZ.AND P0, PT, |R25|, R4, PT ;  /* 0x000000041900720b */ /* 0x000fe20003f1d200 */
[----:B------:R-:W-:Y:S01]  /*23e10*/  FFMA.FTZ R3, R2, R3, -0.015681877732276916504 ;  /* 0xbc80774802037423 */ /* 0x000fe20000010003 */
[----:B------:R-:W-:Y:S01]  /*23e20*/  FSETP.NEU.FTZ.AND P1, PT, R18, RZ, PT ;  /* 0x000000ff1200720b */ /* 0x000fe20003f3d000 */
[----:B------:R-:W-:Y:S02]  /*23e30*/  FADD.FTZ R4, R4, |R25| ;  /* 0x4000001904047221 */ /* 0x000fe40000010000 */
        /* <DEDUP_REMOVED lines=14> */
.L_x_9563:
[----:B------:R-:W-:Y:S05]  /*23f20*/  BSYNC B3 ;  /* 0x0000000000037941 */ /* 0x000fea0003800000 */
.L_x_9554:
[----:B------:R-:W-:Y:S01]  /*23f30*/  FADD.FTZ R0, R19, 0.69314718246459960938 ;  /* 0x3f31721813007421 */ /* 0x000fe20000010000 */
[----:B------:R-:W-:-:S04]  /*23f40*/  LOP3.LUT R18, R3, 0x80000000, R24, 0xb8, !PT ;  /* 0x8000000003127812 */ /* 0x000fc800078eb818 */
[----:B------:R-:W-:Y:S01]  /*23f50*/  LOP3.LUT R19, R0, 0x80000000, R25, 0xb8, !PT ;  /* 0x8000000000137812 */ /* 0x000fe200078eb819 */
[----:B------:R-:W-:Y:S06]  /*23f60*/  BRA `(.L_x_9520) ;  /* 0x00000000003c7947 */ /* 0x000fec0003800000 */
.L_x_9521:
        /* <DEDUP_REMOVED lines=15> */
.L_x_9520:
[----:B------:R-:W-:Y:S05]  /*24060*/  BSYNC B2 ;  /* 0x0000000000027941 */ /* 0x000fea0003800000 */
.L_x_9519:
        /* <DEDUP_REMOVED lines=117> */
.L_x_9589:
        /* <DEDUP_REMOVED lines=10> */
.L_x_9591:
[----:B------:R-:W-:-:S04]  /*24860*/  FADD.FTZ R20, -R0, R5 ;  /* 0x0000000500147221 */ /* 0x000fc80000010100 */
[----:B------:R-:W-:-:S07]  /*24870*/  FMUL.FTZ R20, R20, 0.5 ;  /* 0x3f00000014147820 */ /* 0x000fce0000410000 */
.L_x_9592:
[----:B------:R-:W-:Y:S05]  /*24880*/  BSYNC B1 ;  /* 0x0000000000017941 */ /* 0x000fea0003800000 */
.L_x_9590:
        /* <DEDUP_REMOVED lines=11> */
.L_x_9594:
[----:B------:R-:W-:-:S04]  /*24940*/  FADD.FTZ R21, R2, -R21 ;  /* 0x8000001502157221 */ /* 0x000fc80000010000 */
[----:B------:R-:W-:-:S07]  /*24950*/  FMUL.FTZ R21, R21, 0.5 ;  /* 0x3f00000015157820 */ /* 0x000fce0000410000 */
.L_x_9595:
[----:B------:R-:W-:Y:S05]  /*24960*/  BSYNC B1 ;  /* 0x0000000000017941 */ /* 0x000fea0003800000 */
.L_x_9593:
        /* <DEDUP_REMOVED lines=35> */
.L_x_9588:
[----:B------:R0:W1:Y:S02]  /*24ba0*/  MUFU.SQRT R28, R29 ;  /* 0x0000001d001c7308 */ /* 0x0000640000002000 */
.L_x_9587:
[----:B------:R-:W-:Y:S05]  /*24bb0*/  BSYNC B0 ;  /* 0x0000000000007941 */ /* 0x000fea0003800000 */
.L_x_9586:
        /* <DEDUP_REMOVED lines=35> */
.L_x_9599:
        /* <DEDUP_REMOVED lines=17> */
.L_x_9605:
[----:B------:R-:W-:-:S04]  /*24f00*/  FADD.FTZ R0, -R0, R5 ;  /* 0x0000000500007221 */ /* 0x000fc80000010100 */
[----:B------:R-:W-:-:S07]  /*24f10*/  FMUL.FTZ R0, R0, 0.5 ;  /* 0x3f00000000007820 */ /* 0x000fce0000410000 */
.L_x_9606:
[----:B------:R-:W-:Y:S05]  /*24f20*/  BSYNC B4 ;  /* 0x0000000000047941 */ /* 0x000fea0003800000 */
.L_x_9604:
        /* <DEDUP_REMOVED lines=10> */
.L_x_9608:
[----:B------:R-:W-:-:S04]  /*24fd0*/  FADD.FTZ R2, -R3, R2 ;  /* 0x0000000203027221 */ /* 0x000fc80000010100 */
[----:B------:R-:W-:-:S07]  /*24fe0*/  FMUL.FTZ R3, R2, 0.5 ;  /* 0x3f00000002037820 */ /* 0x000fce0000410000 */
.L_x_9609:
[----:B------:R-:W-:Y:S05]  /*24ff0*/  BSYNC B4 ;  /* 0x0000000000047941 */ /* 0x000fea0003800000 */
.L_x_9607:
[----:B------:R-:W-:Y:S01]  /*25000*/  FADD.FTZ R0, R3, R0 ;  /* 0x0000000003007221 */ /* 0x000fe20000010000 */
[----:B------:R-:W-:-:S04]  /*25010*/  FADD.FTZ R25, R4, R25 ;  /* 0x0000001904197221 */ /* 0x000fc80000010000 */
[----:B------:R-:W-:-:S06]  /*25020*/  FMUL.FTZ R25, R25, R0 ;  /* 0x0000000019197220 */ /* 0x000fcc0000410000 */
[----:B------:R-:W2:Y:S01]  /*25030*/  MUFU.SQRT R25, R25 ;  /* 0x0000001900197308 */ /* 0x000ea20000002000 */
[----:B------:R-:W-:Y:S05]  /*25040*/  BRA `(.L_x_9610) ;  /* 0x0000000000487947 */ /* 0x000fea0003800000 */
.L_x_9603:
        /* <DEDUP_REMOVED lines=12> */
.L_x_9602:
[----:B------:R-:W-:Y:S01]  /*25110*/  FADD.FTZ R0, R25, 1 ;  /* 0x3f80000019007421 */ /* 0x000fe20000010000 */
[----:B0-----:R-:W-:Y:S01]  /*25120*/  MUFU.SQRT R29, R29 ;  /* 0x0000001d001d7308 */ /* 0x001fe20000002000 */
[----:B------:R-:W-:Y:S02]  /*25130*/  MOV R4, 0x3f800000 ;  /* 0x3f80000000047802 */ /* 0x000fe40000000f00 */
[----:B------:R-:W-:-:S06]  /*25140*/  FMUL.FTZ R0, R0, 0.5 ;  /* 0x3f00000000007820 */ /* 0x000fcc0000410000 */
[----:B------:R-:W0:Y:S02]  /*25150*/  MUFU.SQRT R0, R0 ;  /* 0x0000000000007308 */ /* 0x000e240000002000 */
[----:B0-----:R-:W-:-:S07]  /*25160*/  FMUL.FTZ R25, R29, R0 ;  /* 0x000000001d197220 */ /* 0x001fce0000410000 */
.L_x_9610:
[----:B------:R-:W-:Y:S05]  /*25170*/  BSYNC B1 ;  /* 0x0000000000017941 */ /* 0x000fea0003800000 */
.L_x_9601:
[----:B------:R-:W-:Y:S05]  /*25180*/  BRA `(.L_x_9611) ;  /* 0x0000000000087947 */ /* 0x000fea0003800000 */
.L_x_9598:
[----:B------:R-:W-:Y:S01]  /*25190*/  FMUL.FTZ R25, R25, 16777216 ;  /* 0x4b80000019197820 */ /* 0x000fe20000410000 */
[----:B------:R-:W-:-:S07]  /*251a0*/  FMUL.FTZ R4, R4, 16777216 ;  /* 0x4b80000004047820 */ /* 0x000fce0000410000 */
.L_x_9611:
[----:B------:R-:W-:Y:S05]  /*251b0*/  BSYNC B0 ;  /* 0x0000000000007941 */ /* 0x000fea0003800000 */
.L_x_9597:
        /* <DEDUP_REMOVED lines=17> */
.L_x_9613:
[----:B------:R-:W-:Y:S05]  /*252d0*/  BSYNC B4 ;  /* 0x0000000000047941 */ /* 0x000fea0003800000 */
.L_x_9612:
        /* <DEDUP_REMOVED lines=18> */
.L_x_9615:
[----:B------:R-:W-:Y:S02]  /*25400*/  ISETP.GE.AND P0, PT, R25, RZ, PT ;  /* 0x000000ff1900720c */ /* 0x000fe40003f06270 */
[----:B------:R-:W-:-:S11]  /*25410*/  MOV R3, 0x3fd774eb ;  /* 0x3fd774eb00037802 */ /* 0x000fd60000000f00 */
[----:B------:R-:W-:-:S04]  /*25420*/  @P0 FFMA.FTZ R0, R3, 0.93318945169448852539, -R0 ;  /* 0x3f6ee58103000823 */ /* 0x000fc80000010800 */
[----:B------:R-:W-:-:S07]  /*25430*/  @!P0 FFMA.FTZ R0, R3, 0.93318945169448852539, R0 ;  /* 0x3f6ee58103008823 */ /* 0x000fce0000010000 */
.L_x_9616:
[----:B------:R-:W-:Y:S05]  /*25440*/  BSYNC B0 ;  /* 0x0000000000007941 */ /* 0x000fea0003800000 */
.L_x_9614:
        /* <DEDUP_REMOVED lines=10> */
.L_x_9600:
[----:B------:R-:W-:Y:S05]  /*254f0*/  BSYNC B3 ;  /* 0x0000000000037941 */ /* 0x000fea0003800000 */
.L_x_9596:
[----:B------:R-:W-:Y:S02]  /*25500*/  LOP3.LUT R24, R3, 0x80000000, R26, 0xb8, !PT ;  /* 0x8000000003187812 */ /* 0x000fe400078eb81a */
[----:B-1----:R-:W-:Y:S01]  /*25510*/  LOP3.LUT R25, R28, 0x80000000, R27, 0xb8, !PT ;  /* 0x800000001c197812 */ /* 0x002fe200078eb81b */
[----:B------:R-:W-:Y:S06]  /*25520*/  BRA `(.L_x_9583) ;  /* 0x0000001400d07947 */ /* 0x000fec0003800000 */
.L_x_9585:
        /* <DEDUP_REMOVED lines=30> */
.L_x_9622:
[----:B------:R-:W-:Y:S05]  /*25710*/  BSYNC B4 ;  /* 0x0000000000047941 */ /* 0x000fea0003800000 */
.L_x_9621:
        /* <DEDUP_REMOVED lines=18> */
.L_x_9624:
[----:B------:R-:W-:Y:S02]  /*25840*/  ISETP.GE.AND P0, PT, R29, RZ, PT ;  /* 0x000000ff1d00720c */ /* 0x000fe40003f06270 */
[----:B------:R-:W-:-:S11]  /*25850*/  MOV R3, 0x3fd774eb ;  /* 0x3fd774eb00037802 */ /* 0x000fd60000000f00 */
[----:B------:R-:W-:-:S04]  /*25860*/  @P0 FFMA.FTZ R0, R3, 0.93318945169448852539, -R0 ;  /* 0x3f6ee58103000823 */ /* 0x000fc80000010800 */
[----:B------:R-:W-:-:S07]  /*25870*/  @!P0 FFMA.FTZ R0, R3, 0.93318945169448852539, R0 ;  /* 0x3f6ee58103008823 */ /* 0x000fce0000010000 */
.L_x_9625:
[----:B------:R-:W-:Y:S05]  /*25880*/  BSYNC B0 ;  /* 0x0000000000007941 */ /* 0x000fea0003800000 */
.L_x_9623:
        /* <DEDUP_REMOVED lines=13> */
.L_x_9620:
        /* <DEDUP_REMOVED lines=12> */
.L_x_9628:
[----:B------:R-:W-:Y:S05]  /*25a20*/  BSYNC B4 ;  /* 0x0000000000047941 */ /* 0x000fea0003800000 */
.L_x_9627:
        /* <DEDUP_REMOVED lines=18> */
.L_x_9630:
[----:B------:R-:W-:Y:S02]  /*25b50*/  ISETP.GE.AND P0, PT, R29, RZ, PT ;  /* 0x000000ff1d00720c */ /* 0x000fe40003f06270 */
[----:B------:R-:W-:-:S11]  /*25b60*/  MOV R3, 0x3fd774eb ;  /* 0x3fd774eb00037802 */ /* 0x000fd60000000f00 */
[----:B------:R-:W-:-:S04]  /*25b70*/  @P0 FFMA.FTZ R0, R3, 0.93318945169448852539, -R0 ;  /* 0x3f6ee58103000823 */ /* 0x000fc80000010800 */
[----:B------:R-:W-:-:S07]  /*25b80*/  @!P0 FFMA.FTZ R0, R3, 0.93318945169448852539, R0 ;  /* 0x3f6ee58103008823 */ /* 0x000fce0000010000 */
.L_x_9631:
[----:B------:R-:W-:Y:S05]  /*25b90*/  BSYNC B0 ;  /* 0x0000000000007941 */ /* 0x000fea0003800000 */
.L_x_9629:
        /* <DEDUP_REMOVED lines=27> */
.L_x_9619:
        /* <DEDUP_REMOVED lines=33> */
.L_x_9633:
[----:B------:R-:W-:Y:S05]  /*25f60*/  BSYNC B4 ;  /* 0x0000000000047941 */ /* 0x000fea0003800000 */
.L_x_9632:
        /* <DEDUP_REMOVED lines=18> */
.L_x_9635:
[----:B------:R-:W-:Y:S02]  /*26090*/  ISETP.GE.AND P0, PT, R29, RZ, PT ;  /* 0x000000ff1d00720c */ /* 0x000fe40003f06270 */
[----:B------:R-:W-:-:S11]  /*260a0*/  MOV R3, 0x3fd774eb ;  /* 0x3fd774eb00037802 */ /* 0x000fd60000000f00 */
[----:B------:R-:W-:-:S04]  /*260b0*/  @P0 FFMA.FTZ R0, R3, 0.93318945169448852539, -R0 ;  /* 0x3f6ee58103000823 */ /* 0x000fc80000010800 */
[----:B------:R-:W-:-:S07]  /*260c0*/  @!P0 FFMA.FTZ R0, R3, 0.93318945169448852539, R0 ;  /* 0x3f6ee58103008823 */ /* 0x000fce0000010000 */
.L_x_9636:
[----:B------:R-:W-:Y:S05]  /*260d0*/  BSYNC B0 ;  /* 0x0000000000007941 */ /* 0x000fea0003800000 */
.L_x_9634:
        /* <DEDUP_REMOVED lines=11> */
.L_x_9618:
        /* <DEDUP_REMOVED lines=23> */
.L_x_9640:
[----:B------:R-:W-:Y:S05]  /*26300*/  BSYNC B4 ;  /* 0x0000000000047941 */ /* 0x000fea0003800000 */
.L_x_9639:
        /* <DEDUP_REMOVED lines=24> */
.L_x_9638:
        /* <DEDUP_REMOVED lines=12> */
.L_x_9642:
[----:B------:R-:W-:Y:S05]  /*26550*/  BSYNC B4 ;  /* 0x0000000000047941 */ /* 0x000fea0003800000 */
.L_x_9641:
        /* <DEDUP_REMOVED lines=38> */
.L_x_9637:
        /* <DEDUP_REMOVED lines=33> */
.L_x_9644:
[----:B------:R-:W-:Y:S05]  /*269d0*/  BSYNC B4 ;  /* 0x0000000000047941 */ /* 0x000fea0003800000 */
.L_x_9643:
        /* <DEDUP_REMOVED lines=21> */
.L_x_9626:
[----:B------:R-:W-:Y:S05]  /*26b30*/  BSYNC B3 ;  /* 0x0000000000037941 */ /* 0x000fea0003800000 */
.L_x_9617:
[----:B------:R-:W-:Y:S01]  /*26b40*/  FADD.FTZ R0, R25, 0.69314718246459960938 ;  /* 0x3f31721819007421 */ /* 0x000fe20000010000 */
[----:B------:R-:W-:-:S04]  /*26b50*/  LOP3.LUT R24, R3, 0x80000000, R26, 0xb8, !PT ;  /* 0x8000000003187812 */ /* 0x000fc800078eb81a */
[----:B------:R-:W-:Y:S01]  /*26b60*/  LOP3.LUT R25, R0, 0x80000000, R27, 0xb8, !PT ;  /* 0x8000000000197812 */ /* 0x000fe200078eb81b */
[----:B------:R-:W-:Y:S06]  /*26b70*/  BRA `(.L_x_9583) ;  /* 0x00000000003c7947 */ /* 0x000fec0003800000 */
.L_x_9584:
        /* <DEDUP_REMOVED lines=15> */
.L_x_9583:
[----:B------:R-:W-:Y:S05]  /*26c70*/  BSYNC B2 ;  /* 0x0000000000027941 */ /* 0x000fea0003800000 */
.L_x_9582:
[----:B------:R-:W-:Y:S05]  /*26c80*/  WARPSYNC.ALL ;  /* 0x0000000000007948 */ /* 0x000fea0003800000 */
[----:B------:R-:W1:Y:S01]  /*26c90*/  S2R R0, SR_TID.X ;  /* 0x0000000000007919 */ /* 0x000e620000002100 */
[----:B------:R-:W-:Y:S01]  /*26ca0*/  BSSY B2, `(.L_x_9645) ;  /* 0x00002bf000027945 */ /* 0x000fe20003800000 */
[----:B------:R-:W-:Y:S01]  /*26cb0*/  HFMA2.MMA R27, -RZ, RZ, 0, 0 ;  /* 0x00000000ff1b7435 */ /* 0x000fe200000001ff */
[----:B0-----:R-:W-:Y:S02]  /*26cc0*/  CS2R R28, SRZ ;  /* 0x00000000001c7805 */ /* 0x001fe4000001ff00 */
[----:B-1----:R-:W-:-:S04]  /*26cd0*/  IADD3 R0, R0, 0x300, RZ ;  /* 0x0000030000007810 */ /* 0x002fc80007ffe0ff */
[----:B------:R-:W-:-:S13]  /*26ce0*/  ISETP.GE.AND P0, PT, R0, UR4, PT ;  /* 0x0000000400007c0c */ /* 0x000fda000bf06270 */
        /* <DEDUP_REMOVED lines=111> */
.L_x_9652:
        /* <DEDUP_REMOVED lines=10> */
.L_x_9654:
[----:B------:R-:W-:-:S04]  /*27480*/  FADD.FTZ R20, -R0, R5 ;  /* 0x0000000500147221 */ /* 0x000fc80000010100 */
[----:B------:R-:W-:-:S07]  /*27490*/  FMUL.FTZ R20, R20, 0.5 ;  /* 0x3f00000014147820 */ /* 0x000fce0000410000 */
.L_x_9655:
[----:B------:R-:W-:Y:S05]  /*274a0*/  BSYNC B1 ;  /* 0x0000000000017941 */ /* 0x000fea0003800000 */
.L_x_9653:
        /* <DEDUP_REMOVED lines=11> */
.L_x_9657:
[----:B------:R-:W-:-:S04]  /*27560*/  FADD.FTZ R21, R2, -R21 ;  /* 0x8000001502157221 */ /* 0x000fc80000010000 */
[----:B------:R-:W-:-:S07]  /*27570*/  FMUL.FTZ R21, R21, 0.5 ;  /* 0x3f00000015157820 */ /* 0x000fce0000410000 */
.L_x_9658:
[----:B------:R-:W-:Y:S05]  /*27580*/  BSYNC B1 ;  /* 0x0000000000017941 */ /* 0x000fea0003800000 */
.L_x_9656:
        /* <DEDUP_REMOVED lines=35> */
.L_x_9651:
[----:B------:R0:W1:Y:S02]  /*277c0*/  MUFU.SQRT R26, R31 ;  /* 0x0000001f001a7308 */ /* 0x0000640000002000 */
.L_x_9650:
[----:B------:R-:W-:Y:S05]  /*277d0*/  BSYNC B0 ;  /* 0x0000000000007941 */ /* 0x000fea0003800000 */
.L_x_9649:
        /* <DEDUP_REMOVED lines=35> */
.L_x_9662:
        /* <DEDUP_REMOVED lines=17> */
.L_x_9668:
[----:B------:R-:W-:-:S04]  /*27b20*/  FADD.FTZ R0, -R0, R5 ;  /* 0x0000000500007221 */ /* 0x000fc80000010100 */
[----:B------:R-:W-:-:S07]  /*27b30*/  FMUL.FTZ R0, R0, 0.5 ;  /* 0x3f00000000007820 */ /* 0x000fce0000410000 */
.L_x_9669:
[----:B------:R-:W-:Y:S05]  /*27b40*/  BSYNC B4 ;  /* 0x0000000000047941 */ /* 0x000fea0003800000 */
.L_x_9667:
        /* <DEDUP_REMOVED lines=10> */
.L_x_9671:
[----:B------:R-:W-:-:S04]  /*27bf0*/  FADD.FTZ R2, -R3, R2 ;  /* 0x0000000203027221 */ /* 0x000fc80000010100 */
[----:B------:R-:W-:-:S07]  /*27c00*/  FMUL.FTZ R3, R2, 0.5 ;  /* 0x3f00000002037820 */ /* 0x000fce0000410000 */
.L_x_9672:
[----:B------:R-:W-:Y:S05]  /*27c10*/  BSYNC B4 ;  /* 0x0000000000047941 */ /* 0x000fea0003800000 */
.L_x_9670:
[----:B------:R-:W-:Y:S01]  /*27c20*/  FADD.FTZ R0, R3, R0 ;  /* 0x0000000003007221 */ /* 0x000fe20000010000 */
[----:B------:R-:W-:-:S04]  /*27c30*/  FADD.FTZ R29, R4, R29 ;  /* 0x0000001d041d7221 */ /* 0x000fc80000010000 */
[----:B------:R-:W-:-:S06]  /*27c40*/  FMUL.FTZ R29, R29, R0 ;  /* 0x000000001d1d7220 */ /* 0x000fcc0000410000 */
[----:B------:R-:W2:Y:S01]  /*27c50*/  MUFU.SQRT R29, R29 ;  /* 0x0000001d001d7308 */ /* 0x000ea20000002000 */
[----:B------:R-:W-:Y:S05]  /*27c60*/  BRA `(.L_x_9673) ;  /* 0x0000000000487947 */ /* 0x000fea0003800000 */
.L_x_9666:
        /* <DEDUP_REMOVED lines=12> */
.L_x_9665:
[----:B------:R-:W-:Y:S01]  /*27d30*/  FADD.FTZ R0, R29, 1 ;  /* 0x3f8000001d007421 */ /* 0x000fe20000010000 */
[----:B0-----:R-:W-:Y:S01]  /*27d40*/  MUFU.SQRT R31, R31 ;  /* 0x0000001f001f7308 */ /* 0x001fe20000002000 */
[----:B------:R-:W-:Y:S02]  /*27d50*/  MOV R4, 0x3f800000 ;  /* 0x3f80000000047802 */ /* 0x000fe40000000f00 */
[----:B------:R-:W-:-:S06]  /*27d60*/  FMUL.FTZ R0, R0, 0.5 ;  /* 0x3f00000000007820 */ /* 0x000fcc0000410000 */
[----:B------:R-:W0:Y:S02]  /*27d70*/  MUFU.SQRT R0, R0 ;  /* 0x0000000000007308 */ /* 0x000e240000002000 */
[----:B0-----:R-:W-:-:S07]  /*27d80*/  FMUL.FTZ R29, R31, R0 ;  /* 0x000000001f1d7220 */ /* 0x001fce0000410000 */
.L_x_9673:
[----:B------:R-:W-:Y:S05]  /*27d90*/  BSYNC B1 ;  /* 0x0000000000017941 */ /* 0x000fea0003800000 */
.L_x_9664:
[----:B------:R-:W-:Y:S05]  /*27da0*/  BRA `(.L_x_9674) ;  /* 0x0000000000087947 */ /* 0x000fea0003800000 */
.L_x_9661:
[----:B------:R-:W-:Y:S01]  /*27db0*/  FMUL.FTZ R29, R29, 16777216 ;  /* 0x4b8000001d1d7820 */ /* 0x000fe20000410000 */
[----:B------:R-:W-:-:S07]  /*27dc0*/  FMUL.FTZ R4, R4, 16777216 ;  /* 0x4b80000004047820 */ /* 0x000fce0000410000 */
.L_x_9674:
[----:B------:R-:W-:Y:S05]  /*27dd0*/  BSYNC B0 ;  /* 0x0000000000007941 */ /* 0x000fea0003800000 */
.L_x_9660:
        /* <DEDUP_REMOVED lines=17> */
.L_x_9676:
[----:B------:R-:W-:Y:S05]  /*27ef0*/  BSYNC B4 ;  /* 0x0000000000047941 */ /* 0x000fea0003800000 */
.L_x_9675:
        /* <DEDUP_REMOVED lines=18> */
.L_x_9678:
[----:B------:R-:W-:Y:S02]  /*28020*/  ISETP.GE.AND P0, PT, R29, RZ, PT ;  /* 0x000000ff1d00720c */ /* 0x000fe40003f06270 */
[----:B------:R-:W-:-:S11]  /*28030*/  MOV R3, 0x3fd774eb ;  /* 0x3fd774eb00037802 */ /* 0x000fd60000000f00 */
[----:B------:R-:W-:-:S04]  /*28040*/  @P0 FFMA.FTZ R0, R3, 0.93318945169448852539, -R0 ;  /* 0x3f6ee58103000823 */ /* 0x000fc80000010800 */
[----:B------:R-:W-:-:S07]  /*28050*/  @!P0 FFMA.FTZ R0, R3, 0.93318945169448852539, R0 ;  /* 0x3f6ee58103008823 */ /* 0x000fce0000010000 */
.L_x_9679:
[----:B------:R-:W-:Y:S05]  /*28060*/  BSYNC B0 ;  /* 0x0000000000007941 */ /* 0x000fea0003800000 */
.L_x_9677:
        /* <DEDUP_REMOVED lines=10> */
.L_x_9663:
[----:B------:R-:W-:Y:S05]  /*28110*/  BSYNC B3 ;  /* 0x0000000000037941 */ /* 0x000fea0003800000 */
.L_x_9659:
[----:B------:R-:W-:Y:S02]  /*28120*/  LOP3.LUT R28, R3, 0x80000000, R6, 0xb8, !PT ;  /* 0x80000000031c7812 */ /* 0x000fe400078eb806 */
[----:B-1----:R-:W-:Y:S01]  /*28130*/  LOP3.LUT R29, R26, 0x80000000, R7, 0xb8, !PT ;  /* 0x800000001a1d7812 */ /* 0x002fe200078eb807 */
[----:B------:R-:W-:Y:S06]  /*28140*/  BRA `(.L_x_9646) ;  /* 0x0000001400d07947 */ /* 0x000fec0003800000 */
.L_x_9648:
        /* <DEDUP_REMOVED lines=30> */
.L_x_9685:
[----:B------:R-:W-:Y:S05]  /*28330*/  BSYNC B4 ;  /* 0x0000000000047941 */ /* 0x000fea0003800000 */
.L_x_9684:
        /* <DEDUP_REMOVED lines=18> */
.L_x_9687:
[----:B------:R-:W-:Y:S02]  /*28460*/  ISETP.GE.AND P0, PT, R31, RZ, PT ;  /* 0x000000ff1f00720c */ /* 0x000fe40003f06270 */
[----:B------:R-:W-:-:S11]  /*28470*/  MOV R3, 0x3fd774eb ;  /* 0x3fd774eb00037802 */ /* 0x000fd60000000f00 */
[----:B------:R-:W-:-:S04]  /*28480*/  @P0 FFMA.FTZ R0, R3, 0.93318945169448852539, -R0 ;  /* 0x3f6ee58103000823 */ /* 0x000fc80000010800 */
[----:B------:R-:W-:-:S07]  /*28490*/  @!P0 FFMA.FTZ R0, R3, 0.93318945169448852539, R0 ;  /* 0x3f6ee58103008823 */ /* 0x000fce0000010000 */
.L_x_9688:
[----:B------:R-:W-:Y:S05]  /*284a0*/  BSYNC B0 ;  /* 0x0000000000007941 */ /* 0x000fea0003800000 */
.L_x_9686:
        /* <DEDUP_REMOVED lines=13> */
.L_x_9683:
        /* <DEDUP_REMOVED lines=12> */
.L_x_9691:
[----:B------:R-:W-:Y:S05]  /*28640*/  BSYNC B4 ;  /* 0x0000000000047941 */ /* 0x000fea0003800000 */
.L_x_9690:
        /* <DEDUP_REMOVED lines=18> */
.L_x_9693:
[----:B------:R-:W-:Y:S02]  /*28770*/  ISETP.GE.AND P0, PT, R31, RZ, PT ;  /* 0x000000ff1f00720c */ /* 0x000fe40003f06270 */
[----:B------:R-:W-:-:S11]  /*28780*/  MOV R3, 0x3fd774eb ;  /* 0x3fd774eb00037802 */ /* 0x000fd60000000f00 */
[----:B------:R-:W-:-:S04]  /*28790*/  @P0 FFMA.FTZ R0, R3, 0.93318945169448852539, -R0 ;  /* 0x3f6ee58103000823 */ /* 0x000fc80000010800 */
[----:B------:R-:W-:-:S07]  /*287a0*/  @!P0 FFMA.FTZ R0, R3, 0.93318945169448852539, R0 ;  /* 0x3f6ee58103008823 */ /* 0x000fce0000010000 */
.L_x_9694:
[----:B------:R-:W-:Y:S05]  /*287b0*/  BSYNC B0 ;  /* 0x0000000000007941 */ /* 0x000fea0003800000 */
.L_x_9692:
        /* <DEDUP_REMOVED lines=27> */
.L_x_9682:
        /* <DEDUP_REMOVED lines=33> */
.L_x_9696:
[----:B------:R-:W-:Y:S05]  /*28b80*/  BSYNC B4 ;  /* 0x0000000000047941 */ /* 0x000fea0003800000 */
.L_x_9695:
        /* <DEDUP_REMOVED lines=18> */
.L_x_9698:
[----:B------:R-:W-:Y:S02]  /*28cb0*/  ISETP.GE.AND P0, PT, R31, RZ, PT ;  /* 0x000000ff1f00720c */ /* 0x000fe40003f06270 */
[----:B------:R-:W-:-:S11]  /*28cc0*/  MOV R3, 0x3fd774eb ;  /* 0x3fd774eb00037802 */ /* 0x000fd60000000f00 */
[----:B------:R-:W-:-:S04]  /*28cd0*/  @P0 FFMA.FTZ R0, R3, 0.93318945169448852539, -R0 ;  /* 0x3f6ee58103000823 */ /* 0x000fc80000010800 */
[----:B------:R-:W-:-:S07]  /*28ce0*/  @!P0 FFMA.FTZ R0, R3, 0.93318945169448852539, R0 ;  /* 0x3f6ee58103008823 */ /* 0x000fce0000010000 */
.L_x_9699:
[----:B------:R-:W-:Y:S05]  /*28cf0*/  BSYNC B0 ;  /* 0x0000000000007941 */ /* 0x000fea0003800000 */
.L_x_9697:
        /* <DEDUP_REMOVED lines=11> */
.L_x_9681:
        /* <DEDUP_REMOVED lines=23> */
.L_x_9703:
[----:B------:R-:W-:Y:S05]  /*28f20*/  BSYNC B4 ;  /* 0x0000000000047941 */ /* 0x000fea0003800000 */
.L_x_9702:
        /* <DEDUP_REMOVED lines=24> */
.L_x_9701:
        /* <DEDUP_REMOVED lines=12> */
.L_x_9705:
[----:B------:R-:W-:Y:S05]  /*29170*/  BSYNC B4 ;  /* 0x0000000000047941 */ /* 0x000fea0003800000 */
.L_x_9704:
[----:B------:R-:W-:Y:S01]  /*29180*/  HFMA2.MMA R2, -RZ, RZ, 0.89990234375, 10328 ;  /* 0x3b33710bff027435 */ /* 0x000fe200000001ff */
[----:B------:R-:W-:Y:S01]  /*29190*/  FMUL.FTZ R3, R0, R0 ;  /* 0x0000000000037220 */ /* 0x000fe20000410000 */
[----:B------:R-:W-:-:S08]  /*291a0*/  FSETP.NEU.FTZ.AND P1, PT, R26, RZ, PT ;  /* 0x000000ff1a00720b */ /* 0x000fd00003f3d000 */
[----:B------:R-:W-:-:S04]  /*291b0*/  FFMA.FTZ R2, R3, R2, -0.015681877732276916504 ;  /* 0xbc80774803027423 */ /* 0x000fc80000010002 */
[----:B------:R-:W-:-:S04]  /*291c0*/  FFMA.FTZ R2, R3, R2, 0.042200751602649688721 ;  /* 0x3d2cdab203027423 */ /* 0x000fc80000010002 */
[----:B------:R-:W-:-:S04]  /*291d0*/  FFMA.FTZ R2, R3, R2, -0.074792981147766113281 ;  /* 0xbd992d1003027423 */ /* 0x000fc80000010002 */
[----:B------:R-:W-:-:S04]  /*291e0*/  FFMA.FTZ R2, R3, R2, 0.10640415549278259277 ;  /* 0x3dd9ea6c03027423 */ /* 0x000fc80000010002 */
[----:B------:R-:W-:Y:S01]  /*291f0*/  FFMA.FTZ R20, R3, R2, -0.14207722246646881104 ;  /* 0xbe117cb103147423 */ /* 0x000fe20000010002 */
[CC--:B------:R-:W-:Y:S02]  /*29200*/  VIMNMX R2, R31.reuse, R4.reuse, !PT ;  /* 0x000000041f027248 */ /* 0x0c0fe40007fe0100 */
[----:B------:R-:W-:Y:S01]  /*29210*/  VIMNMX R31, R31, R4, PT ;  /* 0x000000041f1f7248 */ /* 0x000fe20003fe0100 */
[----:B------:R-:W-:Y:S01]  /*29220*/  FFMA.FTZ R20, R3, R20, 0.19993925094604492188 ;  /* 0x3e4cbce003147423 */ /* 0x000fe20000010014 */
[----:B------:R-:W-:Y:S02]  /*29230*/  LOP3.LUT R5, R2, 0xfe000000, RZ, 0xc0, !PT ;  /* 0xfe00000002057812 */ /* 0x000fe400078ec0ff */
[----:B------:R-:W-:Y:S01]  /*29240*/  FSETP.NEU.FTZ.AND P0, PT, R31, RZ, PT ;  /* 0x000000ff1f00720b */ /* 0x000fe20003f1d000 */
[----:B------:R-:W-:Y:S01]  /*29250*/  FFMA.FTZ R20, R3, R20, -0.33333197236061096191 ;  /* 0xbeaaaa7d03147423 */ /* 0x000fe20000010014 */
[C---:B------:R-:W-:Y:S02]  /*29260*/  IADD3 R21, -R5.reuse, 0x7e800000, RZ ;  /* 0x7e80000005157810 */ /* 0x040fe40007ffe1ff */
[----:B------:R-:W-:Y:S01]  /*29270*/  LOP3.LUT R5, R5, 0x800000, RZ, 0xfc, !PT ;  /* 0x0080000005057812 */ /* 0x000fe200078efcff */
[----:B------:R-:W-:-:S02]  /*29280*/  FMUL.FTZ R3, R3, R20 ;  /* 0x0000001403037220 */ /* 0x000fc40000410000 */
[-C--:B------:R-:W-:Y:S01]  /*29290*/  FMUL.FTZ R20, R31, R21.reuse ;  /* 0x000000151f147220 */ /* 0x080fe20000410000 */
[----:B------:R-:W-:Y:S01]  /*292a0*/  FMUL.FTZ R21, R2, R21 ;  /* 0x0000001502157220 */ /* 0x000fe20000410000 */
[----:B------:R-:W-:Y:S01]  /*292b0*/  FFMA.FTZ R0, R3, R0, R0 ;  /* 0x0000000003007223 */ /* 0x000fe20000010000 */
[----:B------:R-:W-:Y:S01]  /*292c0*/  @!P6 MOV R3, 0x3fd774eb ;  /* 0x3fd774eb0003e802 */ /* 0x000fe20000000f00 */
[----:B------:R-:W-:-:S04]  /*292d0*/  FMUL.FTZ R20, R20, R20 ;  /* 0x0000001414147220 */ /* 0x000fc80000410000 */
[----:B------:R-:W-:Y:S01]  /*292e0*/  FFMA.FTZ R20, R21, R21, R20 ;  /* 0x0000001515147223 */ /* 0x000fe20000010014 */
[----:B------:R-:W-:-:S05]  /*292f0*/  @!P6 FFMA.FTZ R0, R3, 0.93318945169448852539, -R0 ;  /* 0x3f6ee5810300e823 */ /* 0x000fca0000010800 */
[----:B------:R-:W0:Y:S02]  /*29300*/  MUFU.SQRT R20, R20 ;  /* 0x0000001400147308 */ /* 0x000e240000002000 */
[----:B0-----:R-:W-:Y:S01]  /*29310*/  @P0 FMUL.FTZ R2, R5, R20 ;  /* 0x0000001405020220 */ /* 0x001fe20000410000 */
[----:B------:R-:W-:-:S04]  /*29320*/  FSETP.NEU.FTZ.AND P0, PT, R31, +INF , PT ;  /* 0x7f8000001f00780b */ /* 0x000fc80003f1d000 */
        /* <DEDUP_REMOVED lines=11> */
.L_x_9700:
        /* <DEDUP_REMOVED lines=33> */
.L_x_9707:
[----:B------:R-:W-:Y:S05]  /*295f0*/  BSYNC B4 ;  /* 0x0000000000047941 */ /* 0x000fea0003800000 */
.L_x_9706:
        /* <DEDUP_REMOVED lines=21> */
.L_x_9689:
[----:B------:R-:W-:Y:S05]  /*29750*/  BSYNC B3 ;  /* 0x0000000000037941 */ /* 0x000fea0003800000 */
.L_x_9680:
[----:B------:R-:W-:Y:S01]  /*29760*/  FADD.FTZ R0, R29, 0.69314718246459960938 ;  /* 0x3f3172181d007421 */ /* 0x000fe20000010000 */
[----:B------:R-:W-:-:S04]  /*29770*/  LOP3.LUT R28, R3, 0x80000000, R6, 0xb8, !PT ;  /* 0x80000000031c7812 */ /* 0x000fc800078eb806 */
[----:B------:R-:W-:Y:S01]  /*29780*/  LOP3.LUT R29, R0, 0x80000000, R7, 0xb8, !PT ;  /* 0x80000000001d7812 */ /* 0x000fe200078eb807 */
[----:B------:R-:W-:Y:S06]  /*29790*/  BRA `(.L_x_9646) ;  /* 0x00000000003c7947 */ /* 0x000fec0003800000 */
.L_x_9647:
        /* <DEDUP_REMOVED lines=15> */
.L_x_9646:
[----:B------:R-:W-:Y:S05]  /*29890*/  BSYNC B2 ;  /* 0x0000000000027941 */ /* 0x000fea0003800000 */
.L_x_9645:
[----:B------:R-:W-:Y:S05]  /*298a0*/  WARPSYNC.ALL ;  /* 0x0000000000007948 */ /* 0x000fea0003800000 */
[----:B------:R-:W1:Y:S01]  /*298b0*/  S2R R0, SR_TID.X ;  /* 0x0000000000007919 */ /* 0x000e620000002100 */
[----:B------:R-:W-:Y:S01]  /*298c0*/  BSSY B2, `(.L_x_9708) ;  /* 0x00002be000027945 */ /* 0x000fe20003800000 */
[----:B------:R-:W-:Y:S01]  /*298d0*/  HFMA2.MMA R26, -RZ, RZ, 0, 0 ;  /* 0x00000000ff1a7435 */ /* 0x000fe200000001ff */
        /* <DEDUP_REMOVED lines=35> */
[----:B------:R-:W-:-:S03]  /*29b10*/  LOP3.LUT R21, R20, 0x800000, RZ, 0xfc, !PT ;  /* 0x0080000014157812 */ /* 0x000fc600078efcff */
[----:B------:R-:W-:Y:S01]  /*29b20*/  FFMA.FTZ R22, R3, R3, R22 ;  /* 0x0000000303167223 */ /* 0x000fe20000010016 */
[----:B------:R-:W-:-:S04]  /*29b30*/  FADD.FTZ R3, R4, -1 ;  /* 0xbf80000004037421 */ /* 0x000fc80000010000 */
[----:B------:R-:W-:Y:S01]  /*29b40*/  FADD.FTZ R23, |R3|, -RZ ;  /* 0x800000ff03177221 */ /* 0x000fe20000010200 */
[----:B------:R-:W1:Y:S04]  /*29b50*/  MUFU.SQRT R22, R22 ;  /* 0x0000001600167308 */ /* 0x000e680000002000 */
[CC--:B------:R-:W-:Y:S02]  /*29b60*/  VIMNMX R20, R6.reuse, R23.reuse, !PT ;  /* 0x0000001706147248 */ /* 0x0c0fe40007fe0100 */
[----:B------:R-:W-:-:S04]  /*29b70*/  VIMNMX R6, R6, R23, PT ;  /* 0x0000001706067248 */ /* 0x000fc80003fe0100 */
[----:B------:R-:W-:Y:S01]  /*29b80*/  FSETP.NEU.FTZ.AND P1, PT, R6, RZ, PT ;  /* 0x000000ff0600720b */ /* 0x000fe20003f3d000 */
[----:B-1----:R-:W-:Y:S01]  /*29b90*/  @P0 FMUL.FTZ R2, R22, R21 ;  /* 0x0000001516020220 */ /* 0x002fe20000410000 */
[----:B------:R-:W-:Y:S02]  /*29ba0*/  LOP3.LUT R21, R20, 0xfe000000, RZ, 0xc0, !PT ;  /* 0xfe00000014157812 */ /* 0x000fe400078ec0ff */
[----:B------:R-:W-:Y:S02]  /*29bb0*/  FSETP.NEU.FTZ.AND P0, PT, R5, +INF , PT ;  /* 0x7f8000000500780b */ /* 0x000fe40003f1d000 */
[C---:B------:R-:W-:Y:S02]  /*29bc0*/  IADD3 R23, -R21.reuse, 0x7e800000, RZ ;  /* 0x7e80000015177810 */ /* 0x040fe40007ffe1ff */
[----:B------:R-:W-:-:S03]  /*29bd0*/  LOP3.LUT R21, R21, 0x800000, RZ, 0xfc, !PT ;  /* 0x0080000015157812 */ /* 0x000fc600078efcff */
[-C--:B------:R-:W-:Y:S01]  /*29be0*/  FMUL.FTZ R5, R6, R23.reuse ;  /* 0x0000001706057220 */ /* 0x080fe20000410000 */
[----:B------:R-:W-:-:S03]  /*29bf0*/  FMUL.FTZ R23, R20, R23 ;  /* 0x0000001714177220 */ /* 0x000fc60000410000 */
[----:B------:R-:W-:Y:S01]  /*29c00*/  FMUL.FTZ R22, R5, R5 ;  /* 0x0000000505167220 */ /* 0x000fe20000410000 */
[----:B------:R-:W-:-:S03]  /*29c10*/  FSEL R5, R2, +INF , P0 ;  /* 0x7f80000002057808 */ /* 0x000fc60000000000 */
[----:B------:R-:W-:-:S06]  /*29c20*/  FFMA.FTZ R22, R23, R23, R22 ;  /* 0x0000001717167223 */ /* 0x000fcc0000010016 */
[----:B------:R-:W1:Y:S02]  /*29c30*/  MUFU.SQRT R22, R22 ;  /* 0x0000001600167308 */ /* 0x000e640000002000 */
[----:B-1----:R-:W-:Y:S01]  /*29c40*/  @P1 FMUL.FTZ R20, R22, R21 ;  /* 0x0000001516141220 */ /* 0x002fe20000410000 */
[----:B------:R-:W-:-:S04]  /*29c50*/  FSETP.NEU.FTZ.AND P1, PT, R6, +INF , PT ;  /* 0x7f8000000600780b */ /* 0x000fc80003f3d000 */
        /* <DEDUP_REMOVED lines=22> */
[----:B-1----:R-:W-:Y:S01]  /*29dc0*/  @!P0 FMUL.FTZ R6, R6, |R9| ;  /* 0x4000000906068220 */ /* 0x002fe20000410000 */
[----:B------:R-:W-:Y:S06]  /*29dd0*/  @!P0 BRA `(.L_x_9713) ;  /* 0x0000000400808947 */ /* 0x000fec0003800000 */
[----:B------:R-:W-:Y:S01]  /*29de0*/  FMUL.FTZ R6, R0, R3 ;  /* 0x0000000300067220 */ /* 0x000fe20000410000 */
[----:B------:R-:W-:-:S05]  /*29df0*/  HFMA2.MMA R23, -RZ, RZ, 1.875, 0 ;  /* 0x3f800000ff177435 */ /* 0x000fca00000001ff */
[----:B------:R-:W1:Y:S02]  /*29e00*/  MUFU.SQRT R6, R6 ;  /* 0x0000000600067308 */ /* 0x000e640000002000 */
[----:B-1----:R-:W-:-:S04]  /*29e10*/  FADD.FTZ R20, R3, R6 ;  /* 0x0000000603147221 */ /* 0x002fc80000010000 */
        /* <DEDUP_REMOVED lines=29> */
.L_x_9715:
        /* <DEDUP_REMOVED lines=10> */
.L_x_9717:
[----:B------:R-:W-:-:S04]  /*2a090*/  FADD.FTZ R6, -R0, R5 ;  /* 0x0000000500067221 */ /* 0x000fc80000010100 */
[----:B------:R-:W-:-:S07]  /*2a0a0*/  FMUL.FTZ R6, R6, 0.5 ;  /* 0x3f00000006067820 */ /* 0x000fce0000410000 */
.L_x_9718:
[----:B------:R-:W-:Y:S05]  /*2a0b0*/  BSYNC B1 ;  /* 0x0000000000017941 */ /* 0x000fea0003800000 */
.L_x_9716:
        /* <DEDUP_REMOVED lines=11> */
.L_x_9720:
[----:B------:R-:W-:-:S04]  /*2a170*/  FADD.FTZ R20, R2, -R21 ;  /* 0x8000001502147221 */ /* 0x000fc80000010000 */
[----:B------:R-:W-:-:S07]  /*2a180*/  FMUL.FTZ R21, R20, 0.5 ;  /* 0x3f00000014157820 */ /* 0x000fce0000410000 */
.L_x_9721:
[----:B------:R-:W-:Y:S05]  /*2a190*/  BSYNC B1 ;  /* 0x0000000000017941 */ /* 0x000fea0003800000 */
.L_x_9719:
[----:B------:R-:W-:Y:S01]  /*2a1a0*/  FADD.FTZ R21, R21, R6 ;  /* 0x0000000615157221 */ /* 0x000fe20000010000 */
[----:B------:R-:W-:Y:S01]  /*2a1b0*/  FADD.FTZ R6, R27, 1 ;  /* 0x3f8000001b067421 */ /* 0x000fe20000010000 */
[----:B------:R-:W-:-:S03]  /*2a1c0*/  HFMA2.MMA R23, -RZ, RZ, 1.875, 0 ;  /* 0x3f800000ff177435 */ /* 0x000fc600000001ff */
[----:B------:R-:W-:-:S06]  /*2a1d0*/  FMUL.FTZ R6, R6, R21 ;  /* 0x0000001506067220 */ /* 0x000fcc0000410000 */
        /* <DEDUP_REMOVED lines=31> */
.L_x_9714:
[----:B------:R1:W2:Y:S02]  /*2a3d0*/  MUFU.SQRT R6, R7 ;  /* 0x0000000700067308 */ /* 0x0002a40000002000 */
.L_x_9713:
[----:B------:R-:W-:Y:S05]  /*2a3e0*/  BSYNC B0 ;  /* 0x0000000000007941 */ /* 0x000fea0003800000 */
.L_x_9712:
        /* <DEDUP_REMOVED lines=15> */
[----:B------:R-:W3:Y:S02]  /*2a4e0*/  MUFU.RSQ R3, R2 ;  /* 0x0000000200037308 */ /* 0x000ee40000001400 */
[----:B---3--:R-:W-:Y:S01]  /*2a4f0*/  FMUL.FTZ R4, R2, R3 ;  /* 0x0000000302047220 */ /* 0x008fe20000410000 */
        /* <DEDUP_REMOVED lines=18> */
.L_x_9725:
        /* <DEDUP_REMOVED lines=17> */
.L_x_9731:
[----:B------:R-:W-:-:S04]  /*2a730*/  FADD.FTZ R0, -R0, R5 ;  /* 0x0000000500007221 */ /* 0x000fc80000010100 */
[----:B------:R-:W-:-:S07]  /*2a740*/  FMUL.FTZ R0, R0, 0.5 ;  /* 0x3f00000000007820 */ /* 0x000fce0000410000 */
.L_x_9732:
[----:B------:R-:W-:Y:S05]  /*2a750*/  BSYNC B4 ;  /* 0x0000000000047941 */ /* 0x000fea0003800000 */
.L_x_9730:
        /* <DEDUP_REMOVED lines=10> */
.L_x_9734:
[----:B------:R-:W-:-:S04]  /*2a800*/  FADD.FTZ R2, -R3, R2 ;  /* 0x0000000203027221 */ /* 0x000fc80000010100 */
[----:B------:R-:W-:-:S07]  /*2a810*/  FMUL.FTZ R3, R2, 0.5 ;  /* 0x3f00000002037820 */ /* 0x000fce0000410000 */
.L_x_9735:
[----:B------:R-:W-:Y:S05]  /*2a820*/  BSYNC B4 ;  /* 0x0000000000047941 */ /* 0x000fea0003800000 */
.L_x_9733:
[----:B------:R-:W-:Y:S01]  /*2a830*/  FADD.FTZ R0, R3, R0 ;  /* 0x0000000003007221 */ /* 0x000fe20000010000 */
[----:B------:R-:W-:-:S04]  /*2a840*/  FADD.FTZ R27, R4, R27 ;  /* 0x0000001b041b7221 */ /* 0x000fc80000010000 */
[----:B------:R-:W-:-:S06]  /*2a850*/  FMUL.FTZ R27, R27, R0 ;  /* 0x000000001b1b7220 */ /* 0x000fcc0000410000 */
[----:B------:R-:W3:Y:S01]  /*2a860*/  MUFU.SQRT R27, R27 ;  /* 0x0000001b001b7308 */ /* 0x000ee20000002000 */
[----:B------:R-:W-:Y:S05]  /*2a870*/  BRA `(.L_x_9736) ;  /* 0x0000000000487947 */ /* 0x000fea0003800000 */
.L_x_9729:
[----:B------:R-:W-:-:S13]  /*2a880*/  FSETP.GT.FTZ.AND P0, PT, R4, 1, PT ;  /* 0x3f8000000400780b */ /* 0x000fda0003f14000 */
[----:B------:R-:W-:Y:S01]  /*2a890*/  @P0 FMUL.FTZ R5, R0, R3 ;  /* 0x0000000300050220 */ /* 0x000fe20000410000 */
[----:B------:R-:W-:-:S04]  /*2a8a0*/  @!P0 FADD.FTZ R3, -R4, 1 ;  /* 0x3f80000004038421 */ /* 0x000fc80000010100 */
[----:B------:R-:W-:Y:S01]  /*2a8b0*/  @!P0 FMUL.FTZ R2, R0, R3 ;  /* 0x0000000300028220 */ /* 0x000fe20000410000 */
[----:B------:R-:W3:Y:S01]  /*2a8c0*/  @P0 MUFU.SQRT R5, R5 ;  /* 0x0000000500050308 */ /* 0x000ee20000002000 */
[----:B------:R-:W-:-:S04]  /*2a8d0*/  @P0 FMUL.FTZ R3, |R9|, 2.81474976710656000000e+14 ;  /* 0x5780000009030820 */ /* 0x000fc80000410200 */
[C---:B------:R-:W-:Y:S01]  /*2a8e0*/  @P0 FMUL.FTZ R3, R4.reuse, R3 ;  /* 0x0000000304030220 */ /* 0x040fe20000410000 */
[----:B------:R-:W-:Y:S02]  /*2a8f0*/  @P0 FMUL.FTZ R4, R4, 2.81474976710656000000e+14 ;  /* 0x5780000004040820 */ /* 0x000fe40000410000 */
[----:B------:R-:W-:Y:S08]  /*2a900*/  @!P0 MUFU.SQRT R27, R2 ;  /* 0x00000002001b8308 */ /* 0x000ff00000002000 */
[----:B---3--:R-:W3:Y:S02]  /*2a910*/  @P0 MUFU.RCP R0, R5 ;  /* 0x0000000500000308 */ /* 0x008ee40000001000 */
[----:B---3--:R-:W-:Y:S01]  /*2a920*/  @P0 FMUL.FTZ R27, R3, R0 ;  /* 0x00000000031b0220 */ /* 0x008fe20000410000 */
[----:B------:R-:W-:Y:S06]  /*2a930*/  BRA `(.L_x_9736) ;  /* 0x0000000000187947 */ /* 0x000fec0003800000 */
.L_x_9728:
[----:B------:R-:W-:Y:S01]  /*2a940*/  FADD.FTZ R0, R27, 1 ;  /* 0x3f8000001b007421 */ /* 0x000fe20000010000 */
[----:B-1----:R-:W-:Y:S01]  /*2a950*/  MUFU.SQRT R7, R7 ;  /* 0x0000000700077308 */ /* 0x002fe20000002000 */
[----:B------:R-:W-:Y:S02]  /*2a960*/  MOV R4, 0x3f800000 ;  /* 0x3f80000000047802 */ /* 0x000fe40000000f00 */
[----:B------:R-:W-:-:S06]  /*2a970*/  FMUL.FTZ R0, R0, 0.5 ;  /* 0x3f00000000007820 */ /* 0x000fcc0000410000 */
[----:B------:R-:W1:Y:S02]  /*2a980*/  MUFU.SQRT R0, R0 ;  /* 0x0000000000007308 */ /* 0x000e640000002000 */
[----:B-1----:R-:W-:-:S07]  /*2a990*/  FMUL.FTZ R27, R7, R0 ;  /* 0x00000000071b7220 */ /* 0x002fce0000410000 */
.L_x_9736:
[----:B------:R-:W-:Y:S05]  /*2a9a0*/  BSYNC B1 ;  /* 0x0000000000017941 */ /* 0x000fea0003800000 */
.L_x_9727:
[----:B------:R-:W-:Y:S05]  /*2a9b0*/  BRA `(.L_x_9737) ;  /* 0x0000000000087947 */ /* 0x000fea0003800000 */
.L_x_9724:
[----:B------:R-:W-:Y:S01]  /*2a9c0*/  FMUL.FTZ R27, R27, 16777216 ;  /* 0x4b8000001b1b7820 */ /* 0x000fe20000410000 */
[----:B------:R-:W-:-:S07]  /*2a9d0*/  FMUL.FTZ R4, R4, 16777216 ;  /* 0x4b80000004047820 */ /* 0x000fce0000410000 */
.L_x_9737:
[----:B------:R-:W-:Y:S05]  /*2a9e0*/  BSYNC B0 ;  /* 0x0000000000007941 */ /* 0x000fea0003800000 */
.L_x_9723:
[C---:B------:R-:W-:Y:S01]  /*2a9f0*/  FADD.FTZ R23, |R4|.reuse, -RZ ;  /* 0x800000ff04177221 */ /* 0x040fe20000010200 */
[----:B---3--:R-:W-:Y:S01]  /*2aa00*/  FADD.FTZ R0, |R27|, -RZ ;  /* 0x800000ff1b007221 */ /* 0x008fe20000010200 */
[----:B------:R-:W-:Y:S01]  /*2aa10*/  FSETP.GT.FTZ.AND P6, PT, |R4|, |R27|, PT ;  /* 0x4000001b0400720b */ /* 0x000fe20003fd4200 */
[----:B------:R-:W-:Y:S03]  /*2aa20*/  BSSY B4, `(.L_x_9738) ;  /* 0x000000e000047945 */ /* 0x000fe60003800000 */
[----:B-1----:R-:W-:Y:S02]  /*2aa30*/  FSEL R7, R23, R0, P6 ;  /* 0x0000000017077208 */ /* 0x002fe40003000000 */
        /* <DEDUP_REMOVED lines=11> */
[----:B0-2---:R-:W-:Y:S05]  /*2aaf0*/  CALL.REL.NOINC `($__internal_11_$__cuda_sm3x_div_rn_ftz_f32_slowpath) ;  /* 0x0000001c00647944 */ /* 0x005fea0003c00000 */
.L_x_9739:
[----:B------:R-:W-:Y:S05]  /*2ab00*/  BSYNC B4 ;  /* 0x0000000000047941 */ /* 0x000fea0003800000 */
.L_x_9738:
        /* <DEDUP_REMOVED lines=18> */
.L_x_9741:
[----:B------:R-:W-:Y:S02]  /*2ac30*/  ISETP.GE.AND P0, PT, R27, RZ, PT ;  /* 0x000000ff1b00720c */ /* 0x000fe40003f06270 */
[----:B------:R-:W-:-:S11]  /*2ac40*/  MOV R3, 0x3fd774eb ;  /* 0x3fd774eb00037802 */ /* 0x000fd60000000f00 */
[----:B------:R-:W-:-:S04]  /*2ac50*/  @P0 FFMA.FTZ R0, R3, 0.93318945169448852539, -R0 ;  /* 0x3f6ee58103000823 */ /* 0x000fc80000010800 */
[----:B------:R-:W-:-:S07]  /*2ac60*/  @!P0 FFMA.FTZ R0, R3, 0.93318945169448852539, R0 ;  /* 0x3f6ee58103008823 */ /* 0x000fce0000010000 */
.L_x_9742:
[----:B------:R-:W-:Y:S05]  /*2ac70*/  BSYNC B0 ;  /* 0x0000000000007941 */ /* 0x000fea0003800000 */
.L_x_9740:
        /* <DEDUP_REMOVED lines=10> */
.L_x_9726:
[----:B------:R-:W-:Y:S05]  /*2ad20*/  BSYNC B3 ;  /* 0x0000000000037941 */ /* 0x000fea0003800000 */
.L_x_9722:
[----:B------:R-:W-:Y:S02]  /*2ad30*/  LOP3.LUT R26, R3, 0x80000000, R8, 0xb8, !PT ;  /* 0x80000000031a7812 */ /* 0x000fe400078eb808 */
[----:B--2---:R-:W-:Y:S01]  /*2ad40*/  LOP3.LUT R27, R6, 0x80000000, R9, 0xb8, !PT ;  /* 0x80000000061b7812 */ /* 0x004fe200078eb809 */
[----:B------:R-:W-:Y:S06]  /*2ad50*/  BRA `(.L_x_9709) ;  /* 0x0000001400d07947 */ /* 0x000fec0003800000 */
.L_x_9711:
        /* <DEDUP_REMOVED lines=29> */
[----:B0-----:R-:W-:Y:S05]  /*2af30*/  CALL.REL.NOINC `($__internal_11_$__cuda_sm3x_div_rn_ftz_f32_slowpath) ;  /* 0x0000001800547944 */ /* 0x001fea0003c00000 */
.L_x_9748:
[----:B------:R-:W-:Y:S05]  /*2af40*/  BSYNC B4 ;  /* 0x0000000000047941 */ /* 0x000fea0003800000 */
.L_x_9747:
        /* <DEDUP_REMOVED lines=18> */
.L_x_9750:
[----:B------:R-:W-:Y:S02]  /*2b070*/  ISETP.GE.AND P0, PT, R27, RZ, PT ;  /* 0x000000ff1b00720c */ /* 0x000fe40003f06270 */
[----:B------:R-:W-:-:S11]  /*2b080*/  MOV R3, 0x3fd774eb ;  /* 0x3fd774eb00037802 */ /* 0x000fd60000000f00 */
[----:B------:R-:W-:-:S04]  /*2b090*/  @P0 FFMA.FTZ R0, R3, 0.93318945169448852539, -R0 ;  /* 0x3f6ee58103000823 */ /* 0x000fc80000010800 */
[----:B------:R-:W-:-:S07]  /*2b0a0*/  @!P0 FFMA.FTZ R0, R3, 0.93318945169448852539, R0 ;  /* 0x3f6ee58103008823 */ /* 0x000fce0000010000 */
.L_x_9751:
[----:B------:R-:W-:Y:S05]  /*2b0b0*/  BSYNC B0 ;  /* 0x0000000000007941 */ /* 0x000fea0003800000 */
.L_x_9749:
        /* <DEDUP_REMOVED lines=13> */
.L_x_9746:
        /* <DEDUP_REMOVED lines=11> */
[----:B0-----:R-:W-:Y:S05]  /*2b240*/  CALL.REL.NOINC `($__internal_11_$__cuda_sm3x_div_rn_ftz_f32_slowpath) ;  /* 0x0000001400907944 */ /* 0x001fea0003c00000 */
.L_x_9754:
[----:B------:R-:W-:Y:S05]  /*2b250*/  BSYNC B4 ;  /* 0x0000000000047941 */ /* 0x000fea0003800000 */
.L_x_9753:
        /* <DEDUP_REMOVED lines=18> */
.L_x_9756:
[----:B------:R-:W-:Y:S02]  /*2b380*/  ISETP.GE.AND P0, PT, R27, RZ, PT ;  /* 0x000000ff1b00720c */ /* 0x000fe40003f06270 */
[----:B------:R-:W-:-:S11]  /*2b390*/  MOV R3, 0x3fd774eb ;  /* 0x3fd774eb00037802 */ /* 0x000fd60000000f00 */
[----:B------:R-:W-:-:S04]  /*2b3a0*/  @P0 FFMA.FTZ R0, R3, 0.93318945169448852539, -R0 ;  /* 0x3f6ee58103000823 */ /* 0x000fc80000010800 */
[----:B------:R-:W-:-:S07]  /*2b3b0*/  @!P0 FFMA.FTZ R0, R3, 0.93318945169448852539, R0 ;  /* 0x3f6ee58103008823 */ /* 0x000fce0000010000 */
.L_x_9757:
[----:B------:R-:W-:Y:S05]  /*2b3c0*/  BSYNC B0 ;  /* 0x0000000000007941 */ /* 0x000fea0003800000 */
.L_x_9755:
        /* <DEDUP_REMOVED lines=27> */
.L_x_9745:
        /* <DEDUP_REMOVED lines=32> */
[----:B0-----:R-:W-:Y:S05]  /*2b780*/  CALL.REL.NOINC `($__internal_11_$__cuda_sm3x_div_rn_ftz_f32_slowpath) ;  /* 0x0000001000407944 */ /* 0x001fea0003c00000 */
.L_x_9759:
[----:B------:R-:W-:Y:S05]  /*2b790*/  BSYNC B4 ;  /* 0x0000000000047941 */ /* 0x000fea0003800000 */
.L_x_9758:
        /* <DEDUP_REMOVED lines=18> */
.L_x_9761:
[----:B------:R-:W-:Y:S02]  /*2b8c0*/  ISETP.GE.AND P0, PT, R27, RZ, PT ;  /* 0x000000ff1b00720c */ /* 0x000fe40003f06270 */
[----:B------:R-:W-:-:S11]  /*2b8d0*/  MOV R3, 0x3fd774eb ;  /* 0x3fd774eb00037802 */ /* 0x000fd60000000f00 */
[----:B------:R-:W-:-:S04]  /*2b8e0*/  @P0 FFMA.FTZ R0, R3, 0.93318945169448852539, -R0 ;  /* 0x3f6ee58103000823 */ /* 0x000fc80000010800 */
[----:B------:R-:W-:-:S07]  /*2b8f0*/  @!P0 FFMA.FTZ R0, R3, 0.93318945169448852539, R0 ;  /* 0x3f6ee58103008823 */ /* 0x000fce0000010000 */
.L_x_9762:
[----:B------:R-:W-:Y:S05]  /*2b900*/  BSYNC B0 ;  /* 0x0000000000007941 */ /* 0x000fea0003800000 */
.L_x_9760:
        /* <DEDUP_REMOVED lines=11> */
.L_x_9744:
        /* <DEDUP_REMOVED lines=23> */
.L_x_9766:
[----:B------:R-:W-:Y:S05]  /*2bb30*/  BSYNC B4 ;  /* 0x0000000000047941 */ /* 0x000fea0003800000 */
.L_x_9765:
        /* <DEDUP_REMOVED lines=24> */
.L_x_9764:
        /* <DEDUP_REMOVED lines=12> */
.L_x_9768:
[----:B------:R-:W-:Y:S05]  /*2bd80*/  BSYNC B4 ;  /* 0x0000000000047941 */ /* 0x000fea0003800000 */
.L_x_9767:
        /* <DEDUP_REMOVED lines=16> */
[----:B------:R-:W1:Y:S02]  /*2be90*/  MUFU.SQRT R22, R21 ;  /* 0x0000001500167308 */ /* 0x000e640000002000 */
[----:B------:R-:W-:-:S04]  /*2bea0*/  FFMA.FTZ R20, R3, R20, 0.10640415549278259277 ;  /* 0x3dd9ea6c03147423 */ /* 0x000fc80000010014 */
[----:B------:R-:W-:-:S04]  /*2beb0*/  FFMA.FTZ R20, R3, R20, -0.14207722246646881104 ;  /* 0xbe117cb103147423 */ /* 0x000fc80000010014 */
[----:B------:R-:W-:-:S04]  /*2bec0*/  FFMA.FTZ R20, R3, R20, 0.19993925094604492188 ;  /* 0x3e4cbce003147423 */ /* 0x000fc80000010014 */
[----:B------:R-:W-:Y:S01]  /*2bed0*/  FFMA.FTZ R20, R3, R20, -0.33333197236061096191 ;  /* 0xbeaaaa7d03147423 */ /* 0x000fe20000010014 */
[----:B-1----:R-:W-:Y:S01]  /*2bee0*/  @P0 FMUL.FTZ R2, R5, R22 ;  /* 0x0000001605020220 */ /* 0x002fe20000410000 */
        /* <DEDUP_REMOVED lines=8> */
[----:B------:R-:W1:Y:S04]  /*2bf70*/  MUFU.LG2 R2, R2 ;  /* 0x0000000200027308 */ /* 0x000e680000000c00 */
[----:B------:R-:W-:Y:S02]  /*2bf80*/  FSEL R0, R0, 0.78539818525314331055, P0 ;  /* 0x3f490fdb00007808 */ /* 0x000fe40000000000 */
[----:B------:R-:W-:Y:S02]  /*2bf90*/  FSETP.GTU.FTZ.AND P0, PT, |R4|, +INF , PT ;  /* 0x7f8000000400780b */ /* 0x000fe40003f1c200 */
[----:B------:R-:W-:-:S04]  /*2bfa0*/  FSEL R3, R0, RZ, P1 ;  /* 0x000000ff00037208 */ /* 0x000fc80000800000 */
[----:B------:R-:W-:-:S04]  /*2bfb0*/  LOP3.LUT R3, R3, 0x80000000, R8, 0xb8, !PT ;  /* 0x8000000003037812 */ /* 0x000fc800078eb808 */
[----:B------:R-:W-:Y:S01]  /*2bfc0*/  FSEL R3, R4, R3, P0 ;  /* 0x0000000304037208 */ /* 0x000fe20000000000 */
[----:B-1----:R-:W-:Y:S01]  /*2bfd0*/  FMUL.FTZ R7, R2, 0.69314718246459960938 ;  /* 0x3f31721802077820 */ /* 0x002fe20000410000 */
[----:B------:R-:W-:Y:S06]  /*2bfe0*/  BRA `(.L_x_9752) ;  /* 0x0000000000dc7947 */ /* 0x000fec0003800000 */
.L_x_9763:
        /* <DEDUP_REMOVED lines=33> */
.L_x_9770:
[----:B------:R-:W-:Y:S05]  /*2c200*/  BSYNC B4 ;  /* 0x0000000000047941 */ /* 0x000fea0003800000 */
.L_x_9769:
        /* <DEDUP_REMOVED lines=21> */
.L_x_9752:
[----:B------:R-:W-:Y:S05]  /*2c360*/  BSYNC B3 ;  /* 0x0000000000037941 */ /* 0x000fea0003800000 */
.L_x_9743:
[----:B------:R-:W-:Y:S01]  /*2c370*/  FADD.FTZ R0, R7, 0.69314718246459960938 ;  /* 0x3f31721807007421 */ /* 0x000fe20000010000 */
[----:B------:R-:W-:-:S04]  /*2c380*/  LOP3.LUT R26, R3, 0x80000000, R8, 0xb8, !PT ;  /* 0x80000000031a7812 */ /* 0x000fc800078eb808 */
[----:B------:R-:W-:Y:S01]  /*2c390*/  LOP3.LUT R27, R0, 0x80000000, R9, 0xb8, !PT ;  /* 0x80000000001b7812 */ /* 0x000fe200078eb809 */
[----:B------:R-:W-:Y:S06]  /*2c3a0*/  BRA `(.L_x_9709) ;  /* 0x00000000003c7947 */ /* 0x000fec0003800000 */
.L_x_9710:
        /* <DEDUP_REMOVED lines=15> */
.L_x_9709:
[----:B------:R-:W-:Y:S05]  /*2c4a0*/  BSYNC B2 ;  /* 0x0000000000027941 */ /* 0x000fea0003800000 */
.L_x_9708:
[----:B------:R-:W-:Y:S05]  /*2c4b0*/  WARPSYNC.ALL ;  /* 0x0000000000007948 */ /* 0x000fea0003800000 */
[----:B------:R-:W2:Y:S01]  /*2c4c0*/  S2R R0, SR_TID.X ;  /* 0x0000000000007919 */ /* 0x000ea20000002100 */
[----:B------:R-:W-:Y:S04]  /*2c4d0*/  BSSY B0, `(.L_x_9771) ;  /* 0x0000033000007945 */ /* 0x000fe80003800000 */
[----:B------:R-:W-:Y:S01]  /*2c4e0*/  BSSY B1, `(.L_x_9772) ;  /* 0x000002b000017945 */ /* 0x000fe20003800000 */
[----:B--2---:R-:W-:-:S13]  /*2c4f0*/  ISETP.GE.AND P0, PT, R0, UR4, PT ;  /* 0x0000000400007c0c */ /* 0x004fda000bf06270 */
[----:B------:R-:W2:Y:S01]  /*2c500*/  @!P0 LDC.64 R2, c[0x0][0x218] ;  /* 0x00008600ff028b82 */ /* 0x000ea20000000a00 */
[C---:B------:R-:W-:Y:S02]  /*2c510*/  @!P0 IADD3 R5, R0.reuse, UR6, RZ ;  /* 0x0000000600058c10 */ /* 0x040fe4000fffe0ff */
[----:B------:R-:W-:-:S03]  /*2c520*/  @!P0 IADD3 R0, R0, 0x80, RZ ;  /* 0x0000008000008810 */ /* 0x000fc60007ffe0ff */
[----:B--2---:R-:W-:-:S05]  /*2c530*/  @!P0 IMAD.WIDE.U32 R2, R5, 0x8, R2 ;  /* 0x0000000805028825 */ /* 0x004fca00078e0002 */
[----:B------:R2:W-:Y:S01]  /*2c540*/  @!P0 STG.E.64 desc[UR8][R2.64], R10 ;  /* 0x0000000a02008986 */ /* 0x0005e2000c101b08 */
[----:B------:R-:W-:-:S13]  /*2c550*/  ISETP.GE.AND P0, PT, R0, UR4, PT ;  /* 0x0000000400007c0c */ /* 0x000fda000bf06270 */
[----:B--2---:R-:W-:Y:S05]  /*2c560*/  @P0 BRA `(.L_x_9773) ;  /* 0x0000000000300947 */ /* 0x004fea0003800000 */
[----:B------:R-:W2:Y:S01]  /*2c570*/  LDC.64 R2, c[0x0][0x218] ;  /* 0x00008600ff027b82 */ /* 0x000ea20000000a00 */
[C---:B------:R-:W-:Y:S02]  /*2c580*/  IADD3 R5, R0.reuse, UR6, RZ ;  /* 0x0000000600057c10 */ /* 0x040fe4000fffe0ff */
[----:B------:R-:W-:-:S04]  /*2c590*/  IADD3 R0, R0, 0x80, RZ ;  /* 0x0000008000007810 */ /* 0x000fc80007ffe0ff */
[----:B------:R-:W-:Y:S01]  /*2c5a0*/  ISETP.GE.AND P0, PT, R0, UR4, PT ;  /* 0x0000000400007c0c */ /* 0x000fe2000bf06270 */
[----:B--2---:R-:W-:-:S05]  /*2c5b0*/  IMAD.WIDE.U32 R2, R5, 0x8, R2 ;  /* 0x0000000805027825 */ /* 0x004fca00078e0002 */
[----:B------:R2:W-:Y:S07]  /*2c5c0*/  STG.E.64 desc[UR8][R2.64], R12 ;  /* 0x0000000c02007986 */ /* 0x0005ee000c101b08 */
[----:B------:R-:W-:Y:S05]  /*2c5d0*/  @P0 BRA `(.L_x_9774) ;  /* 0x0000000000300947 */ /* 0x000fea0003800000 */
[----:B--2---:R-:W2:Y:S01]  /*2c5e0*/  LDC.64 R2, c[0x0][0x218] ;  /* 0x00008600ff027b82 */ /* 0x004ea20000000a00 */
[C---:B------:R-:W-:Y:S02]  /*2c5f0*/  IADD3 R5, R0.reuse, UR6, RZ ;  /* 0x0000000600057c10 */ /* 0x040fe4000fffe0ff */
[----:B------:R-:W-:-:S03]  /*2c600*/  IADD3 R0, R0, 0x80, RZ ;  /* 0x0000008000007810 */ /* 0x000fc60007ffe0ff */
[----:B--2---:R-:W-:-:S05]  /*2c610*/  IMAD.WIDE.U32 R2, R5, 0x8, R2 ;  /* 0x0000000805027825 */ /* 0x004fca00078e0002 */
[----:B------:R2:W-:Y:S02]  /*2c620*/  STG.E.64 desc[UR8][R2.64], R14 ;  /* 0x0000000e02007986 */ /* 0x0005e4000c101b08 */
.L_x_9773:
[----:B------:R-:W-:-:S13]  /*2c630*/  ISETP.GE.AND P0, PT, R0, UR4, PT ;  /* 0x0000000400007c0c */ /* 0x000fda000bf06270 */
[----:B------:R-:W-:Y:S05]  /*2c640*/  @P0 BRA `(.L_x_9775) ;  /* 0x0000000000300947 */ /* 0x000fea0003800000 */
[----:B--2---:R-:W2:Y:S01]  /*2c650*/  LDC.64 R2, c[0x0][0x218] ;  /* 0x00008600ff027b82 */ /* 0x004ea20000000a00 */
[C---:B------:R-:W-:Y:S02]  /*2c660*/  IADD3 R5, R0.reuse, UR6, RZ ;  /* 0x0000000600057c10 */ /* 0x040fe4000fffe0ff */
[----:B------:R-:W-:-:S03]  /*2c670*/  IADD3 R0, R0, 0x80, RZ ;  /* 0x0000008000007810 */ /* 0x000fc60007ffe0ff */
[----:B--2---:R-:W-:-:S05]  /*2c680*/  IMAD.WIDE.U32 R2, R5, 0x8, R2 ;  /* 0x0000000805027825 */ /* 0x004fca00078e0002 */
[----:B------:R3:W-:Y:S02]  /*2c690*/  STG.E.64 desc[UR8][R2.64], R16 ;  /* 0x0000001002007986 */ /* 0x0007e4000c101b08 */
.L_x_9774:
[----:B------:R-:W-:-:S13]  /*2c6a0*/  ISETP.GE.AND P0, PT, R0, UR4, PT ;  /* 0x0000000400007c0c */ /* 0x000fda000bf06270 */
[----:B------:R-:W-:Y:S05]  /*2c6b0*/  @P0 BRA `(.L_x_9776) ;  /* 0x0000000000340947 */ /* 0x000fea0003800000 */
[----:B--23--:R-:W2:Y:S01]  /*2c6c0*/  LDC.64 R2, c[0x0][0x218] ;  /* 0x00008600ff027b82 */ /* 0x00cea20000000a00 */
[C---:B------:R-:W-:Y:S02]  /*2c6d0*/  IADD3 R5, R0.reuse, UR6, RZ ;  /* 0x0000000600057c10 */ /* 0x040fe4000fffe0ff */
[----:B------:R-:W-:-:S03]  /*2c6e0*/  IADD3 R0, R0, 0x80, RZ ;  /* 0x0000008000007810 */ /* 0x000fc60007ffe0ff */
[----:B--2---:R-:W-:-:S05]  /*2c6f0*/  IMAD.WIDE.U32 R2, R5, 0x8, R2 ;  /* 0x0000000805027825 */ /* 0x004fca00078e0002 */
[----:B------:R3:W-:Y:S02]  /*2c700*/  STG.E.64 desc[UR8][R2.64], R18 ;  /* 0x0000001202007986 */ /* 0x0007e4000c101b08 */
.L_x_9775:
[----:B------:R-:W-:-:S13]  /*2c710*/  ISETP.GE.AND P0, PT, R0, UR4, PT ;  /* 0x0000000400007c0c */ /* 0x000fda000bf06270 */
[----:B------:R-:W-:Y:S05]  /*2c720*/  @P0 BREAK B1 ;  /* 0x0000000000010942 */ /* 0x000fea0003800000 */
[----:B------:R-:W-:Y:S05]  /*2c730*/  @P0 BRA `(.L_x_9777) ;  /* 0x0000000000300947 */ /* 0x000fea0003800000 */
[----:B--23--:R-:W2:Y:S01]  /*2c740*/  LDC.64 R2, c[0x0][0x218] ;  /* 0x00008600ff027b82 */ /* 0x00cea20000000a00 */
[C---:B------:R-:W-:Y:S02]  /*2c750*/  IADD3 R5, R0.reuse, UR6, RZ ;  /* 0x0000000600057c10 */ /* 0x040fe4000fffe0ff */
[----:B------:R-:W-:-:S03]  /*2c760*/  IADD3 R0, R0, 0x80, RZ ;  /* 0x0000008000007810 */ /* 0x000fc60007ffe0ff */
[----:B--2---:R-:W-:-:S05]  /*2c770*/  IMAD.WIDE.U32 R2, R5, 0x8, R2 ;  /* 0x0000000805027825 */ /* 0x004fca00078e0002 */
[----:B------:R4:W-:Y:S02]  /*2c780*/  STG.E.64 desc[UR8][R2.64], R24 ;  /* 0x0000001802007986 */ /* 0x0009e4000c101b08 */
.L_x_9776:
[----:B------:R-:W-:Y:S05]  /*2c790*/  BSYNC B1 ;  /* 0x0000000000017941 */ /* 0x000fea0003800000 */
.L_x_9772:
[----:B------:R-:W-:-:S13]  /*2c7a0*/  ISETP.GE.AND P0, PT, R0, UR4, PT ;  /* 0x0000000400007c0c */ /* 0x000fda000bf06270 */
[----:B--234-:R-:W2:Y:S01]  /*2c7b0*/  @!P0 LDC.64 R2, c[0x0][0x218] ;  /* 0x00008600ff028b82 */ /* 0x01cea20000000a00 */
[C---:B------:R-:W-:Y:S02]  /*2c7c0*/  @!P0 IADD3 R5, R0.reuse, UR6, RZ ;  /* 0x0000000600058c10 */ /* 0x040fe4000fffe0ff */
[----:B------:R-:W-:-:S03]  /*2c7d0*/  @!P0 IADD3 R0, R0, 0x80, RZ ;  /* 0x0000008000008810 */ /* 0x000fc60007ffe0ff */
[----:B--2---:R-:W-:-:S05]  /*2c7e0*/  @!P0 IMAD.WIDE.U32 R2, R5, 0x8, R2 ;  /* 0x0000000805028825 */ /* 0x004fca00078e0002 */
[----:B------:R4:W-:Y:S02]  /*2c7f0*/  @!P0 STG.E.64 desc[UR8][R2.64], R28 ;  /* 0x0000001c02008986 */ /* 0x0009e4000c101b08 */
.L_x_9777:
[----:B------:R-:W-:Y:S05]  /*2c800*/  BSYNC B0 ;  /* 0x0000000000007941 */ /* 0x000fea0003800000 */
.L_x_9771:
[----:B------:R-:W-:Y:S05]  /*2c810*/  WARPSYNC.ALL ;  /* 0x0000000000007948 */ /* 0x000fea0003800000 */
[----:B------:R-:W-:-:S13]  /*2c820*/  ISETP.GE.AND P0, PT, R0, UR4, PT ;  /* 0x0000000400007c0c */ /* 0x000fda000bf06270 */
[----:B------:R-:W-:Y:S05]  /*2c830*/  @P0 EXIT ;  /* 0x000000000000094d */ /* 0x000fea0003800000 */
[----:B--234-:R-:W2:Y:S01]  /*2c840*/  LDC.64 R2, c[0x0][0x218] ;  /* 0x00008600ff027b82 */ /* 0x01cea20000000a00 */
[----:B------:R-:W-:-:S05]  /*2c850*/  IADD3 R5, R0, UR6, RZ ;  /* 0x0000000600057c10 */ /* 0x000fca000fffe0ff */
[----:B--2---:R-:W-:-:S05]  /*2c860*/  IMAD.WIDE.U32 R2, R5, 0x8, R2 ;  /* 0x0000000805027825 */ /* 0x004fca00078e0002 */
[----:B------:R-:W-:Y:S01]  /*2c870*/  STG.E.64 desc[UR8][R2.64], R26 ;  /* 0x0000001a02007986 */ /* 0x000fe2000c101b08 */
[----:B------:R-:W-:Y:S05]  /*2c880*/  EXIT ;  /* 0x000000000000794d */ /* 0x000fea0003800000 */
        .weak           $__internal_11_$__cuda_sm3x_div_rn_ftz_f32_slowpath
        .type           $__internal_11_$__cuda_sm3x_div_rn_ftz_f32_slowpath,@function
        .size           $__internal_11_$__cuda_sm3x_div_rn_ftz_f32_slowpath,(.L_x_20807 - $__internal_11_$__cuda_sm3x_div_rn_ftz_f32_slowpath)
$__internal_11_$__cuda_sm3x_div_rn_ftz_f32_slowpath:
        /* <DEDUP_REMOVED lines=32> */
.L_x_9780:
[----:B------:R-:W-:Y:S05]  /*2ca90*/  BSYNC B1 ;  /* 0x0000000000017941 */ /* 0x000fea0003800000 */
.L_x_9779:
[----:B------:R-:W-:Y:S01]  /*2caa0*/  IADD3 R3, R3, -0x7f, RZ ;  /* 0xffffff8103037810 */ /* 0x000fe20007ffe0ff */
[----:B------:R-:W-:Y:S01]  /*2cab0*/  BSSY B1, `(.L_x_9785) ;  /* 0x000001b000017945 */ /* 0x000fe20003800000 */
[----:B------:R-:W-:-:S03]  /*2cac0*/  IADD3 R20, R20, -0x7f, RZ ;  /* 0xffffff8114147810 */ /* 0x000fc60007ffe0ff */
[----:B------:R-:W-:-:S04]  /*2cad0*/  IMAD R30, R3, -0x800000, R0 ;  /* 0xff800000031e7824 */ /* 0x000fc800078e0200 */
        /* <DEDUP_REMOVED lines=8> */
[----:B------:R-:W-:Y:S01]  /*2cb60*/  FFMA R0, R5, R23, R0 ;  /* 0x0000001705007223 */ /* 0x000fe20000000000 */
[----:B------:R-:W-:-:S03]  /*2cb70*/  IADD3 R5, R20, -R3, RZ ;  /* 0x8000000314057210 */ /* 0x000fc60007ffe0ff */
[----:B------:R-:W-:-:S05]  /*2cb80*/  FFMA.FTZ R0, R21, R0, R23 ;  /* 0x0000000015007223 */ /* 0x000fca0000010017 */
[----:B------:R-:W-:-:S04]  /*2cb90*/  SHF.R.U32.HI R20, RZ, 0x17, R0 ;  /* 0x00000017ff147819 */ /* 0x000fc80000011600 */
[----:B------:R-:W-:-:S04]  /*2cba0*/  LOP3.LUT R20, R20, 0xff, RZ, 0xc0, !PT ;  /* 0x000000ff14147812 */ /* 0x000fc800078ec0ff */
[----:B------:R-:W-:-:S04]  /*2cbb0*/  IADD3 R3, R20, R5, RZ ;  /* 0x0000000514037210 */ /* 0x000fc80007ffe0ff */
[----:B------:R-:W-:-:S04]  /*2cbc0*/  IADD3 R20, R3, -0x1, RZ ;  /* 0xffffffff03147810 */ /* 0x000fc80007ffe0ff */
[----:B------:R-:W-:-:S13]  /*2cbd0*/  ISETP.GE.U32.AND P0, PT, R20, 0xfe, PT ;  /* 0x000000fe1400780c */ /* 0x000fda0003f06070 */
[----:B------:R-:W-:Y:S05]  /*2cbe0*/  @!P0 BRA `(.L_x_9786) ;  /* 0x0000000000188947 */ /* 0x000fea0003800000 */
[----:B------:R-:W-:-:S13]  /*2cbf0*/  ISETP.GT.AND P0, PT, R3, 0xfe, PT ;  /* 0x000000fe0300780c */ /* 0x000fda0003f04270 */
[----:B------:R-:W-:Y:S02]  /*2cc00*/  @!P0 ISETP.GE.AND P1, PT, R3, 0x1, PT ;  /* 0x000000010300880c */ /* 0x000fe40003f26270 */
[----:B------:R-:W-:-:S04]  /*2cc10*/  LOP3.LUT R3, R0, 0x80000000, RZ, 0xc0, !PT ;  /* 0x8000000000037812 */ /* 0x000fc800078ec0ff */
[C---:B------:R-:W-:Y:S02]  /*2cc20*/  @!P0 SEL R0, R3.reuse, R0, !P1 ;  /* 0x0000000003008207 */ /* 0x040fe40004800000 */
[----:B------:R-:W-:Y:S01]  /*2cc30*/  @P0 LOP3.LUT R0, R3, 0x7f800000, RZ, 0xfc, !PT ;  /* 0x7f80000003000812 */ /* 0x000fe200078efcff */
[----:B------:R-:W-:Y:S06]  /*2cc40*/  BRA `(.L_x_9787) ;  /* 0x0000000000047947 */ /* 0x000fec0003800000 */
.L_x_9786:
[----:B------:R-:W-:-:S07]  /*2cc50*/  LEA R0, R5, R0, 0x17 ;  /* 0x0000000005007211 */ /* 0x000fce00078eb8ff */
.L_x_9787:
[----:B------:R-:W-:Y:S05]  /*2cc60*/  BSYNC B1 ;  /* 0x0000000000017941 */ /* 0x000fea0003800000 */
.L_x_9785:
[----:B------:R-:W-:Y:S05]  /*2cc70*/  BRA `(.L_x_9788) ;  /* 0x0000000000207947 */ /* 0x000fea0003800000 */
.L_x_9784:
[----:B------:R-:W-:-:S04]  /*2cc80*/  LOP3.LUT R23, R0, 0x80000000, R23, 0x48, !PT ;  /* 0x8000000000177812 */ /* 0x000fc800078e4817 */
[----:B------:R-:W-:Y:S01]  /*2cc90*/  LOP3.LUT R0, R23, 0x7f800000, RZ, 0xfc, !PT ;  /* 0x7f80000017007812 */ /* 0x000fe200078efcff */
[----:B------:R-:W-:Y:S06]  /*2cca0*/  BRA `(.L_x_9788) ;  /* 0x0000000000147947 */ /* 0x000fec0003800000 */
.L_x_9783:
[----:B------:R-:W-:Y:S01]  /*2ccb0*/  LOP3.LUT R0, R0, 0x80000000, R23, 0x48, !PT ;  /* 0x8000000000007812 */ /* 0x000fe200078e4817 */
[----:B------:R-:W-:Y:S06]  /*2ccc0*/  BRA `(.L_x_9788) ;  /* 0x00000000000c7947 */ /* 0x000fec0003800000 */
.L_x_9782:
[----:B------:R-:W0:Y:S01]  /*2ccd0*/  MUFU.RSQ R0, -QNAN ;  /* 0xffc0000000007908 */ /* 0x000e220000001400 */
[----:B------:R-:W-:Y:S05]  /*2cce0*/  BRA `(.L_x_9788) ;  /* 0x0000000000047947 */ /* 0x000fea0003800000 */
.L_x_9781:
[----:B------:R-:W-:-:S07]  /*2ccf0*/  FADD.FTZ R0, R23, R0 ;  /* 0x0000000017007221 */ /* 0x000fce0000010000 */
.L_x_9788:
[----:B------:R-:W-:Y:S05]  /*2cd00*/  BSYNC B0 ;  /* 0x0000000000007941 */ /* 0x000fea0003800000 */
.L_x_9778:
[----:B------:R-:W-:-:S06]  /*2cd10*/  HFMA2.MMA R3, -RZ, RZ, 0, 0 ;  /* 0x00000000ff037435 */ /* 0x000fcc00000001ff */
[----:B0-----:R-:W-:Y:S05]  /*2cd20*/  RET.REL.NODEC R2 `(_ZN2at6native29vectorized_elementwise_kernelILi2EZZZNS0_16asin_kernel_cudaERNS_18TensorIteratorBaseEENKUlvE_clEvENKUlvE0_clEvEUlN3c107complexIfEEE_St5arrayIPcLm2EEEEviT0_T1_) ;  /* 0xfffffd3002b47950 */ /* 0x001fea0003c3ffff */
.L_x_9789:
        /* <DEDUP_REMOVED lines=13> */
.L_x_20807:


//--------------------- .text._ZN2at6native29vectorized_elementwise_kernelILi4EZZZNS0_16asin_kernel_cudaERNS_18TensorIteratorBaseEENKUlvE_clEvENKUlvE0_clEvEUlN3c107complexIfEEE_St5arrayIPcLm2EEEEviT0_T1_ --------------------------
	.section	.text._ZN2at6native29vectorized_elementwise_kernelILi4EZZZNS0_16asin_kernel_cudaERNS_18TensorIteratorBaseEENKUlvE_clEvENKUlvE0_clEvEUlN3c107complexIfEEE_St5arrayIPcLm2EEEEviT0_T1_,"ax",@progbits
	.align	128
        .global         _ZN2at6native29vectorized_elementwise_kernelILi4EZZZNS0_16asin_kernel_cudaERNS_18TensorIteratorBaseEENKUlvE_clEvENKUlvE0_clEvEUlN3c107complexIfEEE_St5arrayIPcLm2EEEEviT0_T1_
        .type           _ZN2at6native29vectorized_elementwise_kernelILi4EZZZNS0_16asin_kernel_cudaERNS_18TensorIteratorBaseEENKUlvE_clEvENKUlvE0_clEvEUlN3c107complexIfEEE_St5arrayIPcLm2EEEEviT0_T1_,@function
        .size           _ZN2at6native29vectorized_elementwise_kernelILi4EZZZNS0_16asin_kernel_cudaERNS_18TensorIteratorBaseEENKUlvE_clEvENKUlvE0_clEvEUlN3c107complexIfEEE_St5arrayIPcLm2EEEEviT0_T1_,(.L_x_20808 - _ZN2at6native29vectorized_elementwise_kernelILi4EZZZNS0_16asin_kernel_cudaERNS_18TensorIteratorBaseEENKUlvE_clEvENKUlvE0_clEvEUlN3c107complexIfEEE_St5arrayIPcLm2EEEEviT0_T1_)
        .other          _ZN2at6native29vectorized_elementwise_kernelILi4EZZZNS0_16asin_kernel_cudaERNS_18TensorIteratorBaseEENKUlvE_clEvENKUlvE0_clEvEUlN3c107complexIfEEE_St5arrayIPcLm2EEEEviT0_T1_,@"STO_CUDA_ENTRY STV_DEFAULT"
_ZN2at6native29vectorized_elementwise_kernelILi4EZZZNS0_16asin_kernel_cudaERNS_18TensorIteratorBaseEENKUlvE_clEvENKUlvE0_clEvEUlN3c107complexIfEEE_St5arrayIPcLm2EEEEviT0_T1_:
.text._ZN2at6native29vectorized_elementwise_kernelILi4EZZZNS0_16asin_kernel_cudaERNS_18TensorIteratorBaseEENKUlvE_clEvENKUlvE0_clEvEUlN3c107complexIfEEE_St5arrayIPcLm2EEEEviT0_T1_:
        /* <DEDUP_REMOVED lines=129> */
.L_x_9798:
        /* <DEDUP_REMOVED lines=10> */
.L_x_9800:
[----:B------:R-:W-:-:S04]  /*08b0*/  FADD.FTZ R20, -R0, R5 ;  /* 0x0000000500147221 */ /* 0x000fc80000010100 */
[----:B------:R-:W-:-:S07]  /*08c0*/  FMUL.FTZ R20, R20, 0.5 ;  /* 0x3f00000014147820 */ /* 0x000fce0000410000 */
.L_x_9801:
[----:B------:R-:W-:Y:S05]  /*08d0*/  BSYNC B1 ;  /* 0x0000000000017941 */ /* 0x000fea0003800000 */
.L_x_9799:
        /* <DEDUP_REMOVED lines=11> */
.L_x_9803:
[----:B------:R-:W-:-:S04]  /*0990*/  FADD.FTZ R21, R2, -R21 ;  /* 0x8000001502157221 */ /* 0x000fc80000010000 */
[----:B------:R-:W-:-:S07]  /*09a0*/  FMUL.FTZ R21, R21, 0.5 ;  /* 0x3f00000015157820 */ /* 0x000fce0000410000 */
.L_x_9804:
[----:B------:R-:W-:Y:S05]  /*09b0*/  BSYNC B1 ;  /* 0x0000000000017941 */ /* 0x000fea0003800000 */
.L_x_9802:
        /* <DEDUP_REMOVED lines=35> */
.L_x_9797:
[----:B------:R0:W1:Y:S02]  /*0bf0*/  MUFU.SQRT R28, R26 ;  /* 0x0000001a001c7308 */ /* 0x0000640000002000 */
.L_x_9796:
[----:B------:R-:W-:Y:S05]  /*0c00*/  BSYNC B0 ;  /* 0x0000000000007941 */ /* 0x000fea0003800000 */
.L_x_9795:
        /* <DEDUP_REMOVED lines=35> */
.L_x_9808:
        /* <DEDUP_REMOVED lines=17> */
.L_x_9814:
[----:B------:R-:W-:-:S04]  /*0f50*/  FADD.FTZ R0, -R0, R5 ;  /* 0x0000000500007221 */ /* 0x000fc80000010100 */
[----:B------:R-:W-:-:S07]  /*0f60*/  FMUL.FTZ R0, R0, 0.5 ;  /* 0x3f00000000007820 */ /* 0x000fce0000410000 */
.L_x_9815:
[----:B------:R-:W-:Y:S05]  /*0f70*/  BSYNC B4 ;  /* 0x0000000000047941 */ /* 0x000fea0003800000 */
.L_x_9813:
        /* <DEDUP_REMOVED lines=10> */
.L_x_9817:
[----:B------:R-:W-:-:S04]  /*1020*/  FADD.FTZ R2, -R3, R2 ;  /* 0x0000000203027221 */ /* 0x000fc80000010100 */
[----:B------:R-:W-:-:S07]  /*1030*/  FMUL.FTZ R3, R2, 0.5 ;  /* 0x3f00000002037820 */ /* 0x000fce0000410000 */
.L_x_9818:
[----:B------:R-:W-:Y:S05]  /*1040*/  BSYNC B4 ;  /* 0x0000000000047941 */ /* 0x000fea0003800000 */
.L_x_9816:
[----:B------:R-:W-:Y:S01]  /*1050*/  FADD.FTZ R3, R3, R0 ;  /* 0x0000000003037221 */ /* 0x000fe20000010000 */
[----:B------:R-:W-:-:S04]  /*1060*/  FADD.FTZ R34, R25, R34 ;  /* 0x0000002219227221 */ /* 0x000fc80000010000 */
[----:B------:R-:W-:-:S06]  /*1070*/  FMUL.FTZ R34, R34, R3 ;  /* 0x0000000322227220 */ /* 0x000fcc0000410000 */
[----:B------:R-:W2:Y:S01]  /*1080*/  MUFU.SQRT R34, R34 ;  /* 0x0000002200227308 */ /* 0x000ea20000002000 */
[----:B------:R-:W-:Y:S05]  /*1090*/  BRA `(.L_x_9819) ;  /* 0x0000000000487947 */ /* 0x000fea0003800000 */
.L_x_9812:
        /* <DEDUP_REMOVED lines=12> */
.L_x_9811:
[----:B------:R-:W-:Y:S01]  /*1160*/  FADD.FTZ R0, R34, 1 ;  /* 0x3f80000022007421 */ /* 0x000fe20000010000 */
[----:B------:R-:W-:Y:S01]  /*1170*/  MUFU.SQRT R3, R26 ;  /* 0x0000001a00037308 */ /* 0x000fe20000002000 */
[----:B------:R-:W-:Y:S02]  /*1180*/  MOV R25, 0x3f800000 ;  /* 0x3f80000000197802 */ /* 0x000fe40000000f00 */
[----:B------:R-:W-:-:S06]  /*1190*/  FMUL.FTZ R0, R0, 0.5 ;  /* 0x3f00000000007820 */ /* 0x000fcc0000410000 */
[----:B------:R-:W2:Y:S02]  /*11a0*/  MUFU.SQRT R0, R0 ;  /* 0x0000000000007308 */ /* 0x000ea40000002000 */
[----:B--2---:R-:W-:-:S07]  /*11b0*/  FMUL.FTZ R34, R3, R0 ;  /* 0x0000000003227220 */ /* 0x004fce0000410000 */
.L_x_9819:
[----:B------:R-:W-:Y:S05]  /*11c0*/  BSYNC B1 ;  /* 0x0000000000017941 */ /* 0x000fea0003800000 */
.L_x_9810:
[----:B------:R-:W-:Y:S05]  /*11d0*/  BRA `(.L_x_9820) ;  /* 0x0000000000087947 */ /* 0x000fea0003800000 */
.L_x_9807:
[----:B------:R-:W-:Y:S01]  /*11e0*/  FMUL.FTZ R34, R34, 16777216 ;  /* 0x4b80000022227820 */ /* 0x000fe20000410000 */
[----:B------:R-:W-:-:S07]  /*11f0*/  FMUL.FTZ R25, R25, 16777216 ;  /* 0x4b80000019197820 */ /* 0x000fce0000410000 */
.L_x_9820:
[----:B------:R-:W-:Y:S05]  /*1200*/  BSYNC B0 ;  /* 0x0000000000007941 */ /* 0x000fea0003800000 */
.L_x_9806:
        /* <DEDUP_REMOVED lines=16> */
[----:B-1---5:R-:W-:Y:S05]  /*1310*/  CALL.REL.NOINC `($__internal_12_$__cuda_sm3x_div_rn_ftz_f32_slowpath) ;  /* 0x000002b4005c7944 */ /* 0x022fea0003c00000 */
.L_x_9822:
[----:B------:R-:W-:Y:S05]  /*1320*/  BSYNC B4 ;  /* 0x0000000000047941 */ /* 0x000fea0003800000 */
.L_x_9821:
        /* <DEDUP_REMOVED lines=18> */
.L_x_9824:
[----:B------:R-:W-:Y:S02]  /*1450*/  ISETP.GE.AND P0, PT, R34, RZ, PT ;  /* 0x000000ff2200720c */ /* 0x000fe40003f06270 */
[----:B------:R-:W-:-:S11]  /*1460*/  MOV R3, 0x3fd774eb ;  /* 0x3fd774eb00037802 */ /* 0x000fd60000000f00 */
[----:B------:R-:W-:-:S04]  /*1470*/  @P0 FFMA.FTZ R0, R3, 0.93318945169448852539, -R0 ;  /* 0x3f6ee58103000823 */ /* 0x000fc80000010800 */
[----:B------:R-:W-:-:S07]  /*1480*/  @!P0 FFMA.FTZ R0, R3, 0.93318945169448852539, R0 ;  /* 0x3f6ee58103008823 */ /* 0x000fce0000010000 */
.L_x_9825:
[----:B------:R-:W-:Y:S05]  /*1490*/  BSYNC B0 ;  /* 0x0000000000007941 */ /* 0x000fea0003800000 */
.L_x_9823:
        /* <DEDUP_REMOVED lines=10> */
.L_x_9809:
[----:B------:R-:W-:Y:S05]  /*1540*/  BSYNC B3 ;  /* 0x0000000000037941 */ /* 0x000fea0003800000 */
.L_x_9805:
[----:B-1----:R-:W-:Y:S02]  /*1550*/  LOP3.LUT R29, R28, 0x80000000, R29, 0xb8, !PT ;  /* 0x800000001c1d7812 */ /* 0x002fe400078eb81d */
[----:B------:R-:W-:Y:S01]  /*1560*/  LOP3.LUT R4, R3, 0x80000000, R4, 0xb8, !PT ;  /* 0x8000000003047812 */ /* 0x000fe200078eb804 */
[----:B------:R-:W-:Y:S06]  /*1570*/  BRA `(.L_x_9794) ;  /* 0x0000001400d07947 */ /* 0x000fec0003800000 */
.L_x_9793:
        /* <DEDUP_REMOVED lines=29> */
[----:B-----5:R-:W-:Y:S05]  /*1750*/  CALL.REL.NOINC `($__internal_12_$__cuda_sm3x_div_rn_ftz_f32_slowpath) ;  /* 0x000002b0004c7944 */ /* 0x020fea0003c00000 */
[----:B------:R-:W-:-:S07]  /*1760*/  MOV R2, R0 ;  /* 0x0000000000027202 */ /* 0x000fce0000000f00 */
.L_x_9831:
[----:B------:R-:W-:Y:S05]  /*1770*/  BSYNC B4 ;  /* 0x0000000000047941 */ /* 0x000fea0003800000 */
.L_x_9830:
        /* <DEDUP_REMOVED lines=18> */
.L_x_9833:
[----:B------:R-:W-:Y:S02]  /*18a0*/  ISETP.GE.AND P0, PT, R27, RZ, PT ;  /* 0x000000ff1b00720c */ /* 0x000fe40003f06270 */
[----:B------:R-:W-:-:S11]  /*18b0*/  MOV R3, 0x3fd774eb ;  /* 0x3fd774eb00037802 */ /* 0x000fd60000000f00 */
[----:B------:R-:W-:-:S04]  /*18c0*/  @P0 FFMA.FTZ R2, R3, 0.93318945169448852539, -R2 ;  /* 0x3f6ee58103020823 */ /* 0x000fc80000010802 */
[----:B------:R-:W-:-:S07]  /*18d0*/  @!P0 FFMA.FTZ R2, R3, 0.93318945169448852539, R2 ;  /* 0x3f6ee58103028823 */ /* 0x000fce0000010002 */
.L_x_9834:
[----:B------:R-:W-:Y:S05]  /*18e0*/  BSYNC B0 ;  /* 0x0000000000007941 */ /* 0x000fea0003800000 */
.L_x_9832:
        /* <DEDUP_REMOVED lines=13> */
.L_x_9829:
        /* <DEDUP_REMOVED lines=11> */
[----:B-----5:R-:W-:Y:S05]  /*1a70*/  CALL.REL.NOINC `($__internal_12_$__cuda_sm3x_div_rn_ftz_f32_slowpath) ;  /* 0x000002ac00847944 */ /* 0x020fea0003c00000 */
.L_x_9837:
[----:B------:R-:W-:Y:S05]  /*1a80*/  BSYNC B4 ;  /* 0x0000000000047941 */ /* 0x000fea0003800000 */
.L_x_9836:
        /* <DEDUP_REMOVED lines=18> */
.L_x_9839:
[----:B------:R-:W-:Y:S02]  /*1bb0*/  ISETP.GE.AND P0, PT, R27, RZ, PT ;  /* 0x000000ff1b00720c */ /* 0x000fe40003f06270 */
[----:B------:R-:W-:-:S11]  /*1bc0*/  MOV R3, 0x3fd774eb ;  /* 0x3fd774eb00037802 */ /* 0x000fd60000000f00 */
[----:B------:R-:W-:-:S04]  /*1bd0*/  @P0 FFMA.FTZ R0, R3, 0.93318945169448852539, -R0 ;  /* 0x3f6ee58103000823 */ /* 0x000fc80000010800 */
[----:B------:R-:W-:-:S07]  /*1be0*/  @!P0 FFMA.FTZ R0, R3, 0.93318945169448852539, R0 ;  /* 0x3f6ee58103008823 */ /* 0x000fce0000010000 */
.L_x_9840:
[----:B------:R-:W-:Y:S05]  /*1bf0*/  BSYNC B0 ;  /* 0x0000000000007941 */ /* 0x000fea0003800000 */
.L_x_9838:
        /* <DEDUP_REMOVED lines=27> */
.L_x_9828:
        /* <DEDUP_REMOVED lines=32> */
[----:B-----5:R-:W-:Y:S05]  /*1fb0*/  CALL.REL.NOINC `($__internal_12_$__cuda_sm3x_div_rn_ftz_f32_slowpath) ;  /* 0x000002a800347944 */ /* 0x020fea0003c00000 */
.L_x_9842:
[----:B------:R-:W-:Y:S05]  /*1fc0*/  BSYNC B4 ;  /* 0x0000000000047941 */ /* 0x000fea0003800000 */
.L_x_9841:
        /* <DEDUP_REMOVED lines=18> */
.L_x_9844:
[----:B------:R-:W-:Y:S02]  /*20f0*/  ISETP.GE.AND P0, PT, R27, RZ, PT ;  /* 0x000000ff1b00720c */ /* 0x000fe40003f06270 */
[----:B------:R-:W-:-:S11]  /*2100*/  MOV R3, 0x3fd774eb ;  /* 0x3fd774eb00037802 */ /* 0x000fd60000000f00 */
[----:B------:R-:W-:-:S04]  /*2110*/  @P0 FFMA.FTZ R0, R3, 0.93318945169448852539, -R0 ;  /* 0x3f6ee58103000823 */ /* 0x000fc80000010800 */
[----:B------:R-:W-:-:S07]  /*2120*/  @!P0 FFMA.FTZ R0, R3, 0.93318945169448852539, R0 ;  /* 0x3f6ee58103008823 */ /* 0x000fce0000010000 */
.L_x_9845:
[----:B------:R-:W-:Y:S05]  /*2130*/  BSYNC B0 ;  /* 0x0000000000007941 */ /* 0x000fea0003800000 */
.L_x_9843:
        /* <DEDUP_REMOVED lines=11> */
.L_x_9827:
        /* <DEDUP_REMOVED lines=23> */
.L_x_9849:
[----:B------:R-:W-:Y:S05]  /*2360*/  BSYNC B4 ;  /* 0x0000000000047941 */ /* 0x000fea0003800000 */
.L_x_9848:
        /* <DEDUP_REMOVED lines=24> */
.L_x_9847:
        /* <DEDUP_REMOVED lines=12> */
.L_x_9851:
[----:B------:R-:W-:Y:S05]  /*25b0*/  BSYNC B4 ;  /* 0x0000000000047941 */ /* 0x000fea0003800000 */
.L_x_9850:
        /* <DEDUP_REMOVED lines=38> */
.L_x_9846:
        /* <DEDUP_REMOVED lines=33> */
.L_x_9853:
[----:B------:R-:W-:Y:S05]  /*2a30*/  BSYNC B4 ;  /* 0x0000000000047941 */ /* 0x000fea0003800000 */
.L_x_9852:
        /* <DEDUP_REMOVED lines=21> */
.L_x_9835:
[----:B------:R-:W-:Y:S05]  /*2b90*/  BSYNC B3 ;  /* 0x0000000000037941 */ /* 0x000fea0003800000 */
.L_x_9826:
[----:B------:R-:W-:Y:S01]  /*2ba0*/  FADD.FTZ R28, R28, 0.69314718246459960938 ;  /* 0x3f3172181c1c7421 */ /* 0x000fe20000010000 */
[----:B------:R-:W-:-:S04]  /*2bb0*/  LOP3.LUT R4, R3, 0x80000000, R4, 0xb8, !PT ;  /* 0x8000000003047812 */ /* 0x000fc800078eb804 */
[----:B------:R-:W-:Y:S01]  /*2bc0*/  LOP3.LUT R29, R28, 0x80000000, R29, 0xb8, !PT ;  /* 0x800000001c1d7812 */ /* 0x000fe200078eb81d */
[----:B------:R-:W-:Y:S06]  /*2bd0*/  BRA `(.L_x_9794) ;  /* 0x0000000000387947 */ /* 0x000fec0003800000 */
.L_x_9792:
        /* <DEDUP_REMOVED lines=14> */
.L_x_9794:
[----:B------:R-:W-:Y:S05]  /*2cc0*/  BSYNC B2 ;  /* 0x0000000000027941 */ /* 0x000fea0003800000 */
.L_x_9791:
        /* <DEDUP_REMOVED lines=109> */
.L_x_9861:
        /* <DEDUP_REMOVED lines=10> */
.L_x_9863:
[----:B------:R-:W-:-:S04]  /*3440*/  FADD.FTZ R20, -R0, R5 ;  /* 0x0000000500147221 */ /* 0x000fc80000010100 */
[----:B------:R-:W-:-:S07]  /*3450*/  FMUL.FTZ R20, R20, 0.5 ;  /* 0x3f00000014147820 */ /* 0x000fce0000410000 */
.L_x_9864:
[----:B------:R-:W-:Y:S05]  /*3460*/  BSYNC B1 ;  /* 0x0000000000017941 */ /* 0x000fea0003800000 */
.L_x_9862:
        /* <DEDUP_REMOVED lines=11> */
.L_x_9866:
[----:B------:R-:W-:-:S04]  /*3520*/  FADD.FTZ R21, R2, -R21 ;  /* 0x8000001502157221 */ /* 0x000fc80000010000 */
[----:B------:R-:W-:-:S07]  /*3530*/  FMUL.FTZ R21, R21, 0.5 ;  /* 0x3f00000015157820 */ /* 0x000fce0000410000 */
.L_x_9867:
[----:B------:R-:W-:Y:S05]  /*3540*/  BSYNC B1 ;  /* 0x0000000000017941 */ /* 0x000fea0003800000 */
.L_x_9865:
        /* <DEDUP_REMOVED lines=35> */
.L_x_9860:
[----:B------:R0:W1:Y:S02]  /*3780*/  MUFU.SQRT R32, R26 ;  /* 0x0000001a00207308 */ /* 0x0000640000002000 */
.L_x_9859:
[----:B------:R-:W-:Y:S05]  /*3790*/  BSYNC B0 ;  /* 0x0000000000007941 */ /* 0x000fea0003800000 */
.L_x_9858:
        /* <DEDUP_REMOVED lines=35> */
.L_x_9871:
        /* <DEDUP_REMOVED lines=17> */
.L_x_9877:
[----:B------:R-:W-:-:S04]  /*3ae0*/  FADD.FTZ R0, -R0, R5 ;  /* 0x0000000500007221 */ /* 0x000fc80000010100 */
[----:B------:R-:W-:-:S07]  /*3af0*/  FMUL.FTZ R0, R0, 0.5 ;  /* 0x3f00000000007820 */ /* 0x000fce0000410000 */
.L_x_9878:
[----:B------:R-:W-:Y:S05]  /*3b00*/  BSYNC B4 ;  /* 0x0000000000047941 */ /* 0x000fea0003800000 */
.L_x_9876:
        /* <DEDUP_REMOVED lines=10> */
.L_x_9880:
[----:B------:R-:W-:-:S04]  /*3bb0*/  FADD.FTZ R2, -R3, R2 ;  /* 0x0000000203027221 */ /* 0x000fc80000010100 */
[----:B------:R-:W-:-:S07]  /*3bc0*/  FMUL.FTZ R3, R2, 0.5 ;  /* 0x3f00000002037820 */ /* 0x000fce0000410000 */
.L_x_9881:
[----:B------:R-:W-:Y:S05]  /*3bd0*/  BSYNC B4 ;  /* 0x0000000000047941 */ /* 0x000fea0003800000 */
.L_x_9879:
[----:B------:R-:W-:Y:S01]  /*3be0*/  FADD.FTZ R3, R3, R0 ;  /* 0x0000000003037221 */ /* 0x000fe20000010000 */
[----:B------:R-:W-:-:S04]  /*3bf0*/  FADD.FTZ R28, R27, R28 ;  /* 0x0000001c1b1c7221 */ /* 0x000fc80000010000 */
[----:B------:R-:W-:-:S06]  /*3c00*/  FMUL.FTZ R28, R28, R3 ;  /* 0x000000031c1c7220 */ /* 0x000fcc0000410000 */
[----:B------:R-:W2:Y:S01]  /*3c10*/  MUFU.SQRT R28, R28 ;  /* 0x0000001c001c7308 */ /* 0x000ea20000002000 */
[----:B------:R-:W-:Y:S05]  /*3c20*/  BRA `(.L_x_9882) ;  /* 0x0000000000487947 */ /* 0x000fea0003800000 */
.L_x_9875:
        /* <DEDUP_REMOVED lines=12> */
.L_x_9874:
[----:B------:R-:W-:Y:S01]  /*3cf0*/  FADD.FTZ R0, R28, 1 ;  /* 0x3f8000001c007421 */ /* 0x000fe20000010000 */
[----:B------:R-:W-:Y:S01]  /*3d00*/  MUFU.SQRT R3, R26 ;  /* 0x0000001a00037308 */ /* 0x000fe20000002000 */
[----:B------:R-:W-:Y:S02]  /*3d10*/  MOV R27, 0x3f800000 ;  /* 0x3f800000001b7802 */ /* 0x000fe40000000f00 */
[----:B------:R-:W-:-:S06]  /*3d20*/  FMUL.FTZ R0, R0, 0.5 ;  /* 0x3f00000000007820 */ /* 0x000fcc0000410000 */
[----:B------:R-:W2:Y:S02]  /*3d30*/  MUFU.SQRT R0, R0 ;  /* 0x0000000000007308 */ /* 0x000ea40000002000 */
[----:B--2---:R-:W-:-:S07]  /*3d40*/  FMUL.FTZ R28, R3, R0 ;  /* 0x00000000031c7220 */ /* 0x004fce0000410000 */
.L_x_9882:
[----:B------:R-:W-:Y:S05]  /*3d50*/  BSYNC B1 ;  /* 0x0000000000017941 */ /* 0x000fea0003800000 */
.L_x_9873:
[----:B------:R-:W-:Y:S05]  /*3d60*/  BRA `(.L_x_9883) ;  /* 0x0000000000087947 */ /* 0x000fea0003800000 */
.L_x_9870:
[----:B------:R-:W-:Y:S01]  /*3d70*/  FMUL.FTZ R28, R28, 16777216 ;  /* 0x4b8000001c1c7820 */ /* 0x000fe20000410000 */
[----:B------:R-:W-:-:S07]  /*3d80*/  FMUL.FTZ R27, R27, 16777216 ;  /* 0x4b8000001b1b7820 */ /* 0x000fce0000410000 */
.L_x_9883:
[----:B------:R-:W-:Y:S05]  /*3d90*/  BSYNC B0 ;  /* 0x0000000000007941 */ /* 0x000fea0003800000 */
.L_x_9869:
        /* <DEDUP_REMOVED lines=16> */
[----:B01---5:R-:W-:Y:S05]  /*3ea0*/  CALL.REL.NOINC `($__internal_12_$__cuda_sm3x_div_rn_ftz_f32_slowpath) ;  /* 0x0000028800787944 */ /* 0x023fea0003c00000 */
.L_x_9885:
[----:B------:R-:W-:Y:S05]  /*3eb0*/  BSYNC B4 ;  /* 0x0000000000047941 */ /* 0x000fea0003800000 */
.L_x_9884:
        /* <DEDUP_REMOVED lines=18> */
.L_x_9887:
[----:B------:R-:W-:Y:S02]  /*3fe0*/  ISETP.GE.AND P0, PT, R28, RZ, PT ;  /* 0x000000ff1c00720c */ /* 0x000fe40003f06270 */
[----:B------:R-:W-:-:S11]  /*3ff0*/  MOV R3, 0x3fd774eb ;  /* 0x3fd774eb00037802 */ /* 0x000fd60000000f00 */
[----:B------:R-:W-:-:S04]  /*4000*/  @P0 FFMA.FTZ R0, R3, 0.93318945169448852539, -R0 ;  /* 0x3f6ee58103000823 */ /* 0x000fc80000010800 */
[----:B------:R-:W-:-:S07]  /*4010*/  @!P0 FFMA.FTZ R0, R3, 0.93318945169448852539, R0 ;  /* 0x3f6ee58103008823 */ /* 0x000fce0000010000 */
.L_x_9888:
[----:B------:R-:W-:Y:S05]  /*4020*/  BSYNC B0 ;  /* 0x0000000000007941 */ /* 0x000fea0003800000 */
.L_x_9886:
        /* <DEDUP_REMOVED lines=10> */
.L_x_9872:
[----:B------:R-:W-:Y:S05]  /*40d0*/  BSYNC B3 ;  /* 0x0000000000037941 */ /* 0x000fea0003800000 */
.L_x_9868:
[----:B------:R-:W-:Y:S02]  /*40e0*/  LOP3.LUT R6, R3, 0x80000000, R6, 0xb8, !PT ;  /* 0x8000000003067812 */ /* 0x000fe400078eb806 */
[----:B-1----:R-:W-:Y:S01]  /*40f0*/  LOP3.LUT R7, R32, 0x80000000, R7, 0xb8, !PT ;  /* 0x8000000020077812 */ /* 0x002fe200078eb807 */
[----:B------:R-:W-:Y:S06]  /*4100*/  BRA `(.L_x_9857) ;  /* 0x0000001400cc7947 */ /* 0x000fec0003800000 */
.L_x_9856:
        /* <DEDUP_REMOVED lines=30> */
.L_x_9894:
[----:B------:R-:W-:Y:S05]  /*42f0*/  BSYNC B4 ;  /* 0x0000000000047941 */ /* 0x000fea0003800000 */
.L_x_9893:
        /* <DEDUP_REMOVED lines=18> */
.L_x_9896:
[----:B------:R-:W-:Y:S02]  /*4420*/  ISETP.GE.AND P0, PT, R27, RZ, PT ;  /* 0x000000ff1b00720c */ /* 0x000fe40003f06270 */
[----:B------:R-:W-:-:S11]  /*4430*/  MOV R3, 0x3fd774eb ;  /* 0x3fd774eb00037802 */ /* 0x000fd60000000f00 */
[----:B------:R-:W-:-:S04]  /*4440*/  @P0 FFMA.FTZ R0, R3, 0.93318945169448852539, -R0 ;  /* 0x3f6ee58103000823 */ /* 0x000fc80000010800 */
[----:B------:R-:W-:-:S07]  /*4450*/  @!P0 FFMA.FTZ R0, R3, 0.93318945169448852539, R0 ;  /* 0x3f6ee58103008823 */ /* 0x000fce0000010000 */
.L_x_9897:
[----:B------:R-:W-:Y:S05]  /*4460*/  BSYNC B0 ;  /* 0x0000000000007941 */ /* 0x000fea0003800000 */
.L_x_9895:
        /* <DEDUP_REMOVED lines=13> */
.L_x_9892:
        /* <DEDUP_REMOVED lines=12> */
.L_x_9900:
[----:B------:R-:W-:Y:S05]  /*4600*/  BSYNC B4 ;  /* 0x0000000000047941 */ /* 0x000fea0003800000 */
.L_x_9899:
        /* <DEDUP_REMOVED lines=18> */
.L_x_9902:
[----:B------:R-:W-:Y:S02]  /*4730*/  ISETP.GE.AND P0, PT, R27, RZ, PT ;  /* 0x000000ff1b00720c */ /* 0x000fe40003f06270 */
[----:B------:R-:W-:-:S11]  /*4740*/  MOV R3, 0x3fd774eb ;  /* 0x3fd774eb00037802 */ /* 0x000fd60000000f00 */
[----:B------:R-:W-:-:S04]  /*4750*/  @P0 FFMA.FTZ R0, R3, 0.93318945169448852539, -R0 ;  /* 0x3f6ee58103000823 */ /* 0x000fc80000010800 */
[----:B------:R-:W-:-:S07]  /*4760*/  @!P0 FFMA.FTZ R0, R3, 0.93318945169448852539, R0 ;  /* 0x3f6ee58103008823 */ /* 0x000fce0000010000 */
.L_x_9903:
[----:B------:R-:W-:Y:S05]  /*4770*/  BSYNC B0 ;  /* 0x0000000000007941 */ /* 0x000fea0003800000 */
.L_x_9901:
        /* <DEDUP_REMOVED lines=27> */
.L_x_9891:
        /* <DEDUP_REMOVED lines=33> */
.L_x_9905:
[----:B------:R-:W-:Y:S05]  /*4b40*/  BSYNC B4 ;  /* 0x0000000000047941 */ /* 0x000fea0003800000 */
.L_x_9904:
        /* <DEDUP_REMOVED lines=18> */
.L_x_9907:
[----:B------:R-:W-:Y:S02]  /*4c70*/  ISETP.GE.AND P0, PT, R27, RZ, PT ;  /* 0x000000ff1b00720c */ /* 0x000fe40003f06270 */
[----:B------:R-:W-:-:S11]  /*4c80*/  MOV R3, 0x3fd774eb ;  /* 0x3fd774eb00037802 */ /* 0x000fd60000000f00 */
[----:B------:R-:W-:-:S04]  /*4c90*/  @P0 FFMA.FTZ R0, R3, 0.93318945169448852539, -R0 ;  /* 0x3f6ee58103000823 */ /* 0x000fc80000010800 */
[----:B------:R-:W-:-:S07]  /*4ca0*/  @!P0 FFMA.FTZ R0, R3, 0.93318945169448852539, R0 ;  /* 0x3f6ee58103008823 */ /* 0x000fce0000010000 */
.L_x_9908:
[----:B------:R-:W-:Y:S05]  /*4cb0*/  BSYNC B0 ;  /* 0x0000000000007941 */ /* 0x000fea0003800000 */
.L_x_9906:
        /* <DEDUP_REMOVED lines=11> */
.L_x_9890:
        /* <DEDUP_REMOVED lines=23> */
.L_x_9912:
[----:B------:R-:W-:Y:S05]  /*4ee0*/  BSYNC B4 ;  /* 0x0000000000047941 */ /* 0x000fea0003800000 */
.L_x_9911:
        /* <DEDUP_REMOVED lines=24> */
.L_x_9910:
        /* <DEDUP_REMOVED lines=12> */
.L_x_9914:
[----:B------:R-:W-:Y:S05]  /*5130*/  BSYNC B4 ;  /* 0x0000000000047941 */ /* 0x000fea0003800000 */
.L_x_9913:
        /* <DEDUP_REMOVED lines=38> */
.L_x_9909:
        /* <DEDUP_REMOVED lines=33> */
.L_x_9916:
[----:B------:R-:W-:Y:S05]  /*55b0*/  BSYNC B4 ;  /* 0x0000000000047941 */ /* 0x000fea0003800000 */
.L_x_9915:
        /* <DEDUP_REMOVED lines=21> */
.L_x_9898:
[----:B------:R-:W-:Y:S05]  /*5710*/  BSYNC B3 ;  /* 0x0000000000037941 */ /* 0x000fea0003800000 */
.L_x_9889:
[----:B------:R-:W-:Y:S01]  /*5720*/  FADD.FTZ R0, R25, 0.69314718246459960938 ;  /* 0x3f31721819007421 */ /* 0x000fe20000010000 */
[----:B------:R-:W-:-:S04]  /*5730*/  LOP3.LUT R6, R3, 0x80000000, R6, 0xb8, !PT ;  /* 0x8000000003067812 */ /* 0x000fc800078eb806 */
[----:B------:R-:W-:Y:S01]  /*5740*/  LOP3.LUT R7, R0, 0x80000000, R7, 0xb8, !PT ;  /* 0x8000000000077812 */ /* 0x000fe200078eb807 */
[----:B------:R-:W-:Y:S06]  /*5750*/  BRA `(.L_x_9857) ;  /* 0x0000000000387947 */ /* 0x000fec0003800000 */
.L_x_9855:
        /* <DEDUP_REMOVED lines=14> */
.L_x_9857:
[----:B------:R-:W-:Y:S05]  /*5840*/  BSYNC B2 ;  /* 0x0000000000027941 */ /* 0x000fea0003800000 */
.L_x_9854:
        /* <DEDUP_REMOVED lines=109> */
.L_x_9924:
        /* <DEDUP_REMOVED lines=10> */
.L_x_9926:
[----:B------:R-:W-:-:S04]  /*5fc0*/  FADD.FTZ R20, -R0, R5 ;  /* 0x0000000500147221 */ /* 0x000fc80000010100 */
[----:B------:R-:W-:-:S07]  /*5fd0*/  FMUL.FTZ R20, R20, 0.5 ;  /* 0x3f00000014147820 */ /* 0x000fce0000410000 */
.L_x_9927:
[----:B------:R-:W-:Y:S05]  /*5fe0*/  BSYNC B1 ;  /* 0x0000000000017941 */ /* 0x000fea0003800000 */
.L_x_9925:
        /* <DEDUP_REMOVED lines=11> */
.L_x_9929:
[----:B------:R-:W-:-:S04]  /*60a0*/  FADD.FTZ R21, R2, -R21 ;  /* 0x8000001502157221 */ /* 0x000fc80000010000 */
[----:B------:R-:W-:-:S07]  /*60b0*/  FMUL.FTZ R21, R21, 0.5 ;  /* 0x3f00000015157820 */ /* 0x000fce0000410000 */
.L_x_9930:
[----:B------:R-:W-:Y:S05]  /*60c0*/  BSYNC B1 ;  /* 0x0000000000017941 */ /* 0x000fea0003800000 */
.L_x_9928:
        /* <DEDUP_REMOVED lines=35> */
.L_x_9923:
[----:B------:R0:W1:Y:S02]  /*6300*/  MUFU.SQRT R32, R26 ;  /* 0x0000001a00207308 */ /* 0x0000640000002000 */
.L_x_9922:
[----:B------:R-:W-:Y:S05]  /*6310*/  BSYNC B0 ;  /* 0x0000000000007941 */ /* 0x000fea0003800000 */
.L_x_9921:
        /* <DEDUP_REMOVED lines=35> */
.L_x_9934:
        /* <DEDUP_REMOVED lines=17> */
.L_x_9940:
[----:B------:R-:W-:-:S04]  /*6660*/  FADD.FTZ R0, -R0, R5 ;  /* 0x0000000500007221 */ /* 0x000fc80000010100 */
[----:B------:R-:W-:-:S07]  /*6670*/  FMUL.FTZ R0, R0, 0.5 ;  /* 0x3f00000000007820 */ /* 0x000fce0000410000 */
.L_x_9941:
[----:B------:R-:W-:Y:S05]  /*6680*/  BSYNC B4 ;  /* 0x0000000000047941 */ /* 0x000fea0003800000 */
.L_x_9939:
        /* <DEDUP_REMOVED lines=10> */
.L_x_9943:
[----:B------:R-:W-:-:S04]  /*6730*/  FADD.FTZ R2, -R3, R2 ;  /* 0x0000000203027221 */ /* 0x000fc80000010100 */
[----:B------:R-:W-:-:S07]  /*6740*/  FMUL.FTZ R3, R2, 0.5 ;  /* 0x3f00000002037820 */ /* 0x000fce0000410000 */
.L_x_9944:
[----:B------:R-:W-:Y:S05]  /*6750*/  BSYNC B4 ;  /* 0x0000000000047941 */ /* 0x000fea0003800000 */
.L_x_9942:
[----:B------:R-:W-:Y:S01]  /*6760*/  FADD.FTZ R3, R3, R0 ;  /* 0x0000000003037221 */ /* 0x000fe20000010000 */
[----:B------:R-:W-:-:S04]  /*6770*/  FADD.FTZ R28, R27, R28 ;  /* 0x0000001c1b1c7221 */ /* 0x000fc80000010000 */
[----:B------:R-:W-:-:S06]  /*6780*/  FMUL.FTZ R28, R28, R3 ;  /* 0x000000031c1c7220 */ /* 0x000fcc0000410000 */
[----:B------:R-:W2:Y:S01]  /*6790*/  MUFU.SQRT R28, R28 ;  /* 0x0000001c001c7308 */ /* 0x000ea20000002000 */
[----:B------:R-:W-:Y:S05]  /*67a0*/  BRA `(.L_x_9945) ;  /* 0x0000000000487947 */ /* 0x000fea0003800000 */
.L_x_9938:
        /* <DEDUP_REMOVED lines=12> */
.L_x_9937:
[----:B------:R-:W-:Y:S01]  /*6870*/  FADD.FTZ R0, R28, 1 ;  /* 0x3f8000001c007421 */ /* 0x000fe20000010000 */
[----:B------:R-:W-:Y:S01]  /*6880*/  MUFU.SQRT R3, R26 ;  /* 0x0000001a00037308 */ /* 0x000fe20000002000 */
[----:B------:R-:W-:Y:S02]  /*6890*/  MOV R27, 0x3f800000 ;  /* 0x3f800000001b7802 */ /* 0x000fe40000000f00 */
[----:B------:R-:W-:-:S06]  /*68a0*/  FMUL.FTZ R0, R0, 0.5 ;  /* 0x3f00000000007820 */ /* 0x000fcc0000410000 */
[----:B------:R-:W2:Y:S02]  /*68b0*/  MUFU.SQRT R0, R0 ;  /* 0x0000000000007308 */ /* 0x000ea40000002000 */
[----:B--2---:R-:W-:-:S07]  /*68c0*/  FMUL.FTZ R28, R3, R0 ;  /* 0x00000000031c7220 */ /* 0x004fce0000410000 */
.L_x_9945:
[----:B------:R-:W-:Y:S05]  /*68d0*/  BSYNC B1 ;  /* 0x0000000000017941 */ /* 0x000fea0003800000 */
.L_x_9936:
[----:B------:R-:W-:Y:S05]  /*68e0*/  BRA `(.L_x_9946) ;  /* 0x0000000000087947 */ /* 0x000fea0003800000 */
.L_x_9933:
[----:B------:R-:W-:Y:S01]  /*68f0*/  FMUL.FTZ R28, R28, 16777216 ;  /* 0x4b8000001c1c7820 */ /* 0x000fe20000410000 */
[----:B------:R-:W-:-:S07]  /*6900*/  FMUL.FTZ R27, R27, 16777216 ;  /* 0x4b8000001b1b7820 */ /* 0x000fce0000410000 */
.L_x_9946:
[----:B------:R-:W-:Y:S05]  /*6910*/  BSYNC B0 ;  /* 0x0000000000007941 */ /* 0x000fea0003800000 */
.L_x_9932:
        /* <DEDUP_REMOVED lines=16> */
[----:B01----:R-:W-:Y:S05]  /*6a20*/  CALL.REL.NOINC `($__internal_12_$__cuda_sm3x_div_rn_ftz_f32_slowpath) ;  /* 0x0000025c00987944 */ /* 0x003fea0003c00000 */
.L_x_9948:
[----:B------:R-:W-:Y:S05]  /*6a30*/  BSYNC B4 ;  /* 0x0000000000047941 */ /* 0x000fea0003800000 */
.L_x_9947:
        /* <DEDUP_REMOVED lines=18> */
.L_x_9950:
[----:B------:R-:W-:Y:S02]  /*6b60*/  ISETP.GE.AND P0, PT, R28, RZ, PT ;  /* 0x000000ff1c00720c */ /* 0x000fe40003f06270 */
[----:B------:R-:W-:-:S11]  /*6b70*/  MOV R3, 0x3fd774eb ;  /* 0x3fd774eb00037802 */ /* 0x000fd60000000f00 */
[----:B------:R-:W-:-:S04]  /*6b80*/  @P0 FFMA.FTZ R0, R3, 0.93318945169448852539, -R0 ;  /* 0x3f6ee58103000823 */ /* 0x000fc80000010800 */
[----:B------:R-:W-:-:S07]  /*6b90*/  @!P0 FFMA.FTZ R0, R3, 0.93318945169448852539, R0 ;  /* 0x3f6ee58103008823 */ /* 0x000fce0000010000 */
.L_x_9951:
[----:B------:R-:W-:Y:S05]  /*6ba0*/  BSYNC B0 ;  /* 0x0000000000007941 */ /* 0x000fea0003800000 */
.L_x_9949:
        /* <DEDUP_REMOVED lines=10> */
.L_x_9935:
[----:B------:R-:W-:Y:S05]  /*6c50*/  BSYNC B3 ;  /* 0x0000000000037941 */ /* 0x000fea0003800000 */
.L_x_9931:
[----:B------:R-:W-:Y:S02]  /*6c60*/  LOP3.LUT R8, R3, 0x80000000, R8, 0xb8, !PT ;  /* 0x8000000003087812 */ /* 0x000fe400078eb808 */
[----:B-1----:R-:W-:Y:S01]  /*6c70*/  LOP3.LUT R9, R32, 0x80000000, R9, 0xb8, !PT ;  /* 0x8000000020097812 */ /* 0x002fe200078eb809 */
[----:B------:R-:W-:Y:S06]  /*6c80*/  BRA `(.L_x_9920) ;  /* 0x0000001400cc7947 */ /* 0x000fec0003800000 */
.L_x_9919:
        /* <DEDUP_REMOVED lines=29> */
[----:B------:R-:W-:Y:S05]  /*6e60*/  CALL.REL.NOINC `($__internal_12_$__cuda_sm3x_div_rn_ftz_f32_slowpath) ;  /* 0x0000025800887944 */ /* 0x000fea0003c00000 */
.L_x_9957:
[----:B------:R-:W-:Y:S05]  /*6e70*/  BSYNC B4 ;  /* 0x0000000000047941 */ /* 0x000fea0003800000 */
.L_x_9956:
        /* <DEDUP_REMOVED lines=18> */
.L_x_9959:
[----:B------:R-:W-:Y:S02]  /*6fa0*/  ISETP.GE.AND P0, PT, R27, RZ, PT ;  /* 0x000000ff1b00720c */ /* 0x000fe40003f06270 */
[----:B------:R-:W-:-:S11]  /*6fb0*/  MOV R3, 0x3fd774eb ;  /* 0x3fd774eb00037802 */ /* 0x000fd60000000f00 */
[----:B------:R-:W-:-:S04]  /*6fc0*/  @P0 FFMA.FTZ R0, R3, 0.93318945169448852539, -R0 ;  /* 0x3f6ee58103000823 */ /* 0x000fc80000010800 */
[----:B------:R-:W-:-:S07]  /*6fd0*/  @!P0 FFMA.FTZ R0, R3, 0.93318945169448852539, R0 ;  /* 0x3f6ee58103008823 */ /* 0x000fce0000010000 */
.L_x_9960:
[----:B------:R-:W-:Y:S05]  /*6fe0*/  BSYNC B0 ;  /* 0x0000000000007941 */ /* 0x000fea0003800000 */
.L_x_9958:
        /* <DEDUP_REMOVED lines=13> */
.L_x_9955:
        /* <DEDUP_REMOVED lines=12> */
.L_x_9963:
[----:B------:R-:W-:Y:S05]  /*7180*/  BSYNC B4 ;  /* 0x0000000000047941 */ /* 0x000fea0003800000 */
.L_x_9962:
        /* <DEDUP_REMOVED lines=18> */
.L_x_9965:
[----:B------:R-:W-:Y:S02]  /*72b0*/  ISETP.GE.AND P0, PT, R27, RZ, PT ;  /* 0x000000ff1b00720c */ /* 0x000fe40003f06270 */
[----:B------:R-:W-:-:S11]  /*72c0*/  MOV R3, 0x3fd774eb ;  /* 0x3fd774eb00037802 */ /* 0x000fd60000000f00 */
[----:B------:R-:W-:-:S04]  /*72d0*/  @P0 FFMA.FTZ R0, R3, 0.93318945169448852539, -R0 ;  /* 0x3f6ee58103000823 */ /* 0x000fc80000010800 */
[----:B------:R-:W-:-:S07]  /*72e0*/  @!P0 FFMA.FTZ R0, R3, 0.93318945169448852539, R0 ;  /* 0x3f6ee58103008823 */ /* 0x000fce0000010000 */
.L_x_9966:
[----:B------:R-:W-:Y:S05]  /*72f0*/  BSYNC B0 ;  /* 0x0000000000007941 */ /* 0x000fea0003800000 */
.L_x_9964:
        /* <DEDUP_REMOVED lines=27> */
.L_x_9954:
        /* <DEDUP_REMOVED lines=32> */
[----:B------:R-:W-:Y:S05]  /*76b0*/  CALL.REL.NOINC `($__internal_12_$__cuda_sm3x_div_rn_ftz_f32_slowpath) ;  /* 0x0000025000747944 */ /* 0x000fea0003c00000 */
.L_x_9968:
[----:B------:R-:W-:Y:S05]  /*76c0*/  BSYNC B4 ;  /* 0x0000000000047941 */ /* 0x000fea0003800000 */
.L_x_9967:
        /* <DEDUP_REMOVED lines=18> */
.L_x_9970:
[----:B------:R-:W-:Y:S02]  /*77f0*/  ISETP.GE.AND P0, PT, R27, RZ, PT ;  /* 0x000000ff1b00720c */ /* 0x000fe40003f06270 */
[----:B------:R-:W-:-:S11]  /*7800*/  MOV R3, 0x3fd774eb ;  /* 0x3fd774eb00037802 */ /* 0x000fd60000000f00 */
[----:B------:R-:W-:-:S04]  /*7810*/  @P0 FFMA.FTZ R0, R3, 0.93318945169448852539, -R0 ;  /* 0x3f6ee58103000823 */ /* 0x000fc80000010800 */
[----:B------:R-:W-:-:S07]  /*7820*/  @!P0 FFMA.FTZ R0, R3, 0.93318945169448852539, R0 ;  /* 0x3f6ee58103008823 */ /* 0x000fce0000010000 */
.L_x_9971:
[----:B------:R-:W-:Y:S05]  /*7830*/  BSYNC B0 ;  /* 0x0000000000007941 */ /* 0x000fea0003800000 */
.L_x_9969:
        /* <DEDUP_REMOVED lines=11> */
.L_x_9953:
        /* <DEDUP_REMOVED lines=23> */
.L_x_9975:
[----:B------:R-:W-:Y:S05]  /*7a60*/  BSYNC B4 ;  /* 0x0000000000047941 */ /* 0x000fea0003800000 */
.L_x_9974:
        /* <DEDUP_REMOVED lines=24> */
.L_x_9973:
        /* <DEDUP_REMOVED lines=12> */
.L_x_9977:
[----:B------:R-:W-:Y:S05]  /*7cb0*/  BSYNC B4 ;  /* 0x0000000000047941 */ /* 0x000fea0003800000 */
.L_x_9976:
        /* <DEDUP_REMOVED lines=38> */
.L_x_9972:
        /* <DEDUP_REMOVED lines=33> */
.L_x_9979:
[----:B------:R-:W-:Y:S05]  /*8130*/  BSYNC B4 ;  /* 0x0000000000047941 */ /* 0x000fea0003800000 */
.L_x_9978:
        /* <DEDUP_REMOVED lines=21> */
.L_x_9961:
[----:B------:R-:W-:Y:S05]  /*8290*/  BSYNC B3 ;  /* 0x0000000000037941 */ /* 0x000fea0003800000 */
.L_x_9952:
[----:B------:R-:W-:Y:S01]  /*82a0*/  FADD.FTZ R0, R25, 0.69314718246459960938 ;  /* 0x3f31721819007421 */ /* 0x000fe20000010000 */
[----:B------:R-:W-:-:S04]  /*82b0*/  LOP3.LUT R8, R3, 0x80000000, R8, 0xb8, !PT ;  /* 0x8000000003087812 */ /* 0x000fc800078eb808 */
[----:B------:R-:W-:Y:S01]  /*82c0*/  LOP3.LUT R9, R0, 0x80000000, R9, 0xb8, !PT ;  /* 0x8000000000097812 */ /* 0x000fe200078eb809 */
[----:B------:R-:W-:Y:S06]  /*82d0*/  BRA `(.L_x_9920) ;  /* 0x0000000000387947 */ /* 0x000fec0003800000 */
.L_x_9918:
        /* <DEDUP_REMOVED lines=14> */
.L_x_9920:
[----:B------:R-:W-:Y:S05]  /*83c0*/  BSYNC B2 ;  /* 0x0000000000027941 */ /* 0x000fea0003800000 */
.L_x_9917:
        /* <DEDUP_REMOVED lines=109> */
.L_x_9987:
        /* <DEDUP_REMOVED lines=10> */
.L_x_9989:
[----:B------:R-:W-:-:S04]  /*8b40*/  FADD.FTZ R20, -R0, R5 ;  /* 0x0000000500147221 */ /* 0x000fc80000010100 */
[----:B------:R-:W-:-:S07]  /*8b50*/  FMUL.FTZ R20, R20, 0.5 ;  /* 0x3f00000014147820 */ /* 0x000fce0000410000 */
.L_x_9990:
[----:B------:R-:W-:Y:S05]  /*8b60*/  BSYNC B1 ;  /* 0x0000000000017941 */ /* 0x000fea0003800000 */
.L_x_9988:
        /* <DEDUP_REMOVED lines=11> */
.L_x_9992:
[----:B------:R-:W-:-:S04]  /*8c20*/  FADD.FTZ R21, R2, -R21 ;  /* 0x8000001502157221 */ /* 0x000fc80000010000 */
[----:B------:R-:W-:-:S07]  /*8c30*/  FMUL.FTZ R21, R21, 0.5 ;  /* 0x3f00000015157820 */ /* 0x000fce0000410000 */
.L_x_9993:
[----:B------:R-:W-:Y:S05]  /*8c40*/  BSYNC B1 ;  /* 0x0000000000017941 */ /* 0x000fea0003800000 */
.L_x_9991:
        /* <DEDUP_REMOVED lines=35> */
.L_x_9986:
[----:B------:R0:W1:Y:S02]  /*8e80*/  MUFU.SQRT R32, R26 ;  /* 0x0000001a00207308 */ /* 0x0000640000002000 */
.L_x_9985:
[----:B------:R-:W-:Y:S05]  /*8e90*/  BSYNC B0 ;  /* 0x0000000000007941 */ /* 0x000fea0003800000 */
.L_x_9984:
        /* <DEDUP_REMOVED lines=35> */
.L_x_9997:
        /* <DEDUP_REMOVED lines=17> */
.L_x_10003:
[----:B------:R-:W-:-:S04]  /*91e0*/  FADD.FTZ R0, -R0, R5 ;  /* 0x0000000500007221 */ /* 0x000fc80000010100 */
[----:B------:R-:W-:-:S07]  /*91f0*/  FMUL.FTZ R0, R0, 0.5 ;  /* 0x3f00000000007820 */ /* 0x000fce0000410000 */
.L_x_10004:
[----:B------:R-:W-:Y:S05]  /*9200*/  BSYNC B4 ;  /* 0x0000000000047941 */ /* 0x000fea0003800000 */
.L_x_10002:
        /* <DEDUP_REMOVED lines=10> */
.L_x_10006:
[----:B------:R-:W-:-:S04]  /*92b0*/  FADD.FTZ R2, -R3, R2 ;  /* 0x0000000203027221 */ /* 0x000fc80000010100 */
[----:B------:R-:W-:-:S07]  /*92c0*/  FMUL.FTZ R3, R2, 0.5 ;  /* 0x3f00000002037820 */ /* 0x000fce0000410000 */
.L_x_10007:
[----:B------:R-:W-:Y:S05]  /*92d0*/  BSYNC B4 ;  /* 0x0000000000047941 */ /* 0x000fea0003800000 */
.L_x_10005:
[----:B------:R-:W-:Y:S01]  /*92e0*/  FADD.FTZ R3, R3, R0 ;  /* 0x0000000003037221 */ /* 0x000fe20000010000 */
[----:B------:R-:W-:-:S04]  /*92f0*/  FADD.FTZ R28, R27, R28 ;  /* 0x0000001c1b1c7221 */ /* 0x000fc80000010000 */
[----:B------:R-:W-:-:S06]  /*9300*/  FMUL.FTZ R28, R28, R3 ;  /* 0x000000031c1c7220 */ /* 0x000fcc0000410000 */
[----:B------:R-:W2:Y:S01]  /*9310*/  MUFU.SQRT R28, R28 ;  /* 0x0000001c001c7308 */ /* 0x000ea20000002000 */
[----:B------:R-:W-:Y:S05]  /*9320*/  BRA `(.L_x_10008) ;  /* 0x0000000000487947 */ /* 0x000fea0003800000 */
.L_x_10001:
        /* <DEDUP_REMOVED lines=12> */
.L_x_10000:
[----:B------:R-:W-:Y:S01]  /*93f0*/  FADD.FTZ R0, R28, 1 ;  /* 0x3f8000001c007421 */ /* 0x000fe20000010000 */
[----:B------:R-:W-:Y:S01]  /*9400*/  MUFU.SQRT R3, R26 ;  /* 0x0000001a00037308 */ /* 0x000fe20000002000 */
[----:B------:R-:W-:Y:S02]  /*9410*/  MOV R27, 0x3f800000 ;  /* 0x3f800000001b7802 */ /* 0x000fe40000000f00 */
[----:B------:R-:W-:-:S06]  /*9420*/  FMUL.FTZ R0, R0, 0.5 ;  /* 0x3f00000000007820 */ /* 0x000fcc0000410000 */
[----:B------:R-:W2:Y:S02]  /*9430*/  MUFU.SQRT R0, R0 ;  /* 0x0000000000007308 */ /* 0x000ea40000002000 */
[----:B--2---:R-:W-:-:S07]  /*9440*/  FMUL.FTZ R28, R3, R0 ;  /* 0x00000000031c7220 */ /* 0x004fce0000410000 */
.L_x_10008:
[----:B------:R-:W-:Y:S05]  /*9450*/  BSYNC B1 ;  /* 0x0000000000017941 */ /* 0x000fea0003800000 */
.L_x_9999:
[----:B------:R-:W-:Y:S05]  /*9460*/  BRA `(.L_x_10009) ;  /* 0x0000000000087947 */ /* 0x000fea0003800000 */
.L_x_9996:
[----:B------:R-:W-:Y:S01]  /*9470*/  FMUL.FTZ R28, R28, 16777216 ;  /* 0x4b8000001c1c7820 */ /* 0x000fe20000410000 */
[----:B------:R-:W-:-:S07]  /*9480*/  FMUL.FTZ R27, R27, 16777216 ;  /* 0x4b8000001b1b7820 */ /* 0x000fce0000410000 */
.L_x_10009:
[----:B------:R-:W-:Y:S05]  /*9490*/  BSYNC B0 ;  /* 0x0000000000007941 */ /* 0x000fea0003800000 */
.L_x_9995:
        /* <DEDUP_REMOVED lines=17> */
.L_x_10011:
[----:B------:R-:W-:Y:S05]  /*95b0*/  BSYNC B4 ;  /* 0x0000000000047941 */ /* 0x000fea0003800000 */
.L_x_10010:
        /* <DEDUP_REMOVED lines=18> */
.L_x_10013:
[----:B------:R-:W-:Y:S02]  /*96e0*/  ISETP.GE.AND P0, PT, R28, RZ, PT ;  /* 0x000000ff1c00720c */ /* 0x000fe40003f06270 */
[----:B------:R-:W-:-:S11]  /*96f0*/  MOV R3, 0x3fd774eb ;  /* 0x3fd774eb00037802 */ /* 0x000fd60000000f00 */
[----:B------:R-:W-:-:S04]  /*9700*/  @P0 FFMA.FTZ R0, R3, 0.93318945169448852539, -R0 ;  /* 0x3f6ee58103000823 */ /* 0x000fc80000010800 */
[----:B------:R-:W-:-:S07]  /*9710*/  @!P0 FFMA.FTZ R0, R3, 0.93318945169448852539, R0 ;  /* 0x3f6ee58103008823 */ /* 0x000fce0000010000 */
.L_x_10014:
[----:B------:R-:W-:Y:S05]  /*9720*/  BSYNC B0 ;  /* 0x0000000000007941 */ /* 0x000fea0003800000 */
.L_x_10012:
        /* <DEDUP_REMOVED lines=10> */
.L_x_9998:
[----:B------:R-:W-:Y:S05]  /*97d0*/  BSYNC B3 ;  /* 0x0000000000037941 */ /* 0x000fea0003800000 */
.L_x_9994:
[----:B------:R-:W-:Y:S02]  /*97e0*/  LOP3.LUT R10, R3, 0x80000000, R10, 0xb8, !PT ;  /* 0x80000000030a7812 */ /* 0x000fe400078eb80a */
[----:B-1----:R-:W-:Y:S01]  /*97f0*/  LOP3.LUT R11, R32, 0x80000000, R11, 0xb8, !PT ;  /* 0x80000000200b7812 */ /* 0x002fe200078eb80b */
[----:B------:R-:W-:Y:S06]  /*9800*/  BRA `(.L_x_9983) ;  /* 0x0000001400cc7947 */ /* 0x000fec0003800000 */
.L_x_9982:
        /* <DEDUP_REMOVED lines=30> */
.L_x_10020:
[----:B------:R-:W-:Y:S05]  /*99f0*/  BSYNC B4 ;  /* 0x0000000000047941 */ /* 0x000fea0003800000 */
.L_x_10019:
        /* <DEDUP_REMOVED lines=18> */
.L_x_10022:
[----:B------:R-:W-:Y:S02]  /*9b20*/  ISETP.GE.AND P0, PT, R27, RZ, PT ;  /* 0x000000ff1b00720c */ /* 0x000fe40003f06270 */
[----:B------:R-:W-:-:S11]  /*9b30*/  MOV R3, 0x3fd774eb ;  /* 0x3fd774eb00037802 */ /* 0x000fd60000000f00 */
[----:B------:R-:W-:-:S04]  /*9b40*/  @P0 FFMA.FTZ R0, R3, 0.93318945169448852539, -R0 ;  /* 0x3f6ee58103000823 */ /* 0x000fc80000010800 */
[----:B------:R-:W-:-:S07]  /*9b50*/  @!P0 FFMA.FTZ R0, R3, 0.93318945169448852539, R0 ;  /* 0x3f6ee58103008823 */ /* 0x000fce0000010000 */
.L_x_10023:
[----:B------:R-:W-:Y:S05]  /*9b60*/  BSYNC B0 ;  /* 0x0000000000007941 */ /* 0x000fea0003800000 */
.L_x_10021:
        /* <DEDUP_REMOVED lines=13> */
.L_x_10018:
        /* <DEDUP_REMOVED lines=12> */
.L_x_10026:
[----:B------:R-:W-:Y:S05]  /*9d00*/  BSYNC B4 ;  /* 0x0000000000047941 */ /* 0x000fea0003800000 */
.L_x_10025:
        /* <DEDUP_REMOVED lines=18> */
.L_x_10028:
[----:B------:R-:W-:Y:S02]  /*9e30*/  ISETP.GE.AND P0, PT, R27, RZ, PT ;  /* 0x000000ff1b00720c */ /* 0x000fe40003f06270 */
[----:B------:R-:W-:-:S11]  /*9e40*/  MOV R3, 0x3fd774eb ;  /* 0x3fd774eb00037802 */ /* 0x000fd60000000f00 */
[----:B------:R-:W-:-:S04]  /*9e50*/  @P0 FFMA.FTZ R0, R3, 0.93318945169448852539, -R0 ;  /* 0x3f6ee58103000823 */ /* 0x000fc80000010800 */
[----:B------:R-:W-:-:S07]  /*9e60*/  @!P0 FFMA.FTZ R0, R3, 0.93318945169448852539, R0 ;  /* 0x3f6ee58103008823 */ /* 0x000fce0000010000 */
.L_x_10029:
[----:B------:R-:W-:Y:S05]  /*9e70*/  BSYNC B0 ;  /* 0x0000000000007941 */ /* 0x000fea0003800000 */
.L_x_10027:
        /* <DEDUP_REMOVED lines=27> */
.L_x_10017:
        /* <DEDUP_REMOVED lines=33> */
.L_x_10031:
[----:B------:R-:W-:Y:S05]  /*a240*/  BSYNC B4 ;  /* 0x0000000000047941 */ /* 0x000fea0003800000 */
.L_x_10030:
        /* <DEDUP_REMOVED lines=18> */
.L_x_10033:
[----:B------:R-:W-:Y:S02]  /*a370*/  ISETP.GE.AND P0, PT, R27, RZ, PT ;  /* 0x000000ff1b00720c */ /* 0x000fe40003f06270 */
[----:B------:R-:W-:-:S11]  /*a380*/  MOV R3, 0x3fd774eb ;  /* 0x3fd774eb00037802 */ /* 0x000fd60000000f00 */
[----:B------:R-:W-:-:S04]  /*a390*/  @P0 FFMA.FTZ R0, R3, 0.93318945169448852539, -R0 ;  /* 0x3f6ee58103000823 */ /* 0x000fc80000010800 */
[----:B------:R-:W-:-:S07]  /*a3a0*/  @!P0 FFMA.FTZ R0, R3, 0.93318945169448852539, R0 ;  /* 0x3f6ee58103008823 */ /* 0x000fce0000010000 */
.L_x_10034:
[----:B------:R-:W-:Y:S05]  /*a3b0*/  BSYNC B0 ;  /* 0x0000000000007941 */ /* 0x000fea0003800000 */
.L_x_10032:
        /* <DEDUP_REMOVED lines=11> */
.L_x_10016:
        /* <DEDUP_REMOVED lines=23> */
.L_x_10038:
[----:B------:R-:W-:Y:S05]  /*a5e0*/  BSYNC B4 ;  /* 0x0000000000047941 */ /* 0x000fea0003800000 */
.L_x_10037:
        /* <DEDUP_REMOVED lines=24> */
.L_x_10036:
        /* <DEDUP_REMOVED lines=12> */
.L_x_10040:
[----:B------:R-:W-:Y:S05]  /*a830*/  BSYNC B4 ;  /* 0x0000000000047941 */ /* 0x000fea0003800000 */
.L_x_10039:
        /* <DEDUP_REMOVED lines=38> */
.L_x_10035:
        /* <DEDUP_REMOVED lines=33> */
.L_x_10042:
[----:B------:R-:W-:Y:S05]  /*acb0*/  BSYNC B4 ;  /* 0x0000000000047941 */ /* 0x000fea0003800000 */
.L_x_10041:
        /* <DEDUP_REMOVED lines=21> */
.L_x_10024:
[----:B------:R-:W-:Y:S05]  /*ae10*/  BSYNC B3 ;  /* 0x0000000000037941 */ /* 0x000fea0003800000 */
.L_x_10015:
[----:B------:R-:W-:Y:S01]  /*ae20*/  FADD.FTZ R0, R25, 0.69314718246459960938 ;  /* 0x3f31721819007421 */ /* 0x000fe20000010000 */
[----:B------:R-:W-:-:S04]  /*ae30*/  LOP3.LUT R10, R3, 0x80000000, R10, 0xb8, !PT ;  /* 0x80000000030a7812 */ /* 0x000fc800078eb80a */
[----:B------:R-:W-:Y:S01]  /*ae40*/  LOP3.LUT R11, R0, 0x80000000, R11, 0xb8, !PT ;  /* 0x80000000000b7812 */ /* 0x000fe200078eb80b */
[----:B------:R-:W-:Y:S06]  /*ae50*/  BRA `(.L_x_9983) ;  /* 0x0000000000387947 */ /* 0x000fec0003800000 */
.L_x_9981:
        /* <DEDUP_REMOVED lines=14> */
.L_x_9983:
[----:B------:R-:W-:Y:S05]  /*af40*/  BSYNC B2 ;  /* 0x0000000000027941 */ /* 0x000fea0003800000 */
.L_x_9980:
        /* <DEDUP_REMOVED lines=109> */
.L_x_10050:
        /* <DEDUP_REMOVED lines=10> */
.L_x_10052:
[----:B------:R-:W-:-:S04]  /*b6c0*/  FADD.FTZ R20, -R0, R5 ;  /* 0x0000000500147221 */ /* 0x000fc80000010100 */
[----:B------:R-:W-:-:S07]  /*b6d0*/  FMUL.FTZ R20, R20, 0.5 ;  /* 0x3f00000014147820 */ /* 0x000fce0000410000 */
.L_x_10053:
[----:B------:R-:W-:Y:S05]  /*b6e0*/  BSYNC B1 ;  /* 0x0000000000017941 */ /* 0x000fea0003800000 */
.L_x_10051:
        /* <DEDUP_REMOVED lines=11> */
.L_x_10055:
[----:B------:R-:W-:-:S04]  /*b7a0*/  FADD.FTZ R21, R2, -R21 ;  /* 0x8000001502157221 */ /* 0x000fc80000010000 */
[----:B------:R-:W-:-:S07]  /*b7b0*/  FMUL.FTZ R21, R21, 0.5 ;  /* 0x3f00000015157820 */ /* 0x000fce0000410000 */
.L_x_10056:
[----:B------:R-:W-:Y:S05]  /*b7c0*/  BSYNC B1 ;  /* 0x0000000000017941 */ /* 0x000fea0003800000 */
.L_x_10054:
        /* <DEDUP_REMOVED lines=35> */
.L_x_10049:
[----:B------:R0:W1:Y:S02]  /*ba00*/  MUFU.SQRT R32, R26 ;  /* 0x0000001a00207308 */ /* 0x0000640000002000 */
.L_x_10048:
[----:B------:R-:W-:Y:S05]  /*ba10*/  BSYNC B0 ;  /* 0x0000000000007941 */ /* 0x000fea0003800000 */
.L_x_10047:
        /* <DEDUP_REMOVED lines=35> */
.L_x_10060:
        /* <DEDUP_REMOVED lines=17> */
.L_x_10066:
[----:B------:R-:W-:-:S04]  /*bd60*/  FADD.FTZ R0, -R0, R5 ;  /* 0x0000000500007221 */ /* 0x000fc80000010100 */
[----:B------:R-:W-:-:S07]  /*bd70*/  FMUL.FTZ R0, R0, 0.5 ;  /* 0x3f00000000007820 */ /* 0x000fce0000410000 */
.L_x_10067:
[----:B------:R-:W-:Y:S05]  /*bd80*/  BSYNC B4 ;  /* 0x0000000000047941 */ /* 0x000fea0003800000 */
.L_x_10065:
        /* <DEDUP_REMOVED lines=10> */
.L_x_10069:
[----:B------:R-:W-:-:S04]  /*be30*/  FADD.FTZ R2, -R3, R2 ;  /* 0x0000000203027221 */ /* 0x000fc80000010100 */
[----:B------:R-:W-:-:S07]  /*be40*/  FMUL.FTZ R3, R2, 0.5 ;  /* 0x3f00000002037820 */ /* 0x000fce0000410000 */
.L_x_10070:
[----:B------:R-:W-:Y:S05]  /*be50*/  BSYNC B4 ;  /* 0x0000000000047941 */ /* 0x000fea0003800000 */
.L_x_10068:
[----:B------:R-:W-:Y:S01]  /*be60*/  FADD.FTZ R3, R3, R0 ;  /* 0x0000000003037221 */ /* 0x000fe20000010000 */
[----:B------:R-:W-:-:S04]  /*be70*/  FADD.FTZ R28, R27, R28 ;  /* 0x0000001c1b1c7221 */ /* 0x000fc80000010000 */
[----:B------:R-:W-:-:S06]  /*be80*/  FMUL.FTZ R28, R28, R3 ;  /* 0x000000031c1c7220 */ /* 0x000fcc0000410000 */
[----:B------:R-:W2:Y:S01]  /*be90*/  MUFU.SQRT R28, R28 ;  /* 0x0000001c001c7308 */ /* 0x000ea20000002000 */
[----:B------:R-:W-:Y:S05]  /*bea0*/  BRA `(.L_x_10071) ;  /* 0x0000000000487947 */ /* 0x000fea0003800000 */
.L_x_10064:
        /* <DEDUP_REMOVED lines=12> */
.L_x_10063:
[----:B------:R-:W-:Y:S01]  /*bf70*/  FADD.FTZ R0, R28, 1 ;  /* 0x3f8000001c007421 */ /* 0x000fe20000010000 */
[----:B------:R-:W-:Y:S01]  /*bf80*/  MUFU.SQRT R3, R26 ;  /* 0x0000001a00037308 */ /* 0x000fe20000002000 */
[----:B------:R-:W-:Y:S02]  /*bf90*/  MOV R27, 0x3f800000 ;  /* 0x3f800000001b7802 */ /* 0x000fe40000000f00 */
[----:B------:R-:W-:-:S06]  /*bfa0*/  FMUL.FTZ R0, R0, 0.5 ;  /* 0x3f00000000007820 */ /* 0x000fcc0000410000 */
[----:B------:R-:W2:Y:S02]  /*bfb0*/  MUFU.SQRT R0, R0 ;  /* 0x0000000000007308 */ /* 0x000ea40000002000 */
[----:B--2---:R-:W-:-:S07]  /*bfc0*/  FMUL.FTZ R28, R3, R0 ;  /* 0x00000000031c7220 */ /* 0x004fce0000410000 */
.L_x_10071:
[----:B------:R-:W-:Y:S05]  /*bfd0*/  BSYNC B1 ;  /* 0x0000000000017941 */ /* 0x000fea0003800000 */
.L_x_10062:
[----:B------:R-:W-:Y:S05]  /*bfe0*/  BRA `(.L_x_10072) ;  /* 0x0000000000087947 */ /* 0x000fea0003800000 */
.L_x_10059:
[----:B------:R-:W-:Y:S01]  /*bff0*/  FMUL.FTZ R28, R28, 16777216 ;  /* 0x4b8000001c1c7820 */ /* 0x000fe20000410000 */
[----:B------:R-:W-:-:S07]  /*c000*/  FMUL.FTZ R27, R27, 16777216 ;  /* 0x4b8000001b1b7820 */ /* 0x000fce0000410000 */
.L_x_10072:
[----:B------:R-:W-:Y:S05]  /*c010*/  BSYNC B0 ;  /* 0x0000000000007941 */ /* 0x000fea0003800000 */
.L_x_10058:
        /* <DEDUP_REMOVED lines=17> */
.L_x_10074:
[----:B------:R-:W-:Y:S05]  /*c130*/  BSYNC B4 ;  /* 0x0000000000047941 */ /* 0x000fea0003800000 */
.L_x_10073:
        /* <DEDUP_REMOVED lines=18> */
.L_x_10076:
[----:B------:R-:W-:Y:S02]  /*c260*/  ISETP.GE.AND P0, PT, R28, RZ, PT ;  /* 0x000000ff1c00720c */ /* 0x000fe40003f06270 */
[----:B------:R-:W-:-:S11]  /*c270*/  MOV R3, 0x3fd774eb ;  /* 0x3fd774eb00037802 */ /* 0x000fd60000000f00 */
[----:B------:R-:W-:-:S04]  /*c280*/  @P0 FFMA.FTZ R0, R3, 0.93318945169448852539, -R0 ;  /* 0x3f6ee58103000823 */ /* 0x000fc80000010800 */
[----:B------:R-:W-:-:S07]  /*c290*/  @!P0 FFMA.FTZ R0, R3, 0.93318945169448852539, R0 ;  /* 0x3f6ee58103008823 */ /* 0x000fce0000010000 */
.L_x_10077:
[----:B------:R-:W-:Y:S05]  /*c2a0*/  BSYNC B0 ;  /* 0x0000000000007941 */ /* 0x000fea0003800000 */
.L_x_10075:
        /* <DEDUP_REMOVED lines=10> */
.L_x_10061:
[----:B------:R-:W-:Y:S05]  /*c350*/  BSYNC B3 ;  /* 0x0000000000037941 */ /* 0x000fea0003800000 */
.L_x_10057:
[----:B------:R-:W-:Y:S02]  /*c360*/  LOP3.LUT R12, R3, 0x80000000, R12, 0xb8, !PT ;  /* 0x80000000030c7812 */ /* 0x000fe400078eb80c */
[----:B-1----:R-:W-:Y:S01]  /*c370*/  LOP3.LUT R13, R32, 0x80000000, R13, 0xb8, !PT ;  /* 0x80000000200d7812 */ /* 0x002fe200078eb80d */
[----:B------:R-:W-:Y:S06]  /*c380*/  BRA `(.L_x_10046) ;  /* 0x0000001400cc7947 */ /* 0x000fec0003800000 */
.L_x_10045:
        /* <DEDUP_REMOVED lines=30> */
.L_x_10083:
[----:B------:R-:W-:Y:S05]  /*c570*/  BSYNC B4 ;  /* 0x0000000000047941 */ /* 0x000fea0003800000 */
.L_x_10082:
        /* <DEDUP_REMOVED lines=18> */
.L_x_10085:
[----:B------:R-:W-:Y:S02]  /*c6a0*/  ISETP.GE.AND P0, PT, R27, RZ, PT ;  /* 0x000000ff1b00720c */ /* 0x000fe40003f06270 */
[----:B------:R-:W-:-:S11]  /*c6b0*/  MOV R3, 0x3fd774eb ;  /* 0x3fd774eb00037802 */ /* 0x000fd60000000f00 */
[----:B------:R-:W-:-:S04]  /*c6c0*/  @P0 FFMA.FTZ R0, R3, 0.93318945169448852539, -R0 ;  /* 0x3f6ee58103000823 */ /* 0x000fc80000010800 */
[----:B------:R-:W-:-:S07]  /*c6d0*/  @!P0 FFMA.FTZ R0, R3, 0.93318945169448852539, R0 ;  /* 0x3f6ee58103008823 */ /* 0x000fce0000010000 */
.L_x_10086:
[----:B------:R-:W-:Y:S05]  /*c6e0*/  BSYNC B0 ;  /* 0x0000000000007941 */ /* 0x000fea0003800000 */
.L_x_10084:
        /* <DEDUP_REMOVED lines=13> */
.L_x_10081:
        /* <DEDUP_REMOVED lines=12> */
.L_x_10089:
[----:B------:R-:W-:Y:S05]  /*c880*/  BSYNC B4 ;  /* 0x0000000000047941 */ /* 0x000fea0003800000 */
.L_x_10088:
        /* <DEDUP_REMOVED lines=18> */
.L_x_10091:
[----:B------:R-:W-:Y:S02]  /*c9b0*/  ISETP.GE.AND P0, PT, R27, RZ, PT ;  /* 0x000000ff1b00720c */ /* 0x000fe40003f06270 */
[----:B------:R-:W-:-:S11]  /*c9c0*/  MOV R3, 0x3fd774eb ;  /* 0x3fd774eb00037802 */ /* 0x000fd60000000f00 */
[----:B------:R-:W-:-:S04]  /*c9d0*/  @P0 FFMA.FTZ R0, R3, 0.93318945169448852539, -R0 ;  /* 0x3f6ee58103000823 */ /* 0x000fc80000010800 */
[----:B------:R-:W-:-:S07]  /*c9e0*/  @!P0 FFMA.FTZ R0, R3, 0.93318945169448852539, R0 ;  /* 0x3f6ee58103008823 */ /* 0x000fce0000010000 */
.L_x_10092:
[----:B------:R-:W-:Y:S05]  /*c9f0*/  BSYNC B0 ;  /* 0x0000000000007941 */ /* 0x000fea0003800000 */
.L_x_10090:
        /* <DEDUP_REMOVED lines=27> */
.L_x_10080:
        /* <DEDUP_REMOVED lines=33> */
.L_x_10094:
[----:B------:R-:W-:Y:S05]  /*cdc0*/  BSYNC B4 ;  /* 0x0000000000047941 */ /* 0x000fea0003800000 */
.L_x_10093:
        /* <DEDUP_REMOVED lines=18> */
.L_x_10096:
[----:B------:R-:W-:Y:S02]  /*cef0*/  ISETP.GE.AND P0, PT, R27, RZ, PT ;  /* 0x000000ff1b00720c */ /* 0x000fe40003f06270 */
[----:B------:R-:W-:-:S11]  /*cf00*/  MOV R3, 0x3fd774eb ;  /* 0x3fd774eb00037802 */ /* 0x000fd60000000f00 */
[----:B------:R-:W-:-:S04]  /*cf10*/  @P0 FFMA.FTZ R0, R3, 0.93318945169448852539, -R0 ;  /* 0x3f6ee58103000823 */ /* 0x000fc80000010800 */
[----:B------:R-:W-:-:S07]  /*cf20*/  @!P0 FFMA.FTZ R0, R3, 0.93318945169448852539, R0 ;  /* 0x3f6ee58103008823 */ /* 0x000fce0000010000 */
.L_x_10097:
[----:B------:R-:W-:Y:S05]  /*cf30*/  BSYNC B0 ;  /* 0x0000000000007941 */ /* 0x000fea0003800000 */
.L_x_10095:
        /* <DEDUP_REMOVED lines=11> */
.L_x_10079:
        /* <DEDUP_REMOVED lines=23> */
.L_x_10101:
[----:B------:R-:W-:Y:S05]  /*d160*/  BSYNC B4 ;  /* 0x0000000000047941 */ /* 0x000fea0003800000 */
.L_x_10100:
        /* <DEDUP_REMOVED lines=24> */
.L_x_10099:
        /* <DEDUP_REMOVED lines=12> */
.L_x_10103:
[----:B------:R-:W-:Y:S05]  /*d3b0*/  BSYNC B4 ;  /* 0x0000000000047941 */ /* 0x000fea0003800000 */
.L_x_10102:
        /* <DEDUP_REMOVED lines=38> */
.L_x_10098:
        /* <DEDUP_REMOVED lines=33> */
.L_x_10105:
[----:B------:R-:W-:Y:S05]  /*d830*/  BSYNC B4 ;  /* 0x0000000000047941 */ /* 0x000fea0003800000 */
.L_x_10104:
        /* <DEDUP_REMOVED lines=21> */
.L_x_10087:
[----:B------:R-:W-:Y:S05]  /*d990*/  BSYNC B3 ;  /* 0x0000000000037941 */ /* 0x000fea0003800000 */
.L_x_10078:
[----:B------:R-:W-:Y:S01]  /*d9a0*/  FADD.FTZ R0, R25, 0.69314718246459960938 ;  /* 0x3f31721819007421 */ /* 0x000fe20000010000 */
[----:B------:R-:W-:-:S04]  /*d9b0*/  LOP3.LUT R12, R3, 0x80000000, R12, 0xb8, !PT ;  /* 0x80000000030c7812 */ /* 0x000fc800078eb80c */
[----:B------:R-:W-:Y:S01]  /*d9c0*/  LOP3.LUT R13, R0, 0x80000000, R13, 0xb8, !PT ;  /* 0x80000000000d7812 */ /* 0x000fe200078eb80d */
[----:B------:R-:W-:Y:S06]  /*d9d0*/  BRA `(.L_x_10046) ;  /* 0x0000000000387947 */ /* 0x000fec0003800000 */
.L_x_10044:
        /* <DEDUP_REMOVED lines=14> */
.L_x_10046:
[----:B------:R-:W-:Y:S05]  /*dac0*/  BSYNC B2 ;  /* 0x0000000000027941 */ /* 0x000fea0003800000 */
.L_x_10043:
        /* <DEDUP_REMOVED lines=109> */
.L_x_10113:
        /* <DEDUP_REMOVED lines=10> */
.L_x_10115:
[----:B------:R-:W-:-:S04]  /*e240*/  FADD.FTZ R20, -R0, R5 ;  /* 0x0000000500147221 */ /* 0x000fc80000010100 */
[----:B------:R-:W-:-:S07]  /*e250*/  FMUL.FTZ R20, R20, 0.5 ;  /* 0x3f00000014147820 */ /* 0x000fce0000410000 */
.L_x_10116:
[----:B------:R-:W-:Y:S05]  /*e260*/  BSYNC B1 ;  /* 0x0000000000017941 */ /* 0x000fea0003800000 */
.L_x_10114:
        /* <DEDUP_REMOVED lines=11> */
.L_x_10118:
[----:B------:R-:W-:-:S04]  /*e320*/  FADD.FTZ R21, R2, -R21 ;  /* 0x8000001502157221 */ /* 0x000fc80000010000 */
[----:B------:R-:W-:-:S07]  /*e330*/  FMUL.FTZ R21, R21, 0.5 ;  /* 0x3f00000015157820 */ /* 0x000fce0000410000 */
.L_x_10119:
[----:B------:R-:W-:Y:S05]  /*e340*/  BSYNC B1 ;  /* 0x0000000000017941 */ /* 0x000fea0003800000 */
.L_x_10117:
        /* <DEDUP_REMOVED lines=35> */
.L_x_10112:
[----:B------:R0:W1:Y:S02]  /*e580*/  MUFU.SQRT R32, R26 ;  /* 0x0000001a00207308 */ /* 0x0000640000002000 */
.L_x_10111:
[----:B------:R-:W-:Y:S05]  /*e590*/  BSYNC B0 ;  /* 0x0000000000007941 */ /* 0x000fea0003800000 */
.L_x_10110:
        /* <DEDUP_REMOVED lines=35> */
.L_x_10123:
        /* <DEDUP_REMOVED lines=17> */
.L_x_10129:
[----:B------:R-:W-:-:S04]  /*e8e0*/  FADD.FTZ R0, -R0, R5 ;  /* 0x0000000500007221 */ /* 0x000fc80000010100 */
[----:B------:R-:W-:-:S07]  /*e8f0*/  FMUL.FTZ R0, R0, 0.5 ;  /* 0x3f00000000007820 */ /* 0x000fce0000410000 */
.L_x_10130:
[----:B------:R-:W-:Y:S05]  /*e900*/  BSYNC B4 ;  /* 0x0000000000047941 */ /* 0x000fea0003800000 */
.L_x_10128:
        /* <DEDUP_REMOVED lines=10> */
.L_x_10132:
[----:B------:R-:W-:-:S04]  /*e9b0*/  FADD.FTZ R2, -R3, R2 ;  /* 0x0000000203027221 */ /* 0x000fc80000010100 */
[----:B------:R-:W-:-:S07]  /*e9c0*/  FMUL.FTZ R3, R2, 0.5 ;  /* 0x3f00000002037820 */ /* 0x000fce0000410000 */
.L_x_10133:
[----:B------:R-:W-:Y:S05]  /*e9d0*/  BSYNC B4 ;  /* 0x0000000000047941 */ /* 0x000fea0003800000 */
.L_x_10131:
[----:B------:R-:W-:Y:S01]  /*e9e0*/  FADD.FTZ R3, R3, R0 ;  /* 0x0000000003037221 */ /* 0x000fe20000010000 */
[----:B------:R-:W-:-:S04]  /*e9f0*/  FADD.FTZ R28, R27, R28 ;  /* 0x0000001c1b1c7221 */ /* 0x000fc80000010000 */
[----:B------:R-:W-:-:S06]  /*ea00*/  FMUL.FTZ R28, R28, R3 ;  /* 0x000000031c1c7220 */ /* 0x000fcc0000410000 */
[----:B------:R-:W2:Y:S01]  /*ea10*/  MUFU.SQRT R28, R28 ;  /* 0x0000001c001c7308 */ /* 0x000ea20000002000 */
[----:B------:R-:W-:Y:S05]  /*ea20*/  BRA `(.L_x_10134) ;  /* 0x0000000000487947 */ /* 0x000fea0003800000 */
.L_x_10127:
        /* <DEDUP_REMOVED lines=12> */
.L_x_10126:
[----:B------:R-:W-:Y:S01]  /*eaf0*/  FADD.FTZ R0, R28, 1 ;  /* 0x3f8000001c007421 */ /* 0x000fe20000010000 */
[----:B------:R-:W-:Y:S01]  /*eb00*/  MUFU.SQRT R3, R26 ;  /* 0x0000001a00037308 */ /* 0x000fe20000002000 */
[----:B------:R-:W-:Y:S02]  /*eb10*/  MOV R27, 0x3f800000 ;  /* 0x3f800000001b7802 */ /* 0x000fe40000000f00 */
[----:B------:R-:W-:-:S06]  /*eb20*/  FMUL.FTZ R0, R0, 0.5 ;  /* 0x3f00000000007820 */ /* 0x000fcc0000410000 */
[----:B------:R-:W2:Y:S02]  /*eb30*/  MUFU.SQRT R0, R0 ;  /* 0x0000000000007308 */ /* 0x000ea40000002000 */
[----:B--2---:R-:W-:-:S07]  /*eb40*/  FMUL.FTZ R28, R3, R0 ;  /* 0x00000000031c7220 */ /* 0x004fce0000410000 */
.L_x_10134:
[----:B------:R-:W-:Y:S05]  /*eb50*/  BSYNC B1 ;  /* 0x0000000000017941 */ /* 0x000fea0003800000 */
.L_x_10125:
[----:B------:R-:W-:Y:S05]  /*eb60*/  BRA `(.L_x_10135) ;  /* 0x0000000000087947 */ /* 0x000fea0003800000 */
.L_x_10122:
[----:B------:R-:W-:Y:S01]  /*eb70*/  FMUL.FTZ R28, R28, 16777216 ;  /* 0x4b8000001c1c7820 */ /* 0x000fe20000410000 */
[----:B------:R-:W-:-:S07]  /*eb80*/  FMUL.FTZ R27, R27, 16777216 ;  /* 0x4b8000001b1b7820 */ /* 0x000fce0000410000 */
.L_x_10135:
[----:B------:R-:W-:Y:S05]  /*eb90*/  BSYNC B0 ;  /* 0x0000000000007941 */ /* 0x000fea0003800000 */
.L_x_10121:
        /* <DEDUP_REMOVED lines=17> */
.L_x_10137:
[----:B------:R-:W-:Y:S05]  /*ecb0*/  BSYNC B4 ;  /* 0x0000000000047941 */ /* 0x000fea0003800000 */
.L_x_10136:
        /* <DEDUP_REMOVED lines=18> */
.L_x_10139:
[----:B------:R-:W-:Y:S02]  /*ede0*/  ISETP.GE.AND P0, PT, R28, RZ, PT ;  /* 0x000000ff1c00720c */ /* 0x000fe40003f06270 */
[----:B------:R-:W-:-:S11]  /*edf0*/  MOV R3, 0x3fd774eb ;  /* 0x3fd774eb00037802 */ /* 0x000fd60000000f00 */
[----:B------:R-:W-:-:S04]  /*ee00*/  @P0 FFMA.FTZ R0, R3, 0.93318945169448852539, -R0 ;  /* 0x3f6ee58103000823 */ /* 0x000fc80000010800 */
[----:B------:R-:W-:-:S07]  /*ee10*/  @!P0 FFMA.FTZ R0, R3, 0.93318945169448852539, R0 ;  /* 0x3f6ee58103008823 */ /* 0x000fce0000010000 */
.L_x_10140:
[----:B------:R-:W-:Y:S05]  /*ee20*/  BSYNC B0 ;  /* 0x0000000000007941 */ /* 0x000fea0003800000 */
.L_x_10138:
        /* <DEDUP_REMOVED lines=10> */
.L_x_10124:
[----:B------:R-:W-:Y:S05]  /*eed0*/  BSYNC B3 ;  /* 0x0000000000037941 */ /* 0x000fea0003800000 */
.L_x_10120:
[----:B------:R-:W-:Y:S02]  /*eee0*/  LOP3.LUT R14, R3, 0x80000000, R14, 0xb8, !PT ;  /* 0x80000000030e7812 */ /* 0x000fe400078eb80e */
[----:B-1----:R-:W-:Y:S01]  /*eef0*/  LOP3.LUT R15, R32, 0x80000000, R15, 0xb8, !PT ;  /* 0x80000000200f7812 */ /* 0x002fe200078eb80f */
[----:B------:R-:W-:Y:S06]  /*ef00*/  BRA `(.L_x_10109) ;  /* 0x0000001400cc7947 */ /* 0x000fec0003800000 */
.L_x_10108:
        /* <DEDUP_REMOVED lines=30> */
.L_x_10146:
[----:B------:R-:W-:Y:S05]  /*f0f0*/  BSYNC B4 ;  /* 0x0000000000047941 */ /* 0x000fea0003800000 */
.L_x_10145:
        /* <DEDUP_REMOVED lines=18> */
.L_x_10148:
[----:B------:R-:W-:Y:S02]  /*f220*/  ISETP.GE.AND P0, PT, R27, RZ, PT ;  /* 0x000000ff1b00720c */ /* 0x000fe40003f06270 */
[----:B------:R-:W-:-:S11]  /*f230*/  MOV R3, 0x3fd774eb ;  /* 0x3fd774eb00037802 */ /* 0x000fd60000000f00 */
[----:B------:R-:W-:-:S04]  /*f240*/  @P0 FFMA.FTZ R0, R3, 0.93318945169448852539, -R0 ;  /* 0x3f6ee58103000823 */ /* 0x000fc80000010800 */
[----:B------:R-:W-:-:S07]  /*f250*/  @!P0 FFMA.FTZ R0, R3, 0.93318945169448852539, R0 ;  /* 0x3f6ee58103008823 */ /* 0x000fce0000010000 */
.L_x_10149:
[----:B------:R-:W-:Y:S05]  /*f260*/  BSYNC B0 ;  /* 0x0000000000007941 */ /* 0x000fea0003800000 */
.L_x_10147:
        /* <DEDUP_REMOVED lines=13> */
.L_x_10144:
        /* <DEDUP_REMOVED lines=12> */
.L_x_10152:
[----:B------:R-:W-:Y:S05]  /*f400*/  BSYNC B4 ;  /* 0x0000000000047941 */ /* 0x000fea0003800000 */
.L_x_10151:
        /* <DEDUP_REMOVED lines=18> */
.L_x_10154:
[----:B------:R-:W-:Y:S02]  /*f530*/  ISETP.GE.AND P0, PT, R27, RZ, PT ;  /* 0x000000ff1b00720c */ /* 0x000fe40003f06270 */
[----:B------:R-:W-:-:S11]  /*f540*/  MOV R3, 0x3fd774eb ;  /* 0x3fd774eb00037802 */ /* 0x000fd60000000f00 */
[----:B------:R-:W-:-:S04]  /*f550*/  @P0 FFMA.FTZ R0, R3, 0.93318945169448852539, -R0 ;  /* 0x3f6ee58103000823 */ /* 0x000fc80000010800 */
[----:B------:R-:W-:-:S07]  /*f560*/  @!P0 FFMA.FTZ R0, R3, 0.93318945169448852539, R0 ;  /* 0x3f6ee58103008823 */ /* 0x000fce0000010000 */
.L_x_10155:
[----:B------:R-:W-:Y:S05]  /*f570*/  BSYNC B0 ;  /* 0x0000000000007941 */ /* 0x000fea0003800000 */
.L_x_10153:
        /* <DEDUP_REMOVED lines=27> */
.L_x_10143:
        /* <DEDUP_REMOVED lines=33> */
.L_x_10157:
[----:B------:R-:W-:Y:S05]  /*f940*/  BSYNC B4 ;  /* 0x0000000000047941 */ /* 0x000fea0003800000 */
.L_x_10156:
        /* <DEDUP_REMOVED lines=18> */
.L_x_10159:
[----:B------:R-:W-:Y:S02]  /*fa70*/  ISETP.GE.AND P0, PT, R27, RZ, PT ;  /* 0x000000ff1b00720c */ /* 0x000fe40003f06270 */
[----:B------:R-:W-:-:S11]  /*fa80*/  MOV R3, 0x3fd774eb ;  /* 0x3fd774eb00037802 */ /* 0x000fd60000000f00 */
[----:B------:R-:W-:-:S04]  /*fa90*/  @P0 FFMA.FTZ R0, R3, 0.93318945169448852539, -R0 ;  /* 0x3f6ee58103000823 */ /* 0x000fc80000010800 */
[----:B------:R-:W-:-:S07]  /*faa0*/  @!P0 FFMA.FTZ R0, R3, 0.93318945169448852539, R0 ;  /* 0x3f6ee58103008823 */ /* 0x000fce0000010000 */
.L_x_10160:
[----:B------:R-:W-:Y:S05]  /*fab0*/  BSYNC B0 ;  /* 0x0000000000007941 */ /* 0x000fea0003800000 */
.L_x_10158:
        /* <DEDUP_REMOVED lines=11> */
.L_x_10142:
        /* <DEDUP_REMOVED lines=23> */
.L_x_10164:
[----:B------:R-:W-:Y:S05]  /*fce0*/  BSYNC B4 ;  /* 0x0000000000047941 */ /* 0x000fea0003800000 */
.L_x_10163:
        /* <DEDUP_REMOVED lines=24> */
.L_x_10162:
        /* <DEDUP_REMOVED lines=12> */
.L_x_10166:
[----:B------:R-:W-:Y:S05]  /*ff30*/  BSYNC B4 ;  /* 0x0000000000047941 */ /* 0x000fea0003800000 */
.L_x_10165:
        /* <DEDUP_REMOVED lines=38> */
.L_x_10161:
        /* <DEDUP_REMOVED lines=33> */
.L_x_10168:
[----:B------:R-:W-:Y:S05]  /*103b0*/  BSYNC B4 ;  /* 0x0000000000047941 */ /* 0x000fea0003800000 */
.L_x_10167:
        /* <DEDUP_REMOVED lines=21> */
.L_x_10150:
[----:B------:R-:W-:Y:S05]  /*10510*/  BSYNC B3 ;  /* 0x0000000000037941 */ /* 0x000fea0003800000 */
.L_x_10141:
[----:B------:R-:W-:Y:S01]  /*10520*/  FADD.FTZ R0, R25, 0.69314718246459960938 ;  /* 0x3f31721819007421 */ /* 0x000fe20000010000 */
[----:B------:R-:W-:-:S04]  /*10530*/  LOP3.LUT R14, R3, 0x80000000, R14, 0xb8, !PT ;  /* 0x80000000030e7812 */ /* 0x000fc800078eb80e */
[----:B------:R-:W-:Y:S01]  /*10540*/  LOP3.LUT R15, R0, 0x80000000, R15, 0xb8, !PT ;  /* 0x80000000000f7812 */ /* 0x000fe200078eb80f */
[----:B------:R-:W-:Y:S06]  /*10550*/  BRA `(.L_x_10109) ;  /* 0x0000000000387947 */ /* 0x000fec0003800000 */
.L_x_10107:
        /* <DEDUP_REMOVED lines=14> */
.L_x_10109:
[----:B------:R-:W-:Y:S05]  /*10640*/  BSYNC B2 ;  /* 0x0000000000027941 */ /* 0x000fea0003800000 */
.L_x_10106:
        /* <DEDUP_REMOVED lines=109> */
.L_x_10176:
        /* <DEDUP_REMOVED lines=10> */
.L_x_10178:
[----:B------:R-:W-:-:S04]  /*10dc0*/  FADD.FTZ R20, -R0, R5 ;  /* 0x0000000500147221 */ /* 0x000fc80000010100 */
[----:B------:R-:W-:-:S07]  /*10dd0*/  FMUL.FTZ R20, R20, 0.5 ;  /* 0x3f00000014147820 */ /* 0x000fce0000410000 */
.L_x_10179:
[----:B------:R-:W-:Y:S05]  /*10de0*/  BSYNC B1 ;  /* 0x0000000000017941 */ /* 0x000fea0003800000 */
.L_x_10177:
        /* <DEDUP_REMOVED lines=11> */
.L_x_10181:
[----:B------:R-:W-:-:S04]  /*10ea0*/  FADD.FTZ R21, R2, -R21 ;  /* 0x8000001502157221 */ /* 0x000fc80000010000 */
[----:B------:R-:W-:-:S07]  /*10eb0*/  FMUL.FTZ R21, R21, 0.5 ;  /* 0x3f00000015157820 */ /* 0x000fce0000410000 */
.L_x_10182:
[----:B------:R-:W-:Y:S05]  /*10ec0*/  BSYNC B1 ;  /* 0x0000000000017941 */ /* 0x000fea0003800000 */
.L_x_10180:
        /* <DEDUP_REMOVED lines=35> */
.L_x_10175:
[----:B------:R0:W1:Y:S02]  /*11100*/  MUFU.SQRT R32, R26 ;  /* 0x0000001a00207308 */ /* 0x0000640000002000 */
.L_x_10174:
[----:B------:R-:W-:Y:S05]  /*11110*/  BSYNC B0 ;  /* 0x0000000000007941 */ /* 0x000fea0003800000 */
.L_x_10173:
        /* <DEDUP_REMOVED lines=35> */
.L_x_10186:
        /* <DEDUP_REMOVED lines=17> */
.L_x_10192:
[----:B------:R-:W-:-:S04]  /*11460*/  FADD.FTZ R0, -R0, R5 ;  /* 0x0000000500007221 */ /* 0x000fc80000010100 */
[----:B------:R-:W-:-:S07]  /*11470*/  FMUL.FTZ R0, R0, 0.5 ;  /* 0x3f00000000007820 */ /* 0x000fce0000410000 */
.L_x_10193:
[----:B------:R-:W-:Y:S05]  /*11480*/  BSYNC B4 ;  /* 0x0000000000047941 */ /* 0x000fea0003800000 */
.L_x_10191:
        /* <DEDUP_REMOVED lines=10> */
.L_x_10195:
[----:B------:R-:W-:-:S04]  /*11530*/  FADD.FTZ R2, -R3, R2 ;  /* 0x0000000203027221 */ /* 0x000fc80000010100 */
[----:B------:R-:W-:-:S07]  /*11540*/  FMUL.FTZ R3, R2, 0.5 ;  /* 0x3f00000002037820 */ /* 0x000fce0000410000 */
.L_x_10196:
[----:B------:R-:W-:Y:S05]  /*11550*/  BSYNC B4 ;  /* 0x0000000000047941 */ /* 0x000fea0003800000 */
.L_x_10194:
[----:B------:R-:W-:Y:S01]  /*11560*/  FADD.FTZ R3, R3, R0 ;  /* 0x0000000003037221 */ /* 0x000fe20000010000 */
[----:B------:R-:W-:-:S04]  /*11570*/  FADD.FTZ R28, R27, R28 ;  /* 0x0000001c1b1c7221 */ /* 0x000fc80000010000 */
[----:B------:R-:W-:-:S06]  /*11580*/  FMUL.FTZ R28, R28, R3 ;  /* 0x000000031c1c7220 */ /* 0x000fcc0000410000 */
[----:B------:R-:W2:Y:S01]  /*11590*/  MUFU.SQRT R28, R28 ;  /* 0x0000001c001c7308 */ /* 0x000ea20000002000 */
[----:B------:R-:W-:Y:S05]  /*115a0*/  BRA `(.L_x_10197) ;  /* 0x0000000000487947 */ /* 0x000fea0003800000 */
.L_x_10190:
        /* <DEDUP_REMOVED lines=12> */
.L_x_10189:
[----:B------:R-:W-:Y:S01]  /*11670*/  FADD.FTZ R0, R28, 1 ;  /* 0x3f8000001c007421 */ /* 0x000fe20000010000 */
[----:B------:R-:W-:Y:S01]  /*11680*/  MUFU.SQRT R3, R26 ;  /* 0x0000001a00037308 */ /* 0x000fe20000002000 */
[----:B------:R-:W-:Y:S02]  /*11690*/  MOV R27, 0x3f800000 ;  /* 0x3f800000001b7802 */ /* 0x000fe40000000f00 */
[----:B------:R-:W-:-:S06]  /*116a0*/  FMUL.FTZ R0, R0, 0.5 ;  /* 0x3f00000000007820 */ /* 0x000fcc0000410000 */
[----:B------:R-:W2:Y:S02]  /*116b0*/  MUFU.SQRT R0, R0 ;  /* 0x0000000000007308 */ /* 0x000ea40000002000 */
[----:B--2---:R-:W-:-:S07]  /*116c0*/  FMUL.FTZ R28, R3, R0 ;  /* 0x00000000031c7220 */ /* 0x004fce0000410000 */
.L_x_10197:
[----:B------:R-:W-:Y:S05]  /*116d0*/  BSYNC B1 ;  /* 0x0000000000017941 */ /* 0x000fea0003800000 */
.L_x_10188:
[----:B------:R-:W-:Y:S05]  /*116e0*/  BRA `(.L_x_10198) ;  /* 0x0000000000087947 */ /* 0x000fea0003800000 */
.L_x_10185:
[----:B------:R-:W-:Y:S01]  /*116f0*/  FMUL.FTZ R28, R28, 16777216 ;  /* 0x4b8000001c1c7820 */ /* 0x000fe20000410000 */
[----:B------:R-:W-:-:S07]  /*11700*/  FMUL.FTZ R27, R27, 16777216 ;  /* 0x4b8000001b1b7820 */ /* 0x000fce0000410000 */
.L_x_10198:
[----:B------:R-:W-:Y:S05]  /*11710*/  BSYNC B0 ;  /* 0x0000000000007941 */ /* 0x000fea0003800000 */
.L_x_10184:
        /* <DEDUP_REMOVED lines=17> */
.L_x_10200:
[----:B------:R-:W-:Y:S05]  /*11830*/  BSYNC B4 ;  /* 0x0000000000047941 */ /* 0x000fea0003800000 */
.L_x_10199:
        /* <DEDUP_REMOVED lines=18> */
.L_x_10202:
[----:B------:R-:W-:Y:S02]  /*11960*/  ISETP.GE.AND P0, PT, R28, RZ, PT ;  /* 0x000000ff1c00720c */ /* 0x000fe40003f06270 */
[----:B------:R-:W-:-:S11]  /*11970*/  MOV R3, 0x3fd774eb ;  /* 0x3fd774eb00037802 */ /* 0x000fd60000000f00 */
[----:B------:R-:W-:-:S04]  /*11980*/  @P0 FFMA.FTZ R0, R3, 0.93318945169448852539, -R0 ;  /* 0x3f6ee58103000823 */ /* 0x000fc80000010800 */
[----:B------:R-:W-:-:S07]  /*11990*/  @!P0 FFMA.FTZ R0, R3, 0.93318945169448852539, R0 ;  /* 0x3f6ee58103008823 */ /* 0x000fce0000010000 */
.L_x_10203:
[----:B------:R-:W-:Y:S05]  /*119a0*/  BSYNC B0 ;  /* 0x0000000000007941 */ /* 0x000fea0003800000 */
.L_x_10201:
        /* <DEDUP_REMOVED lines=10> */
.L_x_10187:
[----:B------:R-:W-:Y:S05]  /*11a50*/  BSYNC B3 ;  /* 0x0000000000037941 */ /* 0x000fea0003800000 */
.L_x_10183:
[----:B------:R-:W-:Y:S02]  /*11a60*/  LOP3.LUT R16, R3, 0x80000000, R16, 0xb8, !PT ;  /* 0x8000000003107812 */ /* 0x000fe400078eb810 */
[----:B-1----:R-:W-:Y:S01]  /*11a70*/  LOP3.LUT R17, R32, 0x80000000, R17, 0xb8, !PT ;  /* 0x8000000020117812 */ /* 0x002fe200078eb811 */
[----:B------:R-:W-:Y:S06]  /*11a80*/  BRA `(.L_x_10172) ;  /* 0x0000001400cc7947 */ /* 0x000fec0003800000 */
.L_x_10171:
        /* <DEDUP_REMOVED lines=30> */
.L_x_10209:
[----:B------:R-:W-:Y:S05]  /*11c70*/  BSYNC B4 ;  /* 0x0000000000047941 */ /* 0x000fea0003800000 */
.L_x_10208:
        /* <DEDUP_REMOVED lines=18> */
.L_x_10211:
[----:B------:R-:W-:Y:S02]  /*11da0*/  ISETP.GE.AND P0, PT, R27, RZ, PT ;  /* 0x000000ff1b00720c */ /* 0x000fe40003f06270 */
[----:B------:R-:W-:-:S11]  /*11db0*/  MOV R3, 0x3fd774eb ;  /* 0x3fd774eb00037802 */ /* 0x000fd60000000f00 */
[----:B------:R-:W-:-:S04]  /*11dc0*/  @P0 FFMA.FTZ R0, R3, 0.93318945169448852539, -R0 ;  /* 0x3f6ee58103000823 */ /* 0x000fc80000010800 */
[----:B------:R-:W-:-:S07]  /*11dd0*/  @!P0 FFMA.FTZ R0, R3, 0.93318945169448852539, R0 ;  /* 0x3f6ee58103008823 */ /* 0x000fce0000010000 */
.L_x_10212:
[----:B------:R-:W-:Y:S05]  /*11de0*/  BSYNC B0 ;  /* 0x0000000000007941 */ /* 0x000fea0003800000 */
.L_x_10210:
        /* <DEDUP_REMOVED lines=13> */
.L_x_10207:
        /* <DEDUP_REMOVED lines=12> */
.L_x_10215:
[----:B------:R-:W-:Y:S05]  /*11f80*/  BSYNC B4 ;  /* 0x0000000000047941 */ /* 0x000fea0003800000 */
.L_x_10214:
        /* <DEDUP_REMOVED lines=18> */
.L_x_10217:
[----:B------:R-:W-:Y:S02]  /*120b0*/  ISETP.GE.AND P0, PT, R27, RZ, PT ;  /* 0x000000ff1b00720c */ /* 0x000fe40003f06270 */
[----:B------:R-:W-:-:S11]  /*120c0*/  MOV R3, 0x3fd774eb ;  /* 0x3fd774eb00037802 */ /* 0x000fd60000000f00 */
[----:B------:R-:W-:-:S04]  /*120d0*/  @P0 FFMA.FTZ R0, R3, 0.93318945169448852539, -R0 ;  /* 0x3f6ee58103000823 */ /* 0x000fc80000010800 */
[----:B------:R-:W-:-:S07]  /*120e0*/  @!P0 FFMA.FTZ R0, R3, 0.93318945169448852539, R0 ;  /* 0x3f6ee58103008823 */ /* 0x000fce0000010000 */
.L_x_10218:
[----:B------:R-:W-:Y:S05]  /*120f0*/  BSYNC B0 ;  /* 0x0000000000007941 */ /* 0x000fea0003800000 */
.L_x_10216:
        /* <DEDUP_REMOVED lines=27> */
.L_x_10206:
        /* <DEDUP_REMOVED lines=33> */
.L_x_10220:
[----:B------:R-:W-:Y:S05]  /*124c0*/  BSYNC B4 ;  /* 0x0000000000047941 */ /* 0x000fea0003800000 */
.L_x_10219:
        /* <DEDUP_REMOVED lines=18> */
.L_x_10222:
[----:B------:R-:W-:Y:S02]  /*125f0*/  ISETP.GE.AND P0, PT, R27, RZ, PT ;  /* 0x000000ff1b00720c */ /* 0x000fe40003f06270 */
[----:B------:R-:W-:-:S11]  /*12600*/  MOV R3, 0x3fd774eb ;  /* 0x3fd774eb00037802 */ /* 0x000fd60000000f00 */
[----:B------:R-:W-:-:S04]  /*12610*/  @P0 FFMA.FTZ R0, R3, 0.93318945169448852539, -R0 ;  /* 0x3f6ee58103000823 */ /* 0x000fc80000010800 */
[----:B------:R-:W-:-:S07]  /*12620*/  @!P0 FFMA.FTZ R0, R3, 0.93318945169448852539, R0 ;  /* 0x3f6ee58103008823 */ /* 0x000fce0000010000 */
.L_x_10223:
[----:B------:R-:W-:Y:S05]  /*12630*/  BSYNC B0 ;  /* 0x0000000000007941 */ /* 0x000fea0003800000 */
.L_x_10221:
        /* <DEDUP_REMOVED lines=11> */
.L_x_10205:
        /* <DEDUP_REMOVED lines=23> */
.L_x_10227:
[----:B------:R-:W-:Y:S05]  /*12860*/  BSYNC B4 ;  /* 0x0000000000047941 */ /* 0x000fea0003800000 */
.L_x_10226:
        /* <DEDUP_REMOVED lines=24> */
.L_x_10225:
        /* <DEDUP_REMOVED lines=12> */
.L_x_10229:
[----:B------:R-:W-:Y:S05]  /*12ab0*/  BSYNC B4 ;  /* 0x0000000000047941 */ /* 0x000fea0003800000 */
.L_x_10228:
        /* <DEDUP_REMOVED lines=38> */
.L_x_10224:
        /* <DEDUP_REMOVED lines=33> */
.L_x_10231:
[----:B------:R-:W-:Y:S05]  /*12f30*/  BSYNC B4 ;  /* 0x0000000000047941 */ /* 0x000fea0003800000 */
.L_x_10230:
        /* <DEDUP_REMOVED lines=21> */
.L_x_10213:
[----:B------:R-:W-:Y:S05]  /*13090*/  BSYNC B3 ;  /* 0x0000000000037941 */ /* 0x000fea0003800000 */
.L_x_10204:
[----:B------:R-:W-:Y:S01]  /*130a0*/  FADD.FTZ R0, R25, 0.69314718246459960938 ;  /* 0x3f31721819007421 */ /* 0x000fe20000010000 */
[----:B------:R-:W-:-:S04]  /*130b0*/  LOP3.LUT R16, R3, 0x80000000, R16, 0xb8, !PT ;  /* 0x8000000003107812 */ /* 0x000fc800078eb810 */
[----:B------:R-:W-:Y:S01]  /*130c0*/  LOP3.LUT R17, R0, 0x80000000, R17, 0xb8, !PT ;  /* 0x8000000000117812 */ /* 0x000fe200078eb811 */
[----:B------:R-:W-:Y:S06]  /*130d0*/  BRA `(.L_x_10172) ;  /* 0x0000000000387947 */ /* 0x000fec0003800000 */
.L_x_10170:
        /* <DEDUP_REMOVED lines=14> */
.L_x_10172:
[----:B------:R-:W-:Y:S05]  /*131c0*/  BSYNC B2 ;  /* 0x0000000000027941 */ /* 0x000fea0003800000 */
.L_x_10169:
        /* <DEDUP_REMOVED lines=109> */
.L_x_10239:
        /* <DEDUP_REMOVED lines=10> */
.L_x_10241:
[----:B------:R-:W-:-:S04]  /*13940*/  FADD.FTZ R20, -R0, R5 ;  /* 0x0000000500147221 */ /* 0x000fc80000010100 */
[----:B------:R-:W-:-:S07]  /*13950*/  FMUL.FTZ R20, R20, 0.5 ;  /* 0x3f00000014147820 */ /* 0x000fce0000410000 */
.L_x_10242:
[----:B------:R-:W-:Y:S05]  /*13960*/  BSYNC B1 ;  /* 0x0000000000017941 */ /* 0x000fea0003800000 */
.L_x_10240:
        /* <DEDUP_REMOVED lines=11> */
.L_x_10244:
[----:B------:R-:W-:-:S04]  /*13a20*/  FADD.FTZ R21, R2, -R21 ;  /* 0x8000001502157221 */ /* 0x000fc80000010000 */
[----:B------:R-:W-:-:S07]  /*13a30*/  FMUL.FTZ R21, R21, 0.5 ;  /* 0x3f00000015157820 */ /* 0x000fce0000410000 */
.L_x_10245:
[----:B------:R-:W-:Y:S05]  /*13a40*/  BSYNC B1 ;  /* 0x0000000000017941 */ /* 0x000fea0003800000 */
.L_x_10243:
        /* <DEDUP_REMOVED lines=35> */
.L_x_10238:
[----:B------:R0:W1:Y:S02]  /*13c80*/  MUFU.SQRT R32, R26 ;  /* 0x0000001a00207308 */ /* 0x0000640000002000 */
.L_x_10237:
[----:B------:R-:W-:Y:S05]  /*13c90*/  BSYNC B0 ;  /* 0x0000000000007941 */ /* 0x000fea0003800000 */
.L_x_10236:
        /* <DEDUP_REMOVED lines=35> */
.L_x_10249:
        /* <DEDUP_REMOVED lines=17> */
.L_x_10255:
[----:B------:R-:W-:-:S04]  /*13fe0*/  FADD.FTZ R0, -R0, R5 ;  /* 0x0000000500007221 */ /* 0x000fc80000010100 */
[----:B------:R-:W-:-:S07]  /*13ff0*/  FMUL.FTZ R0, R0, 0.5 ;  /* 0x3f00000000007820 */ /* 0x000fce0000410000 */
.L_x_10256:
[----:B------:R-:W-:Y:S05]  /*14000*/  BSYNC B4 ;  /* 0x0000000000047941 */ /* 0x000fea0003800000 */
.L_x_10254:
        /* <DEDUP_REMOVED lines=10> */
.L_x_10258:
[----:B------:R-:W-:-:S04]  /*140b0*/  FADD.FTZ R2, -R3, R2 ;  /* 0x0000000203027221 */ /* 0x000fc80000010100 */
[----:B------:R-:W-:-:S07]  /*140c0*/  FMUL.FTZ R3, R2, 0.5 ;  /* 0x3f00000002037820 */ /* 0x000fce0000410000 */
.L_x_10259:
[----:B------:R-:W-:Y:S05]  /*140d0*/  BSYNC B4 ;  /* 0x0000000000047941 */ /* 0x000fea0003800000 */
.L_x_10257:
[----:B------:R-:W-:Y:S01]  /*140e0*/  FADD.FTZ R3, R3, R0 ;  /* 0x0000000003037221 */ /* 0x000fe20000010000 */
[----:B------:R-:W-:-:S04]  /*140f0*/  FADD.FTZ R28, R27, R28 ;  /* 0x0000001c1b1c7221 */ /* 0x000fc80000010000 */
[----:B------:R-:W-:-:S06]  /*14100*/  FMUL.FTZ R28, R28, R3 ;  /* 0x000000031c1c7220 */ /* 0x000fcc0000410000 */
[----:B------:R-:W2:Y:S01]  /*14110*/  MUFU.SQRT R28, R28 ;  /* 0x0000001c001c7308 */ /* 0x000ea20000002000 */
[----:B------:R-:W-:Y:S05]  /*14120*/  BRA `(.L_x_10260) ;  /* 0x0000000000487947 */ /* 0x000fea0003800000 */
.L_x_10253:
        /* <DEDUP_REMOVED lines=12> */
.L_x_10252:
[----:B------:R-:W-:Y:S01]  /*141f0*/  FADD.FTZ R0, R28, 1 ;  /* 0x3f8000001c007421 */ /* 0x000fe20000010000 */
[----:B------:R-:W-:Y:S01]  /*14200*/  MUFU.SQRT R3, R26 ;  /* 0x0000001a00037308 */ /* 0x000fe20000002000 */
[----:B------:R-:W-:Y:S02]  /*14210*/  MOV R27, 0x3f800000 ;  /* 0x3f800000001b7802 */ /* 0x000fe40000000f00 */
[----:B------:R-:W-:-:S06]  /*14220*/  FMUL.FTZ R0, R0, 0.5 ;  /* 0x3f00000000007820 */ /* 0x000fcc0000410000 */
[----:B------:R-:W2:Y:S02]  /*14230*/  MUFU.SQRT R0, R0 ;  /* 0x0000000000007308 */ /* 0x000ea40000002000 */
[----:B--2---:R-:W-:-:S07]  /*14240*/  FMUL.FTZ R28, R3, R0 ;  /* 0x00000000031c7220 */ /* 0x004fce0000410000 */
.L_x_10260:
[----:B------:R-:W-:Y:S05]  /*14250*/  BSYNC B1 ;  /* 0x0000000000017941 */ /* 0x000fea0003800000 */
.L_x_10251:
[----:B------:R-:W-:Y:S05]  /*14260*/  BRA `(.L_x_10261) ;  /* 0x0000000000087947 */ /* 0x000fea0003800000 */
.L_x_10248:
[----:B------:R-:W-:Y:S01]  /*14270*/  FMUL.FTZ R28, R28, 16777216 ;  /* 0x4b8000001c1c7820 */ /* 0x000fe20000410000 */
[----:B------:R-:W-:-:S07]  /*14280*/  FMUL.FTZ R27, R27, 16777216 ;  /* 0x4b8000001b1b7820 */ /* 0x000fce0000410000 */
.L_x_10261:
[----:B------:R-:W-:Y:S05]  /*14290*/  BSYNC B0 ;  /* 0x0000000000007941 */ /* 0x000fea0003800000 */
.L_x_10247:
        /* <DEDUP_REMOVED lines=17> */
.L_x_10263:
[----:B------:R-:W-:Y:S05]  /*143b0*/  BSYNC B4 ;  /* 0x0000000000047941 */ /* 0x000fea0003800000 */
.L_x_10262:
        /* <DEDUP_REMOVED lines=18> */
.L_x_10265:
[----:B------:R-:W-:Y:S02]  /*144e0*/  ISETP.GE.AND P0, PT, R28, RZ, PT ;  /* 0x000000ff1c00720c */ /* 0x000fe40003f06270 */
[----:B------:R-:W-:-:S11]  /*144f0*/  MOV R3, 0x3fd774eb ;  /* 0x3fd774eb00037802 */ /* 0x000fd60000000f00 */
[----:B------:R-:W-:-:S04]  /*14500*/  @P0 FFMA.FTZ R0, R3, 0.93318945169448852539, -R0 ;  /* 0x3f6ee58103000823 */ /* 0x000fc80000010800 */
[----:B------:R-:W-:-:S07]  /*14510*/  @!P0 FFMA.FTZ R0, R3, 0.93318945169448852539, R0 ;  /* 0x3f6ee58103008823 */ /* 0x000fce0000010000 */
.L_x_10266:
[----:B------:R-:W-:Y:S05]  /*14520*/  BSYNC B0 ;  /* 0x0000000000007941 */ /* 0x000fea0003800000 */
.L_x_10264:
        /* <DEDUP_REMOVED lines=10> */
.L_x_10250:
[----:B------:R-:W-:Y:S05]  /*145d0*/  BSYNC B3 ;  /* 0x0000000000037941 */ /* 0x000fea0003800000 */
.L_x_10246:
[----:B------:R-:W-:Y:S02]  /*145e0*/  LOP3.LUT R18, R3, 0x80000000, R18, 0xb8, !PT ;  /* 0x8000000003127812 */ /* 0x000fe400078eb812 */
[----:B-1----:R-:W-:Y:S01]  /*145f0*/  LOP3.LUT R19, R32, 0x80000000, R19, 0xb8, !PT ;  /* 0x8000000020137812 */ /* 0x002fe200078eb813 */
[----:B------:R-:W-:Y:S06]  /*14600*/  BRA `(.L_x_10235) ;  /* 0x0000001400cc7947 */ /* 0x000fec0003800000 */
.L_x_10234:
        /* <DEDUP_REMOVED lines=30> */
.L_x_10272:
[----:B------:R-:W-:Y:S05]  /*147f0*/  BSYNC B4 ;  /* 0x0000000000047941 */ /* 0x000fea0003800000 */
.L_x_10271:
        /* <DEDUP_REMOVED lines=18> */
.L_x_10274:
[----:B------:R-:W-:Y:S02]  /*14920*/  ISETP.GE.AND P0, PT, R27, RZ, PT ;  /* 0x000000ff1b00720c */ /* 0x000fe40003f06270 */
[----:B------:R-:W-:-:S11]  /*14930*/  MOV R3, 0x3fd774eb ;  /* 0x3fd774eb00037802 */ /* 0x000fd60000000f00 */
[----:B------:R-:W-:-:S04]  /*14940*/  @P0 FFMA.FTZ R0, R3, 0.93318945169448852539, -R0 ;  /* 0x3f6ee58103000823 */ /* 0x000fc80000010800 */
[----:B------:R-:W-:-:S07]  /*14950*/  @!P0 FFMA.FTZ R0, R3, 0.93318945169448852539, R0 ;  /* 0x3f6ee58103008823 */ /* 0x000fce0000010000 */
.L_x_10275:
[----:B------:R-:W-:Y:S05]  /*14960*/  BSYNC B0 ;  /* 0x0000000000007941 */ /* 0x000fea0003800000 */
.L_x_10273:
        /* <DEDUP_REMOVED lines=13> */
.L_x_10270:
        /* <DEDUP_REMOVED lines=12> */
.L_x_10278:
[----:B------:R-:W-:Y:S05]  /*14b00*/  BSYNC B4 ;  /* 0x0000000000047941 */ /* 0x000fea0003800000 */
.L_x_10277:
        /* <DEDUP_REMOVED lines=18> */
.L_x_10280:
[----:B------:R-:W-:Y:S02]  /*14c30*/  ISETP.GE.AND P0, PT, R27, RZ, PT ;  /* 0x000000ff1b00720c */ /* 0x000fe40003f06270 */
[----:B------:R-:W-:-:S11]  /*14c40*/  MOV R3, 0x3fd774eb ;  /* 0x3fd774eb00037802 */ /* 0x000fd60000000f00 */
[----:B------:R-:W-:-:S04]  /*14c50*/  @P0 FFMA.FTZ R0, R3, 0.93318945169448852539, -R0 ;  /* 0x3f6ee58103000823 */ /* 0x000fc80000010800 */
[----:B------:R-:W-:-:S07]  /*14c60*/  @!P0 FFMA.FTZ R0, R3, 0.93318945169448852539, R0 ;  /* 0x3f6ee58103008823 */ /* 0x000fce0000010000 */
.L_x_10281:
[----:B------:R-:W-:Y:S05]  /*14c70*/  BSYNC B0 ;  /* 0x0000000000007941 */ /* 0x000fea0003800000 */
.L_x_10279:
        /* <DEDUP_REMOVED lines=27> */
.L_x_10269:
        /* <DEDUP_REMOVED lines=33> */
.L_x_10283:
[----:B------:R-:W-:Y:S05]  /*15040*/  BSYNC B4 ;  /* 0x0000000000047941 */ /* 0x000fea0003800000 */
.L_x_10282:
        /* <DEDUP_REMOVED lines=18> */
.L_x_10285:
[----:B------:R-:W-:Y:S02]  /*15170*/  ISETP.GE.AND P0, PT, R27, RZ, PT ;  /* 0x000000ff1b00720c */ /* 0x000fe40003f06270 */
[----:B------:R-:W-:-:S11]  /*15180*/  MOV R3, 0x3fd774eb ;  /* 0x3fd774eb00037802 */ /* 0x000fd60000000f00 */
[----:B------:R-:W-:-:S04]  /*15190*/  @P0 FFMA.FTZ R0, R3, 0.93318945169448852539, -R0 ;  /* 0x3f6ee58103000823 */ /* 0x000fc80000010800 */
[----:B------:R-:W-:-:S07]  /*151a0*/  @!P0 FFMA.FTZ R0, R3, 0.93318945169448852539, R0 ;  /* 0x3f6ee58103008823 */ /* 0x000fce0000010000 */
.L_x_10286:
[----:B------:R-:W-:Y:S05]  /*151b0*/  BSYNC B0 ;  /* 0x0000000000007941 */ /* 0x000fea0003800000 */
.L_x_10284:
        /* <DEDUP_REMOVED lines=11> */
.L_x_10268:
        /* <DEDUP_REMOVED lines=23> */
.L_x_10290:
[----:B------:R-:W-:Y:S05]  /*153e0*/  BSYNC B4 ;  /* 0x0000000000047941 */ /* 0x000fea0003800000 */
.L_x_10289:
        /* <DEDUP_REMOVED lines=24> */
.L_x_10288:
        /* <DEDUP_REMOVED lines=12> */
.L_x_10292:
[----:B------:R-:W-:Y:S05]  /*15630*/  BSYNC B4 ;  /* 0x0000000000047941 */ /* 0x000fea0003800000 */
.L_x_10291:
        /* <DEDUP_REMOVED lines=38> */
.L_x_10287:
        /* <DEDUP_REMOVED lines=33> */
.L_x_10294:
[----:B------:R-:W-:Y:S05]  /*15ab0*/  BSYNC B4 ;  /* 0x0000000000047941 */ /* 0x000fea0003800000 */
.L_x_10293:
        /* <DEDUP_REMOVED lines=21> */
.L_x_10276:
[----:B------:R-:W-:Y:S05]  /*15c10*/  BSYNC B3 ;  /* 0x0000000000037941 */ /* 0x000fea0003800000 */
.L_x_10267:
[----:B------:R-:W-:Y:S01]  /*15c20*/  FADD.FTZ R0, R25, 0.69314718246459960938 ;  /* 0x3f31721819007421 */ /* 0x000fe20000010000 */
[----:B------:R-:W-:-:S04]  /*15c30*/  LOP3.LUT R18, R3, 0x80000000, R18, 0xb8, !PT ;  /* 0x8000000003127812 */ /* 0x000fc800078eb812 */
[----:B------:R-:W-:Y:S01]  /*15c40*/  LOP3.LUT R19, R0, 0x80000000, R19, 0xb8, !PT ;  /* 0x8000000000137812 */ /* 0x000fe200078eb813 */
[----:B------:R-:W-:Y:S06]  /*15c50*/  BRA `(.L_x_10235) ;  /* 0x0000000000387947 */ /* 0x000fec0003800000 */
.L_x_10233:
        /* <DEDUP_REMOVED lines=14> */
.L_x_10235:
[----:B------:R-:W-:Y:S05]  /*15d40*/  BSYNC B2 ;  /* 0x0000000000027941 */ /* 0x000fea0003800000 */
.L_x_10232:
        /* <DEDUP_REMOVED lines=12> */
.L_x_9790:
        /* <DEDUP_REMOVED lines=170> */
.L_x_10302:
        /* <DEDUP_REMOVED lines=10> */
.L_x_10304:
[----:B------:R-:W-:-:S04]  /*16950*/  FADD.FTZ R4, -R2, R5 ;  /* 0x0000000502047221 */ /* 0x000fc80000010100 */
[----:B------:R-:W-:-:S07]  /*16960*/  FMUL.FTZ R4, R4, 0.5 ;  /* 0x3f00000004047820 */ /* 0x000fce0000410000 */
.L_x_10305:
[----:B------:R-:W-:Y:S05]  /*16970*/  BSYNC B1 ;  /* 0x0000000000017941 */ /* 0x000fea0003800000 */
.L_x_10303:
        /* <DEDUP_REMOVED lines=11> */
.L_x_10307:
[----:B------:R-:W-:-:S04]  /*16a30*/  FADD.FTZ R20, R10, -R21 ;  /* 0x800000150a147221 */ /* 0x000fc80000010000 */
[----:B------:R-:W-:-:S07]  /*16a40*/  FMUL.FTZ R21, R20, 0.5 ;  /* 0x3f00000014157820 */ /* 0x000fce0000410000 */
.L_x_10308:
[----:B------:R-:W-:Y:S05]  /*16a50*/  BSYNC B1 ;  /* 0x0000000000017941 */ /* 0x000fea0003800000 */
.L_x_10306:
        /* <DEDUP_REMOVED lines=35> */
.L_x_10301:
[----:B------:R0:W1:Y:S02]  /*16c90*/  MUFU.SQRT R4, R0 ;  /* 0x0000000000047308 */ /* 0x0000640000002000 */
.L_x_10300:
[----:B------:R-:W-:Y:S05]  /*16ca0*/  BSYNC B0 ;  /* 0x0000000000007941 */ /* 0x000fea0003800000 */
.L_x_10299:
        /* <DEDUP_REMOVED lines=35> */
.L_x_10312:
        /* <DEDUP_REMOVED lines=17> */
.L_x_10318:
[----:B------:R-:W-:-:S04]  /*16ff0*/  FADD.FTZ R0, -R2, R5 ;  /* 0x0000000502007221 */ /* 0x000fc80000010100 */
[----:B------:R-:W-:-:S07]  /*17000*/  FMUL.FTZ R0, R0, 0.5 ;  /* 0x3f00000000007820 */ /* 0x000fce0000410000 */
.L_x_10319:
[----:B------:R-:W-:Y:S05]  /*17010*/  BSYNC B4 ;  /* 0x0000000000047941 */ /* 0x000fea0003800000 */
.L_x_10317:
        /* <DEDUP_REMOVED lines=10> */
.L_x_10321:
[----:B------:R-:W-:-:S04]  /*170c0*/  FADD.FTZ R3, -R3, R10 ;  /* 0x0000000a03037221 */ /* 0x000fc80000010100 */
[----:B------:R-:W-:-:S07]  /*170d0*/  FMUL.FTZ R3, R3, 0.5 ;  /* 0x3f00000003037820 */ /* 0x000fce0000410000 */
.L_x_10322:
[----:B------:R-:W-:Y:S05]  /*170e0*/  BSYNC B4 ;  /* 0x0000000000047941 */ /* 0x000fea0003800000 */
.L_x_10320:
[----:B------:R-:W-:Y:S01]  /*170f0*/  FADD.FTZ R0, R3, R0 ;  /* 0x0000000003007221 */ /* 0x000fe20000010000 */
[----:B------:R-:W-:Y:S01]  /*17100*/  FADD.FTZ R11, R11, |R12| ;  /* 0x4000000c0b0b7221 */ /* 0x000fe20000010000 */
[----:B------:R-:W-:-:S03]  /*17110*/  MOV R10, R23 ;  /* 0x00000017000a7202 */ /* 0x000fc60000000f00 */
[----:B------:R-:W-:-:S06]  /*17120*/  FMUL.FTZ R11, R11, R0 ;  /* 0x000000000b0b7220 */ /* 0x000fcc0000410000 */
[----:B------:R-:W0:Y:S01]  /*17130*/  MUFU.SQRT R11, R11 ;  /* 0x0000000b000b7308 */ /* 0x000e220000002000 */
[----:B------:R-:W-:Y:S05]  /*17140*/  BRA `(.L_x_10323) ;  /* 0x00000000004c7947 */ /* 0x000fea0003800000 */
.L_x_10316:
        /* <DEDUP_REMOVED lines=13> */
.L_x_10315:
[----:B------:R-:W-:Y:S01]  /*17220*/  FADD.FTZ R2, R11, 1 ;  /* 0x3f8000000b027421 */ /* 0x000fe20000010000 */
[----:B------:R-:W-:Y:S01]  /*17230*/  MUFU.SQRT R3, R0 ;  /* 0x0000000000037308 */ /* 0x000fe20000002000 */
[----:B------:R-:W-:Y:S02]  /*17240*/  HFMA2.MMA R10, -RZ, RZ, 1.875, 0 ;  /* 0x3f800000ff0a7435 */ /* 0x000fe400000001ff */
[----:B------:R-:W-:-:S06]  /*17250*/  FMUL.FTZ R2, R2, 0.5 ;  /* 0x3f00000002027820 */ /* 0x000fcc0000410000 */
[----:B------:R-:W2:Y:S02]  /*17260*/  MUFU.SQRT R2, R2 ;  /* 0x0000000200027308 */ /* 0x000ea40000002000 */
[----:B--2---:R-:W-:-:S07]  /*17270*/  FMUL.FTZ R11, R3, R2 ;  /* 0x00000002030b7220 */ /* 0x004fce0000410000 */
.L_x_10323:
[----:B------:R-:W-:Y:S05]  /*17280*/  BSYNC B1 ;  /* 0x0000000000017941 */ /* 0x000fea0003800000 */
.L_x_10314:
[----:B------:R-:W-:Y:S05]  /*17290*/  BRA `(.L_x_10324) ;  /* 0x0000000000087947 */ /* 0x000fea0003800000 */
.L_x_10311:
[----:B------:R-:W-:Y:S01]  /*172a0*/  FMUL.FTZ R11, R11, 16777216 ;  /* 0x4b8000000b0b7820 */ /* 0x000fe20000410000 */
[----:B------:R-:W-:-:S07]  /*172b0*/  FMUL.FTZ R10, |R12|, 16777216 ;  /* 0x4b8000000c0a7820 */ /* 0x000fce0000410200 */
.L_x_10324:
[----:B------:R-:W-:Y:S05]  /*172c0*/  BSYNC B0 ;  /* 0x0000000000007941 */ /* 0x000fea0003800000 */
.L_x_10310:
        /* <DEDUP_REMOVED lines=16> */
[----:B-1----:R-:W-:Y:S05]  /*173d0*/  CALL.REL.NOINC `($__internal_12_$__cuda_sm3x_div_rn_ftz_f32_slowpath) ;  /* 0x00000154002c7944 */ /* 0x002fea0003c00000 */
.L_x_10326:
[----:B------:R-:W-:Y:S05]  /*173e0*/  BSYNC B4 ;  /* 0x0000000000047941 */ /* 0x000fea0003800000 */
.L_x_10325:
        /* <DEDUP_REMOVED lines=18> */
.L_x_10328:
[----:B------:R-:W-:Y:S02]  /*17510*/  ISETP.GE.AND P0, PT, R11, RZ, PT ;  /* 0x000000ff0b00720c */ /* 0x000fe40003f06270 */
[----:B------:R-:W-:-:S11]  /*17520*/  MOV R3, 0x3fd774eb ;  /* 0x3fd774eb00037802 */ /* 0x000fd60000000f00 */
[----:B------:R-:W-:-:S04]  /*17530*/  @P0 FFMA.FTZ R0, R3, 0.93318945169448852539, -R0 ;  /* 0x3f6ee58103000823 */ /* 0x000fc80000010800 */
[----:B------:R-:W-:-:S07]  /*17540*/  @!P0 FFMA.FTZ R0, R3, 0.93318945169448852539, R0 ;  /* 0x3f6ee58103008823 */ /* 0x000fce0000010000 */
.L_x_10329:
[----:B------:R-:W-:Y:S05]  /*17550*/  BSYNC B0 ;  /* 0x0000000000007941 */ /* 0x000fea0003800000 */
.L_x_10327:
        /* <DEDUP_REMOVED lines=13> */
.L_x_10313:
[----:B------:R-:W-:Y:S05]  /*17630*/  BSYNC B3 ;  /* 0x0000000000037941 */ /* 0x000fea0003800000 */
.L_x_10309:
[----:B------:R-:W-:Y:S02]  /*17640*/  LOP3.LUT R10, R3, 0x80000000, R12, 0xb8, !PT ;  /* 0x80000000030a7812 */ /* 0x000fe400078eb80c */
[----:B-1----:R-:W-:Y:S01]  /*17650*/  LOP3.LUT R11, R4, 0x80000000, R13, 0xb8, !PT ;  /* 0x80000000040b7812 */ /* 0x002fe200078eb80d */
[----:B------:R-:W-:Y:S06]  /*17660*/  BRA `(.L_x_10296) ;  /* 0x0000001800047947 */ /* 0x000fec0003800000 */
.L_x_10298:
        /* <DEDUP_REMOVED lines=29> */
[----:B------:R-:W-:Y:S05]  /*17840*/  CALL.REL.NOINC `($__internal_12_$__cuda_sm3x_div_rn_ftz_f32_slowpath) ;  /* 0x0000015000107944 */ /* 0x000fea0003c00000 */
.L_x_10335:
[----:B------:R-:W-:Y:S05]  /*17850*/  BSYNC B4 ;  /* 0x0000000000047941 */ /* 0x000fea0003800000 */
.L_x_10334:
        /* <DEDUP_REMOVED lines=19> */
.L_x_10337:
[----:B------:R-:W-:Y:S01]  /*17990*/  FADD.FTZ R3, -R13, -RZ ;  /* 0x800000ff0d037221 */ /* 0x000fe20000010100 */
[----:B------:R-:W-:-:S04]  /*179a0*/  MOV R5, 0x3fd774eb ;  /* 0x3fd774eb00057802 */ /* 0x000fc80000000f00 */
[----:B------:R-:W-:-:S13]  /*179b0*/  ISETP.GE.AND P0, PT, R3, RZ, PT ;  /* 0x000000ff0300720c */ /* 0x000fda0003f06270 */
[----:B------:R-:W-:-:S04]  /*179c0*/  @P0 FFMA.FTZ R0, R5, 0.93318945169448852539, -R0 ;  /* 0x3f6ee58105000823 */ /* 0x000fc80000010800 */
[----:B------:R-:W-:-:S07]  /*179d0*/  @!P0 FFMA.FTZ R0, R5, 0.93318945169448852539, R0 ;  /* 0x3f6ee58105008823 */ /* 0x000fce0000010000 */
.L_x_10338:
[----:B------:R-:W-:Y:S05]  /*179e0*/  BSYNC B0 ;  /* 0x0000000000007941 */ /* 0x000fea0003800000 */
.L_x_10336:
        /* <DEDUP_REMOVED lines=14> */
.L_x_10333:
        /* <DEDUP_REMOVED lines=12> */
.L_x_10341:
[----:B------:R-:W-:Y:S05]  /*17b90*/  BSYNC B4 ;  /* 0x0000000000047941 */ /* 0x000fea0003800000 */
.L_x_10340:
        /* <DEDUP_REMOVED lines=19> */
.L_x_10343:
[----:B------:R-:W-:Y:S01]  /*17cd0*/  FADD.FTZ R0, -R13, -RZ ;  /* 0x800000ff0d007221 */ /* 0x000fe20000010100 */
[----:B------:R-:W-:-:S04]  /*17ce0*/  MOV R2, 0x3fd774eb ;  /* 0x3fd774eb00027802 */ /* 0x000fc80000000f00 */
[----:B------:R-:W-:-:S13]  /*17cf0*/  ISETP.GE.AND P0, PT, R0, RZ, PT ;  /* 0x000000ff0000720c */ /* 0x000fda0003f06270 */
[----:B------:R-:W-:-:S04]  /*17d00*/  @P0 FFMA.FTZ R3, R2, 0.93318945169448852539, -R3 ;  /* 0x3f6ee58102030823 */ /* 0x000fc80000010803 */
[----:B------:R-:W-:-:S07]  /*17d10*/  @!P0 FFMA.FTZ R3, R2, 0.93318945169448852539, R3 ;  /* 0x3f6ee58102038823 */ /* 0x000fce0000010003 */
.L_x_10344:
[----:B------:R-:W-:Y:S05]  /*17d20*/  BSYNC B0 ;  /* 0x0000000000007941 */ /* 0x000fea0003800000 */
.L_x_10342:
        /* <DEDUP_REMOVED lines=30> */
.L_x_10332:
        /* <DEDUP_REMOVED lines=32> */
[----:B------:R-:W-:Y:S05]  /*18110*/  CALL.REL.NOINC `($__internal_12_$__cuda_sm3x_div_rn_ftz_f32_slowpath) ;  /* 0x0000014400dc7944 */ /* 0x000fea0003c00000 */
.L_x_10346:
[----:B------:R-:W-:Y:S05]  /*18120*/  BSYNC B4 ;  /* 0x0000000000047941 */ /* 0x000fea0003800000 */
.L_x_10345:
        /* <DEDUP_REMOVED lines=19> */
.L_x_10348:
[----:B------:R-:W-:Y:S01]  /*18260*/  FADD.FTZ R2, -R13, -RZ ;  /* 0x800000ff0d027221 */ /* 0x000fe20000010100 */
[----:B------:R-:W-:-:S04]  /*18270*/  MOV R3, 0x3fd774eb ;  /* 0x3fd774eb00037802 */ /* 0x000fc80000000f00 */
[----:B------:R-:W-:-:S13]  /*18280*/  ISETP.GE.AND P0, PT, R2, RZ, PT ;  /* 0x000000ff0200720c */ /* 0x000fda0003f06270 */
[----:B------:R-:W-:-:S04]  /*18290*/  @P0 FFMA.FTZ R0, R3, 0.93318945169448852539, -R0 ;  /* 0x3f6ee58103000823 */ /* 0x000fc80000010800 */
[----:B------:R-:W-:-:S07]  /*182a0*/  @!P0 FFMA.FTZ R0, R3, 0.93318945169448852539, R0 ;  /* 0x3f6ee58103008823 */ /* 0x000fce0000010000 */
.L_x_10349:
[----:B------:R-:W-:Y:S05]  /*182b0*/  BSYNC B0 ;  /* 0x0000000000007941 */ /* 0x000fea0003800000 */
.L_x_10347:
        /* <DEDUP_REMOVED lines=12> */
.L_x_10331:
        /* <DEDUP_REMOVED lines=23> */
.L_x_10353:
[----:B------:R-:W-:Y:S05]  /*184f0*/  BSYNC B4 ;  /* 0x0000000000047941 */ /* 0x000fea0003800000 */
.L_x_10352:
        /* <DEDUP_REMOVED lines=24> */
.L_x_10351:
        /* <DEDUP_REMOVED lines=12> */
.L_x_10355:
[----:B------:R-:W-:Y:S05]  /*18740*/  BSYNC B4 ;  /* 0x0000000000047941 */ /* 0x000fea0003800000 */
.L_x_10354:
        /* <DEDUP_REMOVED lines=40> */
.L_x_10350:
        /* <DEDUP_REMOVED lines=30> */
[----:B------:R-:W-:Y:S05]  /*18bb0*/  CALL.REL.NOINC `($__internal_12_$__cuda_sm3x_div_rn_ftz_f32_slowpath) ;  /* 0x0000013c00347944 */ /* 0x000fea0003c00000 */
.L_x_10357:
[----:B------:R-:W-:Y:S05]  /*18bc0*/  BSYNC B4 ;  /* 0x0000000000047941 */ /* 0x000fea0003800000 */
.L_x_10356:
        /* <DEDUP_REMOVED lines=23> */
.L_x_10339:
[----:B------:R-:W-:Y:S05]  /*18d40*/  BSYNC B3 ;  /* 0x0000000000037941 */ /* 0x000fea0003800000 */
.L_x_10330:
[----:B------:R-:W-:Y:S01]  /*18d50*/  FADD.FTZ R0, R11, 0.69314718246459960938 ;  /* 0x3f3172180b007421 */ /* 0x000fe20000010000 */
[----:B------:R-:W-:-:S04]  /*18d60*/  LOP3.LUT R10, R3, 0x80000000, R12, 0xb8, !PT ;  /* 0x80000000030a7812 */ /* 0x000fc800078eb80c */
[----:B------:R-:W-:Y:S01]  /*18d70*/  LOP3.LUT R11, R0, 0x80000000, R13, 0xb8, !PT ;  /* 0x80000000000b7812 */ /* 0x000fe200078eb80d */
[----:B------:R-:W-:Y:S06]  /*18d80*/  BRA `(.L_x_10296) ;  /* 0x00000000003c7947 */ /* 0x000fec0003800000 */
.L_x_10297:
        /* <DEDUP_REMOVED lines=15> */
.L_x_10296:
[----:B------:R-:W-:Y:S05]  /*18e80*/  BSYNC B2 ;  /* 0x0000000000027941 */ /* 0x000fea0003800000 */
.L_x_10295:
        /* <DEDUP_REMOVED lines=118> */
.L_x_10365:
        /* <DEDUP_REMOVED lines=10> */
.L_x_10367:
[----:B------:R-:W-:-:S04]  /*19690*/  FADD.FTZ R4, -R2, R5 ;  /* 0x0000000502047221 */ /* 0x000fc80000010100 */
[----:B------:R-:W-:-:S07]  /*196a0*/  FMUL.FTZ R4, R4, 0.5 ;  /* 0x3f00000004047820 */ /* 0x000fce0000410000 */
.L_x_10368:
[----:B------:R-:W-:Y:S05]  /*196b0*/  BSYNC B1 ;  /* 0x0000000000017941 */ /* 0x000fea0003800000 */
.L_x_10366:
        /* <DEDUP_REMOVED lines=11> */
.L_x_10370:
[----:B------:R-:W-:-:S04]  /*19770*/  FADD.FTZ R20, R12, -R21 ;  /* 0x800000150c147221 */ /* 0x000fc80000010000 */
[----:B------:R-:W-:-:S07]  /*19780*/  FMUL.FTZ R21, R20, 0.5 ;  /* 0x3f00000014157820 */ /* 0x000fce0000410000 */
.L_x_10371:
[----:B------:R-:W-:Y:S05]  /*19790*/  BSYNC B1 ;  /* 0x0000000000017941 */ /* 0x000fea0003800000 */
.L_x_10369:
        /* <DEDUP_REMOVED lines=35> */
.L_x_10364:
[----:B------:R0:W1:Y:S02]  /*199d0*/  MUFU.SQRT R4, R0 ;  /* 0x0000000000047308 */ /* 0x0000640000002000 */
.L_x_10363:
[----:B------:R-:W-:Y:S05]  /*199e0*/  BSYNC B0 ;  /* 0x0000000000007941 */ /* 0x000fea0003800000 */
.L_x_10362:
        /* <DEDUP_REMOVED lines=35> */
.L_x_10375:
        /* <DEDUP_REMOVED lines=17> */
.L_x_10381:
[----:B------:R-:W-:-:S04]  /*19d30*/  FADD.FTZ R0, -R2, R5 ;  /* 0x0000000502007221 */ /* 0x000fc80000010100 */
[----:B------:R-:W-:-:S07]  /*19d40*/  FMUL.FTZ R0, R0, 0.5 ;  /* 0x3f00000000007820 */ /* 0x000fce0000410000 */
.L_x_10382:
[----:B------:R-:W-:Y:S05]  /*19d50*/  BSYNC B4 ;  /* 0x0000000000047941 */ /* 0x000fea0003800000 */
.L_x_10380:
        /* <DEDUP_REMOVED lines=10> */
.L_x_10384:
[----:B------:R-:W-:-:S04]  /*19e00*/  FADD.FTZ R3, -R3, R12 ;  /* 0x0000000c03037221 */ /* 0x000fc80000010100 */
[----:B------:R-:W-:-:S07]  /*19e10*/  FMUL.FTZ R3, R3, 0.5 ;  /* 0x3f00000003037820 */ /* 0x000fce0000410000 */
.L_x_10385:
[----:B------:R-:W-:Y:S05]  /*19e20*/  BSYNC B4 ;  /* 0x0000000000047941 */ /* 0x000fea0003800000 */
.L_x_10383:
[----:B------:R-:W-:Y:S01]  /*19e30*/  FADD.FTZ R0, R3, R0 ;  /* 0x0000000003007221 */ /* 0x000fe20000010000 */
[----:B------:R-:W-:Y:S01]  /*19e40*/  FADD.FTZ R13, R13, |R14| ;  /* 0x4000000e0d0d7221 */ /* 0x000fe20000010000 */
[----:B------:R-:W-:-:S03]  /*19e50*/  MOV R12, R23 ;  /* 0x00000017000c7202 */ /* 0x000fc60000000f00 */
[----:B------:R-:W-:-:S06]  /*19e60*/  FMUL.FTZ R13, R13, R0 ;  /* 0x000000000d0d7220 */ /* 0x000fcc0000410000 */
[----:B------:R-:W2:Y:S01]  /*19e70*/  MUFU.SQRT R13, R13 ;  /* 0x0000000d000d7308 */ /* 0x000ea20000002000 */
[----:B------:R-:W-:Y:S05]  /*19e80*/  BRA `(.L_x_10386) ;  /* 0x00000000004c7947 */ /* 0x000fea0003800000 */
.L_x_10379:
        /* <DEDUP_REMOVED lines=13> */
.L_x_10378:
[----:B------:R-:W-:Y:S01]  /*19f60*/  FADD.FTZ R2, R13, 1 ;  /* 0x3f8000000d027421 */ /* 0x000fe20000010000 */
[----:B------:R-:W-:Y:S01]  /*19f70*/  MUFU.SQRT R3, R0 ;  /* 0x0000000000037308 */ /* 0x000fe20000002000 */
[----:B------:R-:W-:Y:S02]  /*19f80*/  HFMA2.MMA R12, -RZ, RZ, 1.875, 0 ;  /* 0x3f800000ff0c7435 */ /* 0x000fe400000001ff */
[----:B------:R-:W-:-:S06]  /*19f90*/  FMUL.FTZ R2, R2, 0.5 ;  /* 0x3f00000002027820 */ /* 0x000fcc0000410000 */
[----:B------:R-:W2:Y:S02]  /*19fa0*/  MUFU.SQRT R2, R2 ;  /* 0x0000000200027308 */ /* 0x000ea40000002000 */
[----:B--2---:R-:W-:-:S07]  /*19fb0*/  FMUL.FTZ R13, R3, R2 ;  /* 0x00000002030d7220 */ /* 0x004fce0000410000 */
.L_x_10386:
[----:B------:R-:W-:Y:S05]  /*19fc0*/  BSYNC B1 ;  /* 0x0000000000017941 */ /* 0x000fea0003800000 */
.L_x_10377:
[----:B------:R-:W-:Y:S05]  /*19fd0*/  BRA `(.L_x_10387) ;  /* 0x0000000000087947 */ /* 0x000fea0003800000 */
.L_x_10374:
[----:B------:R-:W-:Y:S01]  /*19fe0*/  FMUL.FTZ R13, R13, 16777216 ;  /* 0x4b8000000d0d7820 */ /* 0x000fe20000410000 */
[----:B------:R-:W-:-:S07]  /*19ff0*/  FMUL.FTZ R12, |R14|, 16777216 ;  /* 0x4b8000000e0c7820 */ /* 0x000fce0000410200 */
.L_x_10387:
[----:B------:R-:W-:Y:S05]  /*1a000*/  BSYNC B0 ;  /* 0x0000000000007941 */ /* 0x000fea0003800000 */
.L_x_10373:
        /* <DEDUP_REMOVED lines=17> */
.L_x_10389:
[----:B------:R-:W-:Y:S05]  /*1a120*/  BSYNC B4 ;  /* 0x0000000000047941 */ /* 0x000fea0003800000 */
.L_x_10388:
        /* <DEDUP_REMOVED lines=18> */
.L_x_10391:
[----:B------:R-:W-:Y:S02]  /*1a250*/  ISETP.GE.AND P0, PT, R13, RZ, PT ;  /* 0x000000ff0d00720c */ /* 0x000fe40003f06270 */
[----:B------:R-:W-:-:S11]  /*1a260*/  MOV R3, 0x3fd774eb ;  /* 0x3fd774eb00037802 */ /* 0x000fd60000000f00 */
[----:B------:R-:W-:-:S04]  /*1a270*/  @P0 FFMA.FTZ R0, R3, 0.93318945169448852539, -R0 ;  /* 0x3f6ee58103000823 */ /* 0x000fc80000010800 */
[----:B------:R-:W-:-:S07]  /*1a280*/  @!P0 FFMA.FTZ R0, R3, 0.93318945169448852539, R0 ;  /* 0x3f6ee58103008823 */ /* 0x000fce0000010000 */
.L_x_10392:
[----:B------:R-:W-:Y:S05]  /*1a290*/  BSYNC B0 ;  /* 0x0000000000007941 */ /* 0x000fea0003800000 */
.L_x_10390:
        /* <DEDUP_REMOVED lines=13> */
.L_x_10376:
[----:B------:R-:W-:Y:S05]  /*1a370*/  BSYNC B3 ;  /* 0x0000000000037941 */ /* 0x000fea0003800000 */
.L_x_10372:
[----:B------:R-:W-:Y:S02]  /*1a380*/  LOP3.LUT R12, R3, 0x80000000, R14, 0xb8, !PT ;  /* 0x80000000030c7812 */ /* 0x000fe400078eb80e */
[----:B-1----:R-:W-:Y:S01]  /*1a390*/  LOP3.LUT R13, R4, 0x80000000, R15, 0xb8, !PT ;  /* 0x80000000040d7812 */ /* 0x002fe200078eb80f */
[----:B------:R-:W-:Y:S06]  /*1a3a0*/  BRA `(.L_x_10359) ;  /* 0x0000001800047947 */ /* 0x000fec0003800000 */
.L_x_10361:
        /* <DEDUP_REMOVED lines=30> */
.L_x_10398:
[----:B------:R-:W-:Y:S05]  /*1a590*/  BSYNC B4 ;  /* 0x0000000000047941 */ /* 0x000fea0003800000 */
.L_x_10397:
        /* <DEDUP_REMOVED lines=19> */
.L_x_10400:
[----:B------:R-:W-:Y:S01]  /*1a6d0*/  FADD.FTZ R3, -R15, -RZ ;  /* 0x800000ff0f037221 */ /* 0x000fe20000010100 */
[----:B------:R-:W-:-:S04]  /*1a6e0*/  MOV R5, 0x3fd774eb ;  /* 0x3fd774eb00057802 */ /* 0x000fc80000000f00 */
[----:B------:R-:W-:-:S13]  /*1a6f0*/  ISETP.GE.AND P0, PT, R3, RZ, PT ;  /* 0x000000ff0300720c */ /* 0x000fda0003f06270 */
[----:B------:R-:W-:-:S04]  /*1a700*/  @P0 FFMA.FTZ R0, R5, 0.93318945169448852539, -R0 ;  /* 0x3f6ee58105000823 */ /* 0x000fc80000010800 */
[----:B------:R-:W-:-:S07]  /*1a710*/  @!P0 FFMA.FTZ R0, R5, 0.93318945169448852539, R0 ;  /* 0x3f6ee58105008823 */ /* 0x000fce0000010000 */
.L_x_10401:
[----:B------:R-:W-:Y:S05]  /*1a720*/  BSYNC B0 ;  /* 0x0000000000007941 */ /* 0x000fea0003800000 */
.L_x_10399:
        /* <DEDUP_REMOVED lines=14> */
.L_x_10396:
        /* <DEDUP_REMOVED lines=12> */
.L_x_10404:
[----:B------:R-:W-:Y:S05]  /*1a8d0*/  BSYNC B4 ;  /* 0x0000000000047941 */ /* 0x000fea0003800000 */
.L_x_10403:
        /* <DEDUP_REMOVED lines=19> */
.L_x_10406:
[----:B------:R-:W-:Y:S01]  /*1aa10*/  FADD.FTZ R0, -R15, -RZ ;  /* 0x800000ff0f007221 */ /* 0x000fe20000010100 */
[----:B------:R-:W-:-:S04]  /*1aa20*/  MOV R2, 0x3fd774eb ;  /* 0x3fd774eb00027802 */ /* 0x000fc80000000f00 */
[----:B------:R-:W-:-:S13]  /*1aa30*/  ISETP.GE.AND P0, PT, R0, RZ, PT ;  /* 0x000000ff0000720c */ /* 0x000fda0003f06270 */
[----:B------:R-:W-:-:S04]  /*1aa40*/  @P0 FFMA.FTZ R3, R2, 0.93318945169448852539, -R3 ;  /* 0x3f6ee58102030823 */ /* 0x000fc80000010803 */
[----:B------:R-:W-:-:S07]  /*1aa50*/  @!P0 FFMA.FTZ R3, R2, 0.93318945169448852539, R3 ;  /* 0x3f6ee58102038823 */ /* 0x000fce0000010003 */
.L_x_10407:
[----:B------:R-:W-:Y:S05]  /*1aa60*/  BSYNC B0 ;  /* 0x0000000000007941 */ /* 0x000fea0003800000 */
.L_x_10405:
        /* <DEDUP_REMOVED lines=30> */
.L_x_10395:
        /* <DEDUP_REMOVED lines=33> */
.L_x_10409:
[----:B------:R-:W-:Y:S05]  /*1ae60*/  BSYNC B4 ;  /* 0x0000000000047941 */ /* 0x000fea0003800000 */
.L_x_10408:
        /* <DEDUP_REMOVED lines=19> */
.L_x_10411:
[----:B------:R-:W-:Y:S01]  /*1afa0*/  FADD.FTZ R2, -R15, -RZ ;  /* 0x800000ff0f027221 */ /* 0x000fe20000010100 */
[----:B------:R-:W-:-:S04]  /*1afb0*/  MOV R3, 0x3fd774eb ;  /* 0x3fd774eb00037802 */ /* 0x000fc80000000f00 */
[----:B------:R-:W-:-:S13]  /*1afc0*/  ISETP.GE.AND P0, PT, R2, RZ, PT ;  /* 0x000000ff0200720c */ /* 0x000fda0003f06270 */
[----:B------:R-:W-:-:S04]  /*1afd0*/  @P0 FFMA.FTZ R0, R3, 0.93318945169448852539, -R0 ;  /* 0x3f6ee58103000823 */ /* 0x000fc80000010800 */
[----:B------:R-:W-:-:S07]  /*1afe0*/  @!P0 FFMA.FTZ R0, R3, 0.93318945169448852539, R0 ;  /* 0x3f6ee58103008823 */ /* 0x000fce0000010000 */
.L_x_10412:
[----:B------:R-:W-:Y:S05]  /*1aff0*/  BSYNC B0 ;  /* 0x0000000000007941 */ /* 0x000fea0003800000 */
.L_x_10410:
        /* <DEDUP_REMOVED lines=12> */
.L_x_10394:
        /* <DEDUP_REMOVED lines=23> */
.L_x_10416:
[----:B------:R-:W-:Y:S05]  /*1b230*/  BSYNC B4 ;  /* 0x0000000000047941 */ /* 0x000fea0003800000 */
.L_x_10415:
        /* <DEDUP_REMOVED lines=24> */
.L_x_10414:
        /* <DEDUP_REMOVED lines=12> */
.L_x_10418:
[----:B------:R-:W-:Y:S05]  /*1b480*/  BSYNC B4 ;  /* 0x0000000000047941 */ /* 0x000fea0003800000 */
.L_x_10417:
        /* <DEDUP_REMOVED lines=40> */
.L_x_10413:
        /* <DEDUP_REMOVED lines=33> */
.L_x_10420:
[----:B------:R-:W-:Y:S05]  /*1b920*/  BSYNC B4 ;  /* 0x0000000000047941 */ /* 0x000fea0003800000 */
.L_x_10419:
        /* <DEDUP_REMOVED lines=21> */
.L_x_10402:
[----:B------:R-:W-:Y:S05]  /*1ba80*/  BSYNC B3 ;  /* 0x0000000000037941 */ /* 0x000fea0003800000 */
.L_x_10393:
[----:B------:R-:W-:Y:S01]  /*1ba90*/  FADD.FTZ R0, R13, 0.69314718246459960938 ;  /* 0x3f3172180d007421 */ /* 0x000fe20000010000 */
[----:B------:R-:W-:-:S04]  /*1baa0*/  LOP3.LUT R12, R3, 0x80000000, R14, 0xb8, !PT ;  /* 0x80000000030c7812 */ /* 0x000fc800078eb80e */
[----:B------:R-:W-:Y:S01]  /*1bab0*/  LOP3.LUT R13, R0, 0x80000000, R15, 0xb8, !PT ;  /* 0x80000000000d7812 */ /* 0x000fe200078eb80f */
[----:B------:R-:W-:Y:S06]  /*1bac0*/  BRA `(.L_x_10359) ;  /* 0x00000000003c7947 */ /* 0x000fec0003800000 */
.L_x_10360:
        /* <DEDUP_REMOVED lines=15> */
.L_x_10359:
[----:B------:R-:W-:Y:S05]  /*1bbc0*/  BSYNC B2 ;  /* 0x0000000000027941 */ /* 0x000fea0003800000 */
.L_x_10358:
        /* <DEDUP_REMOVED lines=118> */
.L_x_10428:
        /* <DEDUP_REMOVED lines=10> */
.L_x_10430:
[----:B------:R-:W-:-:S04]  /*1c3d0*/  FADD.FTZ R14, -R0, R5 ;  /* 0x00000005000e7221 */ /* 0x000fc80000010100 */
[----:B------:R-:W-:-:S07]  /*1c3e0*/  FMUL.FTZ R14, R14, 0.5 ;  /* 0x3f0000000e0e7820 */ /* 0x000fce0000410000 */
.L_x_10431:
[----:B------:R-:W-:Y:S05]  /*1c3f0*/  BSYNC B1 ;  /* 0x0000000000017941 */ /* 0x000fea0003800000 */
.L_x_10429:
        /* <DEDUP_REMOVED lines=11> */
.L_x_10433:
[----:B------:R-:W-:-:S04]  /*1c4b0*/  FADD.FTZ R20, R2, -R21 ;  /* 0x8000001502147221 */ /* 0x000fc80000010000 */
[----:B------:R-:W-:-:S07]  /*1c4c0*/  FMUL.FTZ R21, R20, 0.5 ;  /* 0x3f00000014157820 */ /* 0x000fce0000410000 */
.L_x_10434:
[----:B------:R-:W-:Y:S05]  /*1c4d0*/  BSYNC B1 ;  /* 0x0000000000017941 */ /* 0x000fea0003800000 */
.L_x_10432:
        /* <DEDUP_REMOVED lines=35> */
.L_x_10427:
[----:B------:R0:W1:Y:S02]  /*1c710*/  MUFU.SQRT R28, R29 ;  /* 0x0000001d001c7308 */ /* 0x0000640000002000 */
.L_x_10426:
[----:B------:R-:W-:Y:S05]  /*1c720*/  BSYNC B0 ;  /* 0x0000000000007941 */ /* 0x000fea0003800000 */
.L_x_10425:
        /* <DEDUP_REMOVED lines=35> */
.L_x_10438:
        /* <DEDUP_REMOVED lines=17> */
.L_x_10444:
[----:B------:R-:W-:-:S04]  /*1ca70*/  FADD.FTZ R0, -R0, R5 ;  /* 0x0000000500007221 */ /* 0x000fc80000010100 */
[----:B------:R-:W-:-:S07]  /*1ca80*/  FMUL.FTZ R0, R0, 0.5 ;  /* 0x3f00000000007820 */ /* 0x000fce0000410000 */
.L_x_10445:
[----:B------:R-:W-:Y:S05]  /*1ca90*/  BSYNC B4 ;  /* 0x0000000000047941 */ /* 0x000fea0003800000 */
.L_x_10443:
        /* <DEDUP_REMOVED lines=10> */
.L_x_10447:
[----:B------:R-:W-:-:S04]  /*1cb40*/  FADD.FTZ R2, -R3, R2 ;  /* 0x0000000203027221 */ /* 0x000fc80000010100 */
[----:B------:R-:W-:-:S07]  /*1cb50*/  FMUL.FTZ R3, R2, 0.5 ;  /* 0x3f00000002037820 */ /* 0x000fce0000410000 */
.L_x_10448:
[----:B------:R-:W-:Y:S05]  /*1cb60*/  BSYNC B4 ;  /* 0x0000000000047941 */ /* 0x000fea0003800000 */
.L_x_10446:
[----:B------:R-:W-:Y:S01]  /*1cb70*/  FADD.FTZ R0, R3, R0 ;  /* 0x0000000003007221 */ /* 0x000fe20000010000 */
[----:B------:R-:W-:-:S04]  /*1cb80*/  FADD.FTZ R15, R15, |R16| ;  /* 0x400000100f0f7221 */ /* 0x000fc80000010000 */
[----:B------:R-:W-:-:S04]  /*1cb90*/  FMUL.FTZ R0, R15, R0 ;  /* 0x000000000f007220 */ /* 0x000fc80000410000 */
[----:B------:R2:W3:Y:S01]  /*1cba0*/  MUFU.SQRT R14, R0 ;  /* 0x00000000000e7308 */ /* 0x0004e20000002000 */
[----:B------:R-:W-:Y:S05]  /*1cbb0*/  BRA `(.L_x_10449) ;  /* 0x0000000000487947 */ /* 0x000fea0003800000 */
.L_x_10442:
        /* <DEDUP_REMOVED lines=12> */
.L_x_10441:
[----:B------:R-:W-:Y:S01]  /*1cc80*/  FADD.FTZ R0, R15, 1 ;  /* 0x3f8000000f007421 */ /* 0x000fe20000010000 */
[----:B0-----:R-:W-:Y:S01]  /*1cc90*/  MUFU.SQRT R29, R29 ;  /* 0x0000001d001d7308 */ /* 0x001fe20000002000 */
[----:B------:R-:W-:Y:S02]  /*1cca0*/  MOV R4, 0x3f800000 ;  /* 0x3f80000000047802 */ /* 0x000fe40000000f00 */
[----:B------:R-:W-:-:S06]  /*1ccb0*/  FMUL.FTZ R0, R0, 0.5 ;  /* 0x3f00000000007820 */ /* 0x000fcc0000410000 */
[----:B------:R-:W0:Y:S02]  /*1ccc0*/  MUFU.SQRT R0, R0 ;  /* 0x0000000000007308 */ /* 0x000e240000002000 */
[----:B0-----:R-:W-:-:S07]  /*1ccd0*/  FMUL.FTZ R14, R29, R0 ;  /* 0x000000001d0e7220 */ /* 0x001fce0000410000 */
.L_x_10449:
[----:B------:R-:W-:Y:S05]  /*1cce0*/  BSYNC B1 ;  /* 0x0000000000017941 */ /* 0x000fea0003800000 */
.L_x_10440:
[----:B------:R-:W-:Y:S05]  /*1ccf0*/  BRA `(.L_x_10450) ;  /* 0x0000000000087947 */ /* 0x000fea0003800000 */
.L_x_10437:
[----:B------:R-:W-:Y:S01]  /*1cd00*/  FMUL.FTZ R14, R15, 16777216 ;  /* 0x4b8000000f0e7820 */ /* 0x000fe20000410000 */
[----:B------:R-:W-:-:S07]  /*1cd10*/  FMUL.FTZ R4, |R16|, 16777216 ;  /* 0x4b80000010047820 */ /* 0x000fce0000410200 */
.L_x_10450:
[----:B------:R-:W-:Y:S05]  /*1cd20*/  BSYNC B0 ;  /* 0x0000000000007941 */ /* 0x000fea0003800000 */
.L_x_10436:
        /* <DEDUP_REMOVED lines=17> */
.L_x_10452:
[----:B------:R-:W-:Y:S05]  /*1ce40*/  BSYNC B4 ;  /* 0x0000000000047941 */ /* 0x000fea0003800000 */
.L_x_10451:
        /* <DEDUP_REMOVED lines=18> */
.L_x_10454:
[----:B------:R-:W-:Y:S02]  /*1cf70*/  ISETP.GE.AND P0, PT, R14, RZ, PT ;  /* 0x000000ff0e00720c */ /* 0x000fe40003f06270 */
[----:B------:R-:W-:-:S11]  /*1cf80*/  MOV R3, 0x3fd774eb ;  /* 0x3fd774eb00037802 */ /* 0x000fd60000000f00 */
[----:B------:R-:W-:-:S04]  /*1cf90*/  @P0 FFMA.FTZ R0, R3, 0.93318945169448852539, -R0 ;  /* 0x3f6ee58103000823 */ /* 0x000fc80000010800 */
[----:B------:R-:W-:-:S07]  /*1cfa0*/  @!P0 FFMA.FTZ R0, R3, 0.93318945169448852539, R0 ;  /* 0x3f6ee58103008823 */ /* 0x000fce0000010000 */
.L_x_10455:
[----:B------:R-:W-:Y:S05]  /*1cfb0*/  BSYNC B0 ;  /* 0x0000000000007941 */ /* 0x000fea0003800000 */
.L_x_10453:
        /* <DEDUP_REMOVED lines=13> */
.L_x_10439:
[----:B------:R-:W-:Y:S05]  /*1d090*/  BSYNC B3 ;  /* 0x0000000000037941 */ /* 0x000fea0003800000 */
.L_x_10435:
[----:B------:R-:W-:Y:S02]  /*1d0a0*/  LOP3.LUT R14, R3, 0x80000000, R16, 0xb8, !PT ;  /* 0x80000000030e7812 */ /* 0x000fe400078eb810 */
[----:B-1----:R-:W-:Y:S01]  /*1d0b0*/  LOP3.LUT R15, R28, 0x80000000, R17, 0xb8, !PT ;  /* 0x800000001c0f7812 */ /* 0x002fe200078eb811 */
[----:B------:R-:W-:Y:S06]  /*1d0c0*/  BRA `(.L_x_10422) ;  /* 0x0000001400dc7947 */ /* 0x000fec0003800000 */
.L_x_10424:
        /* <DEDUP_REMOVED lines=30> */
.L_x_10461:
[----:B------:R-:W-:Y:S05]  /*1d2b0*/  BSYNC B4 ;  /* 0x0000000000047941 */ /* 0x000fea0003800000 */
.L_x_10460:
        /* <DEDUP_REMOVED lines=18> */
.L_x_10463:
[----:B------:R-:W-:Y:S02]  /*1d3e0*/  ISETP.GE.AND P0, PT, R29, RZ, PT ;  /* 0x000000ff1d00720c */ /* 0x000fe40003f06270 */
[----:B------:R-:W-:-:S11]  /*1d3f0*/  MOV R3, 0x3fd774eb ;  /* 0x3fd774eb00037802 */ /* 0x000fd60000000f00 */
[----:B------:R-:W-:-:S04]  /*1d400*/  @P0 FFMA.FTZ R0, R3, 0.93318945169448852539, -R0 ;  /* 0x3f6ee58103000823 */ /* 0x000fc80000010800 */
[----:B------:R-:W-:-:S07]  /*1d410*/  @!P0 FFMA.FTZ R0, R3, 0.93318945169448852539, R0 ;  /* 0x3f6ee58103008823 */ /* 0x000fce0000010000 */
.L_x_10464:
[----:B------:R-:W-:Y:S05]  /*1d420*/  BSYNC B0 ;  /* 0x0000000000007941 */ /* 0x000fea0003800000 */
.L_x_10462:
        /* <DEDUP_REMOVED lines=14> */
.L_x_10459:
        /* <DEDUP_REMOVED lines=12> */
.L_x_10467:
[----:B------:R-:W-:Y:S05]  /*1d5d0*/  BSYNC B4 ;  /* 0x0000000000047941 */ /* 0x000fea0003800000 */
.L_x_10466:
        /* <DEDUP_REMOVED lines=18> */
.L_x_10469:
[----:B------:R-:W-:Y:S02]  /*1d700*/  ISETP.GE.AND P0, PT, R29, RZ, PT ;  /* 0x000000ff1d00720c */ /* 0x000fe40003f06270 */
[----:B------:R-:W-:-:S11]  /*1d710*/  MOV R3, 0x3fd774eb ;  /* 0x3fd774eb00037802 */ /* 0x000fd60000000f00 */
[----:B------:R-:W-:-:S04]  /*1d720*/  @P0 FFMA.FTZ R0, R3, 0.93318945169448852539, -R0 ;  /* 0x3f6ee58103000823 */ /* 0x000fc80000010800 */
[----:B------:R-:W-:-:S07]  /*1d730*/  @!P0 FFMA.FTZ R0, R3, 0.93318945169448852539, R0 ;  /* 0x3f6ee58103008823 */ /* 0x000fce0000010000 */
.L_x_10470:
[----:B------:R-:W-:Y:S05]  /*1d740*/  BSYNC B0 ;  /* 0x0000000000007941 */ /* 0x000fea0003800000 */
.L_x_10468:
        /* <DEDUP_REMOVED lines=28> */
.L_x_10458:
        /* <DEDUP_REMOVED lines=33> */
.L_x_10472:
[----:B------:R-:W-:Y:S05]  /*1db20*/  BSYNC B4 ;  /* 0x0000000000047941 */ /* 0x000fea0003800000 */
.L_x_10471:
        /* <DEDUP_REMOVED lines=18> */
.L_x_10474:
[----:B------:R-:W-:Y:S02]  /*1dc50*/  ISETP.GE.AND P0, PT, R29, RZ, PT ;  /* 0x000000ff1d00720c */ /* 0x000fe40003f06270 */
[----:B------:R-:W-:-:S11]  /*1dc60*/  MOV R3, 0x3fd774eb ;  /* 0x3fd774eb00037802 */ /* 0x000fd60000000f00 */
[----:B------:R-:W-:-:S04]  /*1dc70*/  @P0 FFMA.FTZ R0, R3, 0.93318945169448852539, -R0 ;  /* 0x3f6ee58103000823 */ /* 0x000fc80000010800 */
[----:B------:R-:W-:-:S07]  /*1dc80*/  @!P0 FFMA.FTZ R0, R3, 0.93318945169448852539, R0 ;  /* 0x3f6ee58103008823 */ /* 0x000fce0000010000 */
.L_x_10475:
[----:B------:R-:W-:Y:S05]  /*1dc90*/  BSYNC B0 ;  /* 0x0000000000007941 */ /* 0x000fea0003800000 */
.L_x_10473:
        /* <DEDUP_REMOVED lines=12> */
.L_x_10457:
        /* <DEDUP_REMOVED lines=23> */
.L_x_10479:
[----:B------:R-:W-:Y:S05]  /*1ded0*/  BSYNC B4 ;  /* 0x0000000000047941 */ /* 0x000fea0003800000 */
.L_x_10478:
        /* <DEDUP_REMOVED lines=24> */
.L_x_10477:
        /* <DEDUP_REMOVED lines=12> */
.L_x_10481:
[----:B------:R-:W-:Y:S05]  /*1e120*/  BSYNC B4 ;  /* 0x0000000000047941 */ /* 0x000fea0003800000 */
.L_x_10480:
        /* <DEDUP_REMOVED lines=38> */
.L_x_10476:
        /* <DEDUP_REMOVED lines=33> */
.L_x_10483:
[----:B------:R-:W-:Y:S05]  /*1e5a0*/  BSYNC B4 ;  /* 0x0000000000047941 */ /* 0x000fea0003800000 */
.L_x_10482:
        /* <DEDUP_REMOVED lines=21> */
.L_x_10465:
[----:B------:R-:W-:Y:S05]  /*1e700*/  BSYNC B3 ;  /* 0x0000000000037941 */ /* 0x000fea0003800000 */
.L_x_10456:
[----:B------:R-:W-:Y:S01]  /*1e710*/  FADD.FTZ R0, R14, 0.69314718246459960938 ;  /* 0x3f3172180e007421 */ /* 0x000fe20000010000 */
[----:B------:R-:W-:-:S04]  /*1e720*/  LOP3.LUT R14, R3, 0x80000000, R16, 0xb8, !PT ;  /* 0x80000000030e7812 */ /* 0x000fc800078eb810 */
[----:B------:R-:W-:Y:S01]  /*1e730*/  LOP3.LUT R15, R0, 0x80000000, R17, 0xb8, !PT ;  /* 0x80000000000f7812 */ /* 0x000fe200078eb811 */
[----:B------:R-:W-:Y:S06]  /*1e740*/  BRA `(.L_x_10422) ;  /* 0x00000000003c7947 */ /* 0x000fec0003800000 */
.L_x_10423:
        /* <DEDUP_REMOVED lines=15> */
.L_x_10422:
[----:B------:R-:W-:Y:S05]  /*1e840*/  BSYNC B2 ;  /* 0x0000000000027941 */ /* 0x000fea0003800000 */
.L_x_10421:
        /* <DEDUP_REMOVED lines=117> */
.L_x_10491:
        /* <DEDUP_REMOVED lines=10> */
.L_x_10493:
[----:B------:R-:W-:-:S04]  /*1f040*/  FADD.FTZ R16, -R0, R5 ;  /* 0x0000000500107221 */ /* 0x000fc80000010100 */
[----:B------:R-:W-:-:S07]  /*1f050*/  FMUL.FTZ R16, R16, 0.5 ;  /* 0x3f00000010107820 */ /* 0x000fce0000410000 */
.L_x_10494:
[----:B------:R-:W-:Y:S05]  /*1f060*/  BSYNC B1 ;  /* 0x0000000000017941 */ /* 0x000fea0003800000 */
.L_x_10492:
        /* <DEDUP_REMOVED lines=11> */
.L_x_10496:
[----:B------:R-:W-:-:S04]  /*1f120*/  FADD.FTZ R20, R2, -R21 ;  /* 0x8000001502147221 */ /* 0x000fc80000010000 */
[----:B------:R-:W-:-:S07]  /*1f130*/  FMUL.FTZ R21, R20, 0.5 ;  /* 0x3f00000014157820 */ /* 0x000fce0000410000 */
.L_x_10497:
[----:B------:R-:W-:Y:S05]  /*1f140*/  BSYNC B1 ;  /* 0x0000000000017941 */ /* 0x000fea0003800000 */
.L_x_10495:
        /* <DEDUP_REMOVED lines=35> */
.L_x_10490:
[----:B------:R0:W1:Y:S02]  /*1f380*/  MUFU.SQRT R28, R29 ;  /* 0x0000001d001c7308 */ /* 0x0000640000002000 */
.L_x_10489:
[----:B------:R-:W-:Y:S05]  /*1f390*/  BSYNC B0 ;  /* 0x0000000000007941 */ /* 0x000fea0003800000 */
.L_x_10488:
        /* <DEDUP_REMOVED lines=35> */
.L_x_10501:
        /* <DEDUP_REMOVED lines=17> */
.L_x_10507:
[----:B------:R-:W-:-:S04]  /*1f6e0*/  FADD.FTZ R0, -R0, R5 ;  /* 0x0000000500007221 */ /* 0x000fc80000010100 */
[----:B------:R-:W-:-:S07]  /*1f6f0*/  FMUL.FTZ R0, R0, 0.5 ;  /* 0x3f00000000007820 */ /* 0x000fce0000410000 */
.L_x_10508:
[----:B------:R-:W-:Y:S05]  /*1f700*/  BSYNC B4 ;  /* 0x0000000000047941 */ /* 0x000fea0003800000 */
.L_x_10506:
        /* <DEDUP_REMOVED lines=10> */
.L_x_10510:
[----:B------:R-:W-:-:S04]  /*1f7b0*/  FADD.FTZ R2, -R3, R2 ;  /* 0x0000000203027221 */ /* 0x000fc80000010100 */
[----:B------:R-:W-:-:S07]  /*1f7c0*/  FMUL.FTZ R3, R2, 0.5 ;  /* 0x3f00000002037820 */ /* 0x000fce0000410000 */
.L_x_10511:
[----:B------:R-:W-:Y:S05]  /*1f7d0*/  BSYNC B4 ;  /* 0x0000000000047941 */ /* 0x000fea0003800000 */
.L_x_10509:
[----:B------:R-:W-:Y:S01]  /*1f7e0*/  FADD.FTZ R0, R3, R0 ;  /* 0x0000000003007221 */ /* 0x000fe20000010000 */
[----:B------:R-:W-:-:S04]  /*1f7f0*/  FADD.FTZ R17, R17, |R18| ;  /* 0x4000001211117221 */ /* 0x000fc80000010000 */
[----:B------:R-:W-:-:S04]  /*1f800*/  FMUL.FTZ R0, R17, R0 ;  /* 0x0000000011007220 */ /* 0x000fc80000410000 */
[----:B------:R2:W3:Y:S01]  /*1f810*/  MUFU.SQRT R16, R0 ;  /* 0x0000000000107308 */ /* 0x0004e20000002000 */
[----:B------:R-:W-:Y:S05]  /*1f820*/  BRA `(.L_x_10512) ;  /* 0x0000000000487947 */ /* 0x000fea0003800000 */
.L_x_10505:
        /* <DEDUP_REMOVED lines=12> */
.L_x_10504:
[----:B------:R-:W-:Y:S01]  /*1f8f0*/  FADD.FTZ R0, R17, 1 ;  /* 0x3f80000011007421 */ /* 0x000fe20000010000 */
[----:B------:R-:W-:Y:S01]  /*1f900*/  MUFU.SQRT R16, R29 ;  /* 0x0000001d00107308 */ /* 0x000fe20000002000 */
[----:B------:R-:W-:Y:S02]  /*1f910*/  MOV R4, 0x3f800000 ;  /* 0x3f80000000047802 */ /* 0x000fe40000000f00 */
[----:B------:R-:W-:-:S05]  /*1f920*/  FMUL.FTZ R0, R0, 0.5 ;  /* 0x3f00000000007820 */ /* 0x000fca0000410000 */
[----:B------:R-:W2:Y:S02]  /*1f930*/  MUFU.SQRT R3, R0 ;  /* 0x0000000000037308 */ /* 0x000ea40000002000 */
[----:B--2---:R-:W-:-:S07]  /*1f940*/  FMUL.FTZ R16, R16, R3 ;  /* 0x0000000310107220 */ /* 0x004fce0000410000 */
.L_x_10512:
[----:B------:R-:W-:Y:S05]  /*1f950*/  BSYNC B1 ;  /* 0x0000000000017941 */ /* 0x000fea0003800000 */
.L_x_10503:
[----:B------:R-:W-:Y:S05]  /*1f960*/  BRA `(.L_x_10513) ;  /* 0x0000000000087947 */ /* 0x000fea0003800000 */
.L_x_10500:
[----:B------:R-:W-:Y:S01]  /*1f970*/  FMUL.FTZ R16, R17, 16777216 ;  /* 0x4b80000011107820 */ /* 0x000fe20000410000 */
[----:B------:R-:W-:-:S07]  /*1f980*/  FMUL.FTZ R4, |R18|, 16777216 ;  /* 0x4b80000012047820 */ /* 0x000fce0000410200 */
.L_x_10513:
[----:B------:R-:W-:Y:S05]  /*1f990*/  BSYNC B0 ;  /* 0x0000000000007941 */ /* 0x000fea0003800000 */
.L_x_10499:
        /* <DEDUP_REMOVED lines=17> */
.L_x_10515:
[----:B------:R-:W-:Y:S05]  /*1fab0*/  BSYNC B4 ;  /* 0x0000000000047941 */ /* 0x000fea0003800000 */
.L_x_10514:
        /* <DEDUP_REMOVED lines=18> */
.L_x_10517:
[----:B------:R-:W-:Y:S02]  /*1fbe0*/  ISETP.GE.AND P0, PT, R16, RZ, PT ;  /* 0x000000ff1000720c */ /* 0x000fe40003f06270 */
[----:B------:R-:W-:-:S11]  /*1fbf0*/  MOV R3, 0x3fd774eb ;  /* 0x3fd774eb00037802 */ /* 0x000fd60000000f00 */
[----:B------:R-:W-:-:S04]  /*1fc00*/  @P0 FFMA.FTZ R0, R3, 0.93318945169448852539, -R0 ;  /* 0x3f6ee58103000823 */ /* 0x000fc80000010800 */
[----:B------:R-:W-:-:S07]  /*1fc10*/  @!P0 FFMA.FTZ R0, R3, 0.93318945169448852539, R0 ;  /* 0x3f6ee58103008823 */ /* 0x000fce0000010000 */
.L_x_10518:
[----:B------:R-:W-:Y:S05]  /*1fc20*/  BSYNC B0 ;  /* 0x0000000000007941 */ /* 0x000fea0003800000 */
.L_x_10516:
        /* <DEDUP_REMOVED lines=10> */
.L_x_10502:
[----:B------:R-:W-:Y:S05]  /*1fcd0*/  BSYNC B3 ;  /* 0x0000000000037941 */ /* 0x000fea0003800000 */
.L_x_10498:
[----:B------:R-:W-:Y:S02]  /*1fce0*/  LOP3.LUT R16, R3, 0x80000000, R18, 0xb8, !PT ;  /* 0x8000000003107812 */ /* 0x000fe400078eb812 */
[----:B-1----:R-:W-:Y:S01]  /*1fcf0*/  LOP3.LUT R17, R28, 0x80000000, R19, 0xb8, !PT ;  /* 0x800000001c117812 */ /* 0x002fe200078eb813 */
[----:B------:R-:W-:Y:S06]  /*1fd00*/  BRA `(.L_x_10485) ;  /* 0x0000001400d07947 */ /* 0x000fec0003800000 */
.L_x_10487:
        /* <DEDUP_REMOVED lines=30> */
.L_x_10524:
[----:B------:R-:W-:Y:S05]  /*1fef0*/  BSYNC B4 ;  /* 0x0000000000047941 */ /* 0x000fea0003800000 */
.L_x_10523:
        /* <DEDUP_REMOVED lines=18> */
.L_x_10526:
[----:B------:R-:W-:Y:S02]  /*20020*/  ISETP.GE.AND P0, PT, R29, RZ, PT ;  /* 0x000000ff1d00720c */ /* 0x000fe40003f06270 */
[----:B------:R-:W-:-:S11]  /*20030*/  MOV R3, 0x3fd774eb ;  /* 0x3fd774eb00037802 */ /* 0x000fd60000000f00 */
[----:B------:R-:W-:-:S04]  /*20040*/  @P0 FFMA.FTZ R0, R3, 0.93318945169448852539, -R0 ;  /* 0x3f6ee58103000823 */ /* 0x000fc80000010800 */
[----:B------:R-:W-:-:S07]  /*20050*/  @!P0 FFMA.FTZ R0, R3, 0.93318945169448852539, R0 ;  /* 0x3f6ee58103008823 */ /* 0x000fce0000010000 */
.L_x_10527:
[----:B------:R-:W-:Y:S05]  /*20060*/  BSYNC B0 ;  /* 0x0000000000007941 */ /* 0x000fea0003800000 */
.L_x_10525:
        /* <DEDUP_REMOVED lines=13> */
.L_x_10522:
        /* <DEDUP_REMOVED lines=12> */
.L_x_10530:
[----:B------:R-:W-:Y:S05]  /*20200*/  BSYNC B4 ;  /* 0x0000000000047941 */ /* 0x000fea0003800000 */
.L_x_10529:
        /* <DEDUP_REMOVED lines=18> */
.L_x_10532:
[----:B------:R-:W-:Y:S02]  /*20330*/  ISETP.GE.AND P0, PT, R29, RZ, PT ;  /* 0x000000ff1d00720c */ /* 0x000fe40003f06270 */
[----:B------:R-:W-:-:S11]  /*20340*/  MOV R3, 0x3fd774eb ;  /* 0x3fd774eb00037802 */ /* 0x000fd60000000f00 */
[----:B------:R-:W-:-:S04]  /*20350*/  @P0 FFMA.FTZ R0, R3, 0.93318945169448852539, -R0 ;  /* 0x3f6ee58103000823 */ /* 0x000fc80000010800 */
[----:B------:R-:W-:-:S07]  /*20360*/  @!P0 FFMA.FTZ R0, R3, 0.93318945169448852539, R0 ;  /* 0x3f6ee58103008823 */ /* 0x000fce0000010000 */
.L_x_10533:
[----:B------:R-:W-:Y:S05]  /*20370*/  BSYNC B0 ;  /* 0x0000000000007941 */ /* 0x000fea0003800000 */
.L_x_10531:
        /* <DEDUP_REMOVED lines=27> */
.L_x_10521:
        /* <DEDUP_REMOVED lines=33> */
.L_x_10535:
[----:B------:R-:W-:Y:S05]  /*20740*/  BSYNC B4 ;  /* 0x0000000000047941 */ /* 0x000fea0003800000 */
.L_x_10534:
        /* <DEDUP_REMOVED lines=18> */
.L_x_10537:
[----:B------:R-:W-:Y:S02]  /*20870*/  ISETP.GE.AND P0, PT, R29, RZ, PT ;  /* 0x000000ff1d00720c */ /* 0x000fe40003f06270 */
[----:B------:R-:W-:-:S11]  /*20880*/  MOV R3, 0x3fd774eb ;  /* 0x3fd774eb00037802 */ /* 0x000fd60000000f00 */
[----:B------:R-:W-:-:S04]  /*20890*/  @P0 FFMA.FTZ R0, R3, 0.93318945169448852539, -R0 ;  /* 0x3f6ee58103000823 */ /* 0x000fc80000010800 */
[----:B------:R-:W-:-:S07]  /*208a0*/  @!P0 FFMA.FTZ R0, R3, 0.93318945169448852539, R0 ;  /* 0x3f6ee58103008823 */ /* 0x000fce0000010000 */
.L_x_10538:
[----:B------:R-:W-:Y:S05]  /*208b0*/  BSYNC B0 ;  /* 0x0000000000007941 */ /* 0x000fea0003800000 */
.L_x_10536:
        /* <DEDUP_REMOVED lines=11> */
.L_x_10520:
        /* <DEDUP_REMOVED lines=23> */
.L_x_10542:
[----:B------:R-:W-:Y:S05]  /*20ae0*/  BSYNC B4 ;  /* 0x0000000000047941 */ /* 0x000fea0003800000 */
.L_x_10541:
        /* <DEDUP_REMOVED lines=24> */
.L_x_10540:
        /* <DEDUP_REMOVED lines=12> */
.L_x_10544:
[----:B------:R-:W-:Y:S05]  /*20d30*/  BSYNC B4 ;  /* 0x0000000000047941 */ /* 0x000fea0003800000 */
.L_x_10543:
        /* <DEDUP_REMOVED lines=38> */
.L_x_10539:
        /* <DEDUP_REMOVED lines=33> */
.L_x_10546:
[----:B------:R-:W-:Y:S05]  /*211b0*/  BSYNC B4 ;  /* 0x0000000000047941 */ /* 0x000fea0003800000 */
.L_x_10545:
        /* <DEDUP_REMOVED lines=21> */
.L_x_10528:
[----:B------:R-:W-:Y:S05]  /*21310*/  BSYNC B3 ;  /* 0x0000000000037941 */ /* 0x000fea0003800000 */
.L_x_10519:
[----:B------:R-:W-:Y:S01]  /*21320*/  FADD.FTZ R0, R17, 0.69314718246459960938 ;  /* 0x3f31721811007421 */ /* 0x000fe20000010000 */
[----:B------:R-:W-:-:S04]  /*21330*/  LOP3.LUT R16, R3, 0x80000000, R18, 0xb8, !PT ;  /* 0x8000000003107812 */ /* 0x000fc800078eb812 */
[----:B------:R-:W-:Y:S01]  /*21340*/  LOP3.LUT R17, R0, 0x80000000, R19, 0xb8, !PT ;  /* 0x8000000000117812 */ /* 0x000fe200078eb813 */
[----:B------:R-:W-:Y:S06]  /*21350*/  BRA `(.L_x_10485) ;  /* 0x00000000003c7947 */ /* 0x000fec0003800000 */
.L_x_10486:
        /* <DEDUP_REMOVED lines=15> */
.L_x_10485:
[----:B------:R-:W-:Y:S05]  /*21450*/  BSYNC B2 ;  /* 0x0000000000027941 */ /* 0x000fea0003800000 */
.L_x_10484:
        /* <DEDUP_REMOVED lines=117> */
.L_x_10554:
        /* <DEDUP_REMOVED lines=10> */
.L_x_10556:
[----:B------:R-:W-:-:S04]  /*21c50*/  FADD.FTZ R18, -R0, R5 ;  /* 0x0000000500127221 */ /* 0x000fc80000010100 */
[----:B------:R-:W-:-:S07]  /*21c60*/  FMUL.FTZ R18, R18, 0.5 ;  /* 0x3f00000012127820 */ /* 0x000fce0000410000 */
.L_x_10557:
[----:B------:R-:W-:Y:S05]  /*21c70*/  BSYNC B1 ;  /* 0x0000000000017941 */ /* 0x000fea0003800000 */
.L_x_10555:
        /* <DEDUP_REMOVED lines=11> */
.L_x_10559:
[----:B------:R-:W-:-:S04]  /*21d30*/  FADD.FTZ R20, R2, -R21 ;  /* 0x8000001502147221 */ /* 0x000fc80000010000 */
[----:B------:R-:W-:-:S07]  /*21d40*/  FMUL.FTZ R21, R20, 0.5 ;  /* 0x3f00000014157820 */ /* 0x000fce0000410000 */
.L_x_10560:
[----:B------:R-:W-:Y:S05]  /*21d50*/  BSYNC B1 ;  /* 0x0000000000017941 */ /* 0x000fea0003800000 */
.L_x_10558:
        /* <DEDUP_REMOVED lines=35> */
.L_x_10553:
[----:B------:R0:W1:Y:S02]  /*21f90*/  MUFU.SQRT R28, R29 ;  /* 0x0000001d001c7308 */ /* 0x0000640000002000 */
.L_x_10552:
[----:B------:R-:W-:Y:S05]  /*21fa0*/  BSYNC B0 ;  /* 0x0000000000007941 */ /* 0x000fea0003800000 */
.L_x_10551:
        /* <DEDUP_REMOVED lines=35> */
.L_x_10564:
        /* <DEDUP_REMOVED lines=17> */
.L_x_10570:
[----:B------:R-:W-:-:S04]  /*222f0*/  FADD.FTZ R0, -R0, R5 ;  /* 0x0000000500007221 */ /* 0x000fc80000010100 */
[----:B------:R-:W-:-:S07]  /*22300*/  FMUL.FTZ R0, R0, 0.5 ;  /* 0x3f00000000007820 */ /* 0x000fce0000410000 */
.L_x_10571:
[----:B------:R-:W-:Y:S05]  /*22310*/  BSYNC B4 ;  /* 0x0000000000047941 */ /* 0x000fea0003800000 */
.L_x_10569:
        /* <DEDUP_REMOVED lines=10> */
.L_x_10573:
[----:B------:R-:W-:-:S04]  /*223c0*/  FADD.FTZ R2, -R3, R2 ;  /* 0x0000000203027221 */ /* 0x000fc80000010100 */
[----:B------:R-:W-:-:S07]  /*223d0*/  FMUL.FTZ R3, R2, 0.5 ;  /* 0x3f00000002037820 */ /* 0x000fce0000410000 */
.L_x_10574:
[----:B------:R-:W-:Y:S05]  /*223e0*/  BSYNC B4 ;  /* 0x0000000000047941 */ /* 0x000fea0003800000 */
.L_x_10572:
[----:B------:R-:W-:Y:S01]  /*223f0*/  FADD.FTZ R0, R3, R0 ;  /* 0x0000000003007221 */ /* 0x000fe20000010000 */
[----:B------:R-:W-:-:S04]  /*22400*/  FADD.FTZ R19, R4, R19 ;  /* 0x0000001304137221 */ /* 0x000fc80000010000 */
[----:B------:R-:W-:-:S06]  /*22410*/  FMUL.FTZ R19, R19, R0 ;  /* 0x0000000013137220 */ /* 0x000fcc0000410000 */
[----:B------:R-:W2:Y:S01]  /*22420*/  MUFU.SQRT R19, R19 ;  /* 0x0000001300137308 */ /* 0x000ea20000002000 */
[----:B------:R-:W-:Y:S05]  /*22430*/  BRA `(.L_x_10575) ;  /* 0x0000000000487947 */ /* 0x000fea0003800000 */
.L_x_10568:
        /* <DEDUP_REMOVED lines=12> */
.L_x_10567:
[----:B------:R-:W-:Y:S01]  /*22500*/  FADD.FTZ R0, R19, 1 ;  /* 0x3f80000013007421 */ /* 0x000fe20000010000 */
[----:B0-----:R-:W-:Y:S01]  /*22510*/  MUFU.SQRT R29, R29 ;  /* 0x0000001d001d7308 */ /* 0x001fe20000002000 */
[----:B------:R-:W-:Y:S02]  /*22520*/  MOV R4, 0x3f800000 ;  /* 0x3f80000000047802 */ /* 0x000fe40000000f00 */
[----:B------:R-:W-:-:S06]  /*22530*/  FMUL.FTZ R0, R0, 0.5 ;  /* 0x3f00000000007820 */ /* 0x000fcc0000410000 */
[----:B------:R-:W0:Y:S02]  /*22540*/  MUFU.SQRT R0, R0 ;  /* 0x0000000000007308 */ /* 0x000e240000002000 */
[----:B0-----:R-:W-:-:S07]  /*22550*/  FMUL.FTZ R19, R29, R0 ;  /* 0x000000001d137220 */ /* 0x001fce0000410000 */
.L_x_10575:
[----:B------:R-:W-:Y:S05]  /*22560*/  BSYNC B1 ;  /* 0x0000000000017941 */ /* 0x000fea0003800000 */
.L_x_10566:
[----:B------:R-:W-:Y:S05]  /*22570*/  BRA `(.L_x_10576) ;  /* 0x0000000000087947 */ /* 0x000fea0003800000 */
.L_x_10563:
[----:B------:R-:W-:Y:S01]  /*22580*/  FMUL.FTZ R19, R19, 16777216 ;  /* 0x4b80000013137820 */ /* 0x000fe20000410000 */
[----:B------:R-:W-:-:S07]  /*22590*/  FMUL.FTZ R4, R4, 16777216 ;  /* 0x4b80000004047820 */ /* 0x000fce0000410000 */
.L_x_10576:
[----:B------:R-:W-:Y:S05]  /*225a0*/  BSYNC B0 ;  /* 0x0000000000007941 */ /* 0x000fea0003800000 */
.L_x_10562:
        /* <DEDUP_REMOVED lines=17> */
.L_x_10578:
[----:B------:R-:W-:Y:S05]  /*226c0*/  BSYNC B4 ;  /* 0x0000000000047941 */ /* 0x000fea0003800000 */
.L_x_10577:
        /* <DEDUP_REMOVED lines=18> */
.L_x_10580:
[----:B------:R-:W-:Y:S02]  /*227f0*/  ISETP.GE.AND P0, PT, R19, RZ, PT ;  /* 0x000000ff1300720c */ /* 0x000fe40003f06270 */
[----:B------:R-:W-:-:S11]  /*22800*/  MOV R3, 0x3fd774eb ;  /* 0x3fd774eb00037802 */ /* 0x000fd60000000f00 */
[----:B------:R-:W-:-:S04]  /*22810*/  @P0 FFMA.FTZ R0, R3, 0.93318945169448852539, -R0 ;  /* 0x3f6ee58103000823 */ /* 0x000fc80000010800 */
[----:B------:R-:W-:-:S07]  /*22820*/  @!P0 FFMA.FTZ R0, R3, 0.93318945169448852539, R0 ;  /* 0x3f6ee58103008823 */ /* 0x000fce0000010000 */
.L_x_10581:
[----:B------:R-:W-:Y:S05]  /*22830*/  BSYNC B0 ;  /* 0x0000000000007941 */ /* 0x000fea0003800000 */
.L_x_10579:
        /* <DEDUP_REMOVED lines=10> */
.L_x_10565:
[----:B------:R-:W-:Y:S05]  /*228e0*/  BSYNC B3 ;  /* 0x0000000000037941 */ /* 0x000fea0003800000 */
.L_x_10561:
[----:B------:R-:W-:Y:S02]  /*228f0*/  LOP3.LUT R18, R3, 0x80000000, R24, 0xb8, !PT ;  /* 0x8000000003127812 */ /* 0x000fe400078eb818 */
[----:B-1----:R-:W-:Y:S01]  /*22900*/  LOP3.LUT R19, R28, 0x80000000, R25, 0xb8, !PT ;  /* 0x800000001c137812 */ /* 0x002fe200078eb819 */
[----:B------:R-:W-:Y:S06]  /*22910*/  BRA `(.L_x_10548) ;  /* 0x0000001400d07947 */ /* 0x000fec0003800000 */
.L_x_10550:
        /* <DEDUP_REMOVED lines=30> */
.L_x_10587:
[----:B------:R-:W-:Y:S05]  /*22b00*/  BSYNC B4 ;  /* 0x0000000000047941 */ /* 0x000fea0003800000 */
.L_x_10586:
        /* <DEDUP_REMOVED lines=18> */
.L_x_10589:
[----:B------:R-:W-:Y:S02]  /*22c30*/  ISETP.GE.AND P0, PT, R29, RZ, PT ;  /* 0x000000ff1d00720c */ /* 0x000fe40003f06270 */
[----:B------:R-:W-:-:S11]  /*22c40*/  MOV R3, 0x3fd774eb ;  /* 0x3fd774eb00037802 */ /* 0x000fd60000000f00 */
[----:B------:R-:W-:-:S04]  /*22c50*/  @P0 FFMA.FTZ R0, R3, 0.93318945169448852539, -R0 ;  /* 0x3f6ee58103000823 */ /* 0x000fc80000010800 */
[----:B------:R-:W-:-:S07]  /*22c60*/  @!P0 FFMA.FTZ R0, R3, 0.93318945169448852539, R0 ;  /* 0x3f6ee58103008823 */ /* 0x000fce0000010000 */
.L_x_10590:
[----:B------:R-:W-:Y:S05]  /*22c70*/  BSYNC B0 ;  /* 0x0000000000007941 */ /* 0x000fea0003800000 */
.L_x_10588:
        /* <DEDUP_REMOVED lines=13> */
.L_x_10585:
        /* <DEDUP_REMOVED lines=12> */
.L_x_10593:
[----:B------:R-:W-:Y:S05]  /*22e10*/  BSYNC B4 ;  /* 0x0000000000047941 */ /* 0x000fea0003800000 */
.L_x_10592:
        /* <DEDUP_REMOVED lines=18> */
.L_x_10595:
[----:B------:R-:W-:Y:S02]  /*22f40*/  ISETP.GE.AND P0, PT, R29, RZ, PT ;  /* 0x000000ff1d00720c */ /* 0x000fe40003f06270 */
[----:B------:R-:W-:-:S11]  /*22f50*/  MOV R3, 0x3fd774eb ;  /* 0x3fd774eb00037802 */ /* 0x000fd60000000f00 */
[----:B------:R-:W-:-:S04]  /*22f60*/  @P0 FFMA.FTZ R0, R3, 0.93318945169448852539, -R0 ;  /* 0x3f6ee58103000823 */ /* 0x000fc80000010800 */
[----:B------:R-:W-:-:S07]  /*22f70*/  @!P0 FFMA.FTZ R0, R3, 0.93318945169448852539, R0 ;  /* 0x3f6ee58103008823 */ /* 0x000fce0000010000 */
.L_x_10596:
[----:B------:R-:W-:Y:S05]  /*22f80*/  BSYNC B0 ;  /* 0x0000000000007941 */ /* 0x000fea0003800000 */
.L_x_10594:
        /* <DEDUP_REMOVED lines=27> */
.L_x_10584:
        /* <DEDUP_REMOVED lines=33> */
.L_x_10598:
[----:B------:R-:W-:Y:S05]  /*23350*/  BSYNC B4 ;  /* 0x0000000000047941 */ /* 0x000fea0003800000 */
.L_x_10597:
        /* <DEDUP_REMOVED lines=18> */
.L_x_10600:
[----:B------:R-:W-:Y:S02]  /*23480*/  ISETP.GE.AND P0, PT, R29, RZ, PT ;  /* 0x000000ff1d00720c */ /* 0x000fe40003f06270 */
[----:B------:R-:W-:-:S11]  /*23490*/  MOV R3, 0x3fd774eb ;  /* 0x3fd774eb00037802 */ /* 0x000fd60000000f00 */
[----:B------:R-:W-:-:S04]  /*234a0*/  @P0 FFMA.FTZ R0, R3, 0.93318945169448852539, -R0 ;  /* 0x3f6ee58103000823 */ /* 0x000fc80000010800 */
[----:B------:R-:W-:-:S07]  /*234b0*/  @!P0 FFMA.FTZ R0, R3, 0.93318945169448852539, R0 ;  /* 0x3f6ee58103008823 */ /* 0x000fce0000010000 */
.L_x_10601:
[----:B------:R-:W-:Y:S05]  /*234c0*/  BSYNC B0 ;  /* 0x0000000000007941 */ /* 0x000fea0003800000 */
.L_x_10599:
        /* <DEDUP_REMOVED lines=11> */
.L_x_10583:
        /* <DEDUP_REMOVED lines=23> */
.L_x_10605:
[----:B------:R-:W-:Y:S05]  /*236f0*/  BSYNC B4 ;  /* 0x0000000000047941 */ /* 0x000fea0003800000 */
.L_x_10604:
        /* <DEDUP_REMOVED lines=24> */
.L_x_10603:
        /* <DEDUP_REMOVED lines=12> */
.L_x_10607:
[----:B------:R-:W-:Y:S05]  /*23940*/  BSYNC B4 ;  /* 0x0000000000047941 */ /* 0x000fea0003800000 */
.L_x_10606:
        /* <DEDUP_REMOVED lines=38> */
.L_x_10602:
        /* <DEDUP_REMOVED lines=33> */
.L_x_10609:
[----:B------:R-:W-:Y:S05]  /*23dc0*/  BSYNC B4 ;  /* 0x0000000000047941 */ /* 0x000fea0003800000 */
.L_x_10608:
        /* <DEDUP_REMOVED lines=21> */
.L_x_10591:
[----:B------:R-:W-:Y:S05]  /*23f20*/  BSYNC B3 ;  /* 0x0000000000037941 */ /* 0x000fea0003800000 */
.L_x_10582:
[----:B------:R-:W-:Y:S01]  /*23f30*/  FADD.FTZ R0, R19, 0.69314718246459960938 ;  /* 0x3f31721813007421 */ /* 0x000fe20000010000 */
[----:B------:R-:W-:-:S04]  /*23f40*/  LOP3.LUT R18, R3, 0x80000000, R24, 0xb8, !PT ;  /* 0x8000000003127812 */ /* 0x000fc800078eb818 */
[----:B------:R-:W-:Y:S01]  /*23f50*/  LOP3.LUT R19, R0, 0x80000000, R25, 0xb8, !PT ;  /* 0x8000000000137812 */ /* 0x000fe200078eb819 */
[----:B------:R-:W-:Y:S06]  /*23f60*/  BRA `(.L_x_10548) ;  /* 0x00000000003c7947 */ /* 0x000fec0003800000 */
.L_x_10549:
        /* <DEDUP_REMOVED lines=15> */
.L_x_10548:
[----:B------:R-:W-:Y:S05]  /*24060*/  BSYNC B2 ;  /* 0x0000000000027941 */ /* 0x000fea0003800000 */
.L_x_10547:
        /* <DEDUP_REMOVED lines=117> */
.L_x_10617:
        /* <DEDUP_REMOVED lines=10> */
.L_x_10619:
[----:B------:R-:W-:-:S04]  /*24860*/  FADD.FTZ R20, -R0, R5 ;  /* 0x0000000500147221 */ /* 0x000fc80000010100 */
[----:B------:R-:W-:-:S07]  /*24870*/  FMUL.FTZ R20, R20, 0.5 ;  /* 0x3f00000014147820 */ /* 0x000fce0000410000 */
.L_x_10620:
[----:B------:R-:W-:Y:S05]  /*24880*/  BSYNC B1 ;  /* 0x0000000000017941 */ /* 0x000fea0003800000 */
.L_x_10618:
        /* <DEDUP_REMOVED lines=11> */
.L_x_10622:
[----:B------:R-:W-:-:S04]  /*24940*/  FADD.FTZ R21, R2, -R21 ;  /* 0x8000001502157221 */ /* 0x000fc80000010000 */
[----:B------:R-:W-:-:S07]  /*24950*/  FMUL.FTZ R21, R21, 0.5 ;  /* 0x3f00000015157820 */ /* 0x000fce0000410000 */
.L_x_10623:
[----:B------:R-:W-:Y:S05]  /*24960*/  BSYNC B1 ;  /* 0x0000000000017941 */ /* 0x000fea0003800000 */
.L_x_10621:
        /* <DEDUP_REMOVED lines=35> */
.L_x_10616:
[----:B------:R0:W1:Y:S02]  /*24ba0*/  MUFU.SQRT R28, R29 ;  /* 0x0000001d001c7308 */ /* 0x0000640000002000 */
.L_x_10615:
[----:B------:R-:W-:Y:S05]  /*24bb0*/  BSYNC B0 ;  /* 0x0000000000007941 */ /* 0x000fea0003800000 */
.L_x_10614:
        /* <DEDUP_REMOVED lines=35> */
.L_x_10627:
        /* <DEDUP_REMOVED lines=17> */
.L_x_10633:
[----:B------:R-:W-:-:S04]  /*24f00*/  FADD.FTZ R0, -R0, R5 ;  /* 0x0000000500007221 */ /* 0x000fc80000010100 */
[----:B------:R-:W-:-:S07]  /*24f10*/  FMUL.FTZ R0, R0, 0.5 ;  /* 0x3f00000000007820 */ /* 0x000fce0000410000 */
.L_x_10634:
[----:B------:R-:W-:Y:S05]  /*24f20*/  BSYNC B4 ;  /* 0x0000000000047941 */ /* 0x000fea0003800000 */
.L_x_10632:
        /* <DEDUP_REMOVED lines=10> */
.L_x_10636:
[----:B------:R-:W-:-:S04]  /*24fd0*/  FADD.FTZ R2, -R3, R2 ;  /* 0x0000000203027221 */ /* 0x000fc80000010100 */
[----:B------:R-:W-:-:S07]  /*24fe0*/  FMUL.FTZ R3, R2, 0.5 ;  /* 0x3f00000002037820 */ /* 0x000fce0000410000 */
.L_x_10637:
[----:B------:R-:W-:Y:S05]  /*24ff0*/  BSYNC B4 ;  /* 0x0000000000047941 */ /* 0x000fea0003800000 */
.L_x_10635:
[----:B------:R-:W-:Y:S01]  /*25000*/  FADD.FTZ R0, R3, R0 ;  /* 0x0000000003007221 */ /* 0x000fe20000010000 */
[----:B------:R-:W-:-:S04]  /*25010*/  FADD.FTZ R25, R4, R25 ;  /* 0x0000001904197221 */ /* 0x000fc80000010000 */
[----:B------:R-:W-:-:S06]  /*25020*/  FMUL.FTZ R25, R25, R0 ;  /* 0x0000000019197220 */ /* 0x000fcc0000410000 */
[----:B------:R-:W2:Y:S01]  /*25030*/  MUFU.SQRT R25, R25 ;  /* 0x0000001900197308 */ /* 0x000ea20000002000 */
[----:B------:R-:W-:Y:S05]  /*25040*/  BRA `(.L_x_10638) ;  /* 0x0000000000487947 */ /* 0x000fea0003800000 */
.L_x_10631:
        /* <DEDUP_REMOVED lines=12> */
.L_x_10630:
[----:B------:R-:W-:Y:S01]  /*25110*/  FADD.FTZ R0, R25, 1 ;  /* 0x3f80000019007421 */ /* 0x000fe20000010000 */
[----:B0-----:R-:W-:Y:S01]  /*25120*/  MUFU.SQRT R29, R29 ;  /* 0x0000001d001d7308 */ /* 0x001fe20000002000 */
[----:B------:R-:W-:Y:S02]  /*25130*/  MOV R4, 0x3f800000 ;  /* 0x3f80000000047802 */ /* 0x000fe40000000f00 */
[----:B------:R-:W-:-:S06]  /*25140*/  FMUL.FTZ R0, R0, 0.5 ;  /* 0x3f00000000007820 */ /* 0x000fcc0000410000 */
[----:B------:R-:W0:Y:S02]  /*25150*/  MUFU.SQRT R0, R0 ;  /* 0x0000000000007308 */ /* 0x000e240000002000 */
[----:B0-----:R-:W-:-:S07]  /*25160*/  FMUL.FTZ R25, R29, R0 ;  /* 0x000000001d197220 */ /* 0x001fce0000410000 */
.L_x_10638:
[----:B------:R-:W-:Y:S05]  /*25170*/  BSYNC B1 ;  /* 0x0000000000017941 */ /* 0x000fea0003800000 */
.L_x_10629:
[----:B------:R-:W-:Y:S05]  /*25180*/  BRA `(.L_x_10639) ;  /* 0x0000000000087947 */ /* 0x000fea0003800000 */
.L_x_10626:
[----:B------:R-:W-:Y:S01]  /*25190*/  FMUL.FTZ R25, R25, 16777216 ;  /* 0x4b80000019197820 */ /* 0x000fe20000410000 */
[----:B------:R-:W-:-:S07]  /*251a0*/  FMUL.FTZ R4, R4, 16777216 ;  /* 0x4b80000004047820 */ /* 0x000fce0000410000 */
.L_x_10639:
[----:B------:R-:W-:Y:S05]  /*251b0*/  BSYNC B0 ;  /* 0x0000000000007941 */ /* 0x000fea0003800000 */
.L_x_10625:
        /* <DEDUP_REMOVED lines=17> */
.L_x_10641:
[----:B------:R-:W-:Y:S05]  /*252d0*/  BSYNC B4 ;  /* 0x0000000000047941 */ /* 0x000fea0003800000 */
.L_x_10640:
        /* <DEDUP_REMOVED lines=18> */
.L_x_10643:
[----:B------:R-:W-:Y:S02]  /*25400*/  ISETP.GE.AND P0, PT, R25, RZ, PT ;  /* 0x000000ff1900720c */ /* 0x000fe40003f06270 */
[----:B------:R-:W-:-:S11]  /*25410*/  MOV R3, 0x3fd774eb ;  /* 0x3fd774eb00037802 */ /* 0x000fd60000000f00 */
[----:B------:R-:W-:-:S04]  /*25420*/  @P0 FFMA.FTZ R0, R3, 0.93318945169448852539, -R0 ;  /* 0x3f6ee58103000823 */ /* 0x000fc80000010800 */
[----:B------:R-:W-:-:S07]  /*25430*/  @!P0 FFMA.FTZ R0, R3, 0.93318945169448852539, R0 ;  /* 0x3f6ee58103008823 */ /* 0x000fce0000010000 */
.L_x_10644:
[----:B------:R-:W-:Y:S05]  /*25440*/  BSYNC B0 ;  /* 0x0000000000007941 */ /* 0x000fea0003800000 */
.L_x_10642:
        /* <DEDUP_REMOVED lines=10> */
.L_x_10628:
[----:B------:R-:W-:Y:S05]  /*254f0*/  BSYNC B3 ;  /* 0x0000000000037941 */ /* 0x000fea0003800000 */
.L_x_10624:
[----:B------:R-:W-:Y:S02]  /*25500*/  LOP3.LUT R24, R3, 0x80000000, R26, 0xb8, !PT ;  /* 0x8000000003187812 */ /* 0x000fe400078eb81a */
[----:B-1----:R-:W-:Y:S01]  /*25510*/  LOP3.LUT R25, R28, 0x80000000, R27, 0xb8, !PT ;  /* 0x800000001c197812 */ /* 0x002fe200078eb81b */
[----:B------:R-:W-:Y:S06]  /*25520*/  BRA `(.L_x_10611) ;  /* 0x0000001400d07947 */ /* 0x000fec0003800000 */
.L_x_10613:
        /* <DEDUP_REMOVED lines=30> */
.L_x_10650:
[----:B------:R-:W-:Y:S05]  /*25710*/  BSYNC B4 ;  /* 0x0000000000047941 */ /* 0x000fea0003800000 */
.L_x_10649:
        /* <DEDUP_REMOVED lines=18> */
.L_x_10652:
[----:B------:R-:W-:Y:S02]  /*25840*/  ISETP.GE.AND P0, PT, R29, RZ, PT ;  /* 0x000000ff1d00720c */ /* 0x000fe40003f06270 */
[----:B------:R-:W-:-:S11]  /*25850*/  MOV R3, 0x3fd774eb ;  /* 0x3fd774eb00037802 */ /* 0x000fd60000000f00 */
[----:B------:R-:W-:-:S04]  /*25860*/  @P0 FFMA.FTZ R0, R3, 0.93318945169448852539, -R0 ;  /* 0x3f6ee58103000823 */ /* 0x000fc80000010800 */
[----:B------:R-:W-:-:S07]  /*25870*/  @!P0 FFMA.FTZ R0, R3, 0.93318945169448852539, R0 ;  /* 0x3f6ee58103008823 */ /* 0x000fce0000010000 */
.L_x_10653:
[----:B------:R-:W-:Y:S05]  /*25880*/  BSYNC B0 ;  /* 0x0000000000007941 */ /* 0x000fea0003800000 */
.L_x_10651:
        /* <DEDUP_REMOVED lines=13> */
.L_x_10648:
        /* <DEDUP_REMOVED lines=12> */
.L_x_10656:
[----:B------:R-:W-:Y:S05]  /*25a20*/  BSYNC B4 ;  /* 0x0000000000047941 */ /* 0x000fea0003800000 */
.L_x_10655:
        /* <DEDUP_REMOVED lines=18> */
.L_x_10658:
[----:B------:R-:W-:Y:S02]  /*25b50*/  ISETP.GE.AND P0, PT, R29, RZ, PT ;  /* 0x000000ff1d00720c */ /* 0x000fe40003f06270 */
[----:B------:R-:W-:-:S11]  /*25b60*/  MOV R3, 0x3fd774eb ;  /* 0x3fd774eb00037802 */ /* 0x000fd60000000f00 */
[----:B------:R-:W-:-:S04]  /*25b70*/  @P0 FFMA.FTZ R0, R3, 0.93318945169448852539, -R0 ;  /* 0x3f6ee58103000823 */ /* 0x000fc80000010800 */
[----:B------:R-:W-:-:S07]  /*25b80*/  @!P0 FFMA.FTZ R0, R3, 0.93318945169448852539, R0 ;  /* 0x3f6ee58103008823 */ /* 0x000fce0000010000 */
.L_x_10659:
[----:B------:R-:W-:Y:S05]  /*25b90*/  BSYNC B0 ;  /* 0x0000000000007941 */ /* 0x000fea0003800000 */
.L_x_10657:
        /* <DEDUP_REMOVED lines=27> */
.L_x_10647:
        /* <DEDUP_REMOVED lines=33> */
.L_x_10661:
[----:B------:R-:W-:Y:S05]  /*25f60*/  BSYNC B4 ;  /* 0x0000000000047941 */ /* 0x000fea0003800000 */
.L_x_10660:
        /* <DEDUP_REMOVED lines=18> */
.L_x_10663:
[----:B------:R-:W-:Y:S02]  /*26090*/  ISETP.GE.AND P0, PT, R29, RZ, PT ;  /* 0x000000ff1d00720c */ /* 0x000fe40003f06270 */
[----:B------:R-:W-:-:S11]  /*260a0*/  MOV R3, 0x3fd774eb ;  /* 0x3fd774eb00037802 */ /* 0x000fd60000000f00 */
[----:B------:R-:W-:-:S04]  /*260b0*/  @P0 FFMA.FTZ R0, R3, 0.93318945169448852539, -R0 ;  /* 0x3f6ee58103000823 */ /* 0x000fc80000010800 */
[----:B------:R-:W-:-:S07]  /*260c0*/  @!P0 FFMA.FTZ R0, R3, 0.93318945169448852539, R0 ;  /* 0x3f6ee58103008823 */ /* 0x000fce0000010000 */
.L_x_10664:
[----:B------:R-:W-:Y:S05]  /*260d0*/  BSYNC B0 ;  /* 0x0000000000007941 */ /* 0x000fea0003800000 */
.L_x_10662:
        /* <DEDUP_REMOVED lines=11> */
.L_x_10646:
        /* <DEDUP_REMOVED lines=23> */
.L_x_10668:
[----:B------:R-:W-:Y:S05]  /*26300*/  BSYNC B4 ;  /* 0x0000000000047941 */ /* 0x000fea0003800000 */
.L_x_10667:
        /* <DEDUP_REMOVED lines=24> */
.L_x_10666:
        /* <DEDUP_REMOVED lines=12> */
.L_x_10670:
[----:B------:R-:W-:Y:S05]  /*26550*/  BSYNC B4 ;  /* 0x0000000000047941 */ /* 0x000fea0003800000 */
.L_x_10669:
        /* <DEDUP_REMOVED lines=38> */
.L_x_10665:
        /* <DEDUP_REMOVED lines=33> */
.L_x_10672:
[----:B------:R-:W-:Y:S05]  /*269d0*/  BSYNC B4 ;  /* 0x0000000000047941 */ /* 0x000fea0003800000 */
.L_x_10671:
        /* <DEDUP_REMOVED lines=21> */
.L_x_10654:
[----:B------:R-:W-:Y:S05]  /*26b30*/  BSYNC B3 ;  /* 0x0000000000037941 */ /* 0x000fea0003800000 */
.L_x_10645:
[----:B------:R-:W-:Y:S01]  /*26b40*/  FADD.FTZ R0, R25, 0.69314718246459960938 ;  /* 0x3f31721819007421 */ /* 0x000fe20000010000 */
[----:B------:R-:W-:-:S04]  /*26b50*/  LOP3.LUT R24, R3, 0x80000000, R26, 0xb8, !PT ;  /* 0x8000000003187812 */ /* 0x000fc800078eb81a */
[----:B------:R-:W-:Y:S01]  /*26b60*/  LOP3.LUT R25, R0, 0x80000000, R27, 0xb8, !PT ;  /* 0x8000000000197812 */ /* 0x000fe200078eb81b */
[----:B------:R-:W-:Y:S06]  /*26b70*/  BRA `(.L_x_10611) ;  /* 0x00000000003c7947 */ /* 0x000fec0003800000 */
.L_x_10612:
        /* <DEDUP_REMOVED lines=15> */
.L_x_10611:
[----:B------:R-:W-:Y:S05]  /*26c70*/  BSYNC B2 ;  /* 0x0000000000027941 */ /* 0x000fea0003800000 */
.L_x_10610:
        /* <DEDUP_REMOVED lines=118> */
.L_x_10680:
        /* <DEDUP_REMOVED lines=10> */
.L_x_10682:
[----:B------:R-:W-:-:S04]  /*27480*/  FADD.FTZ R20, -R0, R5 ;  /* 0x0000000500147221 */ /* 0x000fc80000010100 */
[----:B------:R-:W-:-:S07]  /*27490*/  FMUL.FTZ R20, R20, 0.5 ;  /* 0x3f00000014147820 */ /* 0x000fce0000410000 */
.L_x_10683:
[----:B------:R-:W-:Y:S05]  /*274a0*/  BSYNC B1 ;  /* 0x0000000000017941 */ /* 0x000fea0003800000 */
.L_x_10681:
        /* <DEDUP_REMOVED lines=11> */
.L_x_10685:
[----:B------:R-:W-:-:S04]  /*27560*/  FADD.FTZ R21, R2, -R21 ;  /* 0x8000001502157221 */ /* 0x000fc80000010000 */
[----:B------:R-:W-:-:S07]  /*27570*/  FMUL.FTZ R21, R21, 0.5 ;  /* 0x3f00000015157820 */ /* 0x000fce0000410000 */
.L_x_10686:
[----:B------:R-:W-:Y:S05]  /*27580*/  BSYNC B1 ;  /* 0x0000000000017941 */ /* 0x000fea0003800000 */
.L_x_10684:
        /* <DEDUP_REMOVED lines=35> */
.L_x_10679:
[----:B------:R0:W1:Y:S02]  /*277c0*/  MUFU.SQRT R26, R31 ;  /* 0x0000001f001a7308 */ /* 0x0000640000002000 */
.L_x_10678:
[----:B------:R-:W-:Y:S05]  /*277d0*/  BSYNC B0 ;  /* 0x0000000000007941 */ /* 0x000fea0003800000 */
.L_x_10677:
        /* <DEDUP_REMOVED lines=35> */
.L_x_10690:
        /* <DEDUP_REMOVED lines=17> */
.L_x_10696:
[----:B------:R-:W-:-:S04]  /*27b20*/  FADD.FTZ R0, -R0, R5 ;  /* 0x0000000500007221 */ /* 0x000fc80000010100 */
[----:B------:R-:W-:-:S07]  /*27b30*/  FMUL.FTZ R0, R0, 0.5 ;  /* 0x3f00000000007820 */ /* 0x000fce0000410000 */
.L_x_10697:
[----:B------:R-:W-:Y:S05]  /*27b40*/  BSYNC B4 ;  /* 0x0000000000047941 */ /* 0x000fea0003800000 */
.L_x_10695:
        /* <DEDUP_REMOVED lines=10> */
.L_x_10699:
[----:B------:R-:W-:-:S04]  /*27bf0*/  FADD.FTZ R2, -R3, R2 ;  /* 0x0000000203027221 */ /* 0x000fc80000010100 */
[----:B------:R-:W-:-:S07]  /*27c00*/  FMUL.FTZ R3, R2, 0.5 ;  /* 0x3f00000002037820 */ /* 0x000fce0000410000 */
.L_x_10700:
[----:B------:R-:W-:Y:S05]  /*27c10*/  BSYNC B4 ;  /* 0x0000000000047941 */ /* 0x000fea0003800000 */
.L_x_10698:
[----:B------:R-:W-:Y:S01]  /*27c20*/  FADD.FTZ R0, R3, R0 ;  /* 0x0000000003007221 */ /* 0x000fe20000010000 */
[----:B------:R-:W-:-:S04]  /*27c30*/  FADD.FTZ R29, R4, R29 ;  /* 0x0000001d041d7221 */ /* 0x000fc80000010000 */
[----:B------:R-:W-:-:S06]  /*27c40*/  FMUL.FTZ R29, R29, R0 ;  /* 0x000000001d1d7220 */ /* 0x000fcc0000410000 */
[----:B------:R-:W2:Y:S01]  /*27c50*/  MUFU.SQRT R29, R29 ;  /* 0x0000001d001d7308 */ /* 0x000ea20000002000 */
[----:B------:R-:W-:Y:S05]  /*27c60*/  BRA `(.L_x_10701) ;  /* 0x0000000000487947 */ /* 0x000fea0003800000 */
.L_x_10694:
        /* <DEDUP_REMOVED lines=12> */
.L_x_10693:
[----:B------:R-:W-:Y:S01]  /*27d30*/  FADD.FTZ R0, R29, 1 ;  /* 0x3f8000001d007421 */ /* 0x000fe20000010000 */
[----:B0-----:R-:W-:Y:S01]  /*27d40*/  MUFU.SQRT R31, R31 ;  /* 0x0000001f001f7308 */ /* 0x001fe20000002000 */
[----:B------:R-:W-:Y:S02]  /*27d50*/  MOV R4, 0x3f800000 ;  /* 0x3f80000000047802 */ /* 0x000fe40000000f00 */
[----:B------:R-:W-:-:S06]  /*27d60*/  FMUL.FTZ R0, R0, 0.5 ;  /* 0x3f00000000007820 */ /* 0x000fcc0000410000 */
[----:B------:R-:W0:Y:S02]  /*27d70*/  MUFU.SQRT R0, R0 ;  /* 0x0000000000007308 */ /* 0x000e240000002000 */
[----:B0-----:R-:W-:-:S07]  /*27d80*/  FMUL.FTZ R29, R31, R0 ;  /* 0x000000001f1d7220 */ /* 0x001fce0000410000 */
.L_x_10701:
[----:B------:R-:W-:Y:S05]  /*27d90*/  BSYNC B1 ;  /* 0x0000000000017941 */ /* 0x000fea0003800000 */
.L_x_10692:
[----:B------:R-:W-:Y:S05]  /*27da0*/  BRA `(.L_x_10702) ;  /* 0x0000000000087947 */ /* 0x000fea0003800000 */
.L_x_10689:
[----:B------:R-:W-:Y:S01]  /*27db0*/  FMUL.FTZ R29, R29, 16777216 ;  /* 0x4b8000001d1d7820 */ /* 0x000fe20000410000 */
[----:B------:R-:W-:-:S07]  /*27dc0*/  FMUL.FTZ R4, R4, 16777216 ;  /* 0x4b80000004047820 */ /* 0x000fce0000410000 */
.L_x_10702:
[----:B------:R-:W-:Y:S05]  /*27dd0*/  BSYNC B0 ;  /* 0x0000000000007941 */ /* 0x000fea0003800000 */
.L_x_10688:
        /* <DEDUP_REMOVED lines=17> */
.L_x_10704:
[----:B------:R-:W-:Y:S05]  /*27ef0*/  BSYNC B4 ;  /* 0x0000000000047941 */ /* 0x000fea0003800000 */
.L_x_10703:
        /* <DEDUP_REMOVED lines=18> */
.L_x_10706:
[----:B------:R-:W-:Y:S02]  /*28020*/  ISETP.GE.AND P0, PT, R29, RZ, PT ;  /* 0x000000ff1d00720c */ /* 0x000fe40003f06270 */
[----:B------:R-:W-:-:S11]  /*28030*/  MOV R3, 0x3fd774eb ;  /* 0x3fd774eb00037802 */ /* 0x000fd60000000f00 */
[----:B------:R-:W-:-:S04]  /*28040*/  @P0 FFMA.FTZ R0, R3, 0.93318945169448852539, -R0 ;  /* 0x3f6ee58103000823 */ /* 0x000fc80000010800 */
[----:B------:R-:W-:-:S07]  /*28050*/  @!P0 FFMA.FTZ R0, R3, 0.93318945169448852539, R0 ;  /* 0x3f6ee58103008823 */ /* 0x000fce0000010000 */
.L_x_10707:
[----:B------:R-:W-:Y:S05]  /*28060*/  BSYNC B0 ;  /* 0x0000000000007941 */ /* 0x000fea0003800000 */
.L_x_10705:
        /* <DEDUP_REMOVED lines=10> */
.L_x_10691:
[----:B------:R-:W-:Y:S05]  /*28110*/  BSYNC B3 ;  /* 0x0000000000037941 */ /* 0x000fea0003800000 */
.L_x_10687:
[----:B------:R-:W-:Y:S02]  /*28120*/  LOP3.LUT R28, R3, 0x80000000, R6, 0xb8, !PT ;  /* 0x80000000031c7812 */ /* 0x000fe400078eb806 */
[----:B-1----:R-:W-:Y:S01]  /*28130*/  LOP3.LUT R29, R26, 0x80000000, R7, 0xb8, !PT ;  /* 0x800000001a1d7812 */ /* 0x002fe200078eb807 */
[----:B------:R-:W-:Y:S06]  /*28140*/  BRA `(.L_x_10674) ;  /* 0x0000001400d07947 */ /* 0x000fec0003800000 */
.L_x_10676:
        /* <DEDUP_REMOVED lines=30> */
.L_x_10713:
[----:B------:R-:W-:Y:S05]  /*28330*/  BSYNC B4 ;  /* 0x0000000000047941 */ /* 0x000fea0003800000 */
.L_x_10712:
        /* <DEDUP_REMOVED lines=18> */
.L_x_10715:
[----:B------:R-:W-:Y:S02]  /*28460*/  ISETP.GE.AND P0, PT, R31, RZ, PT ;  /* 0x000000ff1f00720c */ /* 0x000fe40003f06270 */
[----:B------:R-:W-:-:S11]  /*28470*/  MOV R3, 0x3fd774eb ;  /* 0x3fd774eb00037802 */ /* 0x000fd60000000f00 */
[----:B------:R-:W-:-:S04]  /*28480*/  @P0 FFMA.FTZ R0, R3, 0.93318945169448852539, -R0 ;  /* 0x3f6ee58103000823 */ /* 0x000fc80000010800 */
[----:B------:R-:W-:-:S07]  /*28490*/  @!P0 FFMA.FTZ R0, R3, 0.93318945169448852539, R0 ;  /* 0x3f6ee58103008823 */ /* 0x000fce0000010000 */
.L_x_10716:
[----:B------:R-:W-:Y:S05]  /*284a0*/  BSYNC B0 ;  /* 0x0000000000007941 */ /* 0x000fea0003800000 */
.L_x_10714:
        /* <DEDUP_REMOVED lines=13> */
.L_x_10711:
        /* <DEDUP_REMOVED lines=12> */
.L_x_10719:
[----:B------:R-:W-:Y:S05]  /*28640*/  BSYNC B4 ;  /* 0x0000000000047941 */ /* 0x000fea0003800000 */
.L_x_10718:
        /* <DEDUP_REMOVED lines=18> */
.L_x_10721:
[----:B------:R-:W-:Y:S02]  /*28770*/  ISETP.GE.AND P0, PT, R31, RZ, PT ;  /* 0x000000ff1f00720c */ /* 0x000fe40003f06270 */
[----:B------:R-:W-:-:S11]  /*28780*/  MOV R3, 0x3fd774eb ;  /* 0x3fd774eb00037802 */ /* 0x000fd60000000f00 */
[----:B------:R-:W-:-:S04]  /*28790*/  @P0 FFMA.FTZ R0, R3, 0.93318945169448852539, -R0 ;  /* 0x3f6ee58103000823 */ /* 0x000fc80000010800 */
[----:B------:R-:W-:-:S07]  /*287a0*/  @!P0 FFMA.FTZ R0, R3, 0.93318945169448852539, R0 ;  /* 0x3f6ee58103008823 */ /* 0x000fce0000010000 */
.L_x_10722:
[----:B------:R-:W-:Y:S05]  /*287b0*/  BSYNC B0 ;  /* 0x0000000000007941 */ /* 0x000fea0003800000 */
.L_x_10720:
        /* <DEDUP_REMOVED lines=27> */
.L_x_10710:
        /* <DEDUP_REMOVED lines=33> */
.L_x_10724:
[----:B------:R-:W-:Y:S05]  /*28b80*/  BSYNC B4 ;  /* 0x0000000000047941 */ /* 0x000fea0003800000 */
.L_x_10723:
        /* <DEDUP_REMOVED lines=18> */
.L_x_10726:
[----:B------:R-:W-:Y:S02]  /*28cb0*/  ISETP.GE.AND P0, PT, R31, RZ, PT ;  /* 0x000000ff1f00720c */ /* 0x000fe40003f06270 */
[----:B------:R-:W-:-:S11]  /*28cc0*/  MOV R3, 0x3fd774eb ;  /* 0x3fd774eb00037802 */ /* 0x000fd60000000f00 */
[----:B------:R-:W-:-:S04]  /*28cd0*/  @P0 FFMA.FTZ R0, R3, 0.93318945169448852539, -R0 ;  /* 0x3f6ee58103000823 */ /* 0x000fc80000010800 */
[----:B------:R-:W-:-:S07]  /*28ce0*/  @!P0 FFMA.FTZ R0, R3, 0.93318945169448852539, R0 ;  /* 0x3f6ee58103008823 */ /* 0x000fce0000010000 */
.L_x_10727:
[----:B------:R-:W-:Y:S05]  /*28cf0*/  BSYNC B0 ;  /* 0x0000000000007941 */ /* 0x000fea0003800000 */
.L_x_10725:
        /* <DEDUP_REMOVED lines=11> */
.L_x_10709:
        /* <DEDUP_REMOVED lines=23> */
.L_x_10731:
[----:B------:R-:W-:Y:S05]  /*28f20*/  BSYNC B4 ;  /* 0x0000000000047941 */ /* 0x000fea0003800000 */
.L_x_10730:
        /* <DEDUP_REMOVED lines=24> */
.L_x_10729:
        /* <DEDUP_REMOVED lines=12> */
.L_x_10733:
[----:B------:R-:W-:Y:S05]  /*29170*/  BSYNC B4 ;  /* 0x0000000000047941 */ /* 0x000fea0003800000 */
.L_x_10732:
        /* <DEDUP_REMOVED lines=38> */
.L_x_10728:
        /* <DEDUP_REMOVED lines=33> */
.L_x_10735:
[----:B------:R-:W-:Y:S05]  /*295f0*/  BSYNC B4 ;  /* 0x0000000000047941 */ /* 0x000fea0003800000 */
.L_x_10734:
        /* <DEDUP_REMOVED lines=21> */
.L_x_10717:
[----:B------:R-:W-:Y:S05]  /*29750*/  BSYNC B3 ;  /* 0x0000000000037941 */ /* 0x000fea0003800000 */
.L_x_10708:
[----:B------:R-:W-:Y:S01]  /*29760*/  FADD.FTZ R0, R29, 0.69314718246459960938 ;  /* 0x3f3172181d007421 */ /* 0x000fe20000010000 */
[----:B------:R-:W-:-:S04]  /*29770*/  LOP3.LUT R28, R3, 0x80000000, R6, 0xb8, !PT ;  /* 0x80000000031c7812 */ /* 0x000fc800078eb806 */
[----:B------:R-:W-:Y:S01]  /*29780*/  LOP3.LUT R29, R0, 0x80000000, R7, 0xb8, !PT ;  /* 0x80000000001d7812 */ /* 0x000fe200078eb807 */
[----:B------:R-:W-:Y:S06]  /*29790*/  BRA `(.L_x_10674) ;  /* 0x00000000003c7947 */ /* 0x000fec0003800000 */
.L_x_10675:
        /* <DEDUP_REMOVED lines=15> */
.L_x_10674:
[----:B------:R-:W-:Y:S05]  /*29890*/  BSYNC B2 ;  /* 0x0000000000027941 */ /* 0x000fea0003800000 */
.L_x_10673:
        /* <DEDUP_REMOVED lines=117> */
.L_x_10743:
        /* <DEDUP_REMOVED lines=10> */
.L_x_10745:
[----:B------:R-:W-:-:S04]  /*2a090*/  FADD.FTZ R6, -R0, R5 ;  /* 0x0000000500067221 */ /* 0x000fc80000010100 */
[----:B------:R-:W-:-:S07]  /*2a0a0*/  FMUL.FTZ R6, R6, 0.5 ;  /* 0x3f00000006067820 */ /* 0x000fce0000410000 */
.L_x_10746:
[----:B------:R-:W-:Y:S05]  /*2a0b0*/  BSYNC B1 ;  /* 0x0000000000017941 */ /* 0x000fea0003800000 */
.L_x_10744:
        /* <DEDUP_REMOVED lines=11> */
.L_x_10748:
[----:B------:R-:W-:-:S04]  /*2a170*/  FADD.FTZ R20, R2, -R21 ;  /* 0x8000001502147221 */ /* 0x000fc80000010000 */
[----:B------:R-:W-:-:S07]  /*2a180*/  FMUL.FTZ R21, R20, 0.5 ;  /* 0x3f00000014157820 */ /* 0x000fce0000410000 */
.L_x_10749:
[----:B------:R-:W-:Y:S05]  /*2a190*/  BSYNC B1 ;  /* 0x0000000000017941 */ /* 0x000fea0003800000 */
.L_x_10747:
        /* <DEDUP_REMOVED lines=35> */
.L_x_10742:
[----:B------:R1:W2:Y:S02]  /*2a3d0*/  MUFU.SQRT R6, R7 ;  /* 0x0000000700067308 */ /* 0x0002a40000002000 */
.L_x_10741:
[----:B------:R-:W-:Y:S05]  /*2a3e0*/  BSYNC B0 ;  /* 0x0000000000007941 */ /* 0x000fea0003800000 */
.L_x_10740:
        /* <DEDUP_REMOVED lines=35> */
.L_x_10753:
        /* <DEDUP_REMOVED lines=17> */
.L_x_10759:
[----:B------:R-:W-:-:S04]  /*2a730*/  FADD.FTZ R0, -R0, R5 ;  /* 0x0000000500007221 */ /* 0x000fc80000010100 */
[----:B------:R-:W-:-:S07]  /*2a740*/  FMUL.FTZ R0, R0, 0.5 ;  /* 0x3f00000000007820 */ /* 0x000fce0000410000 */
.L_x_10760:
[----:B------:R-:W-:Y:S05]  /*2a750*/  BSYNC B4 ;  /* 0x0000000000047941 */ /* 0x000fea0003800000 */
.L_x_10758:
        /* <DEDUP_REMOVED lines=10> */
.L_x_10762:
[----:B------:R-:W-:-:S04]  /*2a800*/  FADD.FTZ R2, -R3, R2 ;  /* 0x0000000203027221 */ /* 0x000fc80000010100 */
[----:B------:R-:W-:-:S07]  /*2a810*/  FMUL.FTZ R3, R2, 0.5 ;  /* 0x3f00000002037820 */ /* 0x000fce0000410000 */
.L_x_10763:
[----:B------:R-:W-:Y:S05]  /*2a820*/  BSYNC B4 ;  /* 0x0000000000047941 */ /* 0x000fea0003800000 */
.L_x_10761:
[----:B------:R-:W-:Y:S01]  /*2a830*/  FADD.FTZ R0, R3, R0 ;  /* 0x0000000003007221 */ /* 0x000fe20000010000 */
[----:B------:R-:W-:-:S04]  /*2a840*/  FADD.FTZ R27, R4, R27 ;  /* 0x0000001b041b7221 */ /* 0x000fc80000010000 */
[----:B------:R-:W-:-:S06]  /*2a850*/  FMUL.FTZ R27, R27, R0 ;  /* 0x000000001b1b7220 */ /* 0x000fcc0000410000 */
[----:B------:R-:W3:Y:S01]  /*2a860*/  MUFU.SQRT R27, R27 ;  /* 0x0000001b001b7308 */ /* 0x000ee20000002000 */
[----:B------:R-:W-:Y:S05]  /*2a870*/  BRA `(.L_x_10764) ;  /* 0x0000000000487947 */ /* 0x000fea0003800000 */
.L_x_10757:
        /* <DEDUP_REMOVED lines=12> */
.L_x_10756:
[----:B------:R-:W-:Y:S01]  /*2a940*/  FADD.FTZ R0, R27, 1 ;  /* 0x3f8000001b007421 */ /* 0x000fe20000010000 */
[----:B-1----:R-:W-:Y:S01]  /*2a950*/  MUFU.SQRT R7, R7 ;  /* 0x0000000700077308 */ /* 0x002fe20000002000 */
[----:B------:R-:W-:Y:S02]  /*2a960*/  MOV R4, 0x3f800000 ;  /* 0x3f80000000047802 */ /* 0x000fe40000000f00 */
[----:B------:R-:W-:-:S06]  /*2a970*/  FMUL.FTZ R0, R0, 0.5 ;  /* 0x3f00000000007820 */ /* 0x000fcc0000410000 */
[----:B------:R-:W1:Y:S02]  /*2a980*/  MUFU.SQRT R0, R0 ;  /* 0x0000000000007308 */ /* 0x000e640000002000 */
[----:B-1----:R-:W-:-:S07]  /*2a990*/  FMUL.FTZ R27, R7, R0 ;  /* 0x00000000071b7220 */ /* 0x002fce0000410000 */
.L_x_10764:
[----:B------:R-:W-:Y:S05]  /*2a9a0*/  BSYNC B1 ;  /* 0x0000000000017941 */ /* 0x000fea0003800000 */
.L_x_10755:
[----:B------:R-:W-:Y:S05]  /*2a9b0*/  BRA `(.L_x_10765) ;  /* 0x0000000000087947 */ /* 0x000fea0003800000 */
.L_x_10752:
[----:B------:R-:W-:Y:S01]  /*2a9c0*/  FMUL.FTZ R27, R27, 16777216 ;  /* 0x4b8000001b1b7820 */ /* 0x000fe20000410000 */
[----:B------:R-:W-:-:S07]  /*2a9d0*/  FMUL.FTZ R4, R4, 16777216 ;  /* 0x4b80000004047820 */ /* 0x000fce0000410000 */
.L_x_10765:
[----:B------:R-:W-:Y:S05]  /*2a9e0*/  BSYNC B0 ;  /* 0x0000000000007941 */ /* 0x000fea0003800000 */
.L_x_10751:
        /* <DEDUP_REMOVED lines=16> */
[----:B0-2---:R-:W-:Y:S05]  /*2aaf0*/  CALL.REL.NOINC `($__internal_12_$__cuda_sm3x_div_rn_ftz_f32_slowpath) ;  /* 0x0000001c00647944 */ /* 0x005fea0003c00000 */
.L_x_10767:
[----:B------:R-:W-:Y:S05]  /*2ab00*/  BSYNC B4 ;  /* 0x0000000000047941 */ /* 0x000fea0003800000 */
.L_x_10766:
        /* <DEDUP_REMOVED lines=18> */
.L_x_10769:
[----:B------:R-:W-:Y:S02]  /*2ac30*/  ISETP.GE.AND P0, PT, R27, RZ, PT ;  /* 0x000000ff1b00720c */ /* 0x000fe40003f06270 */
[----:B------:R-:W-:-:S11]  /*2ac40*/  MOV R3, 0x3fd774eb ;  /* 0x3fd774eb00037802 */ /* 0x000fd60000000f00 */
[----:B------:R-:W-:-:S04]  /*2ac50*/  @P0 FFMA.FTZ R0, R3, 0.93318945169448852539, -R0 ;  /* 0x3f6ee58103000823 */ /* 0x000fc80000010800 */
[----:B------:R-:W-:-:S07]  /*2ac60*/  @!P0 FFMA.FTZ R0, R3, 0.93318945169448852539, R0 ;  /* 0x3f6ee58103008823 */ /* 0x000fce0000010000 */
.L_x_10770:
[----:B------:R-:W-:Y:S05]  /*2ac70*/  BSYNC B0 ;  /* 0x0000000000007941 */ /* 0x000fea0003800000 */
.L_x_10768:
        /* <DEDUP_REMOVED lines=10> */
.L_x_10754:
[----:B------:R-:W-:Y:S05]  /*2ad20*/  BSYNC B3 ;  /* 0x0000000000037941 */ /* 0x000fea0003800000 */
.L_x_10750:
[----:B------:R-:W-:Y:S02]  /*2ad30*/  LOP3.LUT R26, R3, 0x80000000, R8, 0xb8, !PT ;  /* 0x80000000031a7812 */ /* 0x000fe400078eb808 */
[----:B--2---:R-:W-:Y:S01]  /*2ad40*/  LOP3.LUT R27, R6, 0x80000000, R9, 0xb8, !PT ;  /* 0x80000000061b7812 */ /* 0x004fe200078eb809 */
[----:B------:R-:W-:Y:S06]  /*2ad50*/  BRA `(.L_x_10737) ;  /* 0x0000001400d07947 */ /* 0x000fec0003800000 */
.L_x_10739:
        /* <DEDUP_REMOVED lines=29> */
[----:B0-----:R-:W-:Y:S05]  /*2af30*/  CALL.REL.NOINC `($__internal_12_$__cuda_sm3x_div_rn_ftz_f32_slowpath) ;  /* 0x0000001800547944 */ /* 0x001fea0003c00000 */
.L_x_10776:
[----:B------:R-:W-:Y:S05]  /*2af40*/  BSYNC B4 ;  /* 0x0000000000047941 */ /* 0x000fea0003800000 */
.L_x_10775:
        /* <DEDUP_REMOVED lines=18> */
.L_x_10778:
[----:B------:R-:W-:Y:S02]  /*2b070*/  ISETP.GE.AND P0, PT, R27, RZ, PT ;  /* 0x000000ff1b00720c */ /* 0x000fe40003f06270 */
[----:B------:R-:W-:-:S11]  /*2b080*/  MOV R3, 0x3fd774eb ;  /* 0x3fd774eb00037802 */ /* 0x000fd60000000f00 */
[----:B------:R-:W-:-:S04]  /*2b090*/  @P0 FFMA.FTZ R0, R3, 0.93318945169448852539, -R0 ;  /* 0x3f6ee58103000823 */ /* 0x000fc80000010800 */
[----:B------:R-:W-:-:S07]  /*2b0a0*/  @!P0 FFMA.FTZ R0, R3, 0.93318945169448852539, R0 ;  /* 0x3f6ee58103008823 */ /* 0x000fce0000010000 */
.L_x_10779:
[----:B------:R-:W-:Y:S05]  /*2b0b0*/  BSYNC B0 ;  /* 0x0000000000007941 */ /* 0x000fea0003800000 */
.L_x_10777:
        /* <DEDUP_REMOVED lines=13> */
.L_x_10774:
        /* <DEDUP_REMOVED lines=11> */
[----:B0-----:R-:W-:Y:S05]  /*2b240*/  CALL.REL.NOINC `($__internal_12_$__cuda_sm3x_div_rn_ftz_f32_slowpath) ;  /* 0x0000001400907944 */ /* 0x001fea0003c00000 */
.L_x_10782:
[----:B------:R-:W-:Y:S05]  /*2b250*/  BSYNC B4 ;  /* 0x0000000000047941 */ /* 0x000fea0003800000 */
.L_x_10781:
        /* <DEDUP_REMOVED lines=18> */
.L_x_10784:
[----:B------:R-:W-:Y:S02]  /*2b380*/  ISETP.GE.AND P0, PT, R27, RZ, PT ;  /* 0x000000ff1b00720c */ /* 0x000fe40003f06270 */
[----:B------:R-:W-:-:S11]  /*2b390*/  MOV R3, 0x3fd774eb ;  /* 0x3fd774eb00037802 */ /* 0x000fd60000000f00 */
[----:B------:R-:W-:-:S04]  /*2b3a0*/  @P0 FFMA.FTZ R0, R3, 0.93318945169448852539, -R0 ;  /* 0x3f6ee58103000823 */ /* 0x000fc80000010800 */
[----:B------:R-:W-:-:S07]  /*2b3b0*/  @!P0 FFMA.FTZ R0, R3, 0.93318945169448852539, R0 ;  /* 0x3f6ee58103008823 */ /* 0x000fce0000010000 */
.L_x_10785:
[----:B------:R-:W-:Y:S05]  /*2b3c0*/  BSYNC B0 ;  /* 0x0000000000007941 */ /* 0x000fea0003800000 */
.L_x_10783:
        /* <DEDUP_REMOVED lines=27> */
.L_x_10773:
        /* <DEDUP_REMOVED lines=32> */
[----:B0-----:R-:W-:Y:S05]  /*2b780*/  CALL.REL.NOINC `($__internal_12_$__cuda_sm3x_div_rn_ftz_f32_slowpath) ;  /* 0x0000001000407944 */ /* 0x001fea0003c00000 */
.L_x_10787:
[----:B------:R-:W-:Y:S05]  /*2b790*/  BSYNC B4 ;  /* 0x0000000000047941 */ /* 0x000fea0003800000 */
.L_x_10786:
        /* <DEDUP_REMOVED lines=18> */
.L_x_10789:
[----:B------:R-:W-:Y:S02]  /*2b8c0*/  ISETP.GE.AND P0, PT, R27, RZ, PT ;  /* 0x000000ff1b00720c */ /* 0x000fe40003f06270 */
[----:B------:R-:W-:-:S11]  /*2b8d0*/  MOV R3, 0x3fd774eb ;  /* 0x3fd774eb00037802 */ /* 0x000fd60000000f00 */
[----:B------:R-:W-:-:S04]  /*2b8e0*/  @P0 FFMA.FTZ R0, R3, 0.93318945169448852539, -R0 ;  /* 0x3f6ee58103000823 */ /* 0x000fc80000010800 */
[----:B------:R-:W-:-:S07]  /*2b8f0*/  @!P0 FFMA.FTZ R0, R3, 0.93318945169448852539, R0 ;  /* 0x3f6ee58103008823 */ /* 0x000fce0000010000 */
.L_x_10790:
[----:B------:R-:W-:Y:S05]  /*2b900*/  BSYNC B0 ;  /* 0x0000000000007941 */ /* 0x000fea0003800000 */
.L_x_10788:
        /* <DEDUP_REMOVED lines=11> */
.L_x_10772:
        /* <DEDUP_REMOVED lines=23> */
.L_x_10794:
[----:B------:R-:W-:Y:S05]  /*2bb30*/  BSYNC B4 ;  /* 0x0000000000047941 */ /* 0x000fea0003800000 */
.L_x_10793:
        /* <DEDUP_REMOVED lines=24> */
.L_x_10792:
        /* <DEDUP_REMOVED lines=12> */
.L_x_10796:
[----:B------:R-:W-:Y:S05]  /*2bd80*/  BSYNC B4 ;  /* 0x0000000000047941 */ /* 0x000fea0003800000 */
.L_x_10795:
        /* <DEDUP_REMOVED lines=38> */
.L_x_10791:
        /* <DEDUP_REMOVED lines=33> */
.L_x_10798:
[----:B------:R-:W-:Y:S05]  /*2c200*/  BSYNC B4 ;  /* 0x0000000000047941 */ /* 0x000fea0003800000 */
.L_x_10797:
        /* <DEDUP_REMOVED lines=21> */
.L_x_10780:
[----:B------:R-:W-:Y:S05]  /*2c360*/  BSYNC B3 ;  /* 0x0000000000037941 */ /* 0x000fea0003800000 */
.L_x_10771:
[----:B------:R-:W-:Y:S01]  /*2c370*/  FADD.FTZ R0, R7, 0.69314718246459960938 ;  /* 0x3f31721807007421 */ /* 0x000fe20000010000 */
[----:B------:R-:W-:-:S04]  /*2c380*/  LOP3.LUT R26, R3, 0x80000000, R8, 0xb8, !PT ;  /* 0x80000000031a7812 */ /* 0x000fc800078eb808 */
[----:B------:R-:W-:Y:S01]  /*2c390*/  LOP3.LUT R27, R0, 0x80000000, R9, 0xb8, !PT ;  /* 0x80000000001b7812 */ /* 0x000fe200078eb809 */
[----:B------:R-:W-:Y:S06]  /*2c3a0*/  BRA `(.L_x_10737) ;  /* 0x00000000003c7947 */ /* 0x000fec0003800000 */
.L_x_10738:
        /* <DEDUP_REMOVED lines=15> */
.L_x_10737:
[----:B------:R-:W-:Y:S05]  /*2c4a0*/  BSYNC B2 ;  /* 0x0000000000027941 */ /* 0x000fea0003800000 */
.L_x_10736:
        /* <DEDUP_REMOVED lines=24> */
.L_x_10801:
[----:B------:R-:W-:-:S13]  /*2c630*/  ISETP.GE.AND P0, PT, R0, UR4, PT ;  /* 0x0000000400007c0c */ /* 0x000fda000bf06270 */
[----:B------:R-:W-:Y:S05]  /*2c640*/  @P0 BRA `(.L_x_10803) ;  /* 0x0000000000300947 */ /* 0x000fea0003800000 */
[----:B--2---:R-:W2:Y:S01]  /*2c650*/  LDC.64 R2, c[0x0][0x218] ;  /* 0x00008600ff027b82 */ /* 0x004ea20000000a00 */
[C---:B------:R-:W-:Y:S02]  /*2c660*/  IADD3 R5, R0.reuse, UR6, RZ ;  /* 0x0000000600057c10 */ /* 0x040fe4000fffe0ff */
[----:B------:R-:W-:-:S03]  /*2c670*/  IADD3 R0, R0, 0x80, RZ ;  /* 0x0000008000007810 */ /* 0x000fc60007ffe0ff */
[----:B--2---:R-:W-:-:S05]  /*2c680*/  IMAD.WIDE.U32 R2, R5, 0x8, R2 ;  /* 0x0000000805027825 */ /* 0x004fca00078e0002 */
[----:B------:R3:W-:Y:S02]  /*2c690*/  STG.E.64 desc[UR8][R2.64], R16 ;  /* 0x0000001002007986 */ /* 0x0007e4000c101b08 */
.L_x_10802:
[----:B------:R-:W-:-:S13]  /*2c6a0*/  ISETP.GE.AND P0, PT, R0, UR4, PT ;  /* 0x0000000400007c0c */ /* 0x000fda000bf06270 */
[----:B------:R-:W-:Y:S05]  /*2c6b0*/  @P0 BRA `(.L_x_10804) ;  /* 0x0000000000340947 */ /* 0x000fea0003800000 */
[----:B--23--:R-:W2:Y:S01]  /*2c6c0*/  LDC.64 R2, c[0x0][0x218] ;  /* 0x00008600ff027b82 */ /* 0x00cea20000000a00 */
[C---:B------:R-:W-:Y:S02]  /*2c6d0*/  IADD3 R5, R0.reuse, UR6, RZ ;  /* 0x0000000600057c10 */ /* 0x040fe4000fffe0ff */
[----:B------:R-:W-:-:S03]  /*2c6e0*/  IADD3 R0, R0, 0x80, RZ ;  /* 0x0000008000007810 */ /* 0x000fc60007ffe0ff */
[----:B--2---:R-:W-:-:S05]  /*2c6f0*/  IMAD.WIDE.U32 R2, R5, 0x8, R2 ;  /* 0x0000000805027825 */ /* 0x004fca00078e0002 */
[----:B------:R3:W-:Y:S02]  /*2c700*/  STG.E.64 desc[UR8][R2.64], R18 ;  /* 0x0000001202007986 */ /* 0x0007e4000c101b08 */
.L_x_10803:
        /* <DEDUP_REMOVED lines=8> */
.L_x_10804:
[----:B------:R-:W-:Y:S05]  /*2c790*/  BSYNC B1 ;  /* 0x0000000000017941 */ /* 0x000fea0003800000 */
.L_x_10800:
[----:B------:R-:W-:-:S13]  /*2c7a0*/  ISETP.GE.AND P0, PT, R0, UR4, PT ;  /* 0x0000000400007c0c */ /* 0x000fda000bf06270 */
[----:B--234-:R-:W2:Y:S01]  /*2c7b0*/  @!P0 LDC.64 R2, c[0x0][0x218] ;  /* 0x00008600ff028b82 */ /* 0x01cea20000000a00 */
[C---:B------:R-:W-:Y:S02]  /*2c7c0*/  @!P0 IADD3 R5, R0.reuse, UR6, RZ ;  /* 0x0000000600058c10 */ /* 0x040fe4000fffe0ff */
[----:B------:R-:W-:-:S03]  /*2c7d0*/  @!P0 IADD3 R0, R0, 0x80, RZ ;  /* 0x0000008000008810 */ /* 0x000fc60007ffe0ff */
[----:B--2---:R-:W-:-:S05]  /*2c7e0*/  @!P0 IMAD.WIDE.U32 R2, R5, 0x8, R2 ;  /* 0x0000000805028825 */ /* 0x004fca00078e0002 */
[----:B------:R4:W-:Y:S02]  /*2c7f0*/  @!P0 STG.E.64 desc[UR8][R2.64], R28 ;  /* 0x0000001c02008986 */ /* 0x0009e4000c101b08 */
.L_x_10805:
[----:B------:R-:W-:Y:S05]  /*2c800*/  BSYNC B0 ;  /* 0x0000000000007941 */ /* 0x000fea0003800000 */
.L_x_10799:
        /* <DEDUP_REMOVED lines=8> */
        .weak           $__internal_12_$__cuda_sm3x_div_rn_ftz_f32_slowpath
        .type           $__internal_12_$__cuda_sm3x_div_rn_ftz_f32_slowpath,@function
        .size           $__internal_12_$__cuda_sm3x_div_rn_ftz_f32_slowpath,(.L_x_20808 - $__internal_12_$__cuda_sm3x_div_rn_ftz_f32_slowpath)
$__internal_12_$__cuda_sm3x_div_rn_ftz_f32_slowpath:
        /* <DEDUP_REMOVED lines=32> */
.L_x_10808:
[----:B------:R-:W-:Y:S05]  /*2ca90*/  BSYNC B1 ;  /* 0x0000000000017941 */ /* 0x000fea0003800000 */
.L_x_10807:
        /* <DEDUP_REMOVED lines=27> */
.L_x_10814:
[----:B------:R-:W-:-:S07]  /*2cc50*/  LEA R0, R5, R0, 0x17 ;  /* 0x0000000005007211 */ /* 0x000fce00078eb8ff */
.L_x_10815:
[----:B------:R-:W-:Y:S05]  /*2cc60*/  BSYNC B1 ;  /* 0x0000000000017941 */ /* 0x000fea0003800000 */
.L_x_10813:
[----:B------:R-:W-:Y:S05]  /*2cc70*/  BRA `(.L_x_10816) ;  /* 0x0000000000207947 */ /* 0x000fea0003800000 */
.L_x_10812:
[----:B------:R-:W-:-:S04]  /*2cc80*/  LOP3.LUT R23, R0, 0x80000000, R23, 0x48, !PT ;  /* 0x8000000000177812 */ /* 0x000fc800078e4817 */
[----:B------:R-:W-:Y:S01]  /*2cc90*/  LOP3.LUT R0, R23, 0x7f800000, RZ, 0xfc, !PT ;  /* 0x7f80000017007812 */ /* 0x000fe200078efcff */
[----:B------:R-:W-:Y:S06]  /*2cca0*/  BRA `(.L_x_10816) ;  /* 0x0000000000147947 */ /* 0x000fec0003800000 */
.L_x_10811:
[----:B------:R-:W-:Y:S01]  /*2ccb0*/  LOP3.LUT R0, R0, 0x80000000, R23, 0x48, !PT ;  /* 0x8000000000007812 */ /* 0x000fe200078e4817 */
[----:B------:R-:W-:Y:S06]  /*2ccc0*/  BRA `(.L_x_10816) ;  /* 0x00000000000c7947 */ /* 0x000fec0003800000 */
.L_x_10810:
[----:B------:R-:W0:Y:S01]  /*2ccd0*/  MUFU.RSQ R0, -QNAN ;  /* 0xffc0000000007908 */ /* 0x000e220000001400 */
[----:B------:R-:W-:Y:S05]  /*2cce0*/  BRA `(.L_x_10816) ;  /* 0x0000000000047947 */ /* 0x000fea0003800000 */
.L_x_10809:
[----:B------:R-:W-:-:S07]  /*2ccf0*/  FADD.FTZ R0, R23, R0 ;  /* 0x0000000017007221 */ /* 0x000fce0000010000 */
.L_x_10816:
[----:B------:R-:W-:Y:S05]  /*2cd00*/  BSYNC B0 ;  /* 0x0000000000007941 */ /* 0x000fea0003800000 */
.L_x_10806:
[----:B------:R-:W-:-:S06]  /*2cd10*/  HFMA2.MMA R3, -RZ, RZ, 0, 0 ;  /* 0x00000000ff037435 */ /* 0x000fcc00000001ff */
[----:B0-----:R-:W-:Y:S05]  /*2cd20*/  RET.REL.NODEC R2 `(_ZN2at6native29vectorized_elementwise_kernelILi4EZZZNS0_16asin_kernel_cudaERNS_18TensorIteratorBaseEENKUlvE_clEvENKUlvE0_clEvEUlN3c107complexIfEEE_St5arrayIPcLm2EEEEviT0_T1_) ;  /* 0xfffffd3002b47950 */ /* 0x001fea0003c3ffff */
.L_x_10817:
        /* <DEDUP_REMOVED lines=13> */
.L_x_20808:


//--------------------- .text._ZN2at6native29vectorized_elementwise_kernelILi8EZZZNS0_16asin_kernel_cudaERNS_18TensorIteratorBaseEENKUlvE_clEvENKUlvE0_clEvEUlN3c107complexIfEEE_St5arrayIPcLm2EEEEviT0_T1_ --------------------------
	.section	.text._ZN2at6native29vectorized_elementwise_kernelILi8EZZZNS0_16asin_kernel_cudaERNS_18TensorIteratorBaseEENKUlvE_clEvENKUlvE0_clEvEUlN3c107complexIfEEE_St5arrayIPcLm2EEEEviT0_T1_,"ax",@progbits
	.align	128
        .global         _ZN2at6native29vectorized_elementwise_kernelILi8EZZZNS0_16asin_kernel_cudaERNS_18TensorIteratorBaseEENKUlvE_clEvENKUlvE0_clEvEUlN3c107complexIfEEE_St5arrayIPcLm2EEEEviT0_T1_
        .type           _ZN2at6native29vectorized_elementwise_kernelILi8EZZZNS0_16asin_kernel_cudaERNS_18TensorIteratorBaseEENKUlvE_clEvENKUlvE0_clEvEUlN3c107complexIfEEE_St5arrayIPcLm2EEEEviT0_T1_,@function
        .size           _ZN2at6native29vectorized_elementwise_kernelILi8EZZZNS0_16asin_kernel_cudaERNS_18TensorIteratorBaseEENKUlvE_clEvENKUlvE0_clEvEUlN3c107complexIfEEE_St5arrayIPcLm2EEEEviT0_T1_,(.L_x_20809 - _ZN2at6native29vectorized_elementwise_kernelILi8EZZZNS0_16asin_kernel_cudaERNS_18TensorIteratorBaseEENKUlvE_clEvENKUlvE0_clEvEUlN3c107complexIfEEE_St5arrayIPcLm2EEEEviT0_T1_)
        .other          _ZN2at6native29vectorized_elementwise_kernelILi8EZZZNS0_16asin_kernel_cudaERNS_18TensorIteratorBaseEENKUlvE_clEvENKUlvE0_clEvEUlN3c107complexIfEEE_St5arrayIPcLm2EEEEviT0_T1_,@"STO_CUDA_ENTRY STV_DEFAULT"
_ZN2at6native29vectorized_elementwise_kernelILi8EZZZNS0_16asin_kernel_cudaERNS_18TensorIteratorBaseEENKUlvE_clEvENKUlvE0_clEvEUlN3c107complexIfEEE_St5arrayIPcLm2EEEEviT0_T1_:
.text._ZN2at6native29vectorized_elementwise_kernelILi8EZZZNS0_16asin_kernel_cudaERNS_18TensorIteratorBaseEENKUlvE_clEvENKUlvE0_clEvEUlN3c107complexIfEEE_St5arrayIPcLm2EEEEviT0_T1_:
        /* <DEDUP_REMOVED lines=129> */
.L_x_10826:
        /* <DEDUP_REMOVED lines=10> */
.L_x_10828:
[----:B------:R-:W-:-:S04]  /*08b0*/  FADD.FTZ R20, -R0, R5 ;  /* 0x0000000500147221 */ /* 0x000fc80000010100 */
[----:B------:R-:W-:-:S07]  /*08c0*/  FMUL.FTZ R20, R20, 0.5 ;  /* 0x3f00000014147820 */ /* 0x000fce0000410000 */
.L_x_10829:
[----:B------:R-:W-:Y:S05]  /*08d0*/  BSYNC B1 ;  /* 0x0000000000017941 */ /* 0x000fea0003800000 */
.L_x_10827:
        /* <DEDUP_REMOVED lines=11> */
.L_x_10831:
[----:B------:R-:W-:-:S04]  /*0990*/  FADD.FTZ R21, R2, -R21 ;  /* 0x8000001502157221 */ /* 0x000fc80000010000 */
[----:B------:R-:W-:-:S07]  /*09a0*/  FMUL.FTZ R21, R21, 0.5 ;  /* 0x3f00000015157820 */ /* 0x000fce0000410000 */
.L_x_10832:
[----:B------:R-:W-:Y:S05]  /*09b0*/  BSYNC B1 ;  /* 0x0000000000017941 */ /* 0x000fea0003800000 */
.L_x_10830:
        /* <DEDUP_REMOVED lines=35> */
.L_x_10825:
[----:B------:R0:W1:Y:S02]  /*0bf0*/  MUFU.SQRT R28, R26 ;  /* 0x0000001a001c7308 */ /* 0x0000640000002000 */
.L_x_10824:
[----:B------:R-:W-:Y:S05]  /*0c00*/  BSYNC B0 ;  /* 0x0000000000007941 */ /* 0x000fea0003800000 */
.L_x_10823:
        /* <DEDUP_REMOVED lines=35> */
.L_x_10836:
        /* <DEDUP_REMOVED lines=17> */
.L_x_10842:
[----:B------:R-:W-:-:S04]  /*0f50*/  FADD.FTZ R0, -R0, R5 ;  /* 0x0000000500007221 */ /* 0x000fc80000010100 */
[----:B------:R-:W-:-:S07]  /*0f60*/  FMUL.FTZ R0, R0, 0.5 ;  /* 0x3f00000000007820 */ /* 0x000fce0000410000 */
.L_x_10843:
[----:B------:R-:W-:Y:S05]  /*0f70*/  BSYNC B4 ;  /* 0x0000000000047941 */ /* 0x000fea0003800000 */
.L_x_10841:
        /* <DEDUP_REMOVED lines=10> */
.L_x_10845:
[----:B------:R-:W-:-:S04]  /*1020*/  FADD.FTZ R2, -R3, R2 ;  /* 0x0000000203027221 */ /* 0x000fc80000010100 */
[----:B------:R-:W-:-:S07]  /*1030*/  FMUL.FTZ R3, R2, 0.5 ;  /* 0x3f00000002037820 */ /* 0x000fce0000410000 */
.L_x_10846:
[----:B------:R-:W-:Y:S05]  /*1040*/  BSYNC B4 ;  /* 0x0000000000047941 */ /* 0x000fea0003800000 */
.L_x_10844:
[----:B------:R-:W-:Y:S01]  /*1050*/  FADD.FTZ R3, R3, R0 ;  /* 0x0000000003037221 */ /* 0x000fe20000010000 */
[----:B------:R-:W-:-:S04]  /*1060*/  FADD.FTZ R34, R25, R34 ;  /* 0x0000002219227221 */ /* 0x000fc80000010000 */
[----:B------:R-:W-:-:S06]  /*1070*/  FMUL.FTZ R34, R34, R3 ;  /* 0x0000000322227220 */ /* 0x000fcc0000410000 */
[----:B------:R-:W2:Y:S01]  /*1080*/  MUFU.SQRT R34, R34 ;  /* 0x0000002200227308 */ /* 0x000ea20000002000 */
[----:B------:R-:W-:Y:S05]  /*1090*/  BRA `(.L_x_10847) ;  /* 0x0000000000487947 */ /* 0x000fea0003800000 */
.L_x_10840:
        /* <DEDUP_REMOVED lines=12> */
.L_x_10839:
[----:B------:R-:W-:Y:S01]  /*1160*/  FADD.FTZ R0, R34, 1 ;  /* 0x3f80000022007421 */ /* 0x000fe20000010000 */
[----:B------:R-:W-:Y:S01]  /*1170*/  MUFU.SQRT R3, R26 ;  /* 0x0000001a00037308 */ /* 0x000fe20000002000 */
[----:B------:R-:W-:Y:S02]  /*1180*/  MOV R25, 0x3f800000 ;  /* 0x3f80000000197802 */ /* 0x000fe40000000f00 */
[----:B------:R-:W-:-:S06]  /*1190*/  FMUL.FTZ R0, R0, 0.5 ;  /* 0x3f00000000007820 */ /* 0x000fcc0000410000 */
[----:B------:R-:W2:Y:S02]  /*11a0*/  MUFU.SQRT R0, R0 ;  /* 0x0000000000007308 */ /* 0x000ea40000002000 */
[----:B--2---:R-:W-:-:S07]  /*11b0*/  FMUL.FTZ R34, R3, R0 ;  /* 0x0000000003227220 */ /* 0x004fce0000410000 */
.L_x_10847:
[----:B------:R-:W-:Y:S05]  /*11c0*/  BSYNC B1 ;  /* 0x0000000000017941 */ /* 0x000fea0003800000 */
.L_x_10838:
[----:B------:R-:W-:Y:S05]  /*11d0*/  BRA `(.L_x_10848) ;  /* 0x0000000000087947 */ /* 0x000fea0003800000 */
.L_x_10835:
[----:B------:R-:W-:Y:S01]  /*11e0*/  FMUL.FTZ R34, R34, 16777216 ;  /* 0x4b80000022227820 */ /* 0x000fe20000410000 */
[----:B------:R-:W-:-:S07]  /*11f0*/  FMUL.FTZ R25, R25, 16777216 ;  /* 0x4b80000019197820 */ /* 0x000fce0000410000 */
.L_x_10848:
[----:B------:R-:W-:Y:S05]  /*1200*/  BSYNC B0 ;  /* 0x0000000000007941 */ /* 0x000fea0003800000 */
.L_x_10834:
        /* <DEDUP_REMOVED lines=16> */
[----:B-1---5:R-:W-:Y:S05]  /*1310*/  CALL.REL.NOINC `($__internal_13_$__cuda_sm3x_div_rn_ftz_f32_slowpath) ;  /* 0x000002b4005c7944 */ /* 0x022fea0003c00000 */
.L_x_10850:
[----:B------:R-:W-:Y:S05]  /*1320*/  BSYNC B4 ;  /* 0x0000000000047941 */ /* 0x000fea0003800000 */
.L_x_10849:
        /* <DEDUP_REMOVED lines=18> */
.L_x_10852:
[----:B------:R-:W-:Y:S02]  /*1450*/  ISETP.GE.AND P0, PT, R34, RZ, PT ;  /* 0x000000ff2200720c */ /* 0x000fe40003f06270 */
[----:B------:R-:W-:-:S11]  /*1460*/  MOV R3, 0x3fd774eb ;  /* 0x3fd774eb00037802 */ /* 0x000fd60000000f00 */
[----:B------:R-:W-:-:S04]  /*1470*/  @P0 FFMA.FTZ R0, R3, 0.93318945169448852539, -R0 ;  /* 0x3f6ee58103000823 */ /* 0x000fc80000010800 */
[----:B------:R-:W-:-:S07]  /*1480*/  @!P0 FFMA.FTZ R0, R3, 0.93318945169448852539, R0 ;  /* 0x3f6ee58103008823 */ /* 0x000fce0000010000 */
.L_x_10853:
[----:B------:R-:W-:Y:S05]  /*1490*/  BSYNC B0 ;  /* 0x0000000000007941 */ /* 0x000fea0003800000 */
.L_x_10851:
        /* <DEDUP_REMOVED lines=10> */
.L_x_10837:
[----:B------:R-:W-:Y:S05]  /*1540*/  BSYNC B3 ;  /* 0x0000000000037941 */ /* 0x000fea0003800000 */
.L_x_10833:
[----:B-1----:R-:W-:Y:S02]  /*1550*/  LOP3.LUT R29, R28, 0x80000000, R29, 0xb8, !PT ;  /* 0x800000001c1d7812 */ /* 0x002fe400078eb81d */
[----:B------:R-:W-:Y:S01]  /*1560*/  LOP3.LUT R4, R3, 0x80000000, R4, 0xb8, !PT ;  /* 0x8000000003047812 */ /* 0x000fe200078eb804 */
[----:B------:R-:W-:Y:S06]  /*1570*/  BRA `(.L_x_10822) ;  /* 0x0000001400d07947 */ /* 0x000fec0003800000 */
.L_x_10821:
        /* <DEDUP_REMOVED lines=29> */
[----:B-----5:R-:W-:Y:S05]  /*1750*/  CALL.REL.NOINC `($__internal_13_$__cuda_sm3x_div_rn_ftz_f32_slowpath) ;  /* 0x000002b0004c7944 */ /* 0x020fea0003c00000 */
[----:B------:R-:W-:-:S07]  /*1760*/  MOV R2, R0 ;  /* 0x0000000000027202 */ /* 0x000fce0000000f00 */
.L_x_10859:
[----:B------:R-:W-:Y:S05]  /*1770*/  BSYNC B4 ;  /* 0x0000000000047941 */ /* 0x000fea0003800000 */
.L_x_10858:
        /* <DEDUP_REMOVED lines=18> */
.L_x_10861:
[----:B------:R-:W-:Y:S02]  /*18a0*/  ISETP.GE.AND P0, PT, R27, RZ, PT ;  /* 0x000000ff1b00720c */ /* 0x000fe40003f06270 */
[----:B------:R-:W-:-:S11]  /*18b0*/  MOV R3, 0x3fd774eb ;  /* 0x3fd774eb00037802 */ /* 0x000fd60000000f00 */
[----:B------:R-:W-:-:S04]  /*18c0*/  @P0 FFMA.FTZ R2, R3, 0.93318945169448852539, -R2 ;  /* 0x3f6ee58103020823 */ /* 0x000fc80000010802 */
[----:B------:R-:W-:-:S07]  /*18d0*/  @!P0 FFMA.FTZ R2, R3, 0.93318945169448852539, R2 ;  /* 0x3f6ee58103028823 */ /* 0x000fce0000010002 */
.L_x_10862:
[----:B------:R-:W-:Y:S05]  /*18e0*/  BSYNC B0 ;  /* 0x0000000000007941 */ /* 0x000fea0003800000 */
.L_x_10860:
        /* <DEDUP_REMOVED lines=13> */
.L_x_10857:
        /* <DEDUP_REMOVED lines=11> */
[----:B-----5:R-:W-:Y:S05]  /*1a70*/  CALL.REL.NOINC `($__internal_13_$__cuda_sm3x_div_rn_ftz_f32_slowpath) ;  /* 0x000002ac00847944 */ /* 0x020fea0003c00000 */
.L_x_10865:
[----:B------:R-:W-:Y:S05]  /*1a80*/  BSYNC B4 ;  /* 0x0000000000047941 */ /* 0x000fea0003800000 */
.L_x_10864:
        /* <DEDUP_REMOVED lines=18> */
.L_x_10867:
[----:B------:R-:W-:Y:S02]  /*1bb0*/  ISETP.GE.AND P0, PT, R27, RZ, PT ;  /* 0x000000ff1b00720c */ /* 0x000fe40003f06270 */
[----:B------:R-:W-:-:S11]  /*1bc0*/  MOV R3, 0x3fd774eb ;  /* 0x3fd774eb00037802 */ /* 0x000fd60000000f00 */
[----:B------:R-:W-:-:S04]  /*1bd0*/  @P0 FFMA.FTZ R0, R3, 0.93318945169448852539, -R0 ;  /* 0x3f6ee58103000823 */ /* 0x000fc80000010800 */
[----:B------:R-:W-:-:S07]  /*1be0*/  @!P0 FFMA.FTZ R0, R3, 0.93318945169448852539, R0 ;  /* 0x3f6ee58103008823 */ /* 0x000fce0000010000 */
.L_x_10868:
[----:B------:R-:W-:Y:S05]  /*1bf0*/  BSYNC B0 ;  /* 0x0000000000007941 */ /* 0x000fea0003800000 */
.L_x_10866:
        /* <DEDUP_REMOVED lines=27> */
.L_x_10856:
        /* <DEDUP_REMOVED lines=32> */
[----:B-----5:R-:W-:Y:S05]  /*1fb0*/  CALL.REL.NOINC `($__internal_13_$__cuda_sm3x_div_rn_ftz_f32_slowpath) ;  /* 0x000002a800347944 */ /* 0x020fea0003c00000 */
.L_x_10870:
[----:B------:R-:W-:Y:S05]  /*1fc0*/  BSYNC B4 ;  /* 0x0000000000047941 */ /* 0x000fea0003800000 */
.L_x_10869:
        /* <DEDUP_REMOVED lines=18> */
.L_x_10872:
[----:B------:R-:W-:Y:S02]  /*20f0*/  ISETP.GE.AND P0, PT, R27, RZ, PT ;  /* 0x000000ff1b00720c */ /* 0x000fe40003f06270 */
[----:B------:R-:W-:-:S11]  /*2100*/  MOV R3, 0x3fd774eb ;  /* 0x3fd774eb00037802 */ /* 0x000fd60000000f00 */
[----:B------:R-:W-:-:S04]  /*2110*/  @P0 FFMA.FTZ R0, R3, 0.93318945169448852539, -R0 ;  /* 0x3f6ee58103000823 */ /* 0x000fc80000010800 */
[----:B------:R-:W-:-:S07]  /*2120*/  @!P0 FFMA.FTZ R0, R3, 0.93318945169448852539, R0 ;  /* 0x3f6ee58103008823 */ /* 0x000fce0000010000 */
.L_x_10873:
[----:B------:R-:W-:Y:S05]  /*2130*/  BSYNC B0 ;  /* 0x0000000000007941 */ /* 0x000fea0003800000 */
.L_x_10871:
        /* <DEDUP_REMOVED lines=11> */
.L_x_10855:
        /* <DEDUP_REMOVED lines=23> */
.L_x_10877:
[----:B------:R-:W-:Y:S05]  /*2360*/  BSYNC B4 ;  /* 0x0000000000047941 */ /* 0x000fea0003800000 */
.L_x_10876:
        /* <DEDUP_REMOVED lines=24> */
.L_x_10875:
        /* <DEDUP_REMOVED lines=12> */
.L_x_10879:
[----:B------:R-:W-:Y:S05]  /*25b0*/  BSYNC B4 ;  /* 0x0000000000047941 */ /* 0x000fea0003800000 */
.L_x_10878:
        /* <DEDUP_REMOVED lines=38> */
.L_x_10874:
        /* <DEDUP_REMOVED lines=33> */
.L_x_10881:
[----:B------:R-:W-:Y:S05]  /*2a30*/  BSYNC B4 ;  /* 0x0000000000047941 */ /* 0x000fea0003800000 */
.L_x_10880:
        /* <DEDUP_REMOVED lines=21> */
.L_x_10863:
[----:B------:R-:W-:Y:S05]  /*2b90*/  BSYNC B3 ;  /* 0x0000000000037941 */ /* 0x000fea0003800000 */
.L_x_10854:
[----:B------:R-:W-:Y:S01]  /*2ba0*/  FADD.FTZ R28, R28, 0.69314718246459960938 ;  /* 0x3f3172181c1c7421 */ /* 0x000fe20000010000 */
[----:B------:R-:W-:-:S04]  /*2bb0*/  LOP3.LUT R4, R3, 0x80000000, R4, 0xb8, !PT ;  /* 0x8000000003047812 */ /* 0x000fc800078eb804 */
[----:B------:R-:W-:Y:S01]  /*2bc0*/  LOP3.LUT R29, R28, 0x80000000, R29, 0xb8, !PT ;  /* 0x800000001c1d7812 */ /* 0x000fe200078eb81d */
[----:B------:R-:W-:Y:S06]  /*2bd0*/  BRA `(.L_x_10822) ;  /* 0x0000000000387947 */ /* 0x000fec0003800000 */
.L_x_10820:
        /* <DEDUP_REMOVED lines=14> */
.L_x_10822:
[----:B------:R-:W-:Y:S05]  /*2cc0*/  BSYNC B2 ;  /* 0x0000000000027941 */ /* 0x000fea0003800000 */
.L_x_10819:
        /* <DEDUP_REMOVED lines=109> */
.L_x_10889:
        /* <DEDUP_REMOVED lines=10> */
.L_x_10891:
[----:B------:R-:W-:-:S04]  /*3440*/  FADD.FTZ R20, -R0, R5 ;  /* 0x0000000500147221 */ /* 0x000fc80000010100 */
[----:B------:R-:W-:-:S07]  /*3450*/  FMUL.FTZ R20, R20, 0.5 ;  /* 0x3f00000014147820 */ /* 0x000fce0000410000 */
.L_x_10892:
[----:B------:R-:W-:Y:S05]  /*3460*/  BSYNC B1 ;  /* 0x0000000000017941 */ /* 0x000fea0003800000 */
.L_x_10890:
        /* <DEDUP_REMOVED lines=11> */
.L_x_10894:
[----:B------:R-:W-:-:S04]  /*3520*/  FADD.FTZ R21, R2, -R21 ;  /* 0x8000001502157221 */ /* 0x000fc80000010000 */
[----:B------:R-:W-:-:S07]  /*3530*/  FMUL.FTZ R21, R21, 0.5 ;  /* 0x3f00000015157820 */ /* 0x000fce0000410000 */
.L_x_10895:
[----:B------:R-:W-:Y:S05]  /*3540*/  BSYNC B1 ;  /* 0x0000000000017941 */ /* 0x000fea0003800000 */
.L_x_10893:
        /* <DEDUP_REMOVED lines=35> */
.L_x_10888:
[----:B------:R0:W1:Y:S02]  /*3780*/  MUFU.SQRT R32, R26 ;  /* 0x0000001a00207308 */ /* 0x0000640000002000 */
.L_x_10887:
[----:B------:R-:W-:Y:S05]  /*3790*/  BSYNC B0 ;  /* 0x0000000000007941 */ /* 0x000fea0003800000 */
.L_x_10886:
        /* <DEDUP_REMOVED lines=35> */
.L_x_10899:
        /* <DEDUP_REMOVED lines=17> */
.L_x_10905:
[----:B------:R-:W-:-:S04]  /*3ae0*/  FADD.FTZ R0, -R0, R5 ;  /* 0x0000000500007221 */ /* 0x000fc80000010100 */
[----:B------:R-:W-:-:S07]  /*3af0*/  FMUL.FTZ R0, R0, 0.5 ;  /* 0x3f00000000007820 */ /* 0x000fce0000410000 */
.L_x_10906:
[----:B------:R-:W-:Y:S05]  /*3b00*/  BSYNC B4 ;  /* 0x0000000000047941 */ /* 0x000fea0003800000 */
.L_x_10904:
        /* <DEDUP_REMOVED lines=10> */
.L_x_10908:
[----:B------:R-:W-:-:S04]  /*3bb0*/  FADD.FTZ R2, -R3, R2 ;  /* 0x0000000203027221 */ /* 0x000fc80000010100 */
[----:B------:R-:W-:-:S07]  /*3bc0*/  FMUL.FTZ R3, R2, 0.5 ;  /* 0x3f00000002037820 */ /* 0x000fce0000410000 */
.L_x_10909:
[----:B------:R-:W-:Y:S05]  /*3bd0*/  BSYNC B4 ;  /* 0x0000000000047941 */ /* 0x000fea0003800000 */
.L_x_10907:
[----:B------:R-:W-:Y:S01]  /*3be0*/  FADD.FTZ R3, R3, R0 ;  /* 0x0000000003037221 */ /* 0x000fe20000010000 */
[----:B------:R-:W-:-:S04]  /*3bf0*/  FADD.FTZ R28, R27, R28 ;  /* 0x0000001c1b1c7221 */ /* 0x000fc80000010000 */
[----:B------:R-:W-:-:S06]  /*3c00*/  FMUL.FTZ R28, R28, R3 ;  /* 0x000000031c1c7220 */ /* 0x000fcc0000410000 */
[----:B------:R-:W2:Y:S01]  /*3c10*/  MUFU.SQRT R28, R28 ;  /* 0x0000001c001c7308 */ /* 0x000ea20000002000 */
[----:B------:R-:W-:Y:S05]  /*3c20*/  BRA `(.L_x_10910) ;  /* 0x0000000000487947 */ /* 0x000fea0003800000 */
.L_x_10903:
        /* <DEDUP_REMOVED lines=12> */
.L_x_10902:
[----:B------:R-:W-:Y:S01]  /*3cf0*/  FADD.FTZ R0, R28, 1 ;  /* 0x3f8000001c007421 */ /* 0x000fe20000010000 */
[----:B------:R-:W-:Y:S01]  /*3d00*/  MUFU.SQRT R3, R26 ;  /* 0x0000001a00037308 */ /* 0x000fe20000002000 */
[----:B------:R-:W-:Y:S02]  /*3d10*/  MOV R27, 0x3f800000 ;  /* 0x3f800000001b7802 */ /* 0x000fe40000000f00 */
[----:B------:R-:W-:-:S06]  /*3d20*/  FMUL.FTZ R0, R0, 0.5 ;  /* 0x3f00000000007820 */ /* 0x000fcc0000410000 */
[----:B------:R-:W2:Y:S02]  /*3d30*/  MUFU.SQRT R0, R0 ;  /* 0x0000000000007308 */ /* 0x000ea40000002000 */
[----:B--2---:R-:W-:-:S07]  /*3d40*/  FMUL.FTZ R28, R3, R0 ;  /* 0x00000000031c7220 */ /* 0x004fce0000410000 */
.L_x_10910:
[----:B------:R-:W-:Y:S05]  /*3d50*/  BSYNC B1 ;  /* 0x0000000000017941 */ /* 0x000fea0003800000 */
.L_x_10901:
[----:B------:R-:W-:Y:S05]  /*3d60*/  BRA `(.L_x_10911) ;  /* 0x0000000000087947 */ /* 0x000fea0003800000 */
.L_x_10898:
[----:B------:R-:W-:Y:S01]  /*3d70*/  FMUL.FTZ R28, R28, 16777216 ;  /* 0x4b8000001c1c7820 */ /* 0x000fe20000410000 */
[----:B------:R-:W-:-:S07]  /*3d80*/  FMUL.FTZ R27, R27, 16777216 ;  /* 0x4b8000001b1b7820 */ /* 0x000fce0000410000 */
.L_x_10911:
[----:B------:R-:W-:Y:S05]  /*3d90*/  BSYNC B0 ;  /* 0x0000000000007941 */ /* 0x000fea0003800000 */
.L_x_10897:
        /* <DEDUP_REMOVED lines=16> */
[----:B01---5:R-:W-:Y:S05]  /*3ea0*/  CALL.REL.NOINC `($__internal_13_$__cuda_sm3x_div_rn_ftz_f32_slowpath) ;  /* 0x0000028800787944 */ /* 0x023fea0003c00000 */
.L_x_10913:
[----:B------:R-:W-:Y:S05]  /*3eb0*/  BSYNC B4 ;  /* 0x0000000000047941 */ /* 0x000fea0003800000 */
.L_x_10912:
        /* <DEDUP_REMOVED lines=18> */
.L_x_10915:
[----:B------:R-:W-:Y:S02]  /*3fe0*/  ISETP.GE.AND P0, PT, R28, RZ, PT ;  /* 0x000000ff1c00720c */ /* 0x000fe40003f06270 */
[----:B------:R-:W-:-:S11]  /*3ff0*/  MOV R3, 0x3fd774eb ;  /* 0x3fd774eb00037802 */ /* 0x000fd60000000f00 */
[----:B------:R-:W-:-:S04]  /*4000*/  @P0 FFMA.FTZ R0, R3, 0.93318945169448852539, -R0 ;  /* 0x3f6ee58103000823 */ /* 0x000fc80000010800 */
[----:B------:R-:W-:-:S07]  /*4010*/  @!P0 FFMA.FTZ R0, R3, 0.93318945169448852539, R0 ;  /* 0x3f6ee58103008823 */ /* 0x000fce0000010000 */
.L_x_10916:
[----:B------:R-:W-:Y:S05]  /*4020*/  BSYNC B0 ;  /* 0x0000000000007941 */ /* 0x000fea0003800000 */
.L_x_10914:
        /* <DEDUP_REMOVED lines=10> */
.L_x_10900:
[----:B------:R-:W-:Y:S05]  /*40d0*/  BSYNC B3 ;  /* 0x0000000000037941 */ /* 0x000fea0003800000 */
.L_x_10896:
[----:B------:R-:W-:Y:S02]  /*40e0*/  LOP3.LUT R6, R3, 0x80000000, R6, 0xb8, !PT ;  /* 0x8000000003067812 */ /* 0x000fe400078eb806 */
[----:B-1----:R-:W-:Y:S01]  /*40f0*/  LOP3.LUT R7, R32, 0x80000000, R7, 0xb8, !PT ;  /* 0x8000000020077812 */ /* 0x002fe200078eb807 */
[----:B------:R-:W-:Y:S06]  /*4100*/  BRA `(.L_x_10885) ;  /* 0x0000001400cc7947 */ /* 0x000fec0003800000 */
.L_x_10884:
        /* <DEDUP_REMOVED lines=30> */
.L_x_10922:
[----:B------:R-:W-:Y:S05]  /*42f0*/  BSYNC B4 ;  /* 0x0000000000047941 */ /* 0x000fea0003800000 */
.L_x_10921:
        /* <DEDUP_REMOVED lines=18> */
.L_x_10924:
[----:B------:R-:W-:Y:S02]  /*4420*/  ISETP.GE.AND P0, PT, R27, RZ, PT ;  /* 0x000000ff1b00720c */ /* 0x000fe40003f06270 */
[----:B------:R-:W-:-:S11]  /*4430*/  MOV R3, 0x3fd774eb ;  /* 0x3fd774eb00037802 */ /* 0x000fd60000000f00 */
[----:B------:R-:W-:-:S04]  /*4440*/  @P0 FFMA.FTZ R0, R3, 0.93318945169448852539, -R0 ;  /* 0x3f6ee58103000823 */ /* 0x000fc80000010800 */
[----:B------:R-:W-:-:S07]  /*4450*/  @!P0 FFMA.FTZ R0, R3, 0.93318945169448852539, R0 ;  /* 0x3f6ee58103008823 */ /* 0x000fce0000010000 */
.L_x_10925:
[----:B------:R-:W-:Y:S05]  /*4460*/  BSYNC B0 ;  /* 0x0000000000007941 */ /* 0x000fea0003800000 */
.L_x_10923:
        /* <DEDUP_REMOVED lines=13> */
.L_x_10920:
        /* <DEDUP_REMOVED lines=12> */
.L_x_10928:
[----:B------:R-:W-:Y:S05]  /*4600*/  BSYNC B4 ;  /* 0x0000000000047941 */ /* 0x000fea0003800000 */
.L_x_10927:
        /* <DEDUP_REMOVED lines=18> */
.L_x_10930:
[----:B------:R-:W-:Y:S02]  /*4730*/  ISETP.GE.AND P0, PT, R27, RZ, PT ;  /* 0x000000ff1b00720c */ /* 0x000fe40003f06270 */
[----:B------:R-:W-:-:S11]  /*4740*/  MOV R3, 0x3fd774eb ;  /* 0x3fd774eb00037802 */ /* 0x000fd60000000f00 */
[----:B------:R-:W-:-:S04]  /*4750*/  @P0 FFMA.FTZ R0, R3, 0.93318945169448852539, -R0 ;  /* 0x3f6ee58103000823 */ /* 0x000fc80000010800 */
[----:B------:R-:W-:-:S07]  /*4760*/  @!P0 FFMA.FTZ R0, R3, 0.93318945169448852539, R0 ;  /* 0x3f6ee58103008823 */ /* 0x000fce0000010000 */
.L_x_10931:
[----:B------:R-:W-:Y:S05]  /*4770*/  BSYNC B0 ;  /* 0x0000000000007941 */ /* 0x000fea0003800000 */
.L_x_10929:
        /* <DEDUP_REMOVED lines=27> */
.L_x_10919:
        /* <DEDUP_REMOVED lines=33> */
.L_x_10933:
[----:B------:R-:W-:Y:S05]  /*4b40*/  BSYNC B4 ;  /* 0x0000000000047941 */ /* 0x000fea0003800000 */
.L_x_10932:
        /* <DEDUP_REMOVED lines=18> */
.L_x_10935:
[----:B------:R-:W-:Y:S02]  /*4c70*/  ISETP.GE.AND P0, PT, R27, RZ, PT ;  /* 0x000000ff1b00720c */ /* 0x000fe40003f06270 */
[----:B------:R-:W-:-:S11]  /*4c80*/  MOV R3, 0x3fd774eb ;  /* 0x3fd774eb00037802 */ /* 0x000fd60000000f00 */
[----:B------:R-:W-:-:S04]  /*4c90*/  @P0 FFMA.FTZ R0, R3, 0.93318945169448852539, -R0 ;  /* 0x3f6ee58103000823 */ /* 0x000fc80000010800 */
[----:B------:R-:W-:-:S07]  /*4ca0*/  @!P0 FFMA.FTZ R0, R3, 0.93318945169448852539, R0 ;  /* 0x3f6ee58103008823 */ /* 0x000fce0000010000 */
.L_x_10936:
[----:B------:R-:W-:Y:S05]  /*4cb0*/  BSYNC B0 ;  /* 0x0000000000007941 */ /* 0x000fea0003800000 */
.L_x_10934:
        /* <DEDUP_REMOVED lines=11> */
.L_x_10918:
        /* <DEDUP_REMOVED lines=23> */
.L_x_10940:
[----:B------:R-:W-:Y:S05]  /*4ee0*/  BSYNC B4 ;  /* 0x0000000000047941 */ /* 0x000fea0003800000 */
.L_x_10939:
        /* <DEDUP_REMOVED lines=24> */
.L_x_10938:
        /* <DEDUP_REMOVED lines=12> */
.L_x_10942:
[----:B------:R-:W-:Y:S05]  /*5130*/  BSYNC B4 ;  /* 0x0000000000047941 */ /* 0x000fea0003800000 */
.L_x_10941:
        /* <DEDUP_REMOVED lines=38> */
.L_x_10937:
        /* <DEDUP_REMOVED lines=33> */
.L_x_10944:
[----:B------:R-:W-:Y:S05]  /*55b0*/  BSYNC B4 ;  /* 0x0000000000047941 */ /* 0x000fea0003800000 */
.L_x_10943:
        /* <DEDUP_REMOVED lines=21> */
.L_x_10926:
[----:B------:R-:W-:Y:S05]  /*5710*/  BSYNC B3 ;  /* 0x0000000000037941 */ /* 0x000fea0003800000 */
.L_x_10917:
[----:B------:R-:W-:Y:S01]  /*5720*/  FADD.FTZ R0, R25, 0.69314718246459960938 ;  /* 0x3f31721819007421 */ /* 0x000fe20000010000 */
[----:B------:R-:W-:-:S04]  /*5730*/  LOP3.LUT R6, R3, 0x80000000, R6, 0xb8, !PT ;  /* 0x8000000003067812 */ /* 0x000fc800078eb806 */
[----:B------:R-:W-:Y:S01]  /*5740*/  LOP3.LUT R7, R0, 0x80000000, R7, 0xb8, !PT ;  /* 0x8000000000077812 */ /* 0x000fe200078eb807 */
[----:B------:R-:W-:Y:S06]  /*5750*/  BRA `(.L_x_10885) ;  /* 0x0000000000387947 */ /* 0x000fec0003800000 */
.L_x_10883:
        /* <DEDUP_REMOVED lines=14> */
.L_x_10885:
[----:B------:R-:W-:Y:S05]  /*5840*/  BSYNC B2 ;  /* 0x0000000000027941 */ /* 0x000fea0003800000 */
.L_x_10882:
        /* <DEDUP_REMOVED lines=109> */
.L_x_10952:
        /* <DEDUP_REMOVED lines=10> */
.L_x_10954:
[----:B------:R-:W-:-:S04]  /*5fc0*/  FADD.FTZ R20, -R0, R5 ;  /* 0x0000000500147221 */ /* 0x000fc80000010100 */
[----:B------:R-:W-:-:S07]  /*5fd0*/  FMUL.FTZ R20, R20, 0.5 ;  /* 0x3f00000014147820 */ /* 0x000fce0000410000 */
.L_x_10955:
[----:B------:R-:W-:Y:S05]  /*5fe0*/  BSYNC B1 ;  /* 0x0000000000017941 */ /* 0x000fea0003800000 */
.L_x_10953:
        /* <DEDUP_REMOVED lines=11> */
.L_x_10957:
[----:B------:R-:W-:-:S04]  /*60a0*/  FADD.FTZ R21, R2, -R21 ;  /* 0x8000001502157221 */ /* 0x000fc80000010000 */
[----:B------:R-:W-:-:S07]  /*60b0*/  FMUL.FTZ R21, R21, 0.5 ;  /* 0x3f00000015157820 */ /* 0x000fce0000410000 */
.L_x_10958:
[----:B------:R-:W-:Y:S05]  /*60c0*/  BSYNC B1 ;  /* 0x0000000000017941 */ /* 0x000fea0003800000 */
.L_x_10956:
        /* <DEDUP_REMOVED lines=35> */
.L_x_10951:
[----:B------:R0:W1:Y:S02]  /*6300*/  MUFU.SQRT R32, R26 ;  /* 0x0000001a00207308 */ /* 0x0000640000002000 */
.L_x_10950:
[----:B------:R-:W-:Y:S05]  /*6310*/  BSYNC B0 ;  /* 0x0000000000007941 */ /* 0x000fea0003800000 */
.L_x_10949:
        /* <DEDUP_REMOVED lines=35> */
.L_x_10962:
        /* <DEDUP_REMOVED lines=17> */
.L_x_10968:
[----:B------:R-:W-:-:S04]  /*6660*/  FADD.FTZ R0, -R0, R5 ;  /* 0x0000000500007221 */ /* 0x000fc80000010100 */
[----:B------:R-:W-:-:S07]  /*6670*/  FMUL.FTZ R0, R0, 0.5 ;  /* 0x3f00000000007820 */ /* 0x000fce0000410000 */
.L_x_10969:
[----:B------:R-:W-:Y:S05]  /*6680*/  BSYNC B4 ;  /* 0x0000000000047941 */ /* 0x000fea0003800000 */
.L_x_10967:
        /* <DEDUP_REMOVED lines=10> */
.L_x_10971:
[----:B------:R-:W-:-:S04]  /*6730*/  FADD.FTZ R2, -R3, R2 ;  /* 0x0000000203027221 */ /* 0x000fc80000010100 */
[----:B------:R-:W-:-:S07]  /*6740*/  FMUL.FTZ R3, R2, 0.5 ;  /* 0x3f00000002037820 */ /* 0x000fce0000410000 */
.L_x_10972:
[----:B------:R-:W-:Y:S05]  /*6750*/  BSYNC B4 ;  /* 0x0000000000047941 */ /* 0x000fea0003800000 */
.L_x_10970:
[----:B------:R-:W-:Y:S01]  /*6760*/  FADD.FTZ R3, R3, R0 ;  /* 0x0000000003037221 */ /* 0x000fe20000010000 */
[----:B------:R-:W-:-:S04]  /*6770*/  FADD.FTZ R28, R27, R28 ;  /* 0x0000001c1b1c7221 */ /* 0x000fc80000010000 */
[----:B------:R-:W-:-:S06]  /*6780*/  FMUL.FTZ R28, R28, R3 ;  /* 0x000000031c1c7220 */ /* 0x000fcc0000410000 */
[----:B------:R-:W2:Y:S01]  /*6790*/  MUFU.SQRT R28, R28 ;  /* 0x0000001c001c7308 */ /* 0x000ea20000002000 */
[----:B------:R-:W-:Y:S05]  /*67a0*/  BRA `(.L_x_10973) ;  /* 0x0000000000487947 */ /* 0x000fea0003800000 */
.L_x_10966:
        /* <DEDUP_REMOVED lines=12> */
.L_x_10965:
[----:B------:R-:W-:Y:S01]  /*6870*/  FADD.FTZ R0, R28, 1 ;  /* 0x3f8000001c007421 */ /* 0x000fe20000010000 */
[----:B------:R-:W-:Y:S01]  /*6880*/  MUFU.SQRT R3, R26 ;  /* 0x0000001a00037308 */ /* 0x000fe20000002000 */
[----:B------:R-:W-:Y:S02]  /*6890*/  MOV R27, 0x3f800000 ;  /* 0x3f800000001b7802 */ /* 0x000fe40000000f00 */
[----:B------:R-:W-:-:S06]  /*68a0*/  FMUL.FTZ R0, R0, 0.5 ;  /* 0x3f00000000007820 */ /* 0x000fcc0000410000 */
[----:B------:R-:W2:Y:S02]  /*68b0*/  MUFU.SQRT R0, R0 ;  /* 0x0000000000007308 */ /* 0x000ea40000002000 */
[----:B--2---:R-:W-:-:S07]  /*68c0*/  FMUL.FTZ R28, R3, R0 ;  /* 0x00000000031c7220 */ /* 0x004fce0000410000 */
.L_x_10973:
[----:B------:R-:W-:Y:S05]  /*68d0*/  BSYNC B1 ;  /* 0x0000000000017941 */ /* 0x000fea0003800000 */
.L_x_10964:
[----:B------:R-:W-:Y:S05]  /*68e0*/  BRA `(.L_x_10974) ;  /* 0x0000000000087947 */ /* 0x000fea0003800000 */
.L_x_10961:
[----:B------:R-:W-:Y:S01]  /*68f0*/  FMUL.FTZ R28, R28, 16777216 ;  /* 0x4b8000001c1c7820 */ /* 0x000fe20000410000 */
[----:B------:R-:W-:-:S07]  /*6900*/  FMUL.FTZ R27, R27, 16777216 ;  /* 0x4b8000001b1b7820 */ /* 0x000fce0000410000 */
.L_x_10974:
[----:B------:R-:W-:Y:S05]  /*6910*/  BSYNC B0 ;  /* 0x0000000000007941 */ /* 0x000fea0003800000 */
.L_x_10960:
        /* <DEDUP_REMOVED lines=16> */
[----:B01----:R-:W-:Y:S05]  /*6a20*/  CALL.REL.NOINC `($__internal_13_$__cuda_sm3x_div_rn_ftz_f32_slowpath) ;  /* 0x0000025c00987944 */ /* 0x003fea0003c00000 */
.L_x_10976:
[----:B------:R-:W-:Y:S05]  /*6a30*/  BSYNC B4 ;  /* 0x0000000000047941 */ /* 0x000fea0003800000 */
.L_x_10975:
        /* <DEDUP_REMOVED lines=18> */
.L_x_10978:
[----:B------:R-:W-:Y:S02]  /*6b60*/  ISETP.GE.AND P0, PT, R28, RZ, PT ;  /* 0x000000ff1c00720c */ /* 0x000fe40003f06270 */
[----:B------:R-:W-:-:S11]  /*6b70*/  MOV R3, 0x3fd774eb ;  /* 0x3fd774eb00037802 */ /* 0x000fd60000000f00 */
[----:B------:R-:W-:-:S04]  /*6b80*/  @P0 FFMA.FTZ R0, R3, 0.93318945169448852539, -R0 ;  /* 0x3f6ee58103000823 */ /* 0x000fc80000010800 */
[----:B------:R-:W-:-:S07]  /*6b90*/  @!P0 FFMA.FTZ R0, R3, 0.93318945169448852539, R0 ;  /* 0x3f6ee58103008823 */ /* 0x000fce0000010000 */
.L_x_10979:
[----:B------:R-:W-:Y:S05]  /*6ba0*/  BSYNC B0 ;  /* 0x0000000000007941 */ /* 0x000fea0003800000 */
.L_x_10977:
        /* <DEDUP_REMOVED lines=10> */
.L_x_10963:
[----:B------:R-:W-:Y:S05]  /*6c50*/  BSYNC B3 ;  /* 0x0000000000037941 */ /* 0x000fea0003800000 */
.L_x_10959:
[----:B------:R-:W-:Y:S02]  /*6c60*/  LOP3.LUT R8, R3, 0x80000000, R8, 0xb8, !PT ;  /* 0x8000000003087812 */ /* 0x000fe400078eb808 */
[----:B-1----:R-:W-:Y:S01]  /*6c70*/  LOP3.LUT R9, R32, 0x80000000, R9, 0xb8, !PT ;  /* 0x8000000020097812 */ /* 0x002fe200078eb809 */
[----:B------:R-:W-:Y:S06]  /*6c80*/  BRA `(.L_x_10948) ;  /* 0x0000001400cc7947 */ /* 0x000fec0003800000 */
.L_x_10947:
        /* <DEDUP_REMOVED lines=29> */
[----:B------:R-:W-:Y:S05]  /*6e60*/  CALL.REL.NOINC `($__internal_13_$__cuda_sm3x_div_rn_ftz_f32_slowpath) ;  /* 0x0000025800887944 */ /* 0x000fea0003c00000 */
.L_x_10985:
[----:B------:R-:W-:Y:S05]  /*6e70*/  BSYNC B4 ;  /* 0x0000000000047941 */ /* 0x000fea0003800000 */
.L_x_10984:
        /* <DEDUP_REMOVED lines=18> */
.L_x_10987:
[----:B------:R-:W-:Y:S02]  /*6fa0*/  ISETP.GE.AND P0, PT, R27, RZ, PT ;  /* 0x000000ff1b00720c */ /* 0x000fe40003f06270 */
[----:B------:R-:W-:-:S11]  /*6fb0*/  MOV R3, 0x3fd774eb ;  /* 0x3fd774eb00037802 */ /* 0x000fd60000000f00 */
[----:B------:R-:W-:-:S04]  /*6fc0*/  @P0 FFMA.FTZ R0, R3, 0.93318945169448852539, -R0 ;  /* 0x3f6ee58103000823 */ /* 0x000fc80000010800 */
[----:B------:R-:W-:-:S07]  /*6fd0*/  @!P0 FFMA.FTZ R0, R3, 0.93318945169448852539, R0 ;  /* 0x3f6ee58103008823 */ /* 0x000fce0000010000 */
.L_x_10988:
[----:B------:R-:W-:Y:S05]  /*6fe0*/  BSYNC B0 ;  /* 0x0000000000007941 */ /* 0x000fea0003800000 */
.L_x_10986:
        /* <DEDUP_REMOVED lines=13> */
.L_x_10983:
        /* <DEDUP_REMOVED lines=12> */
.L_x_10991:
[----:B------:R-:W-:Y:S05]  /*7180*/  BSYNC B4 ;  /* 0x0000000000047941 */ /* 0x000fea0003800000 */
.L_x_10990:
        /* <DEDUP_REMOVED lines=18> */
.L_x_10993:
[----:B------:R-:W-:Y:S02]  /*72b0*/  ISETP.GE.AND P0, PT, R27, RZ, PT ;  /* 0x000000ff1b00720c */ /* 0x000fe40003f06270 */
[----:B------:R-:W-:-:S11]  /*72c0*/  MOV R3, 0x3fd774eb ;  /* 0x3fd774eb00037802 */ /* 0x000fd60000000f00 */
[----:B------:R-:W-:-:S04]  /*72d0*/  @P0 FFMA.FTZ R0, R3, 0.93318945169448852539, -R0 ;  /* 0x3f6ee58103000823 */ /* 0x000fc80000010800 */
[----:B------:R-:W-:-:S07]  /*72e0*/  @!P0 FFMA.FTZ R0, R3, 0.93318945169448852539, R0 ;  /* 0x3f6ee58103008823 */ /* 0x000fce0000010000 */
.L_x_10994:
[----:B------:R-:W-:Y:S05]  /*72f0*/  BSYNC B0 ;  /* 0x0000000000007941 */ /* 0x000fea0003800000 */
.L_x_10992:
        /* <DEDUP_REMOVED lines=27> */
.L_x_10982:
        /* <DEDUP_REMOVED lines=32> */
[----:B------:R-:W-:Y:S05]  /*76b0*/  CALL.REL.NOINC `($__internal_13_$__cuda_sm3x_div_rn_ftz_f32_slowpath) ;  /* 0x0000025000747944 */ /* 0x000fea0003c00000 */
.L_x_10996:
[----:B------:R-:W-:Y:S05]  /*76c0*/  BSYNC B4 ;  /* 0x0000000000047941 */ /* 0x000fea0003800000 */
.L_x_10995:
        /* <DEDUP_REMOVED lines=18> */
.L_x_10998:
[----:B------:R-:W-:Y:S02]  /*77f0*/  ISETP.GE.AND P0, PT, R27, RZ, PT ;  /* 0x000000ff1b00720c */ /* 0x000fe40003f06270 */
[----:B------:R-:W-:-:S11]  /*7800*/  MOV R3, 0x3fd774eb ;  /* 0x3fd774eb00037802 */ /* 0x000fd60000000f00 */
[----:B------:R-:W-:-:S04]  /*7810*/  @P0 FFMA.FTZ R0, R3, 0.93318945169448852539, -R0 ;  /* 0x3f6ee58103000823 */ /* 0x000fc80000010800 */
[----:B------:R-:W-:-:S07]  /*7820*/  @!P0 FFMA.FTZ R0, R3, 0.93318945169448852539, R0 ;  /* 0x3f6ee58103008823 */ /* 0x000fce0000010000 */
.L_x_10999:
[----:B------:R-:W-:Y:S05]  /*7830*/  BSYNC B0 ;  /* 0x0000000000007941 */ /* 0x000fea0003800000 */
.L_x_10997:
        /* <DEDUP_REMOVED lines=11> */
.L_x_10981:
        /* <DEDUP_REMOVED lines=23> */
.L_x_11003:
[----:B------:R-:W-:Y:S05]  /*7a60*/  BSYNC B4 ;  /* 0x0000000000047941 */ /* 0x000fea0003800000 */
.L_x_11002:
        /* <DEDUP_REMOVED lines=24> */
.L_x_11001:
        /* <DEDUP_REMOVED lines=12> */
.L_x_11005:
[----:B------:R-:W-:Y:S05]  /*7cb0*/  BSYNC B4 ;  /* 0x0000000000047941 */ /* 0x000fea0003800000 */
.L_x_11004:
        /* <DEDUP_REMOVED lines=38> */
.L_x_11000:
        /* <DEDUP_REMOVED lines=33> */
.L_x_11007:
[----:B------:R-:W-:Y:S05]  /*8130*/  BSYNC B4 ;  /* 0x0000000000047941 */ /* 0x000fea0003800000 */
.L_x_11006:
        /* <DEDUP_REMOVED lines=21> */
.L_x_10989:
[----:B------:R-:W-:Y:S05]  /*8290*/  BSYNC B3 ;  /* 0x0000000000037941 */ /* 0x000fea0003800000 */
.L_x_10980:
[----:B------:R-:W-:Y:S01]  /*82a0*/  FADD.FTZ R0, R25, 0.69314718246459960938 ;  /* 0x3f31721819007421 */ /* 0x000fe20000010000 */
[----:B------:R-:W-:-:S04]  /*82b0*/  LOP3.LUT R8, R3, 0x80000000, R8, 0xb8, !PT ;  /* 0x8000000003087812 */ /* 0x000fc800078eb808 */
[----:B------:R-:W-:Y:S01]  /*82c0*/  LOP3.LUT R9, R0, 0x80000000, R9, 0xb8, !PT ;  /* 0x8000000000097812 */ /* 0x000fe200078eb809 */
[----:B------:R-:W-:Y:S06]  /*82d0*/  BRA `(.L_x_10948) ;  /* 0x0000000000387947 */ /* 0x000fec0003800000 */
.L_x_10946:
        /* <DEDUP_REMOVED lines=14> */
.L_x_10948:
[----:B------:R-:W-:Y:S05]  /*83c0*/  BSYNC B2 ;  /* 0x0000000000027941 */ /* 0x000fea0003800000 */
.L_x_10945:
        /* <DEDUP_REMOVED lines=109> */
.L_x_11015:
        /* <DEDUP_REMOVED lines=10> */
.L_x_11017:
[----:B------:R-:W-:-:S04]  /*8b40*/  FADD.FTZ R20, -R0, R5 ;  /* 0x0000000500147221 */ /* 0x000fc80000010100 */
[----:B------:R-:W-:-:S07]  /*8b50*/  FMUL.FTZ R20, R20, 0.5 ;  /* 0x3f00000014147820 */ /* 0x000fce0000410000 */
.L_x_11018:
[----:B------:R-:W-:Y:S05]  /*8b60*/  BSYNC B1 ;  /* 0x0000000000017941 */ /* 0x000fea0003800000 */
.L_x_11016:
        /* <DEDUP_REMOVED lines=11> */
.L_x_11020:
[----:B------:R-:W-:-:S04]  /*8c20*/  FADD.FTZ R21, R2, -R21 ;  /* 0x8000001502157221 */ /* 0x000fc80000010000 */
[----:B------:R-:W-:-:S07]  /*8c30*/  FMUL.FTZ R21, R21, 0.5 ;  /* 0x3f00000015157820 */ /* 0x000fce0000410000 */
.L_x_11021:
[----:B------:R-:W-:Y:S05]  /*8c40*/  BSYNC B1 ;  /* 0x0000000000017941 */ /* 0x000fea0003800000 */
.L_x_11019:
        /* <DEDUP_REMOVED lines=35> */
.L_x_11014:
[----:B------:R0:W1:Y:S02]  /*8e80*/  MUFU.SQRT R32, R26 ;  /* 0x0000001a00207308 */ /* 0x0000640000002000 */
.L_x_11013:
[----:B------:R-:W-:Y:S05]  /*8e90*/  BSYNC B0 ;  /* 0x0000000000007941 */ /* 0x000fea0003800000 */
.L_x_11012:
        /* <DEDUP_REMOVED lines=35> */
.L_x_11025:
        /* <DEDUP_REMOVED lines=17> */
.L_x_11031:
[----:B------:R-:W-:-:S04]  /*91e0*/  FADD.FTZ R0, -R0, R5 ;  /* 0x0000000500007221 */ /* 0x000fc80000010100 */
[----:B------:R-:W-:-:S07]  /*91f0*/  FMUL.FTZ R0, R0, 0.5 ;  /* 0x3f00000000007820 */ /* 0x000fce0000410000 */
.L_x_11032:
[----:B------:R-:W-:Y:S05]  /*9200*/  BSYNC B4 ;  /* 0x0000000000047941 */ /* 0x000fea0003800000 */
.L_x_11030:
        /* <DEDUP_REMOVED lines=10> */
.L_x_11034:
[----:B------:R-:W-:-:S04]  /*92b0*/  FADD.FTZ R2, -R3, R2 ;  /* 0x0000000203027221 */ /* 0x000fc80000010100 */
[----:B------:R-:W-:-:S07]  /*92c0*/  FMUL.FTZ R3, R2, 0.5 ;  /* 0x3f00000002037820 */ /* 0x000fce0000410000 */
.L_x_11035:
[----:B------:R-:W-:Y:S05]  /*92d0*/  BSYNC B4 ;  /* 0x0000000000047941 */ /* 0x000fea0003800000 */
.L_x_11033:
[----:B------:R-:W-:Y:S01]  /*92e0*/  FADD.FTZ R3, R3, R0 ;  /* 0x0000000003037221 */ /* 0x000fe20000010000 */
[----:B------:R-:W-:-:S04]  /*92f0*/  FADD.FTZ R28, R27, R28 ;  /* 0x0000001c1b1c7221 */ /* 0x000fc80000010000 */
[----:B------:R-:W-:-:S06]  /*9300*/  FMUL.FTZ R28, R28, R3 ;  /* 0x000000031c1c7220 */ /* 0x000fcc0000410000 */
[----:B------:R-:W2:Y:S01]  /*9310*/  MUFU.SQRT R28, R28 ;  /* 0x0000001c001c7308 */ /* 0x000ea20000002000 */
[----:B------:R-:W-:Y:S05]  /*9320*/  BRA `(.L_x_11036) ;  /* 0x0000000000487947 */ /* 0x000fea0003800000 */
.L_x_11029:
        /* <DEDUP_REMOVED lines=12> */
.L_x_11028:
[----:B------:R-:W-:Y:S01]  /*93f0*/  FADD.FTZ R0, R28, 1 ;  /* 0x3f8000001c007421 */ /* 0x000fe20000010000 */
[----:B------:R-:W-:Y:S01]  /*9400*/  MUFU.SQRT R3, R26 ;  /* 0x0000001a00037308 */ /* 0x000fe20000002000 */
[----:B------:R-:W-:Y:S02]  /*9410*/  MOV R27, 0x3f800000 ;  /* 0x3f800000001b7802 */ /* 0x000fe40000000f00 */
[----:B------:R-:W-:-:S06]  /*9420*/  FMUL.FTZ R0, R0, 0.5 ;  /* 0x3f00000000007820 */ /* 0x000fcc0000410000 */
[----:B------:R-:W2:Y:S02]  /*9430*/  MUFU.SQRT R0, R0 ;  /* 0x0000000000007308 */ /* 0x000ea40000002000 */
[----:B--2---:R-:W-:-:S07]  /*9440*/  FMUL.FTZ R28, R3, R0 ;  /* 0x00000000031c7220 */ /* 0x004fce0000410000 */
.L_x_11036:
[----:B------:R-:W-:Y:S05]  /*9450*/  BSYNC B1 ;  /* 0x0000000000017941 */ /* 0x000fea0003800000 */
.L_x_11027:
[----:B------:R-:W-:Y:S05]  /*9460*/  BRA `(.L_x_11037) ;  /* 0x0000000000087947 */ /* 0x000fea0003800000 */
.L_x_11024:
[----:B------:R-:W-:Y:S01]  /*9470*/  FMUL.FTZ R28, R28, 16777216 ;  /* 0x4b8000001c1c7820 */ /* 0x000fe20000410000 */
[----:B------:R-:W-:-:S07]  /*9480*/  FMUL.FTZ R27, R27, 16777216 ;  /* 0x4b8000001b1b7820 */ /* 0x000fce0000410000 */
.L_x_11037:
[----:B------:R-:W-:Y:S05]  /*9490*/  BSYNC B0 ;  /* 0x0000000000007941 */ /* 0x000fea0003800000 */
.L_x_11023:
        /* <DEDUP_REMOVED lines=17> */
.L_x_11039:
[----:B------:R-:W-:Y:S05]  /*95b0*/  BSYNC B4 ;  /* 0x0000000000047941 */ /* 0x000fea0003800000 */
.L_x_11038:
        /* <DEDUP_REMOVED lines=18> */
.L_x_11041:
[----:B------:R-:W-:Y:S02]  /*96e0*/  ISETP.GE.AND P0, PT, R28, RZ, PT ;  /* 0x000000ff1c00720c */ /* 0x000fe40003f06270 */
[----:B------:R-:W-:-:S11]  /*96f0*/  MOV R3, 0x3fd774eb ;  /* 0x3fd774eb00037802 */ /* 0x000fd60000000f00 */
[----:B------:R-:W-:-:S04]  /*9700*/  @P0 FFMA.FTZ R0, R3, 0.93318945169448852539, -R0 ;  /* 0x3f6ee58103000823 */ /* 0x000fc80000010800 */
[----:B------:R-:W-:-:S07]  /*9710*/  @!P0 FFMA.FTZ R0, R3, 0.93318945169448852539, R0 ;  /* 0x3f6ee58103008823 */ /* 0x000fce0000010000 */
.L_x_11042:
[----:B------:R-:W-:Y:S05]  /*9720*/  BSYNC B0 ;  /* 0x0000000000007941 */ /* 0x000fea0003800000 */
.L_x_11040:
        /* <DEDUP_REMOVED lines=10> */
.L_x_11026:
[----:B------:R-:W-:Y:S05]  /*97d0*/  BSYNC B3 ;  /* 0x0000000000037941 */ /* 0x000fea0003800000 */
.L_x_11022:
[----:B------:R-:W-:Y:S02]  /*97e0*/  LOP3.LUT R10, R3, 0x80000000, R10, 0xb8, !PT ;  /* 0x80000000030a7812 */ /* 0x000fe400078eb80a */
[----:B-1----:R-:W-:Y:S01]  /*97f0*/  LOP3.LUT R11, R32, 0x80000000, R11, 0xb8, !PT ;  /* 0x80000000200b7812 */ /* 0x002fe200078eb80b */
[----:B------:R-:W-:Y:S06]  /*9800*/  BRA `(.L_x_11011) ;  /* 0x0000001400cc7947 */ /* 0x000fec0003800000 */
.L_x_11010:
        /* <DEDUP_REMOVED lines=30> */
.L_x_11048:
[----:B------:R-:W-:Y:S05]  /*99f0*/  BSYNC B4 ;  /* 0x0000000000047941 */ /* 0x000fea0003800000 */
.L_x_11047:
        /* <DEDUP_REMOVED lines=18> */
.L_x_11050:
[----:B------:R-:W-:Y:S02]  /*9b20*/  ISETP.GE.AND P0, PT, R27, RZ, PT ;  /* 0x000000ff1b00720c */ /* 0x000fe40003f06270 */
[----:B------:R-:W-:-:S11]  /*9b30*/  MOV R3, 0x3fd774eb ;  /* 0x3fd774eb00037802 */ /* 0x000fd60000000f00 */
[----:B------:R-:W-:-:S04]  /*9b40*/  @P0 FFMA.FTZ R0, R3, 0.93318945169448852539, -R0 ;  /* 0x3f6ee58103000823 */ /* 0x000fc80000010800 */
[----:B------:R-:W-:-:S07]  /*9b50*/  @!P0 FFMA.FTZ R0, R3, 0.93318945169448852539, R0 ;  /* 0x3f6ee58103008823 */ /* 0x000fce0000010000 */
.L_x_11051:
[----:B------:R-:W-:Y:S05]  /*9b60*/  BSYNC B0 ;  /* 0x0000000000007941 */ /* 0x000fea0003800000 */
.L_x_11049:
        /* <DEDUP_REMOVED lines=13> */
.L_x_11046:
        /* <DEDUP_REMOVED lines=12> */
.L_x_11054:
[----:B------:R-:W-:Y:S05]  /*9d00*/  BSYNC B4 ;  /* 0x0000000000047941 */ /* 0x000fea0003800000 */
.L_x_11053:
        /* <DEDUP_REMOVED lines=18> */
.L_x_11056:
[----:B------:R-:W-:Y:S02]  /*9e30*/  ISETP.GE.AND P0, PT, R27, RZ, PT ;  /* 0x000000ff1b00720c */ /* 0x000fe40003f06270 */
[----:B------:R-:W-:-:S11]  /*9e40*/  MOV R3, 0x3fd774eb ;  /* 0x3fd774eb00037802 */ /* 0x000fd60000000f00 */
[----:B------:R-:W-:-:S04]  /*9e50*/  @P0 FFMA.FTZ R0, R3, 0.93318945169448852539, -R0 ;  /* 0x3f6ee58103000823 */ /* 0x000fc80000010800 */
[----:B------:R-:W-:-:S07]  /*9e60*/  @!P0 FFMA.FTZ R0, R3, 0.93318945169448852539, R0 ;  /* 0x3f6ee58103008823 */ /* 0x000fce0000010000 */
.L_x_11057:
[----:B------:R-:W-:Y:S05]  /*9e70*/  BSYNC B0 ;  /* 0x0000000000007941 */ /* 0x000fea0003800000 */
.L_x_11055:
        /* <DEDUP_REMOVED lines=27> */
.L_x_11045:
        /* <DEDUP_REMOVED lines=33> */
.L_x_11059:
[----:B------:R-:W-:Y:S05]  /*a240*/  BSYNC B4 ;  /* 0x0000000000047941 */ /* 0x000fea0003800000 */
.L_x_11058:
        /* <DEDUP_REMOVED lines=18> */
.L_x_11061:
[----:B------:R-:W-:Y:S02]  /*a370*/  ISETP.GE.AND P0, PT, R27, RZ, PT ;  /* 0x000000ff1b00720c */ /* 0x000fe40003f06270 */
[----:B------:R-:W-:-:S11]  /*a380*/  MOV R3, 0x3fd774eb ;  /* 0x3fd774eb00037802 */ /* 0x000fd60000000f00 */
[----:B------:R-:W-:-:S04]  /*a390*/  @P0 FFMA.FTZ R0, R3, 0.93318945169448852539, -R0 ;  /* 0x3f6ee58103000823 */ /* 0x000fc80000010800 */
[----:B------:R-:W-:-:S07]  /*a3a0*/  @!P0 FFMA.FTZ R0, R3, 0.93318945169448852539, R0 ;  /* 0x3f6ee58103008823 */ /* 0x000fce0000010000 */
.L_x_11062:
[----:B------:R-:W-:Y:S05]  /*a3b0*/  BSYNC B0 ;  /* 0x0000000000007941 */ /* 0x000fea0003800000 */
.L_x_11060:
        /* <DEDUP_REMOVED lines=11> */
.L_x_11044:
        /* <DEDUP_REMOVED lines=23> */
.L_x_11066:
[----:B------:R-:W-:Y:S05]  /*a5e0*/  BSYNC B4 ;  /* 0x0000000000047941 */ /* 0x000fea0003800000 */
.L_x_11065:
        /* <DEDUP_REMOVED lines=24> */
.L_x_11064:
        /* <DEDUP_REMOVED lines=12> */
.L_x_11068:
[----:B------:R-:W-:Y:S05]  /*a830*/  BSYNC B4 ;  /* 0x0000000000047941 */ /* 0x000fea0003800000 */
.L_x_11067:
        /* <DEDUP_REMOVED lines=38> */
.L_x_11063:
        /* <DEDUP_REMOVED lines=33> */
.L_x_11070:
[----:B------:R-:W-:Y:S05]  /*acb0*/  BSYNC B4 ;  /* 0x0000000000047941 */ /* 0x000fea0003800000 */
.L_x_11069:
        /* <DEDUP_REMOVED lines=21> */
.L_x_11052:
[----:B------:R-:W-:Y:S05]  /*ae10*/  BSYNC B3 ;  /* 0x0000000000037941 */ /* 0x000fea0003800000 */
.L_x_11043:
[----:B------:R-:W-:Y:S01]  /*ae20*/  FADD.FTZ R0, R25, 0.69314718246459960938 ;  /* 0x3f31721819007421 */ /* 0x000fe20000010000 */
[----:B------:R-:W-:-:S04]  /*ae30*/  LOP3.LUT R10, R3, 0x80000000, R10, 0xb8, !PT ;  /* 0x80000000030a7812 */ /* 0x000fc800078eb80a */
[----:B------:R-:W-:Y:S01]  /*ae40*/  LOP3.LUT R11, R0, 0x80000000, R11, 0xb8, !PT ;  /* 0x80000000000b7812 */ /* 0x000fe200078eb80b */
[----:B------:R-:W-:Y:S06]  /*ae50*/  BRA `(.L_x_11011) ;  /* 0x0000000000387947 */ /* 0x000fec0003800000 */
.L_x_11009:
        /* <DEDUP_REMOVED lines=14> */
.L_x_11011:
[----:B------:R-:W-:Y:S05]  /*af40*/  BSYNC B2 ;  /* 0x0000000000027941 */ /* 0x000fea0003800000 */
.L_x_11008:
        /* <DEDUP_REMOVED lines=109> */
.L_x_11078:
        /* <DEDUP_REMOVED lines=10> */
.L_x_11080:
[----:B------:R-:W-:-:S04]  /*b6c0*/  FADD.FTZ R20, -R0, R5 ;  /* 0x0000000500147221 */ /* 0x000fc80000010100 */
[----:B------:R-:W-:-:S07]  /*b6d0*/  FMUL.FTZ R20, R20, 0.5 ;  /* 0x3f00000014147820 */ /* 0x000fce0000410000 */
.L_x_11081:
[----:B------:R-:W-:Y:S05]  /*b6e0*/  BSYNC B1 ;  /* 0x0000000000017941 */ /* 0x000fea0003800000 */
.L_x_11079:
        /* <DEDUP_REMOVED lines=11> */
.L_x_11083:
[----:B------:R-:W-:-:S04]  /*b7a0*/  FADD.FTZ R21, R2, -R21 ;  /* 0x8000001502157221 */ /* 0x000fc80000010000 */
[----:B------:R-:W-:-:S07]  /*b7b0*/  FMUL.FTZ R21, R21, 0.5 ;  /* 0x3f00000015157820 */ /* 0x000fce0000410000 */
.L_x_11084:
[----:B------:R-:W-:Y:S05]  /*b7c0*/  BSYNC B1 ;  /* 0x0000000000017941 */ /* 0x000fea0003800000 */
.L_x_11082:
        /* <DEDUP_REMOVED lines=35> */
.L_x_11077:
[----:B------:R0:W1:Y:S02]  /*ba00*/  MUFU.SQRT R32, R26 ;  /* 0x0000001a00207308 */ /* 0x0000640000002000 */
.L_x_11076:
[----:B------:R-:W-:Y:S05]  /*ba10*/  BSYNC B0 ;  /* 0x0000000000007941 */ /* 0x000fea0003800000 */
.L_x_11075:
        /* <DEDUP_REMOVED lines=35> */
.L_x_11088:
        /* <DEDUP_REMOVED lines=17> */
.L_x_11094:
[----:B------:R-:W-:-:S04]  /*bd60*/  FADD.FTZ R0, -R0, R5 ;  /* 0x0000000500007221 */ /* 0x000fc80000010100 */
[----:B------:R-:W-:-:S07]  /*bd70*/  FMUL.FTZ R0, R0, 0.5 ;  /* 0x3f00000000007820 */ /* 0x000fce0000410000 */
.L_x_11095:
[----:B------:R-:W-:Y:S05]  /*bd80*/  BSYNC B4 ;  /* 0x0000000000047941 */ /* 0x000fea0003800000 */
.L_x_11093:
        /* <DEDUP_REMOVED lines=10> */
.L_x_11097:
[----:B------:R-:W-:-:S04]  /*be30*/  FADD.FTZ R2, -R3, R2 ;  /* 0x0000000203027221 */ /* 0x000fc80000010100 */
[----:B------:R-:W-:-:S07]  /*be40*/  FMUL.FTZ R3, R2, 0.5 ;  /* 0x3f00000002037820 */ /* 0x000fce0000410000 */
.L_x_11098:
[----:B------:R-:W-:Y:S05]  /*be50*/  BSYNC B4 ;  /* 0x0000000000047941 */ /* 0x000fea0003800000 */
.L_x_11096:
[----:B------:R-:W-:Y:S01]  /*be60*/  FADD.FTZ R3, R3, R0 ;  /* 0x0000000003037221 */ /* 0x000fe20000010000 */
[----:B------:R-:W-:-:S04]  /*be70*/  FADD.FTZ R28, R27, R28 ;  /* 0x0000001c1b1c7221 */ /* 0x000fc80000010000 */
[----:B------:R-:W-:-:S06]  /*be80*/  FMUL.FTZ R28, R28, R3 ;  /* 0x000000031c1c7220 */ /* 0x000fcc0000410000 */
[----:B------:R-:W2:Y:S01]  /*be90*/  MUFU.SQRT R28, R28 ;  /* 0x0000001c001c7308 */ /* 0x000ea20000002000 */
[----:B------:R-:W-:Y:S05]  /*bea0*/  BRA `(.L_x_11099) ;  /* 0x0000000000487947 */ /* 0x000fea0003800000 */
.L_x_11092:
        /* <DEDUP_REMOVED lines=12> */
.L_x_11091:
[----:B------:R-:W-:Y:S01]  /*bf70*/  FADD.FTZ R0, R28, 1 ;  /* 0x3f8000001c007421 */ /* 0x000fe20000010000 */
[----:B------:R-:W-:Y:S01]  /*bf80*/  MUFU.SQRT R3, R26 ;  /* 0x0000001a00037308 */ /* 0x000fe20000002000 */
[----:B------:R-:W-:Y:S02]  /*bf90*/  MOV R27, 0x3f800000 ;  /* 0x3f800000001b7802 */ /* 0x000fe40000000f00 */
[----:B------:R-:W-:-:S06]  /*bfa0*/  FMUL.FTZ R0, R0, 0.5 ;  /* 0x3f00000000007820 */ /* 0x000fcc0000410000 */
[----:B------:R-:W2:Y:S02]  /*bfb0*/  MUFU.SQRT R0, R0 ;  /* 0x0000000000007308 */ /* 0x000ea40000002000 */
[----:B--2---:R-:W-:-:S07]  /*bfc0*/  FMUL.FTZ R28, R3, R0 ;  /* 0x00000000031c7220 */ /* 0x004fce0000410000 */
.L_x_11099:
[----:B------:R-:W-:Y:S05]  /*bfd0*/  BSYNC B1 ;  /* 0x0000000000017941 */ /* 0x000fea0003800000 */
.L_x_11090:
[----:B------:R-:W-:Y:S05]  /*bfe0*/  BRA `(.L_x_11100) ;  /* 0x0000000000087947 */ /* 0x000fea0003800000 */
.L_x_11087:
[----:B------:R-:W-:Y:S01]  /*bff0*/  FMUL.FTZ R28, R28, 16777216 ;  /* 0x4b8000001c1c7820 */ /* 0x000fe20000410000 */
[----:B------:R-:W-:-:S07]  /*c000*/  FMUL.FTZ R27, R27, 16777216 ;  /* 0x4b8000001b1b7820 */ /* 0x000fce0000410000 */
.L_x_11100:
[----:B------:R-:W-:Y:S05]  /*c010*/  BSYNC B0 ;  /* 0x0000000000007941 */ /* 0x000fea0003800000 */
.L_x_11086:
        /* <DEDUP_REMOVED lines=17> */
.L_x_11102:
[----:B------:R-:W-:Y:S05]  /*c130*/  BSYNC B4 ;  /* 0x0000000000047941 */ /* 0x000fea0003800000 */
.L_x_11101:
        /* <DEDUP_REMOVED lines=18> */
.L_x_11104:
[----:B------:R-:W-:Y:S02]  /*c260*/  ISETP.GE.AND P0, PT, R28, RZ, PT ;  /* 0x000000ff1c00720c */ /* 0x000fe40003f06270 */
[----:B------:R-:W-:-:S11]  /*c270*/  MOV R3, 0x3fd774eb ;  /* 0x3fd774eb00037802 */ /* 0x000fd60000000f00 */
[----:B------:R-:W-:-:S04]  /*c280*/  @P0 FFMA.FTZ R0, R3, 0.93318945169448852539, -R0 ;  /* 0x3f6ee58103000823 */ /* 0x000fc80000010800 */
[----:B------:R-:W-:-:S07]  /*c290*/  @!P0 FFMA.FTZ R0, R3, 0.93318945169448852539, R0 ;  /* 0x3f6ee58103008823 */ /* 0x000fce0000010000 */
.L_x_11105:
[----:B------:R-:W-:Y:S05]  /*c2a0*/  BSYNC B0 ;  /* 0x0000000000007941 */ /* 0x000fea0003800000 */
.L_x_11103:
        /* <DEDUP_REMOVED lines=10> */
.L_x_11089:
[----:B------:R-:W-:Y:S05]  /*c350*/  BSYNC B3 ;  /* 0x0000000000037941 */ /* 0x000fea0003800000 */
.L_x_11085:
[----:B------:R-:W-:Y:S02]  /*c360*/  LOP3.LUT R12, R3, 0x80000000, R12, 0xb8, !PT ;  /* 0x80000000030c7812 */ /* 0x000fe400078eb80c */
[----:B-1----:R-:W-:Y:S01]  /*c370*/  LOP3.LUT R13, R32, 0x80000000, R13, 0xb8, !PT ;  /* 0x80000000200d7812 */ /* 0x002fe200078eb80d */
[----:B------:R-:W-:Y:S06]  /*c380*/  BRA `(.L_x_11074) ;  /* 0x0000001400cc7947 */ /* 0x000fec0003800000 */
.L_x_11073:
        /* <DEDUP_REMOVED lines=30> */
.L_x_11111:
[----:B------:R-:W-:Y:S05]  /*c570*/  BSYNC B4 ;  /* 0x0000000000047941 */ /* 0x000fea0003800000 */
.L_x_11110:
        /* <DEDUP_REMOVED lines=18> */
.L_x_11113:
[----:B------:R-:W-:Y:S02]  /*c6a0*/  ISETP.GE.AND P0, PT, R27, RZ, PT ;  /* 0x000000ff1b00720c */ /* 0x000fe40003f06270 */
[----:B------:R-:W-:-:S11]  /*c6b0*/  MOV R3, 0x3fd774eb ;  /* 0x3fd774eb00037802 */ /* 0x000fd60000000f00 */
[----:B------:R-:W-:-:S04]  /*c6c0*/  @P0 FFMA.FTZ R0, R3, 0.93318945169448852539, -R0 ;  /* 0x3f6ee58103000823 */ /* 0x000fc80000010800 */
[----:B------:R-:W-:-:S07]  /*c6d0*/  @!P0 FFMA.FTZ R0, R3, 0.93318945169448852539, R0 ;  /* 0x3f6ee58103008823 */ /* 0x000fce0000010000 */
.L_x_11114:
[----:B------:R-:W-:Y:S05]  /*c6e0*/  BSYNC B0 ;  /* 0x0000000000007941 */ /* 0x000fea0003800000 */
.L_x_11112:
        /* <DEDUP_REMOVED lines=13> */
.L_x_11109:
        /* <DEDUP_REMOVED lines=12> */
.L_x_11117:
[----:B------:R-:W-:Y:S05]  /*c880*/  BSYNC B4 ;  /* 0x0000000000047941 */ /* 0x000fea0003800000 */
.L_x_11116:
        /* <DEDUP_REMOVED lines=18> */
.L_x_11119:
[----:B------:R-:W-:Y:S02]  /*c9b0*/  ISETP.GE.AND P0, PT, R27, RZ, PT ;  /* 0x000000ff1b00720c */ /* 0x000fe40003f06270 */
[----:B------:R-:W-:-:S11]  /*c9c0*/  MOV R3, 0x3fd774eb ;  /* 0x3fd774eb00037802 */ /* 0x000fd60000000f00 */
[----:B------:R-:W-:-:S04]  /*c9d0*/  @P0 FFMA.FTZ R0, R3, 0.93318945169448852539, -R0 ;  /* 0x3f6ee58103000823 */ /* 0x000fc80000010800 */
[----:B------:R-:W-:-:S07]  /*c9e0*/  @!P0 FFMA.FTZ R0, R3, 0.93318945169448852539, R0 ;  /* 0x3f6ee58103008823 */ /* 0x000fce0000010000 */
.L_x_11120:
[----:B------:R-:W-:Y:S05]  /*c9f0*/  BSYNC B0 ;  /* 0x0000000000007941 */ /* 0x000fea0003800000 */
.L_x_11118:
        /* <DEDUP_REMOVED lines=27> */
.L_x_11108:
        /* <DEDUP_REMOVED lines=33> */
.L_x_11122:
[----:B------:R-:W-:Y:S05]  /*cdc0*/  BSYNC B4 ;  /* 0x0000000000047941 */ /* 0x000fea0003800000 */
.L_x_11121:
        /* <DEDUP_REMOVED lines=18> */
.L_x_11124:
[----:B------:R-:W-:Y:S02]  /*cef0*/  ISETP.GE.AND P0, PT, R27, RZ, PT ;  /* 0x000000ff1b00720c */ /* 0x000fe40003f06270 */
[----:B------:R-:W-:-:S11]  /*cf00*/  MOV R3, 0x3fd774eb ;  /* 0x3fd774eb00037802 */ /* 0x000fd60000000f00 */
[----:B------:R-:W-:-:S04]  /*cf10*/  @P0 FFMA.FTZ R0, R3, 0.93318945169448852539, -R0 ;  /* 0x3f6ee58103000823 */ /* 0x000fc80000010800 */
[----:B------:R-:W-:-:S07]  /*cf20*/  @!P0 FFMA.FTZ R0, R3, 0.93318945169448852539, R0 ;  /* 0x3f6ee58103008823 */ /* 0x000fce0000010000 */
.L_x_11125:
[----:B------:R-:W-:Y:S05]  /*cf30*/  BSYNC B0 ;  /* 0x0000000000007941 */ /* 0x000fea0003800000 */
.L_x_11123:
        /* <DEDUP_REMOVED lines=11> */
.L_x_11107:
        /* <DEDUP_REMOVED lines=23> */
.L_x_11129:
[----:B------:R-:W-:Y:S05]  /*d160*/  BSYNC B4 ;  /* 0x0000000000047941 */ /* 0x000fea0003800000 */
.L_x_11128:
        /* <DEDUP_REMOVED lines=24> */
.L_x_11127:
        /* <DEDUP_REMOVED lines=12> */
.L_x_11131:
[----:B------:R-:W-:Y:S05]  /*d3b0*/  BSYNC B4 ;  /* 0x0000000000047941 */ /* 0x000fea0003800000 */
.L_x_11130:
        /* <DEDUP_REMOVED lines=38> */
.L_x_11126:
        /* <DEDUP_REMOVED lines=33> */
.L_x_11133:
[----:B------:R-:W-:Y:S05]  /*d830*/  BSYNC B4 ;  /* 0x0000000000047941 */ /* 0x000fea0003800000 */
.L_x_11132:
        /* <DEDUP_REMOVED lines=21> */
.L_x_11115:
[----:B------:R-:W-:Y:S05]  /*d990*/  BSYNC B3 ;  /* 0x0000000000037941 */ /* 0x000fea0003800000 */
.L_x_11106:
[----:B------:R-:W-:Y:S01]  /*d9a0*/  FADD.FTZ R0, R25, 0.69314718246459960938 ;  /* 0x3f31721819007421 */ /* 0x000fe20000010000 */
[----:B------:R-:W-:-:S04]  /*d9b0*/  LOP3.LUT R12, R3, 0x80000000, R12, 0xb8, !PT ;  /* 0x80000000030c7812 */ /* 0x000fc800078eb80c */
[----:B------:R-:W-:Y:S01]  /*d9c0*/  LOP3.LUT R13, R0, 0x80000000, R13, 0xb8, !PT ;  /* 0x80000000000d7812 */ /* 0x000fe200078eb80d */
[----:B------:R-:W-:Y:S06]  /*d9d0*/  BRA `(.L_x_11074) ;  /* 0x0000000000387947 */ /* 0x000fec0003800000 */
.L_x_11072:
        /* <DEDUP_REMOVED lines=14> */
.L_x_11074:
[----:B------:R-:W-:Y:S05]  /*dac0*/  BSYNC B2 ;  /* 0x0000000000027941 */ /* 0x000fea0003800000 */
.L_x_11071:
        /* <DEDUP_REMOVED lines=109> */
.L_x_11141:
        /* <DEDUP_REMOVED lines=10> */
.L_x_11143:
[----:B------:R-:W-:-:S04]  /*e240*/  FADD.FTZ R20, -R0, R5 ;  /* 0x0000000500147221 */ /* 0x000fc80000010100 */
[----:B------:R-:W-:-:S07]  /*e250*/  FMUL.FTZ R20, R20, 0.5 ;  /* 0x3f00000014147820 */ /* 0x000fce0000410000 */
.L_x_11144:
[----:B------:R-:W-:Y:S05]  /*e260*/  BSYNC B1 ;  /* 0x0000000000017941 */ /* 0x000fea0003800000 */
.L_x_11142:
        /* <DEDUP_REMOVED lines=11> */
.L_x_11146:
[----:B------:R-:W-:-:S04]  /*e320*/  FADD.FTZ R21, R2, -R21 ;  /* 0x8000001502157221 */ /* 0x000fc80000010000 */
[----:B------:R-:W-:-:S07]  /*e330*/  FMUL.FTZ R21, R21, 0.5 ;  /* 0x3f00000015157820 */ /* 0x000fce0000410000 */
.L_x_11147:
[----:B------:R-:W-:Y:S05]  /*e340*/  BSYNC B1 ;  /* 0x0000000000017941 */ /* 0x000fea0003800000 */
.L_x_11145:
        /* <DEDUP_REMOVED lines=35> */
.L_x_11140:
[----:B------:R0:W1:Y:S02]  /*e580*/  MUFU.SQRT R32, R26 ;  /* 0x0000001a00207308 */ /* 0x0000640000002000 */
.L_x_11139:
[----:B------:R-:W-:Y:S05]  /*e590*/  BSYNC B0 ;  /* 0x0000000000007941 */ /* 0x000fea0003800000 */
.L_x_11138:
        /* <DEDUP_REMOVED lines=35> */
.L_x_11151:
        /* <DEDUP_REMOVED lines=17> */
.L_x_11157:
[----:B------:R-:W-:-:S04]  /*e8e0*/  FADD.FTZ R0, -R0, R5 ;  /* 0x0000000500007221 */ /* 0x000fc80000010100 */
[----:B------:R-:W-:-:S07]  /*e8f0*/  FMUL.FTZ R0, R0, 0.5 ;  /* 0x3f00000000007820 */ /* 0x000fce0000410000 */
.L_x_11158:
[----:B------:R-:W-:Y:S05]  /*e900*/  BSYNC B4 ;  /* 0x0000000000047941 */ /* 0x000fea0003800000 */
.L_x_11156:
        /* <DEDUP_REMOVED lines=10> */
.L_x_11160:
[----:B------:R-:W-:-:S04]  /*e9b0*/  FADD.FTZ R2, -R3, R2 ;  /* 0x0000000203027221 */ /* 0x000fc80000010100 */
[----:B------:R-:W-:-:S07]  /*e9c0*/  FMUL.FTZ R3, R2, 0.5 ;  /* 0x3f00000002037820 */ /* 0x000fce0000410000 */
.L_x_11161:
[----:B------:R-:W-:Y:S05]  /*e9d0*/  BSYNC B4 ;  /* 0x0000000000047941 */ /* 0x000fea0003800000 */
.L_x_11159:
[----:B------:R-:W-:Y:S01]  /*e9e0*/  FADD.FTZ R3, R3, R0 ;  /* 0x0000000003037221 */ /* 0x000fe20000010000 */
[----:B------:R-:W-:-:S04]  /*e9f0*/  FADD.FTZ R28, R27, R28 ;  /* 0x0000001c1b1c7221 */ /* 0x000fc80000010000 */
[----:B------:R-:W-:-:S06]  /*ea00*/  FMUL.FTZ R28, R28, R3 ;  /* 0x000000031c1c7220 */ /* 0x000fcc0000410000 */
[----:B------:R-:W2:Y:S01]  /*ea10*/  MUFU.SQRT R28, R28 ;  /* 0x0000001c001c7308 */ /* 0x000ea20000002000 */
[----:B------:R-:W-:Y:S05]  /*ea20*/  BRA `(.L_x_11162) ;  /* 0x0000000000487947 */ /* 0x000fea0003800000 */
.L_x_11155:
        /* <DEDUP_REMOVED lines=12> */
.L_x_11154:
[----:B------:R-:W-:Y:S01]  /*eaf0*/  FADD.FTZ R0, R28, 1 ;  /* 0x3f8000001c007421 */ /* 0x000fe20000010000 */
[----:B------:R-:W-:Y:S01]  /*eb00*/  MUFU.SQRT R3, R26 ;  /* 0x0000001a00037308 */ /* 0x000fe20000002000 */
[----:B------:R-:W-:Y:S02]  /*eb10*/  MOV R27, 0x3f800000 ;  /* 0x3f800000001b7802 */ /* 0x000fe40000000f00 */
[----:B------:R-:W-:-:S06]  /*eb20*/  FMUL.FTZ R0, R0, 0.5 ;  /* 0x3f00000000007820 */ /* 0x000fcc0000410000 */
[----:B------:R-:W2:Y:S02]  /*eb30*/  MUFU.SQRT R0, R0 ;  /* 0x0000000000007308 */ /* 0x000ea40000002000 */
[----:B--2---:R-:W-:-:S07]  /*eb40*/  FMUL.FTZ R28, R3, R0 ;  /* 0x00000000031c7220 */ /* 0x004fce0000410000 */
.L_x_11162:
[----:B------:R-:W-:Y:S05]  /*eb50*/  BSYNC B1 ;  /* 0x0000000000017941 */ /* 0x000fea0003800000 */
.L_x_11153:
[----:B------:R-:W-:Y:S05]  /*eb60*/  BRA `(.L_x_11163) ;  /* 0x0000000000087947 */ /* 0x000fea0003800000 */
.L_x_11150:
[----:B------:R-:W-:Y:S01]  /*eb70*/  FMUL.FTZ R28, R28, 16777216 ;  /* 0x4b8000001c1c7820 */ /* 0x000fe20000410000 */
[----:B------:R-:W-:-:S07]  /*eb80*/  FMUL.FTZ R27, R27, 16777216 ;  /* 0x4b8000001b1b7820 */ /* 0x000fce0000410000 */
.L_x_11163:
[----:B------:R-:W-:Y:S05]  /*eb90*/  BSYNC B0 ;  /* 0x0000000000007941 */ /* 0x000fea0003800000 */
.L_x_11149:
        /* <DEDUP_REMOVED lines=17> */
.L_x_11165:
[----:B------:R-:W-:Y:S05]  /*ecb0*/  BSYNC B4 ;  /* 0x0000000000047941 */ /* 0x000fea0003800000 */
.L_x_11164:
        /* <DEDUP_REMOVED lines=18> */
.L_x_11167:
[----:B------:R-:W-:Y:S02]  /*ede0*/  ISETP.GE.AND P0, PT, R28, RZ, PT ;  /* 0x000000ff1c00720c */ /* 0x000fe40003f06270 */
[----:B------:R-:W-:-:S11]  /*edf0*/  MOV R3, 0x3fd774eb ;  /* 0x3fd774eb00037802 */ /* 0x000fd60000000f00 */
[----:B------:R-:W-:-:S04]  /*ee00*/  @P0 FFMA.FTZ R0, R3, 0.93318945169448852539, -R0 ;  /* 0x3f6ee58103000823 */ /* 0x000fc80000010800 */
[----:B------:R-:W-:-:S07]  /*ee10*/  @!P0 FFMA.FTZ R0, R3, 0.93318945169448852539, R0 ;  /* 0x3f6ee58103008823 */ /* 0x000fce0000010000 */
.L_x_11168:
[----:B------:R-:W-:Y:S05]  /*ee20*/  BSYNC B0 ;  /* 0x0000000000007941 */ /* 0x000fea0003800000 */
.L_x_11166:
        /* <DEDUP_REMOVED lines=10> */
.L_x_11152:
[----:B------:R-:W-:Y:S05]  /*eed0*/  BSYNC B3 ;  /* 0x0000000000037941 */ /* 0x000fea0003800000 */
.L_x_11148:
[----:B------:R-:W-:Y:S02]  /*eee0*/  LOP3.LUT R14, R3, 0x80000000, R14, 0xb8, !PT ;  /* 0x80000000030e7812 */ /* 0x000fe400078eb80e */
[----:B-1----:R-:W-:Y:S01]  /*eef0*/  LOP3.LUT R15, R32, 0x80000000, R15, 0xb8, !PT ;  /* 0x80000000200f7812 */ /* 0x002fe200078eb80f */
[----:B------:R-:W-:Y:S06]  /*ef00*/  BRA `(.L_x_11137) ;  /* 0x0000001400cc7947 */ /* 0x000fec0003800000 */
.L_x_11136:
        /* <DEDUP_REMOVED lines=30> */
.L_x_11174:
[----:B------:R-:W-:Y:S05]  /*f0f0*/  BSYNC B4 ;  /* 0x0000000000047941 */ /* 0x000fea0003800000 */
.L_x_11173:
        /* <DEDUP_REMOVED lines=18> */
.L_x_11176:
[----:B------:R-:W-:Y:S02]  /*f220*/  ISETP.GE.AND P0, PT, R27, RZ, PT ;  /* 0x000000ff1b00720c */ /* 0x000fe40003f06270 */
[----:B------:R-:W-:-:S11]  /*f230*/  MOV R3, 0x3fd774eb ;  /* 0x3fd774eb00037802 */ /* 0x000fd60000000f00 */
[----:B------:R-:W-:-:S04]  /*f240*/  @P0 FFMA.FTZ R0, R3, 0.93318945169448852539, -R0 ;  /* 0x3f6ee58103000823 */ /* 0x000fc80000010800 */
[----:B------:R-:W-:-:S07]  /*f250*/  @!P0 FFMA.FTZ R0, R3, 0.93318945169448852539, R0 ;  /* 0x3f6ee58103008823 */ /* 0x000fce0000010000 */
.L_x_11177:
[----:B------:R-:W-:Y:S05]  /*f260*/  BSYNC B0 ;  /* 0x0000000000007941 */ /* 0x000fea0003800000 */
.L_x_11175:
        /* <DEDUP_REMOVED lines=13> */
.L_x_11172:
        /* <DEDUP_REMOVED lines=12> */
.L_x_11180:
[----:B------:R-:W-:Y:S05]  /*f400*/  BSYNC B4 ;  /* 0x0000000000047941 */ /* 0x000fea0003800000 */
.L_x_11179:
        /* <DEDUP_REMOVED lines=18> */
.L_x_11182:
[----:B------:R-:W-:Y:S02]  /*f530*/  ISETP.GE.AND P0, PT, R27, RZ, PT ;  /* 0x000000ff1b00720c */ /* 0x000fe40003f06270 */
[----:B------:R-:W-:-:S11]  /*f540*/  MOV R3, 0x3fd774eb ;  /* 0x3fd774eb00037802 */ /* 0x000fd60000000f00 */
[----:B------:R-:W-:-:S04]  /*f550*/  @P0 FFMA.FTZ R0, R3, 0.93318945169448852539, -R0 ;  /* 0x3f6ee58103000823 */ /* 0x000fc80000010800 */
[----:B------:R-:W-:-:S07]  /*f560*/  @!P0 FFMA.FTZ R0, R3, 0.93318945169448852539, R0 ;  /* 0x3f6ee58103008823 */ /* 0x000fce0000010000 */
.L_x_11183:
[----:B------:R-:W-:Y:S05]  /*f570*/  BSYNC B0 ;  /* 0x0000000000007941 */ /* 0x000fea0003800000 */
.L_x_11181:
        /* <DEDUP_REMOVED lines=27> */
.L_x_11171:
        /* <DEDUP_REMOVED lines=33> */
.L_x_11185:
[----:B------:R-:W-:Y:S05]  /*f940*/  BSYNC B4 ;  /* 0x0000000000047941 */ /* 0x000fea0003800000 */
.L_x_11184:
        /* <DEDUP_REMOVED lines=18> */
.L_x_11187:
[----:B------:R-:W-:Y:S02]  /*fa70*/  ISETP.GE.AND P0, PT, R27, RZ, PT ;  /* 0x000000ff1b00720c */ /* 0x000fe40003f06270 */
[----:B------:R-:W-:-:S11]  /*fa80*/  MOV R3, 0x3fd774eb ;  /* 0x3fd774eb00037802 */ /* 0x000fd60000000f00 */
[----:B------:R-:W-:-:S04]  /*fa90*/  @P0 FFMA.FTZ R0, R3, 0.93318945169448852539, -R0 ;  /* 0x3f6ee58103000823 */ /* 0x000fc80000010800 */
[----:B------:R-:W-:-:S07]  /*faa0*/  @!P0 FFMA.FTZ R0, R3, 0.93318945169448852539, R0 ;  /* 0x3f6ee58103008823 */ /* 0x000fce0000010000 */
.L_x_11188:
[----:B------:R-:W-:Y:S05]  /*fab0*/  BSYNC B0 ;  /* 0x0000000000007941 */ /* 0x000fea0003800000 */
.L_x_11186:
        /* <DEDUP_REMOVED lines=11> */
.L_x_11170:
        /* <DEDUP_REMOVED lines=23> */
.L_x_11192:
[----:B------:R-:W-:Y:S05]  /*fce0*/  BSYNC B4 ;  /* 0x0000000000047941 */ /* 0x000fea0003800000 */
.L_x_11191:
        /* <DEDUP_REMOVED lines=24> */
.L_x_11190:
        /* <DEDUP_REMOVED lines=12> */
.L_x_11194:
[----:B------:R-:W-:Y:S05]  /*ff30*/  BSYNC B4 ;  /* 0x0000000000047941 */ /* 0x000fea0003800000 */
.L_x_11193:
        /* <DEDUP_REMOVED lines=38> */
.L_x_11189:
        /* <DEDUP_REMOVED lines=33> */
.L_x_11196:
[----:B------:R-:W-:Y:S05]  /*103b0*/  BSYNC B4 ;  /* 0x0000000000047941 */ /* 0x000fea0003800000 */
.L_x_11195:
        /* <DEDUP_REMOVED lines=21> */
.L_x_11178:
[----:B------:R-:W-:Y:S05]  /*10510*/  BSYNC B3 ;  /* 0x0000000000037941 */ /* 0x000fea0003800000 */
.L_x_11169:
[----:B------:R-:W-:Y:S01]  /*10520*/  FADD.FTZ R0, R25, 0.69314718246459960938 ;  /* 0x3f31721819007421 */ /* 0x000fe20000010000 */
[----:B------:R-:W-:-:S04]  /*10530*/  LOP3.LUT R14, R3, 0x80000000, R14, 0xb8, !PT ;  /* 0x80000000030e7812 */ /* 0x000fc800078eb80e */
[----:B------:R-:W-:Y:S01]  /*10540*/  LOP3.LUT R15, R0, 0x80000000, R15, 0xb8, !PT ;  /* 0x80000000000f7812 */ /* 0x000fe200078eb80f */
[----:B------:R-:W-:Y:S06]  /*10550*/  BRA `(.L_x_11137) ;  /* 0x0000000000387947 */ /* 0x000fec0003800000 */
.L_x_11135:
        /* <DEDUP_REMOVED lines=14> */
.L_x_11137:
[----:B------:R-:W-:Y:S05]  /*10640*/  BSYNC B2 ;  /* 0x0000000000027941 */ /* 0x000fea0003800000 */
.L_x_11134:
        /* <DEDUP_REMOVED lines=109> */
.L_x_11204:
        /* <DEDUP_REMOVED lines=10> */
.L_x_11206:
[----:B------:R-:W-:-:S04]  /*10dc0*/  FADD.FTZ R20, -R0, R5 ;  /* 0x0000000500147221 */ /* 0x000fc80000010100 */
[----:B------:R-:W-:-:S07]  /*10dd0*/  FMUL.FTZ R20, R20, 0.5 ;  /* 0x3f00000014147820 */ /* 0x000fce0000410000 */
.L_x_11207:
[----:B------:R-:W-:Y:S05]  /*10de0*/  BSYNC B1 ;  /* 0x0000000000017941 */ /* 0x000fea0003800000 */
.L_x_11205:
        /* <DEDUP_REMOVED lines=11> */
.L_x_11209:
[----:B------:R-:W-:-:S04]  /*10ea0*/  FADD.FTZ R21, R2, -R21 ;  /* 0x8000001502157221 */ /* 0x000fc80000010000 */
[----:B------:R-:W-:-:S07]  /*10eb0*/  FMUL.FTZ R21, R21, 0.5 ;  /* 0x3f00000015157820 */ /* 0x000fce0000410000 */
.L_x_11210:
[----:B------:R-:W-:Y:S05]  /*10ec0*/  BSYNC B1 ;  /* 0x0000000000017941 */ /* 0x000fea0003800000 */
.L_x_11208:
        /* <DEDUP_REMOVED lines=35> */
.L_x_11203:
[----:B------:R0:W1:Y:S02]  /*11100*/  MUFU.SQRT R32, R26 ;  /* 0x0000001a00207308 */ /* 0x0000640000002000 */
.L_x_11202:
[----:B------:R-:W-:Y:S05]  /*11110*/  BSYNC B0 ;  /* 0x0000000000007941 */ /* 0x000fea0003800000 */
.L_x_11201:
        /* <DEDUP_REMOVED lines=35> */
.L_x_11214:
        /* <DEDUP_REMOVED lines=17> */
.L_x_11220:
[----:B------:R-:W-:-:S04]  /*11460*/  FADD.FTZ R0, -R0, R5 ;  /* 0x0000000500007221 */ /* 0x000fc80000010100 */
[----:B------:R-:W-:-:S07]  /*11470*/  FMUL.FTZ R0, R0, 0.5 ;  /* 0x3f00000000007820 */ /* 0x000fce0000410000 */
.L_x_11221:
[----:B------:R-:W-:Y:S05]  /*11480*/  BSYNC B4 ;  /* 0x0000000000047941 */ /* 0x000fea0003800000 */
.L_x_11219:
        /* <DEDUP_REMOVED lines=10> */
.L_x_11223:
[----:B------:R-:W-:-:S04]  /*11530*/  FADD.FTZ R2, -R3, R2 ;  /* 0x0000000203027221 */ /* 0x000fc80000010100 */
[----:B------:R-:W-:-:S07]  /*11540*/  FMUL.FTZ R3, R2, 0.5 ;  /* 0x3f00000002037820 */ /* 0x000fce0000410000 */
.L_x_11224:
[----:B------:R-:W-:Y:S05]  /*11550*/  BSYNC B4 ;  /* 0x0000000000047941 */ /* 0x000fea0003800000 */
.L_x_11222:
[----:B------:R-:W-:Y:S01]  /*11560*/  FADD.FTZ R3, R3, R0 ;  /* 0x0000000003037221 */ /* 0x000fe20000010000 */
[----:B------:R-:W-:-:S04]  /*11570*/  FADD.FTZ R28, R27, R28 ;  /* 0x0000001c1b1c7221 */ /* 0x000fc80000010000 */
[----:B------:R-:W-:-:S06]  /*11580*/  FMUL.FTZ R28, R28, R3 ;  /* 0x000000031c1c7220 */ /* 0x000fcc0000410000 */
[----:B------:R-:W2:Y:S01]  /*11590*/  MUFU.SQRT R28, R28 ;  /* 0x0000001c001c7308 */ /* 0x000ea20000002000 */
[----:B------:R-:W-:Y:S05]  /*115a0*/  BRA `(.L_x_11225) ;  /* 0x0000000000487947 */ /* 0x000fea0003800000 */
.L_x_11218:
        /* <DEDUP_REMOVED lines=12> */
.L_x_11217:
[----:B------:R-:W-:Y:S01]  /*11670*/  FADD.FTZ R0, R28, 1 ;  /* 0x3f8000001c007421 */ /* 0x000fe20000010000 */
[----:B------:R-:W-:Y:S01]  /*11680*/  MUFU.SQRT R3, R26 ;  /* 0x0000001a00037308 */ /* 0x000fe20000002000 */
[----:B------:R-:W-:Y:S02]  /*11690*/  MOV R27, 0x3f800000 ;  /* 0x3f800000001b7802 */ /* 0x000fe40000000f00 */
[----:B------:R-:W-:-:S06]  /*116a0*/  FMUL.FTZ R0, R0, 0.5 ;  /* 0x3f00000000007820 */ /* 0x000fcc0000410000 */
[----:B------:R-:W2:Y:S02]  /*116b0*/  MUFU.SQRT R0, R0 ;  /* 0x0000000000007308 */ /* 0x000ea40000002000 */
[----:B--2---:R-:W-:-:S07]  /*116c0*/  FMUL.FTZ R28, R3, R0 ;  /* 0x00000000031c7220 */ /* 0x004fce0000410000 */
.L_x_11225:
[----:B------:R-:W-:Y:S05]  /*116d0*/  BSYNC B1 ;  /* 0x0000000000017941 */ /* 0x000fea0003800000 */
.L_x_11216:
[----:B------:R-:W-:Y:S05]  /*116e0*/  BRA `(.L_x_11226) ;  /* 0x0000000000087947 */ /* 0x000fea0003800000 */
.L_x_11213:
[----:B------:R-:W-:Y:S01]  /*116f0*/  FMUL.FTZ R28, R28, 16777216 ;  /* 0x4b8000001c1c7820 */ /* 0x000fe20000410000 */
[----:B------:R-:W-:-:S07]  /*11700*/  FMUL.FTZ R27, R27, 16777216 ;  /* 0x4b8000001b1b7820 */ /* 0x000fce0000410000 */
.L_x_11226:
[----:B------:R-:W-:Y:S05]  /*11710*/  BSYNC B0 ;  /* 0x0000000000007941 */ /* 0x000fea0003800000 */
.L_x_11212:
        /* <DEDUP_REMOVED lines=17> */
.L_x_11228:
[----:B------:R-:W-:Y:S05]  /*11830*/  BSYNC B4 ;  /* 0x0000000000047941 */ /* 0x000fea0003800000 */
.L_x_11227:
        /* <DEDUP_REMOVED lines=18> */
.L_x_11230:
[----:B------:R-:W-:Y:S02]  /*11960*/  ISETP.GE.AND P0, PT, R28, RZ, PT ;  /* 0x000000ff1c00720c */ /* 0x000fe40003f06270 */
[----:B------:R-:W-:-:S11]  /*11970*/  MOV R3, 0x3fd774eb ;  /* 0x3fd774eb00037802 */ /* 0x000fd60000000f00 */
[----:B------:R-:W-:-:S04]  /*11980*/  @P0 FFMA.FTZ R0, R3, 0.93318945169448852539, -R0 ;  /* 0x3f6ee58103000823 */ /* 0x000fc80000010800 */
[----:B------:R-:W-:-:S07]  /*11990*/  @!P0 FFMA.FTZ R0, R3, 0.93318945169448852539, R0 ;  /* 0x3f6ee58103008823 */ /* 0x000fce0000010000 */
.L_x_11231:
[----:B------:R-:W-:Y:S05]  /*119a0*/  BSYNC B0 ;  /* 0x0000000000007941 */ /* 0x000fea0003800000 */
.L_x_11229:
        /* <DEDUP_REMOVED lines=10> */
.L_x_11215:
[----:B------:R-:W-:Y:S05]  /*11a50*/  BSYNC B3 ;  /* 0x0000000000037941 */ /* 0x000fea0003800000 */
.L_x_11211:
[----:B------:R-:W-:Y:S02]  /*11a60*/  LOP3.LUT R16, R3, 0x80000000, R16, 0xb8, !PT ;  /* 0x8000000003107812 */ /* 0x000fe400078eb810 */
[----:B-1----:R-:W-:Y:S01]  /*11a70*/  LOP3.LUT R17, R32, 0x80000000, R17, 0xb8, !PT ;  /* 0x8000000020117812 */ /* 0x002fe200078eb811 */
[----:B------:R-:W-:Y:S06]  /*11a80*/  BRA `(.L_x_11200) ;  /* 0x0000001400cc7947 */ /* 0x000fec0003800000 */
.L_x_11199:
        /* <DEDUP_REMOVED lines=30> */
.L_x_11237:
[----:B------:R-:W-:Y:S05]  /*11c70*/  BSYNC B4 ;  /* 0x0000000000047941 */ /* 0x000fea0003800000 */
.L_x_11236:
        /* <DEDUP_REMOVED lines=18> */
.L_x_11239:
[----:B------:R-:W-:Y:S02]  /*11da0*/  ISETP.GE.AND P0, PT, R27, RZ, PT ;  /* 0x000000ff1b00720c */ /* 0x000fe40003f06270 */
[----:B------:R-:W-:-:S11]  /*11db0*/  MOV R3, 0x3fd774eb ;  /* 0x3fd774eb00037802 */ /* 0x000fd60000000f00 */
[----:B------:R-:W-:-:S04]  /*11dc0*/  @P0 FFMA.FTZ R0, R3, 0.93318945169448852539, -R0 ;  /* 0x3f6ee58103000823 */ /* 0x000fc80000010800 */
[----:B------:R-:W-:-:S07]  /*11dd0*/  @!P0 FFMA.FTZ R0, R3, 0.93318945169448852539, R0 ;  /* 0x3f6ee58103008823 */ /* 0x000fce0000010000 */
.L_x_11240:
[----:B------:R-:W-:Y:S05]  /*11de0*/  BSYNC B0 ;  /* 0x0000000000007941 */ /* 0x000fea0003800000 */
.L_x_11238:
        /* <DEDUP_REMOVED lines=13> */
.L_x_11235:
        /* <DEDUP_REMOVED lines=12> */
.L_x_11243:
[----:B------:R-:W-:Y:S05]  /*11f80*/  BSYNC B4 ;  /* 0x0000000000047941 */ /* 0x000fea0003800000 */
.L_x_11242:
        /* <DEDUP_REMOVED lines=18> */
.L_x_11245:
[----:B------:R-:W-:Y:S02]  /*120b0*/  ISETP.GE.AND P0, PT, R27, RZ, PT ;  /* 0x000000ff1b00720c */ /* 0x000fe40003f06270 */
[----:B------:R-:W-:-:S11]  /*120c0*/  MOV R3, 0x3fd774eb ;  /* 0x3fd774eb00037802 */ /* 0x000fd60000000f00 */
[----:B------:R-:W-:-:S04]  /*120d0*/  @P0 FFMA.FTZ R0, R3, 0.93318945169448852539, -R0 ;  /* 0x3f6ee58103000823 */ /* 0x000fc80000010800 */
[----:B------:R-:W-:-:S07]  /*120e0*/  @!P0 FFMA.FTZ R0, R3, 0.93318945169448852539, R0 ;  /* 0x3f6ee58103008823 */ /* 0x000fce0000010000 */
.L_x_11246:
[----:B------:R-:W-:Y:S05]  /*120f0*/  BSYNC B0 ;  /* 0x0000000000007941 */ /* 0x000fea0003800000 */
.L_x_11244:
        /* <DEDUP_REMOVED lines=27> */
.L_x_11234:
        /* <DEDUP_REMOVED lines=33> */
.L_x_11248:
[----:B------:R-:W-:Y:S05]  /*124c0*/  BSYNC B4 ;  /* 0x0000000000047941 */ /* 0x000fea0003800000 */
.L_x_11247:
        /* <DEDUP_REMOVED lines=18> */
.L_x_11250:
[----:B------:R-:W-:Y:S02]  /*125f0*/  ISETP.GE.AND P0, PT, R27, RZ, PT ;  /* 0x000000ff1b00720c */ /* 0x000fe40003f06270 */
[----:B------:R-:W-:-:S11]  /*12600*/  MOV R3, 0x3fd774eb ;  /* 0x3fd774eb00037802 */ /* 0x000fd60000000f00 */
[----:B------:R-:W-:-:S04]  /*12610*/  @P0 FFMA.FTZ R0, R3, 0.93318945169448852539, -R0 ;  /* 0x3f6ee58103000823 */ /* 0x000fc80000010800 */
[----:B------:R-:W-:-:S07]  /*12620*/  @!P0 FFMA.FTZ R0, R3, 0.93318945169448852539, R0 ;  /* 0x3f6ee58103008823 */ /* 0x000fce0000010000 */
.L_x_11251:
[----:B------:R-:W-:Y:S05]  /*12630*/  BSYNC B0 ;  /* 0x0000000000007941 */ /* 0x000fea0003800000 */
.L_x_11249:
        /* <DEDUP_REMOVED lines=11> */
.L_x_11233:
        /* <DEDUP_REMOVED lines=23> */
.L_x_11255:
[----:B------:R-:W-:Y:S05]  /*12860*/  BSYNC B4 ;  /* 0x0000000000047941 */ /* 0x000fea0003800000 */
.L_x_11254:
        /* <DEDUP_REMOVED lines=24> */
.L_x_11253:
        /* <DEDUP_REMOVED lines=12> */
.L_x_11257:
[----:B------:R-:W-:Y:S05]  /*12ab0*/  BSYNC B4 ;  /* 0x0000000000047941 */ /* 0x000fea0003800000 */
.L_x_11256:
        /* <DEDUP_REMOVED lines=38> */
.L_x_11252:
        /* <DEDUP_REMOVED lines=33> */
.L_x_11259:
[----:B------:R-:W-:Y:S05]  /*12f30*/  BSYNC B4 ;  /* 0x0000000000047941 */ /* 0x000fea0003800000 */
.L_x_11258:
        /* <DEDUP_REMOVED lines=21> */
.L_x_11241:
[----:B------:R-:W-:Y:S05]  /*13090*/  BSYNC B3 ;  /* 0x0000000000037941 */ /* 0x000fea0003800000 */
.L_x_11232:
[----:B------:R-:W-:Y:S01]  /*130a0*/  FADD.FTZ R0, R25, 0.69314718246459960938 ;  /* 0x3f31721819007421 */ /* 0x000fe20000010000 */
[----:B------:R-:W-:-:S04]  /*130b0*/  LOP3.LUT R16, R3, 0x80000000, R16, 0xb8, !PT ;  /* 0x8000000003107812 */ /* 0x000fc800078eb810 */
[----:B------:R-:W-:Y:S01]  /*130c0*/  LOP3.LUT R17, R0, 0x80000000, R17, 0xb8, !PT ;  /* 0x8000000000117812 */ /* 0x000fe200078eb811 */
[----:B------:R-:W-:Y:S06]  /*130d0*/  BRA `(.L_x_11200) ;  /* 0x0000000000387947 */ /* 0x000fec0003800000 */
.L_x_11198:
        /* <DEDUP_REMOVED lines=14> */
.L_x_11200:
[----:B------:R-:W-:Y:S05]  /*131c0*/  BSYNC B2 ;  /* 0x0000000000027941 */ /* 0x000fea0003800000 */
.L_x_11197:
        /* <DEDUP_REMOVED lines=109> */
.L_x_11267:
        /* <DEDUP_REMOVED lines=10> */
.L_x_11269:
[----:B------:R-:W-:-:S04]  /*13940*/  FADD.FTZ R20, -R0, R5 ;  /* 0x0000000500147221 */ /* 0x000fc80000010100 */
[----:B------:R-:W-:-:S07]  /*13950*/  FMUL.FTZ R20, R20, 0.5 ;  /* 0x3f00000014147820 */ /* 0x000fce0000410000 */
.L_x_11270:
[----:B------:R-:W-:Y:S05]  /*13960*/  BSYNC B1 ;  /* 0x0000000000017941 */ /* 0x000fea0003800000 */
.L_x_11268:
        /* <DEDUP_REMOVED lines=11> */
.L_x_11272:
[----:B------:R-:W-:-:S04]  /*13a20*/  FADD.FTZ R21, R2, -R21 ;  /* 0x8000001502157221 */ /* 0x000fc80000010000 */
[----:B------:R-:W-:-:S07]  /*13a30*/  FMUL.FTZ R21, R21, 0.5 ;  /* 0x3f00000015157820 */ /* 0x000fce0000410000 */
.L_x_11273:
[----:B------:R-:W-:Y:S05]  /*13a40*/  BSYNC B1 ;  /* 0x0000000000017941 */ /* 0x000fea0003800000 */
.L_x_11271:
        /* <DEDUP_REMOVED lines=35> */
.L_x_11266:
[----:B------:R0:W1:Y:S02]  /*13c80*/  MUFU.SQRT R32, R26 ;  /* 0x0000001a00207308 */ /* 0x0000640000002000 */
.L_x_11265:
[----:B------:R-:W-:Y:S05]  /*13c90*/  BSYNC B0 ;  /* 0x0000000000007941 */ /* 0x000fea0003800000 */
.L_x_11264:
        /* <DEDUP_REMOVED lines=35> */
.L_x_11277:
        /* <DEDUP_REMOVED lines=17> */
.L_x_11283:
[----:B------:R-:W-:-:S04]  /*13fe0*/  FADD.FTZ R0, -R0, R5 ;  /* 0x0000000500007221 */ /* 0x000fc80000010100 */
[----:B------:R-:W-:-:S07]  /*13ff0*/  FMUL.FTZ R0, R0, 0.5 ;  /* 0x3f00000000007820 */ /* 0x000fce0000410000 */
.L_x_11284:
[----:B------:R-:W-:Y:S05]  /*14000*/  BSYNC B4 ;  /* 0x0000000000047941 */ /* 0x000fea0003800000 */
.L_x_11282:
        /* <DEDUP_REMOVED lines=10> */
.L_x_11286:
[----:B------:R-:W-:-:S04]  /*140b0*/  FADD.FTZ R2, -R3, R2 ;  /* 0x0000000203027221 */ /* 0x000fc80000010100 */
[----:B------:R-:W-:-:S07]  /*140c0*/  FMUL.FTZ R3, R2, 0.5 ;  /* 0x3f00000002037820 */ /* 0x000fce0000410000 */
.L_x_11287:
[----:B------:R-:W-:Y:S05]  /*140d0*/  BSYNC B4 ;  /* 0x0000000000047941 */ /* 0x000fea0003800000 */
.L_x_11285:
[----:B------:R-:W-:Y:S01]  /*140e0*/  FADD.FTZ R3, R3, R0 ;  /* 0x0000000003037221 */ /* 0x000fe20000010000 */
[----:B------:R-:W-:-:S04]  /*140f0*/  FADD.FTZ R28, R27, R28 ;  /* 0x0000001c1b1c7221 */ /* 0x000fc80000010000 */
[----:B------:R-:W-:-:S06]  /*14100*/  FMUL.FTZ R28, R28, R3 ;  /* 0x000000031c1c7220 */ /* 0x000fcc0000410000 */
[----:B------:R-:W2:Y:S01]  /*14110*/  MUFU.SQRT R28, R28 ;  /* 0x0000001c001c7308 */ /* 0x000ea20000002000 */
[----:B------:R-:W-:Y:S05]  /*14120*/  BRA `(.L_x_11288) ;  /* 0x0000000000487947 */ /* 0x000fea0003800000 */
.L_x_11281:
        /* <DEDUP_REMOVED lines=12> */
.L_x_11280:
[----:B------:R-:W-:Y:S01]  /*141f0*/  FADD.FTZ R0, R28, 1 ;  /* 0x3f8000001c007421 */ /* 0x000fe20000010000 */
[----:B------:R-:W-:Y:S01]  /*14200*/  MUFU.SQRT R3, R26 ;  /* 0x0000001a00037308 */ /* 0x000fe20000002000 */
[----:B------:R-:W-:Y:S02]  /*14210*/  MOV R27, 0x3f800000 ;  /* 0x3f800000001b7802 */ /* 0x000fe40000000f00 */
[----:B------:R-:W-:-:S06]  /*14220*/  FMUL.FTZ R0, R0, 0.5 ;  /* 0x3f00000000007820 */ /* 0x000fcc0000410000 */
[----:B------:R-:W2:Y:S02]  /*14230*/  MUFU.SQRT R0, R0 ;  /* 0x0000000000007308 */ /* 0x000ea40000002000 */
[----:B--2---:R-:W-:-:S07]  /*14240*/  FMUL.FTZ R28, R3, R0 ;  /* 0x00000000031c7220 */ /* 0x004fce0000410000 */
.L_x_11288:
[----:B------:R-:W-:Y:S05]  /*14250*/  BSYNC B1 ;  /* 0x0000000000017941 */ /* 0x000fea0003800000 */
.L_x_11279:
[----:B------:R-:W-:Y:S05]  /*14260*/  BRA `(.L_x_11289) ;  /* 0x0000000000087947 */ /* 0x000fea0003800000 */
.L_x_11276:
[----:B------:R-:W-:Y:S01]  /*14270*/  FMUL.FTZ R28, R28, 16777216 ;  /* 0x4b8000001c1c7820 */ /* 0x000fe20000410000 */
[----:B------:R-:W-:-:S07]  /*14280*/  FMUL.FTZ R27, R27, 16777216 ;  /* 0x4b8000001b1b7820 */ /* 0x000fce0000410000 */
.L_x_11289:
[----:B------:R-:W-:Y:S05]  /*14290*/  BSYNC B0 ;  /* 0x0000000000007941 */ /* 0x000fea0003800000 */
.L_x_11275:
        /* <DEDUP_REMOVED lines=17> */
.L_x_11291:
[----:B------:R-:W-:Y:S05]  /*143b0*/  BSYNC B4 ;  /* 0x0000000000047941 */ /* 0x000fea0003800000 */
.L_x_11290:
        /* <DEDUP_REMOVED lines=18> */
.L_x_11293:
[----:B------:R-:W-:Y:S02]  /*144e0*/  ISETP.GE.AND P0, PT, R28, RZ, PT ;  /* 0x000000ff1c00720c */ /* 0x000fe40003f06270 */
[----:B------:R-:W-:-:S11]  /*144f0*/  MOV R3, 0x3fd774eb ;  /* 0x3fd774eb00037802 */ /* 0x000fd60000000f00 */
[----:B------:R-:W-:-:S04]  /*14500*/  @P0 FFMA.FTZ R0, R3, 0.93318945169448852539, -R0 ;  /* 0x3f6ee58103000823 */ /* 0x000fc80000010800 */
[----:B------:R-:W-:-:S07]  /*14510*/  @!P0 FFMA.FTZ R0, R3, 0.93318945169448852539, R0 ;  /* 0x3f6ee58103008823 */ /* 0x000fce0000010000 */
.L_x_11294:
[----:B------:R-:W-:Y:S05]  /*14520*/  BSYNC B0 ;  /* 0x0000000000007941 */ /* 0x000fea0003800000 */
.L_x_11292:
        /* <DEDUP_REMOVED lines=10> */
.L_x_11278:
[----:B------:R-:W-:Y:S05]  /*145d0*/  BSYNC B3 ;  /* 0x0000000000037941 */ /* 0x000fea0003800000 */
.L_x_11274:
[----:B------:R-:W-:Y:S02]  /*145e0*/  LOP3.LUT R18, R3, 0x80000000, R18, 0xb8, !PT ;  /* 0x8000000003127812 */ /* 0x000fe400078eb812 */
[----:B-1----:R-:W-:Y:S01]  /*145f0*/  LOP3.LUT R19, R32, 0x80000000, R19, 0xb8, !PT ;  /* 0x8000000020137812 */ /* 0x002fe200078eb813 */
[----:B------:R-:W-:Y:S06]  /*14600*/  BRA `(.L_x_11263) ;  /* 0x0000001400cc7947 */ /* 0x000fec0003800000 */
.L_x_11262:
        /* <DEDUP_REMOVED lines=30> */
.L_x_11300:
[----:B------:R-:W-:Y:S05]  /*147f0*/  BSYNC B4 ;  /* 0x0000000000047941 */ /* 0x000fea0003800000 */
.L_x_11299:
        /* <DEDUP_REMOVED lines=18> */
.L_x_11302:
[----:B------:R-:W-:Y:S02]  /*14920*/  ISETP.GE.AND P0, PT, R27, RZ, PT ;  /* 0x000000ff1b00720c */ /* 0x000fe40003f06270 */
[----:B------:R-:W-:-:S11]  /*14930*/  MOV R3, 0x3fd774eb ;  /* 0x3fd774eb00037802 */ /* 0x000fd60000000f00 */
[----:B------:R-:W-:-:S04]  /*14940*/  @P0 FFMA.FTZ R0, R3, 0.93318945169448852539, -R0 ;  /* 0x3f6ee58103000823 */ /* 0x000fc80000010800 */
[----:B------:R-:W-:-:S07]  /*14950*/  @!P0 FFMA.FTZ R0, R3, 0.93318945169448852539, R0 ;  /* 0x3f6ee58103008823 */ /* 0x000fce0000010000 */
.L_x_11303:
[----:B------:R-:W-:Y:S05]  /*14960*/  BSYNC B0 ;  /* 0x0000000000007941 */ /* 0x000fea0003800000 */
.L_x_11301:
        /* <DEDUP_REMOVED lines=13> */
.L_x_11298:
        /* <DEDUP_REMOVED lines=12> */
.L_x_11306:
[----:B------:R-:W-:Y:S05]  /*14b00*/  BSYNC B4 ;  /* 0x0000000000047941 */ /* 0x000fea0003800000 */
.L_x_11305:
        /* <DEDUP_REMOVED lines=18> */
.L_x_11308:
[----:B------:R-:W-:Y:S02]  /*14c30*/  ISETP.GE.AND P0, PT, R27, RZ, PT ;  /* 0x000000ff1b00720c */ /* 0x000fe40003f06270 */
[----:B------:R-:W-:-:S11]  /*14c40*/  MOV R3, 0x3fd774eb ;  /* 0x3fd774eb00037802 */ /* 0x000fd60000000f00 */
[----:B------:R-:W-:-:S04]  /*14c50*/  @P0 FFMA.FTZ R0, R3, 0.93318945169448852539, -R0 ;  /* 0x3f6ee58103000823 */ /* 0x000fc80000010800 */
[----:B------:R-:W-:-:S07]  /*14c60*/  @!P0 FFMA.FTZ R0, R3, 0.93318945169448852539, R0 ;  /* 0x3f6ee58103008823 */ /* 0x000fce0000010000 */
.L_x_11309:
[----:B------:R-:W-:Y:S05]  /*14c70*/  BSYNC B0 ;  /* 0x0000000000007941 */ /* 0x000fea0003800000 */
.L_x_11307:
        /* <DEDUP_REMOVED lines=27> */
.L_x_11297:
        /* <DEDUP_REMOVED lines=33> */
.L_x_11311:
[----:B------:R-:W-:Y:S05]  /*15040*/  BSYNC B4 ;  /* 0x0000000000047941 */ /* 0x000fea0003800000 */
.L_x_11310:
        /* <DEDUP_REMOVED lines=18> */
.L_x_11313:
[----:B------:R-:W-:Y:S02]  /*15170*/  ISETP.GE.AND P0, PT, R27, RZ, PT ;  /* 0x000000ff1b00720c */ /* 0x000fe40003f06270 */
[----:B------:R-:W-:-:S11]  /*15180*/  MOV R3, 0x3fd774eb ;  /* 0x3fd774eb00037802 */ /* 0x000fd60000000f00 */
[----:B------:R-:W-:-:S04]  /*15190*/  @P0 FFMA.FTZ R0, R3, 0.93318945169448852539, -R0 ;  /* 0x3f6ee58103000823 */ /* 0x000fc80000010800 */
[----:B------:R-:W-:-:S07]  /*151a0*/  @!P0 FFMA.FTZ R0, R3, 0.93318945169448852539, R0 ;  /* 0x3f6ee58103008823 */ /* 0x000fce0000010000 */
.L_x_11314:
[----:B------:R-:W-:Y:S05]  /*151b0*/  BSYNC B0 ;  /* 0x0000000000007941 */ /* 0x000fea0003800000 */
.L_x_11312:
        /* <DEDUP_REMOVED lines=11> */
.L_x_11296:
        /* <DEDUP_REMOVED lines=23> */
.L_x_11318:
[----:B------:R-:W-:Y:S05]  /*153e0*/  BSYNC B4 ;  /* 0x0000000000047941 */ /* 0x000fea0003800000 */
.L_x_11317:
        /* <DEDUP_REMOVED lines=24> */
.L_x_11316:
        /* <DEDUP_REMOVED lines=12> */
.L_x_11320:
[----:B------:R-:W-:Y:S05]  /*15630*/  BSYNC B4 ;  /* 0x0000000000047941 */ /* 0x000fea0003800000 */
.L_x_11319:
        /* <DEDUP_REMOVED lines=38> */
.L_x_11315:
        /* <DEDUP_REMOVED lines=33> */
.L_x_11322:
[----:B------:R-:W-:Y:S05]  /*15ab0*/  BSYNC B4 ;  /* 0x0000000000047941 */ /* 0x000fea0003800000 */
.L_x_11321:
        /* <DEDUP_REMOVED lines=21> */
.L_x_11304:
[----:B------:R-:W-:Y:S05]  /*15c10*/  BSYNC B3 ;  /* 0x0000000000037941 */ /* 0x000fea0003800000 */
.L_x_11295:
[----:B------:R-:W-:Y:S01]  /*15c20*/  FADD.FTZ R0, R25, 0.69314718246459960938 ;  /* 0x3f31721819007421 */ /* 0x000fe20000010000 */
[----:B------:R-:W-:-:S04]  /*15c30*/  LOP3.LUT R18, R3, 0x80000000, R18, 0xb8, !PT ;  /* 0x8000000003127812 */ /* 0x000fc800078eb812 */
[----:B------:R-:W-:Y:S01]  /*15c40*/  LOP3.LUT R19, R0, 0x80000000, R19, 0xb8, !PT ;  /* 0x8000000000137812 */ /* 0x000fe200078eb813 */
[----:B------:R-:W-:Y:S06]  /*15c50*/  BRA `(.L_x_11263) ;  /* 0x0000000000387947 */ /* 0x000fec0003800000 */
.L_x_11261:
        /* <DEDUP_REMOVED lines=14> */
.L_x_11263:
[----:B------:R-:W-:Y:S05]  /*15d40*/  BSYNC B2 ;  /* 0x0000000000027941 */ /* 0x000fea0003800000 */
.L_x_11260:
        /* <DEDUP_REMOVED lines=12> */
.L_x_10818:
        /* <DEDUP_REMOVED lines=170> */
.L_x_11330:
        /* <DEDUP_REMOVED lines=10> */
.L_x_11332:
[----:B------:R-:W-:-:S04]  /*16950*/  FADD.FTZ R4, -R2, R5 ;  /* 0x0000000502047221 */ /* 0x000fc80000010100 */
[----:B------:R-:W-:-:S07]  /*16960*/  FMUL.FTZ R4, R4, 0.5 ;  /* 0x3f00000004047820 */ /* 0x000fce0000410000 */
.L_x_11333:
[----:B------:R-:W-:Y:S05]  /*16970*/  BSYNC B1 ;  /* 0x0000000000017941 */ /* 0x000fea0003800000 */
.L_x_11331:
        /* <DEDUP_REMOVED lines=11> */
.L_x_11335:
[----:B------:R-:W-:-:S04]  /*16a30*/  FADD.FTZ R20, R10, -R21 ;  /* 0x800000150a147221 */ /* 0x000fc80000010000 */
[----:B------:R-:W-:-:S07]  /*16a40*/  FMUL.FTZ R21, R20, 0.5 ;  /* 0x3f00000014157820 */ /* 0x000fce0000410000 */
.L_x_11336:
[----:B------:R-:W-:Y:S05]  /*16a50*/  BSYNC B1 ;  /* 0x0000000000017941 */ /* 0x000fea0003800000 */
.L_x_11334:
        /* <DEDUP_REMOVED lines=35> */
.L_x_11329:
[----:B------:R0:W1:Y:S02]  /*16c90*/  MUFU.SQRT R4, R0 ;  /* 0x0000000000047308 */ /* 0x0000640000002000 */
.L_x_11328:
[----:B------:R-:W-:Y:S05]  /*16ca0*/  BSYNC B0 ;  /* 0x0000000000007941 */ /* 0x000fea0003800000 */
.L_x_11327:
        /* <DEDUP_REMOVED lines=35> */
.L_x_11340:
        /* <DEDUP_REMOVED lines=17> */
.L_x_11346:
[----:B------:R-:W-:-:S04]  /*16ff0*/  FADD.FTZ R0, -R2, R5 ;  /* 0x0000000502007221 */ /* 0x000fc80000010100 */
[----:B------:R-:W-:-:S07]  /*17000*/  FMUL.FTZ R0, R0, 0.5 ;  /* 0x3f00000000007820 */ /* 0x000fce0000410000 */
.L_x_11347:
[----:B------:R-:W-:Y:S05]  /*17010*/  BSYNC B4 ;  /* 0x0000000000047941 */ /* 0x000fea0003800000 */
.L_x_11345:
        /* <DEDUP_REMOVED lines=10> */
.L_x_11349:
[----:B------:R-:W-:-:S04]  /*170c0*/  FADD.FTZ R3, -R3, R10 ;  /* 0x0000000a03037221 */ /* 0x000fc80000010100 */
[----:B------:R-:W-:-:S07]  /*170d0*/  FMUL.FTZ R3, R3, 0.5 ;  /* 0x3f00000003037820 */ /* 0x000fce0000410000 */
.L_x_11350:
[----:B------:R-:W-:Y:S05]  /*170e0*/  BSYNC B4 ;  /* 0x0000000000047941 */ /* 0x000fea0003800000 */
.L_x_11348:
[----:B------:R-:W-:Y:S01]  /*170f0*/  FADD.FTZ R0, R3, R0 ;  /* 0x0000000003007221 */ /* 0x000fe20000010000 */
[----:B------:R-:W-:Y:S01]  /*17100*/  FADD.FTZ R11, R11, |R12| ;  /* 0x4000000c0b0b7221 */ /* 0x000fe20000010000 */
[----:B------:R-:W-:-:S03]  /*17110*/  MOV R10, R23 ;  /* 0x00000017000a7202 */ /* 0x000fc60000000f00 */
[----:B------:R-:W-:-:S06]  /*17120*/  FMUL.FTZ R11, R11, R0 ;  /* 0x000000000b0b7220 */ /* 0x000fcc0000410000 */
[----:B------:R-:W0:Y:S01]  /*17130*/  MUFU.SQRT R11, R11 ;  /* 0x0000000b000b7308 */ /* 0x000e220000002000 */
[----:B------:R-:W-:Y:S05]  /*17140*/  BRA `(.L_x_11351) ;  /* 0x00000000004c7947 */ /* 0x000fea0003800000 */
.L_x_11344:
        /* <DEDUP_REMOVED lines=13> */
.L_x_11343:
[----:B------:R-:W-:Y:S01]  /*17220*/  FADD.FTZ R2, R11, 1 ;  /* 0x3f8000000b027421 */ /* 0x000fe20000010000 */
[----:B------:R-:W-:Y:S01]  /*17230*/  MUFU.SQRT R3, R0 ;  /* 0x0000000000037308 */ /* 0x000fe20000002000 */
[----:B------:R-:W-:Y:S02]  /*17240*/  HFMA2.MMA R10, -RZ, RZ, 1.875, 0 ;  /* 0x3f800000ff0a7435 */ /* 0x000fe400000001ff */
[----:B------:R-:W-:-:S06]  /*17250*/  FMUL.FTZ R2, R2, 0.5 ;  /* 0x3f00000002027820 */ /* 0x000fcc0000410000 */
[----:B------:R-:W2:Y:S02]  /*17260*/  MUFU.SQRT R2, R2 ;  /* 0x0000000200027308 */ /* 0x000ea40000002000 */
[----:B--2---:R-:W-:-:S07]  /*17270*/  FMUL.FTZ R11, R3, R2 ;  /* 0x00000002030b7220 */ /* 0x004fce0000410000 */
.L_x_11351:
[----:B------:R-:W-:Y:S05]  /*17280*/  BSYNC B1 ;  /* 0x0000000000017941 */ /* 0x000fea0003800000 */
.L_x_11342:
[----:B------:R-:W-:Y:S05]  /*17290*/  BRA `(.L_x_11352) ;  /* 0x0000000000087947 */ /* 0x000fea0003800000 */
.L_x_11339:
[----:B------:R-:W-:Y:S01]  /*172a0*/  FMUL.FTZ R11, R11, 16777216 ;  /* 0x4b8000000b0b7820 */ /* 0x000fe20000410000 */
[----:B------:R-:W-:-:S07]  /*172b0*/  FMUL.FTZ R10, |R12|, 16777216 ;  /* 0x4b8000000c0a7820 */ /* 0x000fce0000410200 */
.L_x_11352:
[----:B------:R-:W-:Y:S05]  /*172c0*/  BSYNC B0 ;  /* 0x0000000000007941 */ /* 0x000fea0003800000 */
.L_x_11338:
        /* <DEDUP_REMOVED lines=16> */
[----:B-1----:R-:W-:Y:S05]  /*173d0*/  CALL.REL.NOINC `($__internal_13_$__cuda_sm3x_div_rn_ftz_f32_slowpath) ;  /* 0x00000154002c7944 */ /* 0x002fea0003c00000 */
.L_x_11354:
[----:B------:R-:W-:Y:S05]  /*173e0*/  BSYNC B4 ;  /* 0x0000000000047941 */ /* 0x000fea0003800000 */
.L_x_11353:
        /* <DEDUP_REMOVED lines=18> */
.L_x_11356:
[----:B------:R-:W-:Y:S02]  /*17510*/  ISETP.GE.AND P0, PT, R11, RZ, PT ;  /* 0x000000ff0b00720c */ /* 0x000fe40003f06270 */
[----:B------:R-:W-:-:S11]  /*17520*/  MOV R3, 0x3fd774eb ;  /* 0x3fd774eb00037802 */ /* 0x000fd60000000f00 */
[----:B------:R-:W-:-:S04]  /*17530*/  @P0 FFMA.FTZ R0, R3, 0.93318945169448852539, -R0 ;  /* 0x3f6ee58103000823 */ /* 0x000fc80000010800 */
[----:B------:R-:W-:-:S07]  /*17540*/  @!P0 FFMA.FTZ R0, R3, 0.93318945169448852539, R0 ;  /* 0x3f6ee58103008823 */ /* 0x000fce0000010000 */
.L_x_11357:
[----:B------:R-:W-:Y:S05]  /*17550*/  BSYNC B0 ;  /* 0x0000000000007941 */ /* 0x000fea0003800000 */
.L_x_11355:
        /* <DEDUP_REMOVED lines=13> */
.L_x_11341:
[----:B------:R-:W-:Y:S05]  /*17630*/  BSYNC B3 ;  /* 0x0000000000037941 */ /* 0x000fea0003800000 */
.L_x_11337:
[----:B------:R-:W-:Y:S02]  /*17640*/  LOP3.LUT R10, R3, 0x80000000, R12, 0xb8, !PT ;  /* 0x80000000030a7812 */ /* 0x000fe400078eb80c */
[----:B-1----:R-:W-:Y:S01]  /*17650*/  LOP3.LUT R11, R4, 0x80000000, R13, 0xb8, !PT ;  /* 0x80000000040b7812 */ /* 0x002fe200078eb80d */
[----:B------:R-:W-:Y:S06]  /*17660*/  BRA `(.L_x_11324) ;  /* 0x0000001800047947 */ /* 0x000fec0003800000 */
.L_x_11326:
        /* <DEDUP_REMOVED lines=29> */
[----:B------:R-:W-:Y:S05]  /*17840*/  CALL.REL.NOINC `($__internal_13_$__cuda_sm3x_div_rn_ftz_f32_slowpath) ;  /* 0x0000015000107944 */ /* 0x000fea0003c00000 */
.L_x_11363:
[----:B------:R-:W-:Y:S05]  /*17850*/  BSYNC B4 ;  /* 0x0000000000047941 */ /* 0x000fea0003800000 */
.L_x_11362:
        /* <DEDUP_REMOVED lines=19> */
.L_x_11365:
[----:B------:R-:W-:Y:S01]  /*17990*/  FADD.FTZ R3, -R13, -RZ ;  /* 0x800000ff0d037221 */ /* 0x000fe20000010100 */
[----:B------:R-:W-:-:S04]  /*179a0*/  MOV R5, 0x3fd774eb ;  /* 0x3fd774eb00057802 */ /* 0x000fc80000000f00 */
[----:B------:R-:W-:-:S13]  /*179b0*/  ISETP.GE.AND P0, PT, R3, RZ, PT ;  /* 0x000000ff0300720c */ /* 0x000fda0003f06270 */
[----:B------:R-:W-:-:S04]  /*179c0*/  @P0 FFMA.FTZ R0, R5, 0.93318945169448852539, -R0 ;  /* 0x3f6ee58105000823 */ /* 0x000fc80000010800 */
[----:B------:R-:W-:-:S07]  /*179d0*/  @!P0 FFMA.FTZ R0, R5, 0.93318945169448852539, R0 ;  /* 0x3f6ee58105008823 */ /* 0x000fce0000010000 */
.L_x_11366:
[----:B------:R-:W-:Y:S05]  /*179e0*/  BSYNC B0 ;  /* 0x0000000000007941 */ /* 0x000fea0003800000 */
.L_x_11364:
        /* <DEDUP_REMOVED lines=14> */
.L_x_11361:
        /* <DEDUP_REMOVED lines=12> */
.L_x_11369:
[----:B------:R-:W-:Y:S05]  /*17b90*/  BSYNC B4 ;  /* 0x0000000000047941 */ /* 0x000fea0003800000 */
.L_x_11368:
        /* <DEDUP_REMOVED lines=19> */
.L_x_11371:
[----:B------:R-:W-:Y:S01]  /*17cd0*/  FADD.FTZ R0, -R13, -RZ ;  /* 0x800000ff0d007221 */ /* 0x000fe20000010100 */
[----:B------:R-:W-:-:S04]  /*17ce0*/  MOV R2, 0x3fd774eb ;  /* 0x3fd774eb00027802 */ /* 0x000fc80000000f00 */
[----:B------:R-:W-:-:S13]  /*17cf0*/  ISETP.GE.AND P0, PT, R0, RZ, PT ;  /* 0x000000ff0000720c */ /* 0x000fda0003f06270 */
[----:B------:R-:W-:-:S04]  /*17d00*/  @P0 FFMA.FTZ R3, R2, 0.93318945169448852539, -R3 ;  /* 0x3f6ee58102030823 */ /* 0x000fc80000010803 */
[----:B------:R-:W-:-:S07]  /*17d10*/  @!P0 FFMA.FTZ R3, R2, 0.93318945169448852539, R3 ;  /* 0x3f6ee58102038823 */ /* 0x000fce0000010003 */
.L_x_11372:
[----:B------:R-:W-:Y:S05]  /*17d20*/  BSYNC B0 ;  /* 0x0000000000007941 */ /* 0x000fea0003800000 */
.L_x_11370:
        /* <DEDUP_REMOVED lines=30> */
.L_x_11360:
        /* <DEDUP_REMOVED lines=32> */
[----:B------:R-:W-:Y:S05]  /*18110*/  CALL.REL.NOINC `($__internal_13_$__cuda_sm3x_div_rn_ftz_f32_slowpath) ;  /* 0x0000014400dc7944 */ /* 0x000fea0003c00000 */
.L_x_11374:
[----:B------:R-:W-:Y:S05]  /*18120*/  BSYNC B4 ;  /* 0x0000000000047941 */ /* 0x000fea0003800000 */
.L_x_11373:
        /* <DEDUP_REMOVED lines=19> */
.L_x_11376:
[----:B------:R-:W-:Y:S01]  /*18260*/  FADD.FTZ R2, -R13, -RZ ;  /* 0x800000ff0d027221 */ /* 0x000fe20000010100 */
[----:B------:R-:W-:-:S04]  /*18270*/  MOV R3, 0x3fd774eb ;  /* 0x3fd774eb00037802 */ /* 0x000fc80000000f00 */
[----:B------:R-:W-:-:S13]  /*18280*/  ISETP.GE.AND P0, PT, R2, RZ, PT ;  /* 0x000000ff0200720c */ /* 0x000fda0003f06270 */
[----:B------:R-:W-:-:S04]  /*18290*/  @P0 FFMA.FTZ R0, R3, 0.93318945169448852539, -R0 ;  /* 0x3f6ee58103000823 */ /* 0x000fc80000010800 */
[----:B------:R-:W-:-:S07]  /*182a0*/  @!P0 FFMA.FTZ R0, R3, 0.93318945169448852539, R0 ;  /* 0x3f6ee58103008823 */ /* 0x000fce0000010000 */
.L_x_11377:
[----:B------:R-:W-:Y:S05]  /*182b0*/  BSYNC B0 ;  /* 0x0000000000007941 */ /* 0x000fea0003800000 */
.L_x_11375:
        /* <DEDUP_REMOVED lines=12> */
.L_x_11359:
        /* <DEDUP_REMOVED lines=23> */
.L_x_11381:
[----:B------:R-:W-:Y:S05]  /*184f0*/  BSYNC B4 ;  /* 0x0000000000047941 */ /* 0x000fea0003800000 */
.L_x_11380:
        /* <DEDUP_REMOVED lines=24> */
.L_x_11379:
        /* <DEDUP_REMOVED lines=12> */
.L_x_11383:
[----:B------:R-:W-:Y:S05]  /*18740*/  BSYNC B4 ;  /* 0x0000000000047941 */ /* 0x000fea0003800000 */
.L_x_11382:
        /* <DEDUP_REMOVED lines=40> */
.L_x_11378:
        /* <DEDUP_REMOVED lines=30> */
[----:B------:R-:W-:Y:S05]  /*18bb0*/  CALL.REL.NOINC `($__internal_13_$__cuda_sm3x_div_rn_ftz_f32_slowpath) ;  /* 0x0000013c00347944 */ /* 0x000fea0003c00000 */
.L_x_11385:
[----:B------:R-:W-:Y:S05]  /*18bc0*/  BSYNC B4 ;  /* 0x0000000000047941 */ /* 0x000fea0003800000 */
.L_x_11384:
        /* <DEDUP_REMOVED lines=23> */
.L_x_11367:
[----:B------:R-:W-:Y:S05]  /*18d40*/  BSYNC B3 ;  /* 0x0000000000037941 */ /* 0x000fea0003800000 */
.L_x_11358:
[----:B------:R-:W-:Y:S01]  /*18d50*/  FADD.FTZ R0, R11, 0.69314718246459960938 ;  /* 0x3f3172180b007421 */ /* 0x000fe20000010000 */
[----:B------:R-:W-:-:S04]  /*18d60*/  LOP3.LUT R10, R3, 0x80000000, R12, 0xb8, !PT ;  /* 0x80000000030a7812 */ /* 0x000fc800078eb80c */
[----:B------:R-:W-:Y:S01]  /*18d70*/  LOP3.LUT R11, R0, 0x80000000, R13, 0xb8, !PT ;  /* 0x80000000000b7812 */ /* 0x000fe200078eb80d */
[----:B------:R-:W-:Y:S06]  /*18d80*/  BRA `(.L_x_11324) ;  /* 0x00000000003c7947 */ /* 0x000fec0003800000 */
.L_x_11325:
        /* <DEDUP_REMOVED lines=15> */
.L_x_11324:
[----:B------:R-:W-:Y:S05]  /*18e80*/  BSYNC B2 ;  /* 0x0000000000027941 */ /* 0x000fea0003800000 */
.L_x_11323:
        /* <DEDUP_REMOVED lines=118> */
.L_x_11393:
        /* <DEDUP_REMOVED lines=10> */
.L_x_11395:
[----:B------:R-:W-:-:S04]  /*19690*/  FADD.FTZ R4, -R2, R5 ;  /* 0x0000000502047221 */ /* 0x000fc80000010100 */
[----:B------:R-:W-:-:S07]  /*196a0*/  FMUL.FTZ R4, R4, 0.5 ;  /* 0x3f00000004047820 */ /* 0x000fce0000410000 */
.L_x_11396:
[----:B------:R-:W-:Y:S05]  /*196b0*/  BSYNC B1 ;  /* 0x0000000000017941 */ /* 0x000fea0003800000 */
.L_x_11394:
        /* <DEDUP_REMOVED lines=11> */
.L_x_11398:
[----:B------:R-:W-:-:S04]  /*19770*/  FADD.FTZ R20, R12, -R21 ;  /* 0x800000150c147221 */ /* 0x000fc80000010000 */
[----:B------:R-:W-:-:S07]  /*19780*/  FMUL.FTZ R21, R20, 0.5 ;  /* 0x3f00000014157820 */ /* 0x000fce0000410000 */
.L_x_11399:
[----:B------:R-:W-:Y:S05]  /*19790*/  BSYNC B1 ;  /* 0x0000000000017941 */ /* 0x000fea0003800000 */
.L_x_11397:
        /* <DEDUP_REMOVED lines=35> */
.L_x_11392:
[----:B------:R0:W1:Y:S02]  /*199d0*/  MUFU.SQRT R4, R0 ;  /* 0x0000000000047308 */ /* 0x0000640000002000 */
.L_x_11391:
[----:B------:R-:W-:Y:S05]  /*199e0*/  BSYNC B0 ;  /* 0x0000000000007941 */ /* 0x000fea0003800000 */
.L_x_11390:
        /* <DEDUP_REMOVED lines=35> */
.L_x_11403:
        /* <DEDUP_REMOVED lines=17> */
.L_x_11409:
[----:B------:R-:W-:-:S04]  /*19d30*/  FADD.FTZ R0, -R2, R5 ;  /* 0x0000000502007221 */ /* 0x000fc80000010100 */
[----:B------:R-:W-:-:S07]  /*19d40*/  FMUL.FTZ R0, R0, 0.5 ;  /* 0x3f00000000007820 */ /* 0x000fce0000410000 */
.L_x_11410:
[----:B------:R-:W-:Y:S05]  /*19d50*/  BSYNC B4 ;  /* 0x0000000000047941 */ /* 0x000fea0003800000 */
.L_x_11408:
        /* <DEDUP_REMOVED lines=10> */
.L_x_11412:
[----:B------:R-:W-:-:S04]  /*19e00*/  FADD.FTZ R3, -R3, R12 ;  /* 0x0000000c03037221 */ /* 0x000fc80000010100 */
[----:B------:R-:W-:-:S07]  /*19e10*/  FMUL.FTZ R3, R3, 0.5 ;  /* 0x3f00000003037820 */ /* 0x000fce0000410000 */
.L_x_11413:
[----:B------:R-:W-:Y:S05]  /*19e20*/  BSYNC B4 ;  /* 0x0000000000047941 */ /* 0x000fea0003800000 */
.L_x_11411:
[----:B------:R-:W-:Y:S01]  /*19e30*/  FADD.FTZ R0, R3, R0 ;  /* 0x0000000003007221 */ /* 0x000fe20000010000 */
[----:B------:R-:W-:Y:S01]  /*19e40*/  FADD.FTZ R13, R13, |R14| ;  /* 0x4000000e0d0d7221 */ /* 0x000fe20000010000 */
[----:B------:R-:W-:-:S03]  /*19e50*/  MOV R12, R23 ;  /* 0x00000017000c7202 */ /* 0x000fc60000000f00 */
[----:B------:R-:W-:-:S06]  /*19e60*/  FMUL.FTZ R13, R13, R0 ;  /* 0x000000000d0d7220 */ /* 0x000fcc0000410000 */
[----:B------:R-:W2:Y:S01]  /*19e70*/  MUFU.SQRT R13, R13 ;  /* 0x0000000d000d7308 */ /* 0x000ea20000002000 */
[----:B------:R-:W-:Y:S05]  /*19e80*/  BRA `(.L_x_11414) ;  /* 0x00000000004c7947 */ /* 0x000fea0003800000 */
.L_x_11407:
        /* <DEDUP_REMOVED lines=13> */
.L_x_11406:
[----:B------:R-:W-:Y:S01]  /*19f60*/  FADD.FTZ R2, R13, 1 ;  /* 0x3f8000000d027421 */ /* 0x000fe20000010000 */
[----:B------:R-:W-:Y:S01]  /*19f70*/  MUFU.SQRT R3, R0 ;  /* 0x0000000000037308 */ /* 0x000fe20000002000 */
[----:B------:R-:W-:Y:S02]  /*19f80*/  HFMA2.MMA R12, -RZ, RZ, 1.875, 0 ;  /* 0x3f800000ff0c7435 */ /* 0x000fe400000001ff */
[----:B------:R-:W-:-:S06]  /*19f90*/  FMUL.FTZ R2, R2, 0.5 ;  /* 0x3f00000002027820 */ /* 0x000fcc0000410000 */
[----:B------:R-:W2:Y:S02]  /*19fa0*/  MUFU.SQRT R2, R2 ;  /* 0x0000000200027308 */ /* 0x000ea40000002000 */
[----:B--2---:R-:W-:-:S07]  /*19fb0*/  FMUL.FTZ R13, R3, R2 ;  /* 0x00000002030d7220 */ /* 0x004fce0000410000 */
.L_x_11414:
[----:B------:R-:W-:Y:S05]  /*19fc0*/  BSYNC B1 ;  /* 0x0000000000017941 */ /* 0x000fea0003800000 */
.L_x_11405:
[----:B------:R-:W-:Y:S05]  /*19fd0*/  BRA `(.L_x_11415) ;  /* 0x0000000000087947 */ /* 0x000fea0003800000 */
.L_x_11402:
[----:B------:R-:W-:Y:S01]  /*19fe0*/  FMUL.FTZ R13, R13, 16777216 ;  /* 0x4b8000000d0d7820 */ /* 0x000fe20000410000 */
[----:B------:R-:W-:-:S07]  /*19ff0*/  FMUL.FTZ R12, |R14|, 16777216 ;  /* 0x4b8000000e0c7820 */ /* 0x000fce0000410200 */
.L_x_11415:
[----:B------:R-:W-:Y:S05]  /*1a000*/  BSYNC B0 ;  /* 0x0000000000007941 */ /* 0x000fea0003800000 */
.L_x_11401:
        /* <DEDUP_REMOVED lines=17> */
.L_x_11417:
[----:B------:R-:W-:Y:S05]  /*1a120*/  BSYNC B4 ;  /* 0x0000000000047941 */ /* 0x000fea0003800000 */
.L_x_11416:
        /* <DEDUP_REMOVED lines=18> */
.L_x_11419:
[----:B------:R-:W-:Y:S02]  /*1a250*/  ISETP.GE.AND P0, PT, R13, RZ, PT ;  /* 0x000000ff0d00720c */ /* 0x000fe40003f06270 */
[----:B------:R-:W-:-:S11]  /*1a260*/  MOV R3, 0x3fd774eb ;  /* 0x3fd774eb00037802 */ /* 0x000fd60000000f00 */
[----:B------:R-:W-:-:S04]  /*1a270*/  @P0 FFMA.FTZ R0, R3, 0.93318945169448852539, -R0 ;  /* 0x3f6ee58103000823 */ /* 0x000fc80000010800 */
[----:B------:R-:W-:-:S07]  /*1a280*/  @!P0 FFMA.FTZ R0, R3, 0.93318945169448852539, R0 ;  /* 0x3f6ee58103008823 */ /* 0x000fce0000010000 */
.L_x_11420:
[----:B------:R-:W-:Y:S05]  /*1a290*/  BSYNC B0 ;  /* 0x0000000000007941 */ /* 0x000fea0003800000 */
.L_x_11418:
        /* <DEDUP_REMOVED lines=13> */
.L_x_11404:
[----:B------:R-:W-:Y:S05]  /*1a370*/  BSYNC B3 ;  /* 0x0000000000037941 */ /* 0x000fea0003800000 */
.L_x_11400:
[----:B------:R-:W-:Y:S02]  /*1a380*/  LOP3.LUT R12, R3, 0x80000000, R14, 0xb8, !PT ;  /* 0x80000000030c7812 */ /* 0x000fe400078eb80e */
[----:B-1----:R-:W-:Y:S01]  /*1a390*/  LOP3.LUT R13, R4, 0x80000000, R15, 0xb8, !PT ;  /* 0x80000000040d7812 */ /* 0x002fe200078eb80f */
[----:B------:R-:W-:Y:S06]  /*1a3a0*/  BRA `(.L_x_11387) ;  /* 0x0000001800047947 */ /* 0x000fec0003800000 */
.L_x_11389:
        /* <DEDUP_REMOVED lines=30> */
.L_x_11426:
[----:B------:R-:W-:Y:S05]  /*1a590*/  BSYNC B4 ;  /* 0x0000000000047941 */ /* 0x000fea0003800000 */
.L_x_11425:
        /* <DEDUP_REMOVED lines=19> */
.L_x_11428:
[----:B------:R-:W-:Y:S01]  /*1a6d0*/  FADD.FTZ R3, -R15, -RZ ;  /* 0x800000ff0f037221 */ /* 0x000fe20000010100 */
[----:B------:R-:W-:-:S04]  /*1a6e0*/  MOV R5, 0x3fd774eb ;  /* 0x3fd774eb00057802 */ /* 0x000fc80000000f00 */
[----:B------:R-:W-:-:S13]  /*1a6f0*/  ISETP.GE.AND P0, PT, R3, RZ, PT ;  /* 0x000000ff0300720c */ /* 0x000fda0003f06270 */
[----:B------:R-:W-:-:S04]  /*1a700*/  @P0 FFMA.FTZ R0, R5, 0.93318945169448852539, -R0 ;  /* 0x3f6ee58105000823 */ /* 0x000fc80000010800 */
[----:B------:R-:W-:-:S07]  /*1a710*/  @!P0 FFMA.FTZ R0, R5, 0.93318945169448852539, R0 ;  /* 0x3f6ee58105008823 */ /* 0x000fce0000010000 */
.L_x_11429:
[----:B------:R-:W-:Y:S05]  /*1a720*/  BSYNC B0 ;  /* 0x0000000000007941 */ /* 0x000fea0003800000 */
.L_x_11427:
        /* <DEDUP_REMOVED lines=14> */
.L_x_11424:
        /* <DEDUP_REMOVED lines=12> */
.L_x_11432:
[----:B------:R-:W-:Y:S05]  /*1a8d0*/  BSYNC B4 ;  /* 0x0000000000047941 */ /* 0x000fea0003800000 */
.L_x_11431:
        /* <DEDUP_REMOVED lines=19> */
.L_x_11434:
[----:B------:R-:W-:Y:S01]  /*1aa10*/  FADD.FTZ R0, -R15, -RZ ;  /* 0x800000ff0f007221 */ /* 0x000fe20000010100 */
[----:B------:R-:W-:-:S04]  /*1aa20*/  MOV R2, 0x3fd774eb ;  /* 0x3fd774eb00027802 */ /* 0x000fc80000000f00 */
[----:B------:R-:W-:-:S13]  /*1aa30*/  ISETP.GE.AND P0, PT, R0, RZ, PT ;  /* 0x000000ff0000720c */ /* 0x000fda0003f06270 */
[----:B------:R-:W-:-:S04]  /*1aa40*/  @P0 FFMA.FTZ R3, R2, 0.93318945169448852539, -R3 ;  /* 0x3f6ee58102030823 */ /* 0x000fc80000010803 */
[----:B------:R-:W-:-:S07]  /*1aa50*/  @!P0 FFMA.FTZ R3, R2, 0.93318945169448852539, R3 ;  /* 0x3f6ee58102038823 */ /* 0x000fce0000010003 */
.L_x_11435:
[----:B------:R-:W-:Y:S05]  /*1aa60*/  BSYNC B0 ;  /* 0x0000000000007941 */ /* 0x000fea0003800000 */
.L_x_11433:
        /* <DEDUP_REMOVED lines=30> */
.L_x_11423:
        /* <DEDUP_REMOVED lines=33> */
.L_x_11437:
[----:B------:R-:W-:Y:S05]  /*1ae60*/  BSYNC B4 ;  /* 0x0000000000047941 */ /* 0x000fea0003800000 */
.L_x_11436:
        /* <DEDUP_REMOVED lines=19> */
.L_x_11439:
[----:B------:R-:W-:Y:S01]  /*1afa0*/  FADD.FTZ R2, -R15, -RZ ;  /* 0x800000ff0f027221 */ /* 0x000fe20000010100 */
[----:B------:R-:W-:-:S04]  /*1afb0*/  MOV R3, 0x3fd774eb ;  /* 0x3fd774eb00037802 */ /* 0x000fc80000000f00 */
[----:B------:R-:W-:-:S13]  /*1afc0*/  ISETP.GE.AND P0, PT, R2, RZ, PT ;  /* 0x000000ff0200720c */ /* 0x000fda0003f06270 */
[----:B------:R-:W-:-:S04]  /*1afd0*/  @P0 FFMA.FTZ R0, R3, 0.93318945169448852539, -R0 ;  /* 0x3f6ee58103000823 */ /* 0x000fc80000010800 */
[----:B------:R-:W-:-:S07]  /*1afe0*/  @!P0 FFMA.FTZ R0, R3, 0.93318945169448852539, R0 ;  /* 0x3f6ee58103008823 */ /* 0x000fce0000010000 */
.L_x_11440:
[----:B------:R-:W-:Y:S05]  /*1aff0*/  BSYNC B0 ;  /* 0x0000000000007941 */ /* 0x000fea0003800000 */
.L_x_11438:
        /* <DEDUP_REMOVED lines=12> */
.L_x_11422:
        /* <DEDUP_REMOVED lines=23> */
.L_x_11444:
[----:B------:R-:W-:Y:S05]  /*1b230*/  BSYNC B4 ;  /* 0x0000000000047941 */ /* 0x000fea0003800000 */
.L_x_11443:
        /* <DEDUP_REMOVED lines=24> */
.L_x_11442:
        /* <DEDUP_REMOVED lines=12> */
.L_x_11446:
[----:B------:R-:W-:Y:S05]  /*1b480*/  BSYNC B4 ;  /* 0x0000000000047941 */ /* 0x000fea0003800000 */
.L_x_11445:
        /* <DEDUP_REMOVED lines=40> */
.L_x_11441:
        /* <DEDUP_REMOVED lines=33> */
.L_x_11448:
[----:B------:R-:W-:Y:S05]  /*1b920*/  BSYNC B4 ;  /* 0x0000000000047941 */ /* 0x000fea0003800000 */
.L_x_11447:
        /* <DEDUP_REMOVED lines=21> */
.L_x_11430:
[----:B------:R-:W-:Y:S05]  /*1ba80*/  BSYNC B3 ;  /* 0x0000000000037941 */ /* 0x000fea0003800000 */
.L_x_11421:
[----:B------:R-:W-:Y:S01]  /*1ba90*/  FADD.FTZ R0, R13, 0.69314718246459960938 ;  /* 0x3f3172180d007421 */ /* 0x000fe20000010000 */
[----:B------:R-:W-:-:S04]  /*1baa0*/  LOP3.LUT R12, R3, 0x80000000, R14, 0xb8, !PT ;  /* 0x80000000030c7812 */ /* 0x000fc800078eb80e */
[----:B------:R-:W-:Y:S01]  /*1bab0*/  LOP3.LUT R13, R0, 0x80000000, R15, 0xb8, !PT ;  /* 0x80000000000d7812 */ /* 0x000fe200078eb80f */
[----:B------:R-:W-:Y:S06]  /*1bac0*/  BRA `(.L_x_11387) ;  /* 0x00000000003c7947 */ /* 0x000fec0003800000 */
.L_x_11388:
        /* <DEDUP_REMOVED lines=15> */
.L_x_11387:
[----:B------:R-:W-:Y:S05]  /*1bbc0*/  BSYNC B2 ;  /* 0x0000000000027941 */ /* 0x000fea0003800000 */
.L_x_11386:
        /* <DEDUP_REMOVED lines=118> */
.L_x_11456:
        /* <DEDUP_REMOVED lines=10> */
.L_x_11458:
[----:B------:R-:W-:-:S04]  /*1c3d0*/  FADD.FTZ R14, -R0, R5 ;  /* 0x00000005000e7221 */ /* 0x000fc80000010100 */
[----:B------:R-:W-:-:S07]  /*1c3e0*/  FMUL.FTZ R14, R14, 0.5 ;  /* 0x3f0000000e0e7820 */ /* 0x000fce0000410000 */
.L_x_11459:
[----:B------:R-:W-:Y:S05]  /*1c3f0*/  BSYNC B1 ;  /* 0x0000000000017941 */ /* 0x000fea0003800000 */
.L_x_11457:
        /* <DEDUP_REMOVED lines=11> */
.L_x_11461:
[----:B------:R-:W-:-:S04]  /*1c4b0*/  FADD.FTZ R20, R2, -R21 ;  /* 0x8000001502147221 */ /* 0x000fc80000010000 */
[----:B------:R-:W-:-:S07]  /*1c4c0*/  FMUL.FTZ R21, R20, 0.5 ;  /* 0x3f00000014157820 */ /* 0x000fce0000410000 */
.L_x_11462:
[----:B------:R-:W-:Y:S05]  /*1c4d0*/  BSYNC B1 ;  /* 0x0000000000017941 */ /* 0x000fea0003800000 */
.L_x_11460:
        /* <DEDUP_REMOVED lines=35> */
.L_x_11455:
[----:B------:R0:W1:Y:S02]  /*1c710*/  MUFU.SQRT R28, R29 ;  /* 0x0000001d001c7308 */ /* 0x0000640000002000 */
.L_x_11454:
[----:B------:R-:W-:Y:S05]  /*1c720*/  BSYNC B0 ;  /* 0x0000000000007941 */ /* 0x000fea0003800000 */
.L_x_11453:
        /* <DEDUP_REMOVED lines=35> */
.L_x_11466:
        /* <DEDUP_REMOVED lines=17> */
.L_x_11472:
[----:B------:R-:W-:-:S04]  /*1ca70*/  FADD.FTZ R0, -R0, R5 ;  /* 0x0000000500007221 */ /* 0x000fc80000010100 */
[----:B------:R-:W-:-:S07]  /*1ca80*/  FMUL.FTZ R0, R0, 0.5 ;  /* 0x3f00000000007820 */ /* 0x000fce0000410000 */
.L_x_11473:
[----:B------:R-:W-:Y:S05]  /*1ca90*/  BSYNC B4 ;  /* 0x0000000000047941 */ /* 0x000fea0003800000 */
.L_x_11471:
        /* <DEDUP_REMOVED lines=10> */
.L_x_11475:
[----:B------:R-:W-:-:S04]  /*1cb40*/  FADD.FTZ R2, -R3, R2 ;  /* 0x0000000203027221 */ /* 0x000fc80000010100 */
[----:B------:R-:W-:-:S07]  /*1cb50*/  FMUL.FTZ R3, R2, 0.5 ;  /* 0x3f00000002037820 */ /* 0x000fce0000410000 */
.L_x_11476:
[----:B------:R-:W-:Y:S05]  /*1cb60*/  BSYNC B4 ;  /* 0x0000000000047941 */ /* 0x000fea0003800000 */
.L_x_11474:
[----:B------:R-:W-:Y:S01]  /*1cb70*/  FADD.FTZ R0, R3, R0 ;  /* 0x0000000003007221 */ /* 0x000fe20000010000 */
[----:B------:R-:W-:-:S04]  /*1cb80*/  FADD.FTZ R15, R15, |R16| ;  /* 0x400000100f0f7221 */ /* 0x000fc80000010000 */
[----:B------:R-:W-:-:S04]  /*1cb90*/  FMUL.FTZ R0, R15, R0 ;  /* 0x000000000f007220 */ /* 0x000fc80000410000 */
[----:B------:R2:W3:Y:S01]  /*1cba0*/  MUFU.SQRT R14, R0 ;  /* 0x00000000000e7308 */ /* 0x0004e20000002000 */
[----:B------:R-:W-:Y:S05]  /*1cbb0*/  BRA `(.L_x_11477) ;  /* 0x0000000000487947 */ /* 0x000fea0003800000 */
.L_x_11470:
        /* <DEDUP_REMOVED lines=12> */
.L_x_11469:
[----:B------:R-:W-:Y:S01]  /*1cc80*/  FADD.FTZ R0, R15, 1 ;  /* 0x3f8000000f007421 */ /* 0x000fe20000010000 */
[----:B0-----:R-:W-:Y:S01]  /*1cc90*/  MUFU.SQRT R29, R29 ;  /* 0x0000001d001d7308 */ /* 0x001fe20000002000 */
[----:B------:R-:W-:Y:S02]  /*1cca0*/  MOV R4, 0x3f800000 ;  /* 0x3f80000000047802 */ /* 0x000fe40000000f00 */
[----:B------:R-:W-:-:S06]  /*1ccb0*/  FMUL.FTZ R0, R0, 0.5 ;  /* 0x3f00000000007820 */ /* 0x000fcc0000410000 */
[----:B------:R-:W0:Y:S02]  /*1ccc0*/  MUFU.SQRT R0, R0 ;  /* 0x0000000000007308 */ /* 0x000e240000002000 */
[----:B0-----:R-:W-:-:S07]  /*1ccd0*/  FMUL.FTZ R14, R29, R0 ;  /* 0x000000001d0e7220 */ /* 0x001fce0000410000 */
.L_x_11477:
[----:B------:R-:W-:Y:S05]  /*1cce0*/  BSYNC B1 ;  /* 0x0000000000017941 */ /* 0x000fea0003800000 */
.L_x_11468:
[----:B------:R-:W-:Y:S05]  /*1ccf0*/  BRA `(.L_x_11478) ;  /* 0x0000000000087947 */ /* 0x000fea0003800000 */
.L_x_11465:
[----:B------:R-:W-:Y:S01]  /*1cd00*/  FMUL.FTZ R14, R15, 16777216 ;  /* 0x4b8000000f0e7820 */ /* 0x000fe20000410000 */
[----:B------:R-:W-:-:S07]  /*1cd10*/  FMUL.FTZ R4, |R16|, 16777216 ;  /* 0x4b80000010047820 */ /* 0x000fce0000410200 */
.L_x_11478:
[----:B------:R-:W-:Y:S05]  /*1cd20*/  BSYNC B0 ;  /* 0x0000000000007941 */ /* 0x000fea0003800000 */
.L_x_11464:
        /* <DEDUP_REMOVED lines=17> */
.L_x_11480:
[----:B------:R-:W-:Y:S05]  /*1ce40*/  BSYNC B4 ;  /* 0x0000000000047941 */ /* 0x000fea0003800000 */
.L_x_11479:
        /* <DEDUP_REMOVED lines=18> */
.L_x_11482:
[----:B------:R-:W-:Y:S02]  /*1cf70*/  ISETP.GE.AND P0, PT, R14, RZ, PT ;  /* 0x000000ff0e00720c */ /* 0x000fe40003f06270 */
[----:B------:R-:W-:-:S11]  /*1cf80*/  MOV R3, 0x3fd774eb ;  /* 0x3fd774eb00037802 */ /* 0x000fd60000000f00 */
[----:B------:R-:W-:-:S04]  /*1cf90*/  @P0 FFMA.FTZ R0, R3, 0.93318945169448852539, -R0 ;  /* 0x3f6ee58103000823 */ /* 0x000fc80000010800 */
[----:B------:R-:W-:-:S07]  /*1cfa0*/  @!P0 FFMA.FTZ R0, R3, 0.93318945169448852539, R0 ;  /* 0x3f6ee58103008823 */ /* 0x000fce0000010000 */
.L_x_11483:
[----:B------:R-:W-:Y:S05]  /*1cfb0*/  BSYNC B0 ;  /* 0x0000000000007941 */ /* 0x000fea0003800000 */
.L_x_11481:
        /* <DEDUP_REMOVED lines=13> */
.L_x_11467:
[----:B------:R-:W-:Y:S05]  /*1d090*/  BSYNC B3 ;  /* 0x0000000000037941 */ /* 0x000fea0003800000 */
.L_x_11463:
[----:B------:R-:W-:Y:S02]  /*1d0a0*/  LOP3.LUT R14, R3, 0x80000000, R16, 0xb8, !PT ;  /* 0x80000000030e7812 */ /* 0x000fe400078eb810 */
[----:B-1----:R-:W-:Y:S01]  /*1d0b0*/  LOP3.LUT R15, R28, 0x80000000, R17, 0xb8, !PT ;  /* 0x800000001c0f7812 */ /* 0x002fe200078eb811 */
[----:B------:R-:W-:Y:S06]  /*1d0c0*/  BRA `(.L_x_11450) ;  /* 0x0000001400dc7947 */ /* 0x000fec0003800000 */
.L_x_11452:
        /* <DEDUP_REMOVED lines=30> */
.L_x_11489:
[----:B------:R-:W-:Y:S05]  /*1d2b0*/  BSYNC B4 ;  /* 0x0000000000047941 */ /* 0x000fea0003800000 */
.L_x_11488:
        /* <DEDUP_REMOVED lines=18> */
.L_x_11491:
[----:B------:R-:W-:Y:S02]  /*1d3e0*/  ISETP.GE.AND P0, PT, R29, RZ, PT ;  /* 0x000000ff1d00720c */ /* 0x000fe40003f06270 */
[----:B------:R-:W-:-:S11]  /*1d3f0*/  MOV R3, 0x3fd774eb ;  /* 0x3fd774eb00037802 */ /* 0x000fd60000000f00 */
[----:B------:R-:W-:-:S04]  /*1d400*/  @P0 FFMA.FTZ R0, R3, 0.93318945169448852539, -R0 ;  /* 0x3f6ee58103000823 */ /* 0x000fc80000010800 */
[----:B------:R-:W-:-:S07]  /*1d410*/  @!P0 FFMA.FTZ R0, R3, 0.93318945169448852539, R0 ;  /* 0x3f6ee58103008823 */ /* 0x000fce0000010000 */
.L_x_11492:
[----:B------:R-:W-:Y:S05]  /*1d420*/  BSYNC B0 ;  /* 0x0000000000007941 */ /* 0x000fea0003800000 */
.L_x_11490:
        /* <DEDUP_REMOVED lines=14> */
.L_x_11487:
        /* <DEDUP_REMOVED lines=12> */
.L_x_11495:
[----:B------:R-:W-:Y:S05]  /*1d5d0*/  BSYNC B4 ;  /* 0x0000000000047941 */ /* 0x000fea0003800000 */
.L_x_11494:
        /* <DEDUP_REMOVED lines=18> */
.L_x_11497:
[----:B------:R-:W-:Y:S02]  /*1d700*/  ISETP.GE.AND P0, PT, R29, RZ, PT ;  /* 0x000000ff1d00720c */ /* 0x000fe40003f06270 */
[----:B------:R-:W-:-:S11]  /*1d710*/  MOV R3, 0x3fd774eb ;  /* 0x3fd774eb00037802 */ /* 0x000fd60000000f00 */
[----:B------:R-:W-:-:S04]  /*1d720*/  @P0 FFMA.FTZ R0, R3, 0.93318945169448852539, -R0 ;  /* 0x3f6ee58103000823 */ /* 0x000fc80000010800 */
[----:B------:R-:W-:-:S07]  /*1d730*/  @!P0 FFMA.FTZ R0, R3, 0.93318945169448852539, R0 ;  /* 0x3f6ee58103008823 */ /* 0x000fce0000010000 */
.L_x_11498:
[----:B------:R-:W-:Y:S05]  /*1d740*/  BSYNC B0 ;  /* 0x0000000000007941 */ /* 0x000fea0003800000 */
.L_x_11496:
        /* <DEDUP_REMOVED lines=28> */
.L_x_11486:
        /* <DEDUP_REMOVED lines=33> */
.L_x_11500:
[----:B------:R-:W-:Y:S05]  /*1db20*/  BSYNC B4 ;  /* 0x0000000000047941 */ /* 0x000fea0003800000 */
.L_x_11499:
        /* <DEDUP_REMOVED lines=18> */
.L_x_11502:
[----:B------:R-:W-:Y:S02]  /*1dc50*/  ISETP.GE.AND P0, PT, R29, RZ, PT ;  /* 0x000000ff1d00720c */ /* 0x000fe40003f06270 */
[----:B------:R-:W-:-:S11]  /*1dc60*/  MOV R3, 0x3fd774eb ;  /* 0x3fd774eb00037802 */ /* 0x000fd60000000f00 */
[----:B------:R-:W-:-:S04]  /*1dc70*/  @P0 FFMA.FTZ R0, R3, 0.93318945169448852539, -R0 ;  /* 0x3f6ee58103000823 */ /* 0x000fc80000010800 */
[----:B------:R-:W-:-:S07]  /*1dc80*/  @!P0 FFMA.FTZ R0, R3, 0.93318945169448852539, R0 ;  /* 0x3f6ee58103008823 */ /* 0x000fce0000010000 */
.L_x_11503:
[----:B------:R-:W-:Y:S05]  /*1dc90*/  BSYNC B0 ;  /* 0x0000000000007941 */ /* 0x000fea0003800000 */
.L_x_11501:
        /* <DEDUP_REMOVED lines=12> */
.L_x_11485:
        /* <DEDUP_REMOVED lines=23> */
.L_x_11507:
[----:B------:R-:W-:Y:S05]  /*1ded0*/  BSYNC B4 ;  /* 0x0000000000047941 */ /* 0x000fea0003800000 */
.L_x_11506:
        /* <DEDUP_REMOVED lines=24> */
.L_x_11505:
        /* <DEDUP_REMOVED lines=12> */
.L_x_11509:
[----:B------:R-:W-:Y:S05]  /*1e120*/  BSYNC B4 ;  /* 0x0000000000047941 */ /* 0x000fea0003800000 */
.L_x_11508:
        /* <DEDUP_REMOVED lines=38> */
.L_x_11504:
        /* <DEDUP_REMOVED lines=33> */
.L_x_11511:
[----:B------:R-:W-:Y:S05]  /*1e5a0*/  BSYNC B4 ;  /* 0x0000000000047941 */ /* 0x000fea0003800000 */
.L_x_11510:
        /* <DEDUP_REMOVED lines=21> */
.L_x_11493:
[----:B------:R-:W-:Y:S05]  /*1e700*/  BSYNC B3 ;  /* 0x0000000000037941 */ /* 0x000fea0003800000 */
.L_x_11484:
[----:B------:R-:W-:Y:S01]  /*1e710*/  FADD.FTZ R0, R14, 0.69314718246459960938 ;  /* 0x3f3172180e007421 */ /* 0x000fe20000010000 */
[----:B------:R-:W-:-:S04]  /*1e720*/  LOP3.LUT R14, R3, 0x80000000, R16, 0xb8, !PT ;  /* 0x80000000030e7812 */ /* 0x000fc800078eb810 */
[----:B------:R-:W-:Y:S01]  /*1e730*/  LOP3.LUT R15, R0, 0x80000000, R17, 0xb8, !PT ;  /* 0x80000000000f7812 */ /* 0x000fe200078eb811 */
[----:B------:R-:W-:Y:S06]  /*1e740*/  BRA `(.L_x_11450) ;  /* 0x00000000003c7947 */ /* 0x000fec0003800000 */
.L_x_11451:
        /* <DEDUP_REMOVED lines=15> */
.L_x_11450:
[----:B------:R-:W-:Y:S05]  /*1e840*/  BSYNC B2 ;  /* 0x0000000000027941 */ /* 0x000fea0003800000 */
.L_x_11449:
        /* <DEDUP_REMOVED lines=117> */
.L_x_11519:
        /* <DEDUP_REMOVED lines=10> */
.L_x_11521:
[----:B------:R-:W-:-:S04]  /*1f040*/  FADD.FTZ R16, -R0, R5 ;  /* 0x0000000500107221 */ /* 0x000fc80000010100 */
[----:B------:R-:W-:-:S07]  /*1f050*/  FMUL.FTZ R16, R16, 0.5 ;  /* 0x3f00000010107820 */ /* 0x000fce0000410000 */
.L_x_11522:
[----:B------:R-:W-:Y:S05]  /*1f060*/  BSYNC B1 ;  /* 0x0000000000017941 */ /* 0x000fea0003800000 */
.L_x_11520:
        /* <DEDUP_REMOVED lines=11> */
.L_x_11524:
[----:B------:R-:W-:-:S04]  /*1f120*/  FADD.FTZ R20, R2, -R21 ;  /* 0x8000001502147221 */ /* 0x000fc80000010000 */
[----:B------:R-:W-:-:S07]  /*1f130*/  FMUL.FTZ R21, R20, 0.5 ;  /* 0x3f00000014157820 */ /* 0x000fce0000410000 */
.L_x_11525:
[----:B------:R-:W-:Y:S05]  /*1f140*/  BSYNC B1 ;  /* 0x0000000000017941 */ /* 0x000fea0003800000 */
.L_x_11523:
        /* <DEDUP_REMOVED lines=35> */
.L_x_11518:
[----:B------:R0:W1:Y:S02]  /*1f380*/  MUFU.SQRT R28, R29 ;  /* 0x0000001d001c7308 */ /* 0x0000640000002000 */
.L_x_11517:
[----:B------:R-:W-:Y:S05]  /*1f390*/  BSYNC B0 ;  /* 0x0000000000007941 */ /* 0x000fea0003800000 */
.L_x_11516:
        /* <DEDUP_REMOVED lines=35> */
.L_x_11529:
        /* <DEDUP_REMOVED lines=17> */
.L_x_11535:
[----:B------:R-:W-:-:S04]  /*1f6e0*/  FADD.FTZ R0, -R0, R5 ;  /* 0x0000000500007221 */ /* 0x000fc80000010100 */
[----:B------:R-:W-:-:S07]  /*1f6f0*/  FMUL.FTZ R0, R0, 0.5 ;  /* 0x3f00000000007820 */ /* 0x000fce0000410000 */
.L_x_11536:
[----:B------:R-:W-:Y:S05]  /*1f700*/  BSYNC B4 ;  /* 0x0000000000047941 */ /* 0x000fea0003800000 */
.L_x_11534:
        /* <DEDUP_REMOVED lines=10> */
.L_x_11538:
[----:B------:R-:W-:-:S04]  /*1f7b0*/  FADD.FTZ R2, -R3, R2 ;  /* 0x0000000203027221 */ /* 0x000fc80000010100 */
[----:B------:R-:W-:-:S07]  /*1f7c0*/  FMUL.FTZ R3, R2, 0.5 ;  /* 0x3f00000002037820 */ /* 0x000fce0000410000 */
.L_x_11539:
[----:B------:R-:W-:Y:S05]  /*1f7d0*/  BSYNC B4 ;  /* 0x0000000000047941 */ /* 0x000fea0003800000 */
.L_x_11537:
[----:B------:R-:W-:Y:S01]  /*1f7e0*/  FADD.FTZ R0, R3, R0 ;  /* 0x0000000003007221 */ /* 0x000fe20000010000 */
[----:B------:R-:W-:-:S04]  /*1f7f0*/  FADD.FTZ R17, R17, |R18| ;  /* 0x4000001211117221 */ /* 0x000fc80000010000 */
[----:B------:R-:W-:-:S04]  /*1f800*/  FMUL.FTZ R0, R17, R0 ;  /* 0x0000000011007220 */ /* 0x000fc80000410000 */
[----:B------:R2:W3:Y:S01]  /*1f810*/  MUFU.SQRT R16, R0 ;  /* 0x0000000000107308 */ /* 0x0004e20000002000 */
[----:B------:R-:W-:Y:S05]  /*1f820*/  BRA `(.L_x_11540) ;  /* 0x0000000000487947 */ /* 0x000fea0003800000 */
.L_x_11533:
        /* <DEDUP_REMOVED lines=12> */
.L_x_11532:
[----:B------:R-:W-:Y:S01]  /*1f8f0*/  FADD.FTZ R0, R17, 1 ;  /* 0x3f80000011007421 */ /* 0x000fe20000010000 */
[----:B------:R-:W-:Y:S01]  /*1f900*/  MUFU.SQRT R16, R29 ;  /* 0x0000001d00107308 */ /* 0x000fe20000002000 */
[----:B------:R-:W-:Y:S02]  /*1f910*/  MOV R4, 0x3f800000 ;  /* 0x3f80000000047802 */ /* 0x000fe40000000f00 */
[----:B------:R-:W-:-:S05]  /*1f920*/  FMUL.FTZ R0, R0, 0.5 ;  /* 0x3f00000000007820 */ /* 0x000fca0000410000 */
[----:B------:R-:W2:Y:S02]  /*1f930*/  MUFU.SQRT R3, R0 ;  /* 0x0000000000037308 */ /* 0x000ea40000002000 */
[----:B--2---:R-:W-:-:S07]  /*1f940*/  FMUL.FTZ R16, R16, R3 ;  /* 0x0000000310107220 */ /* 0x004fce0000410000 */
.L_x_11540:
[----:B------:R-:W-:Y:S05]  /*1f950*/  BSYNC B1 ;  /* 0x0000000000017941 */ /* 0x000fea0003800000 */
.L_x_11531:
[----:B------:R-:W-:Y:S05]  /*1f960*/  BRA `(.L_x_11541) ;  /* 0x0000000000087947 */ /* 0x000fea0003800000 */
.L_x_11528:
[----:B------:R-:W-:Y:S01]  /*1f970*/  FMUL.FTZ R16, R17, 16777216 ;  /* 0x4b80000011107820 */ /* 0x000fe20000410000 */
[----:B------:R-:W-:-:S07]  /*1f980*/  FMUL.FTZ R4, |R18|, 16777216 ;  /* 0x4b80000012047820 */ /* 0x000fce0000410200 */
.L_x_11541:
[----:B------:R-:W-:Y:S05]  /*1f990*/  BSYNC B0 ;  /* 0x0000000000007941 */ /* 0x000fea0003800000 */
.L_x_11527:
        /* <DEDUP_REMOVED lines=17> */
.L_x_11543:
[----:B------:R-:W-:Y:S05]  /*1fab0*/  BSYNC B4 ;  /* 0x0000000000047941 */ /* 0x000fea0003800000 */
.L_x_11542:
        /* <DEDUP_REMOVED lines=18> */
.L_x_11545:
[----:B------:R-:W-:Y:S02]  /*1fbe0*/  ISETP.GE.AND P0, PT, R16, RZ, PT ;  /* 0x000000ff1000720c */ /* 0x000fe40003f06270 */
[----:B------:R-:W-:-:S11]  /*1fbf0*/  MOV R3, 0x3fd774eb ;  /* 0x3fd774eb00037802 */ /* 0x000fd60000000f00 */
[----:B------:R-:W-:-:S04]  /*1fc00*/  @P0 FFMA.FTZ R0, R3, 0.93318945169448852539, -R0 ;  /* 0x3f6ee58103000823 */ /* 0x000fc80000010800 */
[----:B------:R-:W-:-:S07]  /*1fc10*/  @!P0 FFMA.FTZ R0, R3, 0.93318945169448852539, R0 ;  /* 0x3f6ee58103008823 */ /* 0x000fce0000010000 */
.L_x_11546:
[----:B------:R-:W-:Y:S05]  /*1fc20*/  BSYNC B0 ;  /* 0x0000000000007941 */ /* 0x000fea0003800000 */
.L_x_11544:
        /* <DEDUP_REMOVED lines=10> */
.L_x_11530:
[----:B------:R-:W-:Y:S05]  /*1fcd0*/  BSYNC B3 ;  /* 0x0000000000037941 */ /* 0x000fea0003800000 */
.L_x_11526:
[----:B------:R-:W-:Y:S02]  /*1fce0*/  LOP3.LUT R16, R3, 0x80000000, R18, 0xb8, !PT ;  /* 0x8000000003107812 */ /* 0x000fe400078eb812 */
[----:B-1----:R-:W-:Y:S01]  /*1fcf0*/  LOP3.LUT R17, R28, 0x80000000, R19, 0xb8, !PT ;  /* 0x800000001c117812 */ /* 0x002fe200078eb813 */
[----:B------:R-:W-:Y:S06]  /*1fd00*/  BRA `(.L_x_11513) ;  /* 0x0000001400d07947 */ /* 0x000fec0003800000 */
.L_x_11515:
        /* <DEDUP_REMOVED lines=30> */
.L_x_11552:
[----:B------:R-:W-:Y:S05]  /*1fef0*/  BSYNC B4 ;  /* 0x0000000000047941 */ /* 0x000fea0003800000 */
.L_x_11551:
        /* <DEDUP_REMOVED lines=18> */
.L_x_11554:
[----:B------:R-:W-:Y:S02]  /*20020*/  ISETP.GE.AND P0, PT, R29, RZ, PT ;  /* 0x000000ff1d00720c */ /* 0x000fe40003f06270 */
[----:B------:R-:W-:-:S11]  /*20030*/  MOV R3, 0x3fd774eb ;  /* 0x3fd774eb00037802 */ /* 0x000fd60000000f00 */
[----:B------:R-:W-:-:S04]  /*20040*/  @P0 FFMA.FTZ R0, R3, 0.93318945169448852539, -R0 ;  /* 0x3f6ee58103000823 */ /* 0x000fc80000010800 */
[----:B------:R-:W-:-:S07]  /*20050*/  @!P0 FFMA.FTZ R0, R3, 0.93318945169448852539, R0 ;  /* 0x3f6ee58103008823 */ /* 0x000fce0000010000 */
.L_x_11555:
[----:B------:R-:W-:Y:S05]  /*20060*/  BSYNC B0 ;  /* 0x0000000000007941 */ /* 0x000fea0003800000 */
.L_x_11553:
        /* <DEDUP_REMOVED lines=13> */
.L_x_11550:
        /* <DEDUP_REMOVED lines=12> */
.L_x_11558:
[----:B------:R-:W-:Y:S05]  /*20200*/  BSYNC B4 ;  /* 0x0000000000047941 */ /* 0x000fea0003800000 */
.L_x_11557:
        /* <DEDUP_REMOVED lines=18> */
.L_x_11560:
[----:B------:R-:W-:Y:S02]  /*20330*/  ISETP.GE.AND P0, PT, R29, RZ, PT ;  /* 0x000000ff1d00720c */ /* 0x000fe40003f06270 */
[----:B------:R-:W-:-:S11]  /*20340*/  MOV R3, 0x3fd774eb ;  /* 0x3fd774eb00037802 */ /* 0x000fd60000000f00 */
[----:B------:R-:W-:-:S04]  /*20350*/  @P0 FFMA.FTZ R0, R3, 0.93318945169448852539, -R0 ;  /* 0x3f6ee58103000823 */ /* 0x000fc80000010800 */
[----:B------:R-:W-:-:S07]  /*20360*/  @!P0 FFMA.FTZ R0, R3, 0.93318945169448852539, R0 ;  /* 0x3f6ee58103008823 */ /* 0x000fce0000010000 */
.L_x_11561:
[----:B------:R-:W-:Y:S05]  /*20370*/  BSYNC B0 ;  /* 0x0000000000007941 */ /* 0x000fea0003800000 */
.L_x_11559:
        /* <DEDUP_REMOVED lines=27> */
.L_x_11549:
        /* <DEDUP_REMOVED lines=33> */
.L_x_11563:
[----:B------:R-:W-:Y:S05]  /*20740*/  BSYNC B4 ;  /* 0x0000000000047941 */ /* 0x000fea0003800000 */
.L_x_11562:
        /* <DEDUP_REMOVED lines=18> */
.L_x_11565:
[----:B------:R-:W-:Y:S02]  /*20870*/  ISETP.GE.AND P0, PT, R29, RZ, PT ;  /* 0x000000ff1d00720c */ /* 0x000fe40003f06270 */
[----:B------:R-:W-:-:S11]  /*20880*/  MOV R3, 0x3fd774eb ;  /* 0x3fd774eb00037802 */ /* 0x000fd60000000f00 */
[----:B------:R-:W-:-:S04]  /*20890*/  @P0 FFMA.FTZ R0, R3, 0.93318945169448852539, -R0 ;  /* 0x3f6ee58103000823 */ /* 0x000fc80000010800 */
[----:B------:R-:W-:-:S07]  /*208a0*/  @!P0 FFMA.FTZ R0, R3, 0.93318945169448852539, R0 ;  /* 0x3f6ee58103008823 */ /* 0x000fce0000010000 */
.L_x_11566:
[----:B------:R-:W-:Y:S05]  /*208b0*/  BSYNC B0 ;  /* 0x0000000000007941 */ /* 0x000fea0003800000 */
.L_x_11564:
        /* <DEDUP_REMOVED lines=11> */
.L_x_11548:
        /* <DEDUP_REMOVED lines=23> */
.L_x_11570:
[----:B------:R-:W-:Y:S05]  /*20ae0*/  BSYNC B4 ;  /* 0x0000000000047941 */ /* 0x000fea0003800000 */
.L_x_11569:
        /* <DEDUP_REMOVED lines=24> */
.L_x_11568:
        /* <DEDUP_REMOVED lines=12> */
.L_x_11572:
[----:B------:R-:W-:Y:S05]  /*20d30*/  BSYNC B4 ;  /* 0x0000000000047941 */ /* 0x000fea0003800000 */
.L_x_11571:
        /* <DEDUP_REMOVED lines=38> */
.L_x_11567:
        /* <DEDUP_REMOVED lines=33> */
.L_x_11574:
[----:B------:R-:W-:Y:S05]  /*211b0*/  BSYNC B4 ;  /* 0x0000000000047941 */ /* 0x000fea0003800000 */
.L_x_11573:
        /* <DEDUP_REMOVED lines=21> */
.L_x_11556:
[----:B------:R-:W-:Y:S05]  /*21310*/  BSYNC B3 ;  /* 0x0000000000037941 */ /* 0x000fea0003800000 */
.L_x_11547:
[----:B------:R-:W-:Y:S01]  /*21320*/  FADD.FTZ R0, R17, 0.69314718246459960938 ;  /* 0x3f31721811007421 */ /* 0x000fe20000010000 */
[----:B------:R-:W-:-:S04]  /*21330*/  LOP3.LUT R16, R3, 0x80000000, R18, 0xb8, !PT ;  /* 0x8000000003107812 */ /* 0x000fc800078eb812 */
[----:B------:R-:W-:Y:S01]  /*21340*/  LOP3.LUT R17, R0, 0x80000000, R19, 0xb8, !PT ;  /* 0x8000000000117812 */ /* 0x000fe200078eb813 */
[----:B------:R-:W-:Y:S06]  /*21350*/  BRA `(.L_x_11513) ;  /* 0x00000000003c7947 */ /* 0x000fec0003800000 */
.L_x_11514:
        /* <DEDUP_REMOVED lines=15> */
.L_x_11513:
[----:B------:R-:W-:Y:S05]  /*21450*/  BSYNC B2 ;  /* 0x0000000000027941 */ /* 0x000fea0003800000 */
.L_x_11512:
        /* <DEDUP_REMOVED lines=117> */
.L_x_11582:
        /* <DEDUP_REMOVED lines=10> */
.L_x_11584:
[----:B------:R-:W-:-:S04]  /*21c50*/  FADD.FTZ R18, -R0, R5 ;  /* 0x0000000500127221 */ /* 0x000fc80000010100 */
[----:B------:R-:W-:-:S07]  /*21c60*/  FMUL.FTZ R18, R18, 0.5 ;  /* 0x3f00000012127820 */ /* 0x000fce0000410000 */
.L_x_11585:
[----:B------:R-:W-:Y:S05]  /*21c70*/  BSYNC B1 ;  /* 0x0000000000017941 */ /* 0x000fea0003800000 */
.L_x_11583:
        /* <DEDUP_REMOVED lines=11> */
.L_x_11587:
[----:B------:R-:W-:-:S04]  /*21d30*/  FADD.FTZ R20, R2, -R21 ;  /* 0x8000001502147221 */ /* 0x000fc80000010000 */
[----:B------:R-:W-:-:S07]  /*21d40*/  FMUL.FTZ R21, R20, 0.5 ;  /* 0x3f00000014157820 */ /* 0x000fce0000410000 */
.L_x_11588:
[----:B------:R-:W-:Y:S05]  /*21d50*/  BSYNC B1 ;  /* 0x0000000000017941 */ /* 0x000fea0003800000 */
.L_x_11586:
        /* <DEDUP_REMOVED lines=35> */
.L_x_11581:
[----:B------:R0:W1:Y:S02]  /*21f90*/  MUFU.SQRT R28, R29 ;  /* 0x0000001d001c7308 */ /* 0x0000640000002000 */
.L_x_11580:
[----:B------:R-:W-:Y:S05]  /*21fa0*/  BSYNC B0 ;  /* 0x0000000000007941 */ /* 0x000fea0003800000 */
.L_x_11579:
        /* <DEDUP_REMOVED lines=35> */
.L_x_11592:
        /* <DEDUP_REMOVED lines=17> */
.L_x_11598:
[----:B------:R-:W-:-:S04]  /*222f0*/  FADD.FTZ R0, -R0, R5 ;  /* 0x0000000500007221 */ /* 0x000fc80000010100 */
[----:B------:R-:W-:-:S07]  /*22300*/  FMUL.FTZ R0, R0, 0.5 ;  /* 0x3f00000000007820 */ /* 0x000fce0000410000 */
.L_x_11599:
[----:B------:R-:W-:Y:S05]  /*22310*/  BSYNC B4 ;  /* 0x0000000000047941 */ /* 0x000fea0003800000 */
.L_x_11597:
        /* <DEDUP_REMOVED lines=10> */
.L_x_11601:
[----:B------:R-:W-:-:S04]  /*223c0*/  FADD.FTZ R2, -R3, R2 ;  /* 0x0000000203027221 */ /* 0x000fc80000010100 */
[----:B------:R-:W-:-:S07]  /*223d0*/  FMUL.FTZ R3, R2, 0.5 ;  /* 0x3f00000002037820 */ /* 0x000fce0000410000 */
.L_x_11602:
[----:B------:R-:W-:Y:S05]  /*223e0*/  BSYNC B4 ;  /* 0x0000000000047941 */ /* 0x000fea0003800000 */
.L_x_11600:
[----:B------:R-:W-:Y:S01]  /*223f0*/  FADD.FTZ R0, R3, R0 ;  /* 0x0000000003007221 */ /* 0x000fe20000010000 */
[----:B------:R-:W-:-:S04]  /*22400*/  FADD.FTZ R19, R4, R19 ;  /* 0x0000001304137221 */ /* 0x000fc80000010000 */
[----:B------:R-:W-:-:S06]  /*22410*/  FMUL.FTZ R19, R19, R0 ;  /* 0x0000000013137220 */ /* 0x000fcc0000410000 */
[----:B------:R-:W2:Y:S01]  /*22420*/  MUFU.SQRT R19, R19 ;  /* 0x0000001300137308 */ /* 0x000ea20000002000 */
[----:B------:R-:W-:Y:S05]  /*22430*/  BRA `(.L_x_11603) ;  /* 0x0000000000487947 */ /* 0x000fea0003800000 */
.L_x_11596:
        /* <DEDUP_REMOVED lines=12> */
.L_x_11595:
[----:B------:R-:W-:Y:S01]  /*22500*/  FADD.FTZ R0, R19, 1 ;  /* 0x3f80000013007421 */ /* 0x000fe20000010000 */
[----:B0-----:R-:W-:Y:S01]  /*22510*/  MUFU.SQRT R29, R29 ;  /* 0x0000001d001d7308 */ /* 0x001fe20000002000 */
[----:B------:R-:W-:Y:S02]  /*22520*/  MOV R4, 0x3f800000 ;  /* 0x3f80000000047802 */ /* 0x000fe40000000f00 */
[----:B------:R-:W-:-:S06]  /*22530*/  FMUL.FTZ R0, R0, 0.5 ;  /* 0x3f00000000007820 */ /* 0x000fcc0000410000 */
[----:B------:R-:W0:Y:S02]  /*22540*/  MUFU.SQRT R0, R0 ;  /* 0x0000000000007308 */ /* 0x000e240000002000 */
[----:B0-----:R-:W-:-:S07]  /*22550*/  FMUL.FTZ R19, R29, R0 ;  /* 0x000000001d137220 */ /* 0x001fce0000410000 */
.L_x_11603:
[----:B------:R-:W-:Y:S05]  /*22560*/  BSYNC B1 ;  /* 0x0000000000017941 */ /* 0x000fea0003800000 */
.L_x_11594:
[----:B------:R-:W-:Y:S05]  /*22570*/  BRA `(.L_x_11604) ;  /* 0x0000000000087947 */ /* 0x000fea0003800000 */
.L_x_11591:
[----:B------:R-:W-:Y:S01]  /*22580*/  FMUL.FTZ R19, R19, 16777216 ;  /* 0x4b80000013137820 */ /* 0x000fe20000410000 */
[----:B------:R-:W-:-:S07]  /*22590*/  FMUL.FTZ R4, R4, 16777216 ;  /* 0x4b80000004047820 */ /* 0x000fce0000410000 */
.L_x_11604:
[----:B------:R-:W-:Y:S05]  /*225a0*/  BSYNC B0 ;  /* 0x0000000000007941 */ /* 0x000fea0003800000 */
.L_x_11590:
        /* <DEDUP_REMOVED lines=17> */
.L_x_11606:
[----:B------:R-:W-:Y:S05]  /*226c0*/  BSYNC B4 ;  /* 0x0000000000047941 */ /* 0x000fea0003800000 */
.L_x_11605:
        /* <DEDUP_REMOVED lines=18> */
.L_x_11608:
[----:B------:R-:W-:Y:S02]  /*227f0*/  ISETP.GE.AND P0, PT, R19, RZ, PT ;  /* 0x000000ff1300720c */ /* 0x000fe40003f06270 */
[----:B------:R-:W-:-:S11]  /*22800*/  MOV R3, 0x3fd774eb ;  /* 0x3fd774eb00037802 */ /* 0x000fd60000000f00 */
[----:B------:R-:W-:-:S04]  /*22810*/  @P0 FFMA.FTZ R0, R3, 0.93318945169448852539, -R0 ;  /* 0x3f6ee58103000823 */ /* 0x000fc80000010800 */
[----:B------:R-:W-:-:S07]  /*22820*/  @!P0 FFMA.FTZ R0, R3, 0.93318945169448852539, R0 ;  /* 0x3f6ee58103008823 */ /* 0x000fce0000010000 */
.L_x_11609:
[----:B------:R-:W-:Y:S05]  /*22830*/  BSYNC B0 ;  /* 0x0000000000007941 */ /* 0x000fea0003800000 */
.L_x_11607:
        /* <DEDUP_REMOVED lines=10> */
.L_x_11593:
[----:B------:R-:W-:Y:S05]  /*228e0*/  BSYNC B3 ;  /* 0x0000000000037941 */ /* 0x000fea0003800000 */
.L_x_11589:
[----:B------:R-:W-:Y:S02]  /*228f0*/  LOP3.LUT R18, R3, 0x80000000, R24, 0xb8, !PT ;  /* 0x8000000003127812 */ /* 0x000fe400078eb818 */
[----:B-1----:R-:W-:Y:S01]  /*22900*/  LOP3.LUT R19, R28, 0x80000000, R25, 0xb8, !PT ;  /* 0x800000001c137812 */ /* 0x002fe200078eb819 */
[----:B------:R-:W-:Y:S06]  /*22910*/  BRA `(.L_x_11576) ;  /* 0x0000001400d07947 */ /* 0x000fec0003800000 */
.L_x_11578:
        /* <DEDUP_REMOVED lines=30> */
.L_x_11615:
[----:B------:R-:W-:Y:S05]  /*22b00*/  BSYNC B4 ;  /* 0x0000000000047941 */ /* 0x000fea0003800000 */
.L_x_11614:
        /* <DEDUP_REMOVED lines=18> */
.L_x_11617:
[----:B------:R-:W-:Y:S02]  /*22c30*/  ISETP.GE.AND P0, PT, R29, RZ, PT ;  /* 0x000000ff1d00720c */ /* 0x000fe40003f06270 */
[----:B------:R-:W-:-:S11]  /*22c40*/  MOV R3, 0x3fd774eb ;  /* 0x3fd774eb00037802 */ /* 0x000fd60000000f00 */
[----:B------:R-:W-:-:S04]  /*22c50*/  @P0 FFMA.FTZ R0, R3, 0.93318945169448852539, -R0 ;  /* 0x3f6ee58103000823 */ /* 0x000fc80000010800 */
[----:B------:R-:W-:-:S07]  /*22c60*/  @!P0 FFMA.FTZ R0, R3, 0.93318945169448852539, R0 ;  /* 0x3f6ee58103008823 */ /* 0x000fce0000010000 */
.L_x_11618:
[----:B------:R-:W-:Y:S05]  /*22c70*/  BSYNC B0 ;  /* 0x0000000000007941 */ /* 0x000fea0003800000 */
.L_x_11616:
        /* <DEDUP_REMOVED lines=13> */
.L_x_11613:
        /* <DEDUP_REMOVED lines=12> */
.L_x_11621:
[----:B------:R-:W-:Y:S05]  /*22e10*/  BSYNC B4 ;  /* 0x0000000000047941 */ /* 0x000fea0003800000 */
.L_x_11620:
        /* <DEDUP_REMOVED lines=18> */
.L_x_11623:
[----:B------:R-:W-:Y:S02]  /*22f40*/  ISETP.GE.AND P0, PT, R29, RZ, PT ;  /* 0x000000ff1d00720c */ /* 0x000fe40003f06270 */
[----:B------:R-:W-:-:S11]  /*22f50*/  MOV R3, 0x3fd774eb ;  /* 0x3fd774eb00037802 */ /* 0x000fd60000000f00 */
[----:B------:R-:W-:-:S04]  /*22f60*/  @P0 FFMA.FTZ R0, R3, 0.93318945169448852539, -R0 ;  /* 0x3f6ee58103000823 */ /* 0x000fc80000010800 */
[----:B------:R-:W-:-:S07]  /*22f70*/  @!P0 FFMA.FTZ R0, R3, 0.93318945169448852539, R0 ;  /* 0x3f6ee58103008823 */ /* 0x000fce0000010000 */
.L_x_11624:
[----:B------:R-:W-:Y:S05]  /*22f80*/  BSYNC B0 ;  /* 0x0000000000007941 */ /* 0x000fea0003800000 */
.L_x_11622:
        /* <DEDUP_REMOVED lines=27> */
.L_x_11612:
        /* <DEDUP_REMOVED lines=33> */
.L_x_11626:
[----:B------:R-:W-:Y:S05]  /*23350*/  BSYNC B4 ;  /* 0x0000000000047941 */ /* 0x000fea0003800000 */
.L_x_11625:
        /* <DEDUP_REMOVED lines=18> */
.L_x_11628:
[----:B------:R-:W-:Y:S02]  /*23480*/  ISETP.GE.AND P0, PT, R29, RZ, PT ;  /* 0x000000ff1d00720c */ /* 0x000fe40003f06270 */
[----:B------:R-:W-:-:S11]  /*23490*/  MOV R3, 0x3fd774eb ;  /* 0x3fd774eb00037802 */ /* 0x000fd60000000f00 */
[----:B------:R-:W-:-:S04]  /*234a0*/  @P0 FFMA.FTZ R0, R3, 0.93318945169448852539, -R0 ;  /* 0x3f6ee58103000823 */ /* 0x000fc80000010800 */
[----:B------:R-:W-:-:S07]  /*234b0*/  @!P0 FFMA.FTZ R0, R3, 0.93318945169448852539, R0 ;  /* 0x3f6ee58103008823 */ /* 0x000fce0000010000 */
.L_x_11629:
[----:B------:R-:W-:Y:S05]  /*234c0*/  BSYNC B0 ;  /* 0x0000000000007941 */ /* 0x000fea0003800000 */
.L_x_11627:
        /* <DEDUP_REMOVED lines=11> */
.L_x_11611:
        /* <DEDUP_REMOVED lines=23> */
.L_x_11633:
[----:B------:R-:W-:Y:S05]  /*236f0*/  BSYNC B4 ;  /* 0x0000000000047941 */ /* 0x000fea0003800000 */
.L_x_11632:
        /* <DEDUP_REMOVED lines=24> */
.L_x_11631:
        /* <DEDUP_REMOVED lines=12> */
.L_x_11635:
[----:B------:R-:W-:Y:S05]  /*23940*/  BSYNC B4 ;  /* 0x0000000000047941 */ /* 0x000fea0003800000 */
.L_x_11634:
        /* <DEDUP_REMOVED lines=38> */
.L_x_11630:
        /* <DEDUP_REMOVED lines=33> */
.L_x_11637:
[----:B------:R-:W-:Y:S05]  /*23dc0*/  BSYNC B4 ;  /* 0x0000000000047941 */ /* 0x000fea0003800000 */
.L_x_11636:
        /* <DEDUP_REMOVED lines=21> */
.L_x_11619:
[----:B------:R-:W-:Y:S05]  /*23f20*/  BSYNC B3 ;  /* 0x0000000000037941 */ /* 0x000fea0003800000 */
.L_x_11610:
[----:B------:R-:W-:Y:S01]  /*23f30*/  FADD.FTZ R0, R19, 0.69314718246459960938 ;  /* 0x3f31721813007421 */ /* 0x000fe20000010000 */
[----:B------:R-:W-:-:S04]  /*23f40*/  LOP3.LUT R18, R3, 0x80000000, R24, 0xb8, !PT ;  /* 0x8000000003127812 */ /* 0x000fc800078eb818 */
[----:B------:R-:W-:Y:S01]  /*23f50*/  LOP3.LUT R19, R0, 0x80000000, R25, 0xb8, !PT ;  /* 0x8000000000137812 */ /* 0x000fe200078eb819 */
[----:B------:R-:W-:Y:S06]  /*23f60*/  BRA `(.L_x_11576) ;  /* 0x00000000003c7947 */ /* 0x000fec0003800000 */
.L_x_11577:
        /* <DEDUP_REMOVED lines=15> */
.L_x_11576:
[----:B------:R-:W-:Y:S05]  /*24060*/  BSYNC B2 ;  /* 0x0000000000027941 */ /* 0x000fea0003800000 */
.L_x_11575:
        /* <DEDUP_REMOVED lines=117> */
.L_x_11645:
        /* <DEDUP_REMOVED lines=10> */
.L_x_11647:
[----:B------:R-:W-:-:S04]  /*24860*/  FADD.FTZ R20, -R0, R5 ;  /* 0x0000000500147221 */ /* 0x000fc80000010100 */
[----:B------:R-:W-:-:S07]  /*24870*/  FMUL.FTZ R20, R20, 0.5 ;  /* 0x3f00000014147820 */ /* 0x000fce0000410000 */
.L_x_11648:
[----:B------:R-:W-:Y:S05]  /*24880*/  BSYNC B1 ;  /* 0x0000000000017941 */ /* 0x000fea0003800000 */
.L_x_11646:
        /* <DEDUP_REMOVED lines=11> */
.L_x_11650:
[----:B------:R-:W-:-:S04]  /*24940*/  FADD.FTZ R21, R2, -R21 ;  /* 0x8000001502157221 */ /* 0x000fc80000010000 */
[----:B------:R-:W-:-:S07]  /*24950*/  FMUL.FTZ R21, R21, 0.5 ;  /* 0x3f00000015157820 */ /* 0x000fce0000410000 */
.L_x_11651:
[----:B------:R-:W-:Y:S05]  /*24960*/  BSYNC B1 ;  /* 0x0000000000017941 */ /* 0x000fea0003800000 */
.L_x_11649:
        /* <DEDUP_REMOVED lines=35> */
.L_x_11644:
[----:B------:R0:W1:Y:S02]  /*24ba0*/  MUFU.SQRT R28, R29 ;  /* 0x0000001d001c7308 */ /* 0x0000640000002000 */
.L_x_11643:
[----:B------:R-:W-:Y:S05]  /*24bb0*/  BSYNC B0 ;  /* 0x0000000000007941 */ /* 0x000fea0003800000 */
.L_x_11642:
        /* <DEDUP_REMOVED lines=35> */
.L_x_11655:
        /* <DEDUP_REMOVED lines=17> */
.L_x_11661:
[----:B------:R-:W-:-:S04]  /*24f00*/  FADD.FTZ R0, -R0, R5 ;  /* 0x0000000500007221 */ /* 0x000fc80000010100 */
[----:B------:R-:W-:-:S07]  /*24f10*/  FMUL.FTZ R0, R0, 0.5 ;  /* 0x3f00000000007820 */ /* 0x000fce0000410000 */
.L_x_11662:
[----:B------:R-:W-:Y:S05]  /*24f20*/  BSYNC B4 ;  /* 0x0000000000047941 */ /* 0x000fea0003800000 */
.L_x_11660:
        /* <DEDUP_REMOVED lines=10> */
.L_x_11664:
[----:B------:R-:W-:-:S04]  /*24fd0*/  FADD.FTZ R2, -R3, R2 ;  /* 0x0000000203027221 */ /* 0x000fc80000010100 */
[----:B------:R-:W-:-:S07]  /*24fe0*/  FMUL.FTZ R3, R2, 0.5 ;  /* 0x3f00000002037820 */ /* 0x000fce0000410000 */
.L_x_11665:
[----:B------:R-:W-:Y:S05]  /*24ff0*/  BSYNC B4 ;  /* 0x0000000000047941 */ /* 0x000fea0003800000 */
.L_x_11663:
[----:B------:R-:W-:Y:S01]  /*25000*/  FADD.FTZ R0, R3, R0 ;  /* 0x0000000003007221 */ /* 0x000fe20000010000 */
[----:B------:R-:W-:-:S04]  /*25010*/  FADD.FTZ R25, R4, R25 ;  /* 0x0000001904197221 */ /* 0x000fc80000010000 */
[----:B------:R-:W-:-:S06]  /*25020*/  FMUL.FTZ R25, R25, R0 ;  /* 0x0000000019197220 */ /* 0x000fcc0000410000 */
[----:B------:R-:W2:Y:S01]  /*25030*/  MUFU.SQRT R25, R25 ;  /* 0x0000001900197308 */ /* 0x000ea20000002000 */
[----:B------:R-:W-:Y:S05]  /*25040*/  BRA `(.L_x_11666) ;  /* 0x0000000000487947 */ /* 0x000fea0003800000 */
.L_x_11659:
        /* <DEDUP_REMOVED lines=12> */
.L_x_11658:
[----:B------:R-:W-:Y:S01]  /*25110*/  FADD.FTZ R0, R25, 1 ;  /* 0x3f80000019007421 */ /* 0x000fe20000010000 */
[----:B0-----:R-:W-:Y:S01]  /*25120*/  MUFU.SQRT R29, R29 ;  /* 0x0000001d001d7308 */ /* 0x001fe20000002000 */
[----:B------:R-:W-:Y:S02]  /*25130*/  MOV R4, 0x3f800000 ;  /* 0x3f80000000047802 */ /* 0x000fe40000000f00 */
[----:B------:R-:W-:-:S06]  /*25140*/  FMUL.FTZ R0, R0, 0.5 ;  /* 0x3f00000000007820 */ /* 0x000fcc0000410000 */
[----:B------:R-:W0:Y:S02]  /*25150*/  MUFU.SQRT R0, R0 ;  /* 0x0000000000007308 */ /* 0x000e240000002000 */
[----:B0-----:R-:W-:-:S07]  /*25160*/  FMUL.FTZ R25, R29, R0 ;  /* 0x000000001d197220 */ /* 0x001fce0000410000 */
.L_x_11666:
[----:B------:R-:W-:Y:S05]  /*25170*/  BSYNC B1 ;  /* 0x0000000000017941 */ /* 0x000fea0003800000 */
.L_x_11657:
[----:B------:R-:W-:Y:S05]  /*25180*/  BRA `(.L_x_11667) ;  /* 0x0000000000087947 */ /* 0x000fea0003800000 */
.L_x_11654:
[----:B------:R-:W-:Y:S01]  /*25190*/  FMUL.FTZ R25, R25, 16777216 ;  /* 0x4b80000019197820 */ /* 0x000fe20000410000 */
[----:B------:R-:W-:-:S07]  /*251a0*/  FMUL.FTZ R4, R4, 16777216 ;  /* 0x4b80000004047820 */ /* 0x000fce0000410000 */
.L_x_11667:
[----:B------:R-:W-:Y:S05]  /*251b0*/  BSYNC B0 ;  /* 0x0000000000007941 */ /* 0x000fea0003800000 */
.L_x_11653:
        /* <DEDUP_REMOVED lines=17> */
.L_x_11669:
[----:B------:R-:W-:Y:S05]  /*252d0*/  BSYNC B4 ;  /* 0x0000000000047941 */ /* 0x000fea0003800000 */
.L_x_11668:
        /* <DEDUP_REMOVED lines=18> */
.L_x_11671:
[----:B------:R-:W-:Y:S02]  /*25400*/  ISETP.GE.AND P0, PT, R25, RZ, PT ;  /* 0x000000ff1900720c */ /* 0x000fe40003f06270 */
[----:B------:R-:W-:-:S11]  /*25410*/  MOV R3, 0x3fd774eb ;  /* 0x3fd774eb00037802 */ /* 0x000fd60000000f00 */
[----:B------:R-:W-:-:S04]  /*25420*/  @P0 FFMA.FTZ R0, R3, 0.93318945169448852539, -R0 ;  /* 0x3f6ee58103000823 */ /* 0x000fc80000010800 */
[----:B------:R-:W-:-:S07]  /*25430*/  @!P0 FFMA.FTZ R0, R3, 0.93318945169448852539, R0 ;  /* 0x3f6ee58103008823 */ /* 0x000fce0000010000 */
.L_x_11672:
[----:B------:R-:W-:Y:S05]  /*25440*/  BSYNC B0 ;  /* 0x0000000000007941 */ /* 0x000fea0003800000 */
.L_x_11670:
        /* <DEDUP_REMOVED lines=10> */
.L_x_11656:
[----:B------:R-:W-:Y:S05]  /*254f0*/  BSYNC B3 ;  /* 0x0000000000037941 */ /* 0x000fea0003800000 */
.L_x_11652:
[----:B------:R-:W-:Y:S02]  /*25500*/  LOP3.LUT R24, R3, 0x80000000, R26, 0xb8, !PT ;  /* 0x8000000003187812 */ /* 0x000fe400078eb81a */
[----:B-1----:R-:W-:Y:S01]  /*25510*/  LOP3.LUT R25, R28, 0x80000000, R27, 0xb8, !PT ;  /* 0x800000001c197812 */ /* 0x002fe200078eb81b */
[----:B------:R-:W-:Y:S06]  /*25520*/  BRA `(.L_x_11639) ;  /* 0x0000001400d07947 */ /* 0x000fec0003800000 */
.L_x_11641:
        /* <DEDUP_REMOVED lines=30> */
.L_x_11678:
[----:B------:R-:W-:Y:S05]  /*25710*/  BSYNC B4 ;  /* 0x0000000000047941 */ /* 0x000fea0003800000 */
.L_x_11677:
        /* <DEDUP_REMOVED lines=18> */
.L_x_11680:
[----:B------:R-:W-:Y:S02]  /*25840*/  ISETP.GE.AND P0, PT, R29, RZ, PT ;  /* 0x000000ff1d00720c */ /* 0x000fe40003f06270 */
[----:B------:R-:W-:-:S11]  /*25850*/  MOV R3, 0x3fd774eb ;  /* 0x3fd774eb00037802 */ /* 0x000fd60000000f00 */
[----:B------:R-:W-:-:S04]  /*25860*/  @P0 FFMA.FTZ R0, R3, 0.93318945169448852539, -R0 ;  /* 0x3f6ee58103000823 */ /* 0x000fc80000010800 */
[----:B------:R-:W-:-:S07]  /*25870*/  @!P0 FFMA.FTZ R0, R3, 0.93318945169448852539, R0 ;  /* 0x3f6ee58103008823 */ /* 0x000fce0000010000 */
.L_x_11681:
[----:B------:R-:W-:Y:S05]  /*25880*/  BSYNC B0 ;  /* 0x0000000000007941 */ /* 0x000fea0003800000 */
.L_x_11679:
        /* <DEDUP_REMOVED lines=13> */
.L_x_11676:
        /* <DEDUP_REMOVED lines=12> */
.L_x_11684:
[----:B------:R-:W-:Y:S05]  /*25a20*/  BSYNC B4 ;  /* 0x0000000000047941 */ /* 0x000fea0003800000 */
.L_x_11683:
        /* <DEDUP_REMOVED lines=18> */
.L_x_11686:
[----:B------:R-:W-:Y:S02]  /*25b50*/  ISETP.GE.AND P0, PT, R29, RZ, PT ;  /* 0x000000ff1d00720c */ /* 0x000fe40003f06270 */
[----:B------:R-:W-:-:S11]  /*25b60*/  MOV R3, 0x3fd774eb ;  /* 0x3fd774eb00037802 */ /* 0x000fd60000000f00 */
[----:B------:R-:W-:-:S04]  /*25b70*/  @P0 FFMA.FTZ R0, R3, 0.93318945169448852539, -R0 ;  /* 0x3f6ee58103000823 */ /* 0x000fc80000010800 */
[----:B------:R-:W-:-:S07]  /*25b80*/  @!P0 FFMA.FTZ R0, R3, 0.93318945169448852539, R0 ;  /* 0x3f6ee58103008823 */ /* 0x000fce0000010000 */
.L_x_11687:
[----:B------:R-:W-:Y:S05]  /*25b90*/  BSYNC B0 ;  /* 0x0000000000007941 */ /* 0x000fea0003800000 */
.L_x_11685:
        /* <DEDUP_REMOVED lines=27> */
.L_x_11675:
        /* <DEDUP_REMOVED lines=33> */
.L_x_11689:
[----:B------:R-:W-:Y:S05]  /*25f60*/  BSYNC B4 ;  /* 0x0000000000047941 */ /* 0x000fea0003800000 */
.L_x_11688:
        /* <DEDUP_REMOVED lines=18> */
.L_x_11691:
[----:B------:R-:W-:Y:S02]  /*26090*/  ISETP.GE.AND P0, PT, R29, RZ, PT ;  /* 0x000000ff1d00720c */ /* 0x000fe40003f06270 */
[----:B------:R-:W-:-:S11]  /*260a0*/  MOV R3, 0x3fd774eb ;  /* 0x3fd774eb00037802 */ /* 0x000fd60000000f00 */
[----:B------:R-:W-:-:S04]  /*260b0*/  @P0 FFMA.FTZ R0, R3, 0.93318945169448852539, -R0 ;  /* 0x3f6ee58103000823 */ /* 0x000fc80000010800 */
[----:B------:R-:W-:-:S07]  /*260c0*/  @!P0 FFMA.FTZ R0, R3, 0.93318945169448852539, R0 ;  /* 0x3f6ee58103008823 */ /* 0x000fce0000010000 */
.L_x_11692:
[----:B------:R-:W-:Y:S05]  /*260d0*/  BSYNC B0 ;  /* 0x0000000000007941 */ /* 0x000fea0003800000 */
.L_x_11690:
        /* <DEDUP_REMOVED lines=11> */
.L_x_11674:
        /* <DEDUP_REMOVED lines=23> */
.L_x_11696:
[----:B------:R-:W-:Y:S05]  /*26300*/  BSYNC B4 ;  /* 0x0000000000047941 */ /* 0x000fea0003800000 */
.L_x_11695:
        /* <DEDUP_REMOVED lines=24> */
.L_x_11694:
        /* <DEDUP_REMOVED lines=12> */
.L_x_11698:
[----:B------:R-:W-:Y:S05]  /*26550*/  BSYNC B4 ;  /* 0x0000000000047941 */ /* 0x000fea0003800000 */
.L_x_11697:
        /* <DEDUP_REMOVED lines=38> */
.L_x_11693:
        /* <DEDUP_REMOVED lines=33> */
.L_x_11700:
[----:B------:R-:W-:Y:S05]  /*269d0*/  BSYNC B4 ;  /* 0x0000000000047941 */ /* 0x000fea0003800000 */
.L_x_11699:
        /* <DEDUP_REMOVED lines=21> */
.L_x_11682:
[----:B------:R-:W-:Y:S05]  /*26b30*/  BSYNC B3 ;  /* 0x0000000000037941 */ /* 0x000fea0003800000 */
.L_x_11673:
[----:B------:R-:W-:Y:S01]  /*26b40*/  FADD.FTZ R0, R25, 0.69314718246459960938 ;  /* 0x3f31721819007421 */ /* 0x000fe20000010000 */
[----:B------:R-:W-:-:S04]  /*26b50*/  LOP3.LUT R24, R3, 0x80000000, R26, 0xb8, !PT ;  /* 0x8000000003187812 */ /* 0x000fc800078eb81a */
[----:B------:R-:W-:Y:S01]  /*26b60*/  LOP3.LUT R25, R0, 0x80000000, R27, 0xb8, !PT ;  /* 0x8000000000197812 */ /* 0x000fe200078eb81b */
[----:B------:R-:W-:Y:S06]  /*26b70*/  BRA `(.L_x_11639) ;  /* 0x00000000003c7947 */ /* 0x000fec0003800000 */
.L_x_11640:
        /* <DEDUP_REMOVED lines=15> */
.L_x_11639:
[----:B------:R-:W-:Y:S05]  /*26c70*/  BSYNC B2 ;  /* 0x0000000000027941 */ /* 0x000fea0003800000 */
.L_x_11638:
        /* <DEDUP_REMOVED lines=118> */
.L_x_11708:
        /* <DEDUP_REMOVED lines=10> */
.L_x_11710:
[----:B------:R-:W-:-:S04]  /*27480*/  FADD.FTZ R20, -R0, R5 ;  /* 0x0000000500147221 */ /* 0x000fc80000010100 */
[----:B------:R-:W-:-:S07]  /*27490*/  FMUL.FTZ R20, R20, 0.5 ;  /* 0x3f00000014147820 */ /* 0x000fce0000410000 */
.L_x_11711:
[----:B------:R-:W-:Y:S05]  /*274a0*/  BSYNC B1 ;  /* 0x0000000000017941 */ /* 0x000fea0003800000 */
.L_x_11709:
        /* <DEDUP_REMOVED lines=11> */
.L_x_11713:
[----:B------:R-:W-:-:S04]  /*27560*/  FADD.FTZ R21, R2, -R21 ;  /* 0x8000001502157221 */ /* 0x000fc80000010000 */
[----:B------:R-:W-:-:S07]  /*27570*/  FMUL.FTZ R21, R21, 0.5 ;  /* 0x3f00000015157820 */ /* 0x000fce0000410000 */
.L_x_11714:
[----:B------:R-:W-:Y:S05]  /*27580*/  BSYNC B1 ;  /* 0x0000000000017941 */ /* 0x000fea0003800000 */
.L_x_11712:
        /* <DEDUP_REMOVED lines=35> */
.L_x_11707:
[----:B------:R0:W1:Y:S02]  /*277c0*/  MUFU.SQRT R26, R31 ;  /* 0x0000001f001a7308 */ /* 0x0000640000002000 */
.L_x_11706:
[----:B------:R-:W-:Y:S05]  /*277d0*/  BSYNC B0 ;  /* 0x0000000000007941 */ /* 0x000fea0003800000 */
.L_x_11705:
        /* <DEDUP_REMOVED lines=35> */
.L_x_11718:
        /* <DEDUP_REMOVED lines=17> */
.L_x_11724:
[----:B------:R-:W-:-:S04]  /*27b20*/  FADD.FTZ R0, -R0, R5 ;  /* 0x0000000500007221 */ /* 0x000fc80000010100 */
[----:B------:R-:W-:-:S07]  /*27b30*/  FMUL.FTZ R0, R0, 0.5 ;  /* 0x3f00000000007820 */ /* 0x000fce0000410000 */
.L_x_11725:
[----:B------:R-:W-:Y:S05]  /*27b40*/  BSYNC B4 ;  /* 0x0000000000047941 */ /* 0x000fea0003800000 */
.L_x_11723:
        /* <DEDUP_REMOVED lines=10> */
.L_x_11727:
[----:B------:R-:W-:-:S04]  /*27bf0*/  FADD.FTZ R2, -R3, R2 ;  /* 0x0000000203027221 */ /* 0x000fc80000010100 */
[----:B------:R-:W-:-:S07]  /*27c00*/  FMUL.FTZ R3, R2, 0.5 ;  /* 0x3f00000002037820 */ /* 0x000fce0000410000 */
.L_x_11728:
[----:B------:R-:W-:Y:S05]  /*27c10*/  BSYNC B4 ;  /* 0x0000000000047941 */ /* 0x000fea0003800000 */
.L_x_11726:
[----:B------:R-:W-:Y:S01]  /*27c20*/  FADD.FTZ R0, R3, R0 ;  /* 0x0000000003007221 */ /* 0x000fe20000010000 */
[----:B------:R-:W-:-:S04]  /*27c30*/  FADD.FTZ R29, R4, R29 ;  /* 0x0000001d041d7221 */ /* 0x000fc80000010000 */
[----:B------:R-:W-:-:S06]  /*27c40*/  FMUL.FTZ R29, R29, R0 ;  /* 0x000000001d1d7220 */ /* 0x000fcc0000410000 */
[----:B------:R-:W2:Y:S01]  /*27c50*/  MUFU.SQRT R29, R29 ;  /* 0x0000001d001d7308 */ /* 0x000ea20000002000 */
[----:B------:R-:W-:Y:S05]  /*27c60*/  BRA `(.L_x_11729) ;  /* 0x0000000000487947 */ /* 0x000fea0003800000 */
.L_x_11722:
        /* <DEDUP_REMOVED lines=12> */
.L_x_11721:
[----:B------:R-:W-:Y:S01]  /*27d30*/  FADD.FTZ R0, R29, 1 ;  /* 0x3f8000001d007421 */ /* 0x000fe20000010000 */
[----:B0-----:R-:W-:Y:S01]  /*27d40*/  MUFU.SQRT R31, R31 ;  /* 0x0000001f001f7308 */ /* 0x001fe20000002000 */
[----:B------:R-:W-:Y:S02]  /*27d50*/  MOV R4, 0x3f800000 ;  /* 0x3f80000000047802 */ /* 0x000fe40000000f00 */
[----:B------:R-:W-:-:S06]  /*27d60*/  FMUL.FTZ R0, R0, 0.5 ;  /* 0x3f00000000007820 */ /* 0x000fcc0000410000 */
[----:B------:R-:W0:Y:S02]  /*27d70*/  MUFU.SQRT R0, R0 ;  /* 0x0000000000007308 */ /* 0x000e240000002000 */
[----:B0-----:R-:W-:-:S07]  /*27d80*/  FMUL.FTZ R29, R31, R0 ;  /* 0x000000001f1d7220 */ /* 0x001fce0000410000 */
.L_x_11729:
[----:B------:R-:W-:Y:S05]  /*27d90*/  BSYNC B1 ;  /* 0x0000000000017941 */ /* 0x000fea0003800000 */
.L_x_11720:
[----:B------:R-:W-:Y:S05]  /*27da0*/  BRA `(.L_x_11730) ;  /* 0x0000000000087947 */ /* 0x000fea0003800000 */
.L_x_11717:
[----:B------:R-:W-:Y:S01]  /*27db0*/  FMUL.FTZ R29, R29, 16777216 ;  /* 0x4b8000001d1d7820 */ /* 0x000fe20000410000 */
[----:B------:R-:W-:-:S07]  /*27dc0*/  FMUL.FTZ R4, R4, 16777216 ;  /* 0x4b80000004047820 */ /* 0x000fce0000410000 */
.L_x_11730:
[----:B------:R-:W-:Y:S05]  /*27dd0*/  BSYNC B0 ;  /* 0x0000000000007941 */ /* 0x000fea0003800000 */
.L_x_11716:
        /* <DEDUP_REMOVED lines=17> */
.L_x_11732:
[----:B------:R-:W-:Y:S05]  /*27ef0*/  BSYNC B4 ;  /* 0x0000000000047941 */ /* 0x000fea0003800000 */
.L_x_11731:
        /* <DEDUP_REMOVED lines=18> */
.L_x_11734:
[----:B------:R-:W-:Y:S02]  /*28020*/  ISETP.GE.AND P0, PT, R29, RZ, PT ;  /* 0x000000ff1d00720c */ /* 0x000fe40003f06270 */
[----:B------:R-:W-:-:S11]  /*28030*/  MOV R3, 0x3fd774eb ;  /* 0x3fd774eb00037802 */ /* 0x000fd60000000f00 */
[----:B------:R-:W-:-:S04]  /*28040*/  @P0 FFMA.FTZ R0, R3, 0.93318945169448852539, -R0 ;  /* 0x3f6ee58103000823 */ /* 0x000fc80000010800 */
[----:B------:R-:W-:-:S07]  /*28050*/  @!P0 FFMA.FTZ R0, R3, 0.93318945169448852539, R0 ;  /* 0x3f6ee58103008823 */ /* 0x000fce0000010000 */
.L_x_11735:
[----:B------:R-:W-:Y:S05]  /*28060*/  BSYNC B0 ;  /* 0x0000000000007941 */ /* 0x000fea0003800000 */
.L_x_11733:
        /* <DEDUP_REMOVED lines=10> */
.L_x_11719:
[----:B------:R-:W-:Y:S05]  /*28110*/  BSYNC B3 ;  /* 0x0000000000037941 */ /* 0x000fea0003800000 */
.L_x_11715:
[----:B------:R-:W-:Y:S02]  /*28120*/  LOP3.LUT R28, R3, 0x80000000, R6, 0xb8, !PT ;  /* 0x80000000031c7812 */ /* 0x000fe400078eb806 */
[----:B-1----:R-:W-:Y:S01]  /*28130*/  LOP3.LUT R29, R26, 0x80000000, R7, 0xb8, !PT ;  /* 0x800000001a1d7812 */ /* 0x002fe200078eb807 */
[----:B------:R-:W-:Y:S06]  /*28140*/  BRA `(.L_x_11702) ;  /* 0x0000001400d07947 */ /* 0x000fec0003800000 */
.L_x_11704:
        /* <DEDUP_REMOVED lines=30> */
.L_x_11741:
[----:B------:R-:W-:Y:S05]  /*28330*/  BSYNC B4 ;  /* 0x0000000000047941 */ /* 0x000fea0003800000 */
.L_x_11740:
        /* <DEDUP_REMOVED lines=18> */
.L_x_11743:
[----:B------:R-:W-:Y:S02]  /*28460*/  ISETP.GE.AND P0, PT, R31, RZ, PT ;  /* 0x000000ff1f00720c */ /* 0x000fe40003f06270 */
[----:B------:R-:W-:-:S11]  /*28470*/  MOV R3, 0x3fd774eb ;  /* 0x3fd774eb00037802 */ /* 0x000fd60000000f00 */
[----:B------:R-:W-:-:S04]  /*28480*/  @P0 FFMA.FTZ R0, R3, 0.93318945169448852539, -R0 ;  /* 0x3f6ee58103000823 */ /* 0x000fc80000010800 */
[----:B------:R-:W-:-:S07]  /*28490*/  @!P0 FFMA.FTZ R0, R3, 0.93318945169448852539, R0 ;  /* 0x3f6ee58103008823 */ /* 0x000fce0000010000 */
.L_x_11744:
[----:B------:R-:W-:Y:S05]  /*284a0*/  BSYNC B0 ;  /* 0x0000000000007941 */ /* 0x000fea0003800000 */
.L_x_11742:
        /* <DEDUP_REMOVED lines=13> */
.L_x_11739:
        /* <DEDUP_REMOVED lines=12> */
.L_x_11747:
[----:B------:R-:W-:Y:S05]  /*28640*/  BSYNC B4 ;  /* 0x0000000000047941 */ /* 0x000fea0003800000 */
.L_x_11746:
        /* <DEDUP_REMOVED lines=18> */
.L_x_11749:
[----:B------:R-:W-:Y:S02]  /*28770*/  ISETP.GE.AND P0, PT, R31, RZ, PT ;  /* 0x000000ff1f00720c */ /* 0x000fe40003f06270 */
[----:B------:R-:W-:-:S11]  /*28780*/  MOV R3, 0x3fd774eb ;  /* 0x3fd774eb00037802 */ /* 0x000fd60000000f00 */
[----:B------:R-:W-:-:S04]  /*28790*/  @P0 FFMA.FTZ R0, R3, 0.93318945169448852539, -R0 ;  /* 0x3f6ee58103000823 */ /* 0x000fc80000010800 */
[----:B------:R-:W-:-:S07]  /*287a0*/  @!P0 FFMA.FTZ R0, R3, 0.93318945169448852539, R0 ;  /* 0x3f6ee58103008823 */ /* 0x000fce0000010000 */
.L_x_11750:
[----:B------:R-:W-:Y:S05]  /*287b0*/  BSYNC B0 ;  /* 0x0000000000007941 */ /* 0x000fea0003800000 */
.L_x_11748:
        /* <DEDUP_REMOVED lines=27> */
.L_x_11738:
        /* <DEDUP_REMOVED lines=33> */
.L_x_11752:
[----:B------:R-:W-:Y:S05]  /*28b80*/  BSYNC B4 ;  /* 0x0000000000047941 */ /* 0x000fea0003800000 */
.L_x_11751:
        /* <DEDUP_REMOVED lines=18> */
.L_x_11754:
[----:B------:R-:W-:Y:S02]  /*28cb0*/  ISETP.GE.AND P0, PT, R31, RZ, PT ;  /* 0x000000ff1f00720c */ /* 0x000fe40003f06270 */
[----:B------:R-:W-:-:S11]  /*28cc0*/  MOV R3, 0x3fd774eb ;  /* 0x3fd774eb00037802 */ /* 0x000fd60000000f00 */
[----:B------:R-:W-:-:S04]  /*28cd0*/  @P0 FFMA.FTZ R0, R3, 0.93318945169448852539, -R0 ;  /* 0x3f6ee58103000823 */ /* 0x000fc80000010800 */
[----:B------:R-:W-:-:S07]  /*28ce0*/  @!P0 FFMA.FTZ R0, R3, 0.93318945169448852539, R0 ;  /* 0x3f6ee58103008823 */ /* 0x000fce0000010000 */
.L_x_11755:
[----:B------:R-:W-:Y:S05]  /*28cf0*/  BSYNC B0 ;  /* 0x0000000000007941 */ /* 0x000fea0003800000 */
.L_x_11753:
        /* <DEDUP_REMOVED lines=11> */
.L_x_11737:
        /* <DEDUP_REMOVED lines=23> */
.L_x_11759:
[----:B------:R-:W-:Y:S05]  /*28f20*/  BSYNC B4 ;  /* 0x0000000000047941 */ /* 0x000fea0003800000 */
.L_x_11758:
        /* <DEDUP_REMOVED lines=24> */
.L_x_11757:
        /* <DEDUP_REMOVED lines=12> */
.L_x_11761:
[----:B------:R-:W-:Y:S05]  /*29170*/  BSYNC B4 ;  /* 0x0000000000047941 */ /* 0x000fea0003800000 */
.L_x_11760:
        /* <DEDUP_REMOVED lines=38> */
.L_x_11756:
        /* <DEDUP_REMOVED lines=33> */
.L_x_11763:
[----:B------:R-:W-:Y:S05]  /*295f0*/  BSYNC B4 ;  /* 0x0000000000047941 */ /* 0x000fea0003800000 */
.L_x_11762:
        /* <DEDUP_REMOVED lines=21> */
.L_x_11745:
[----:B------:R-:W-:Y:S05]  /*29750*/  BSYNC B3 ;  /* 0x0000000000037941 */ /* 0x000fea0003800000 */
.L_x_11736:
[----:B------:R-:W-:Y:S01]  /*29760*/  FADD.FTZ R0, R29, 0.69314718246459960938 ;  /* 0x3f3172181d007421 */ /* 0x000fe20000010000 */
[----:B------:R-:W-:-:S04]  /*29770*/  LOP3.LUT R28, R3, 0x80000000, R6, 0xb8, !PT ;  /* 0x80000000031c7812 */ /* 0x000fc800078eb806 */
[----:B------:R-:W-:Y:S01]  /*29780*/  LOP3.LUT R29, R0, 0x80000000, R7, 0xb8, !PT ;  /* 0x80000000001d7812 */ /* 0x000fe200078eb807 */
[----:B------:R-:W-:Y:S06]  /*29790*/  BRA `(.L_x_11702) ;  /* 0x00000000003c7947 */ /* 0x000fec0003800000 */
.L_x_11703:
        /* <DEDUP_REMOVED lines=15> */
.L_x_11702:
[----:B------:R-:W-:Y:S05]  /*29890*/  BSYNC B2 ;  /* 0x0000000000027941 */ /* 0x000fea0003800000 */
.L_x_11701:
        /* <DEDUP_REMOVED lines=117> */
.L_x_11771:
        /* <DEDUP_REMOVED lines=10> */
.L_x_11773:
[----:B------:R-:W-:-:S04]  /*2a090*/  FADD.FTZ R6, -R0, R5 ;  /* 0x0000000500067221 */ /* 0x000fc80000010100 */
[----:B------:R-:W-:-:S07]  /*2a0a0*/  FMUL.FTZ R6, R6, 0.5 ;  /* 0x3f00000006067820 */ /* 0x000fce0000410000 */
.L_x_11774:
[----:B------:R-:W-:Y:S05]  /*2a0b0*/  BSYNC B1 ;  /* 0x0000000000017941 */ /* 0x000fea0003800000 */
.L_x_11772:
        /* <DEDUP_REMOVED lines=11> */
.L_x_11776:
[----:B------:R-:W-:-:S04]  /*2a170*/  FADD.FTZ R20, R2, -R21 ;  /* 0x8000001502147221 */ /* 0x000fc80000010000 */
[----:B------:R-:W-:-:S07]  /*2a180*/  FMUL.FTZ R21, R20, 0.5 ;  /* 0x3f00000014157820 */ /* 0x000fce0000410000 */
.L_x_11777:
[----:B------:R-:W-:Y:S05]  /*2a190*/  BSYNC B1 ;  /* 0x0000000000017941 */ /* 0x000fea0003800000 */
.L_x_11775:
        /* <DEDUP_REMOVED lines=35> */
.L_x_11770:
[----:B------:R1:W2:Y:S02]  /*2a3d0*/  MUFU.SQRT R6, R7 ;  /* 0x0000000700067308 */ /* 0x0002a40000002000 */
.L_x_11769:
[----:B------:R-:W-:Y:S05]  /*2a3e0*/  BSYNC B0 ;  /* 0x0000000000007941 */ /* 0x000fea0003800000 */
.L_x_11768:
        /* <DEDUP_REMOVED lines=35> */
.L_x_11781:
        /* <DEDUP_REMOVED lines=17> */
.L_x_11787:
[----:B------:R-:W-:-:S04]  /*2a730*/  FADD.FTZ R0, -R0, R5 ;  /* 0x0000000500007221 */ /* 0x000fc80000010100 */
[----:B------:R-:W-:-:S07]  /*2a740*/  FMUL.FTZ R0, R0, 0.5 ;  /* 0x3f00000000007820 */ /* 0x000fce0000410000 */
.L_x_11788:
[----:B------:R-:W-:Y:S05]  /*2a750*/  BSYNC B4 ;  /* 0x0000000000047941 */ /* 0x000fea0003800000 */
.L_x_11786:
        /* <DEDUP_REMOVED lines=10> */
.L_x_11790:
[----:B------:R-:W-:-:S04]  /*2a800*/  FADD.FTZ R2, -R3, R2 ;  /* 0x0000000203027221 */ /* 0x000fc80000010100 */
[----:B------:R-:W-:-:S07]  /*2a810*/  FMUL.FTZ R3, R2, 0.5 ;  /* 0x3f00000002037820 */ /* 0x000fce0000410000 */
.L_x_11791:
[----:B------:R-:W-:Y:S05]  /*2a820*/  BSYNC B4 ;  /* 0x0000000000047941 */ /* 0x000fea0003800000 */
.L_x_11789:
[----:B------:R-:W-:Y:S01]  /*2a830*/  FADD.FTZ R0, R3, R0 ;  /* 0x0000000003007221 */ /* 0x000fe20000010000 */
[----:B------:R-:W-:-:S04]  /*2a840*/  FADD.FTZ R27, R4, R27 ;  /* 0x0000001b041b7221 */ /* 0x000fc80000010000 */
[----:B------:R-:W-:-:S06]  /*2a850*/  FMUL.FTZ R27, R27, R0 ;  /* 0x000000001b1b7220 */ /* 0x000fcc0000410000 */
[----:B------:R-:W3:Y:S01]  /*2a860*/  MUFU.SQRT R27, R27 ;  /* 0x0000001b001b7308 */ /* 0x000ee20000002000 */
[----:B------:R-:W-:Y:S05]  /*2a870*/  BRA `(.L_x_11792) ;  /* 0x0000000000487947 */ /* 0x000fea0003800000 */
.L_x_11785:
        /* <DEDUP_REMOVED lines=12> */
.L_x_11784:
[----:B------:R-:W-:Y:S01]  /*2a940*/  FADD.FTZ R0, R27, 1 ;  /* 0x3f8000001b007421 */ /* 0x000fe20000010000 */
[----:B-1----:R-:W-:Y:S01]  /*2a950*/  MUFU.SQRT R7, R7 ;  /* 0x0000000700077308 */ /* 0x002fe20000002000 */
[----:B------:R-:W-:Y:S02]  /*2a960*/  MOV R4, 0x3f800000 ;  /* 0x3f80000000047802 */ /* 0x000fe40000000f00 */
[----:B------:R-:W-:-:S06]  /*2a970*/  FMUL.FTZ R0, R0, 0.5 ;  /* 0x3f00000000007820 */ /* 0x000fcc0000410000 */
[----:B------:R-:W1:Y:S02]  /*2a980*/  MUFU.SQRT R0, R0 ;  /* 0x0000000000007308 */ /* 0x000e640000002000 */
[----:B-1----:R-:W-:-:S07]  /*2a990*/  FMUL.FTZ R27, R7, R0 ;  /* 0x00000000071b7220 */ /* 0x002fce0000410000 */
.L_x_11792:
[----:B------:R-:W-:Y:S05]  /*2a9a0*/  BSYNC B1 ;  /* 0x0000000000017941 */ /* 0x000fea0003800000 */
.L_x_11783:
[----:B------:R-:W-:Y:S05]  /*2a9b0*/  BRA `(.L_x_11793) ;  /* 0x0000000000087947 */ /* 0x000fea0003800000 */
.L_x_11780:
[----:B------:R-:W-:Y:S01]  /*2a9c0*/  FMUL.FTZ R27, R27, 16777216 ;  /* 0x4b8000001b1b7820 */ /* 0x000fe20000410000 */
[----:B------:R-:W-:-:S07]  /*2a9d0*/  FMUL.FTZ R4, R4, 16777216 ;  /* 0x4b80000004047820 */ /* 0x000fce0000410000 */
.L_x_11793:
[----:B------:R-:W-:Y:S05]  /*2a9e0*/  BSYNC B0 ;  /* 0x0000000000007941 */ /* 0x000fea0003800000 */
.L_x_11779:
        /* <DEDUP_REMOVED lines=16> */
[----:B0-2---:R-:W-:Y:S05]  /*2aaf0*/  CALL.REL.NOINC `($__internal_13_$__cuda_sm3x_div_rn_ftz_f32_slowpath) ;  /* 0x0000001c00647944 */ /* 0x005fea0003c00000 */
.L_x_11795:
[----:B------:R-:W-:Y:S05]  /*2ab00*/  BSYNC B4 ;  /* 0x0000000000047941 */ /* 0x000fea0003800000 */
.L_x_11794:
        /* <DEDUP_REMOVED lines=18> */
.L_x_11797:
[----:B------:R-:W-:Y:S02]  /*2ac30*/  ISETP.GE.AND P0, PT, R27, RZ, PT ;  /* 0x000000ff1b00720c */ /* 0x000fe40003f06270 */
[----:B------:R-:W-:-:S11]  /*2ac40*/  MOV R3, 0x3fd774eb ;  /* 0x3fd774eb00037802 */ /* 0x000fd60000000f00 */
[----:B------:R-:W-:-:S04]  /*2ac50*/  @P0 FFMA.FTZ R0, R3, 0.93318945169448852539, -R0 ;  /* 0x3f6ee58103000823 */ /* 0x000fc80000010800 */
[----:B------:R-:W-:-:S07]  /*2ac60*/  @!P0 FFMA.FTZ R0, R3, 0.93318945169448852539, R0 ;  /* 0x3f6ee58103008823 */ /* 0x000fce0000010000 */
.L_x_11798:
[----:B------:R-:W-:Y:S05]  /*2ac70*/  BSYNC B0 ;  /* 0x0000000000007941 */ /* 0x000fea0003800000 */
.L_x_11796:
        /* <DEDUP_REMOVED lines=10> */
.L_x_11782:
[----:B------:R-:W-:Y:S05]  /*2ad20*/  BSYNC B3 ;  /* 0x0000000000037941 */ /* 0x000fea0003800000 */
.L_x_11778:
[----:B------:R-:W-:Y:S02]  /*2ad30*/  LOP3.LUT R26, R3, 0x80000000, R8, 0xb8, !PT ;  /* 0x80000000031a7812 */ /* 0x000fe400078eb808 */
[----:B--2---:R-:W-:Y:S01]  /*2ad40*/  LOP3.LUT R27, R6, 0x80000000, R9, 0xb8, !PT ;  /* 0x80000000061b7812 */ /* 0x004fe200078eb809 */
[----:B------:R-:W-:Y:S06]  /*2ad50*/  BRA `(.L_x_11765) ;  /* 0x0000001400d07947 */ /* 0x000fec0003800000 */
.L_x_11767:
        /* <DEDUP_REMOVED lines=29> */
[----:B0-----:R-:W-:Y:S05]  /*2af30*/  CALL.REL.NOINC `($__internal_13_$__cuda_sm3x_div_rn_ftz_f32_slowpath) ;  /* 0x0000001800547944 */ /* 0x001fea0003c00000 */
.L_x_11804:
[----:B------:R-:W-:Y:S05]  /*2af40*/  BSYNC B4 ;  /* 0x0000000000047941 */ /* 0x000fea0003800000 */
.L_x_11803:
        /* <DEDUP_REMOVED lines=18> */
.L_x_11806:
[----:B------:R-:W-:Y:S02]  /*2b070*/  ISETP.GE.AND P0, PT, R27, RZ, PT ;  /* 0x000000ff1b00720c */ /* 0x000fe40003f06270 */
[----:B------:R-:W-:-:S11]  /*2b080*/  MOV R3, 0x3fd774eb ;  /* 0x3fd774eb00037802 */ /* 0x000fd60000000f00 */
[----:B------:R-:W-:-:S04]  /*2b090*/  @P0 FFMA.FTZ R0, R3, 0.93318945169448852539, -R0 ;  /* 0x3f6ee58103000823 */ /* 0x000fc80000010800 */
[----:B------:R-:W-:-:S07]  /*2b0a0*/  @!P0 FFMA.FTZ R0, R3, 0.93318945169448852539, R0 ;  /* 0x3f6ee58103008823 */ /* 0x000fce0000010000 */
.L_x_11807:
[----:B------:R-:W-:Y:S05]  /*2b0b0*/  BSYNC B0 ;  /* 0x0000000000007941 */ /* 0x000fea0003800000 */
.L_x_11805:
        /* <DEDUP_REMOVED lines=13> */
.L_x_11802:
        /* <DEDUP_REMOVED lines=11> */
[----:B0-----:R-:W-:Y:S05]  /*2b240*/  CALL.REL.NOINC `($__internal_13_$__cuda_sm3x_div_rn_ftz_f32_slowpath) ;  /* 0x0000001400907944 */ /* 0x001fea0003c00000 */
.L_x_11810:
[----:B------:R-:W-:Y:S05]  /*2b250*/  BSYNC B4 ;  /* 0x0000000000047941 */ /* 0x000fea0003800000 */
.L_x_11809:
        /* <DEDUP_REMOVED lines=18> */
.L_x_11812:
[----:B------:R-:W-:Y:S02]  /*2b380*/  ISETP.GE.AND P0, PT, R27, RZ, PT ;  /* 0x000000ff1b00720c */ /* 0x000fe40003f06270 */
[----:B------:R-:W-:-:S11]  /*2b390*/  MOV R3, 0x3fd774eb ;  /* 0x3fd774eb00037802 */ /* 0x000fd60000000f00 */
[----:B------:R-:W-:-:S04]  /*2b3a0*/  @P0 FFMA.FTZ R0, R3, 0.93318945169448852539, -R0 ;  /* 0x3f6ee58103000823 */ /* 0x000fc80000010800 */
[----:B------:R-:W-:-:S07]  /*2b3b0*/  @!P0 FFMA.FTZ R0, R3, 0.93318945169448852539, R0 ;  /* 0x3f6ee58103008823 */ /* 0x000fce0000010000 */
.L_x_11813:
[----:B------:R-:W-:Y:S05]  /*2b3c0*/  BSYNC B0 ;  /* 0x0000000000007941 */ /* 0x000fea0003800000 */
.L_x_11811:
        /* <DEDUP_REMOVED lines=27> */
.L_x_11801:
        /* <DEDUP_REMOVED lines=32> */
[----:B0-----:R-:W-:Y:S05]  /*2b780*/  CALL.REL.NOINC `($__internal_13_$__cuda_sm3x_div_rn_ftz_f32_slowpath) ;  /* 0x0000001000407944 */ /* 0x001fea0003c00000 */
.L_x_11815:
[----:B------:R-:W-:Y:S05]  /*2b790*/  BSYNC B4 ;  /* 0x0000000000047941 */ /* 0x000fea0003800000 */
.L_x_11814:
        /* <DEDUP_REMOVED lines=18> */
.L_x_11817:
[----:B------:R-:W-:Y:S02]  /*2b8c0*/  ISETP.GE.AND P0, PT, R27, RZ, PT ;  /* 0x000000ff1b00720c */ /* 0x000fe40003f06270 */
[----:B------:R-:W-:-:S11]  /*2b8d0*/  MOV R3, 0x3fd774eb ;  /* 0x3fd774eb00037802 */ /* 0x000fd60000000f00 */
[----:B------:R-:W-:-:S04]  /*2b8e0*/  @P0 FFMA.FTZ R0, R3, 0.93318945169448852539, -R0 ;  /* 0x3f6ee58103000823 */ /* 0x000fc80000010800 */
[----:B------:R-:W-:-:S07]  /*2b8f0*/  @!P0 FFMA.FTZ R0, R3, 0.93318945169448852539, R0 ;  /* 0x3f6ee58103008823 */ /* 0x000fce0000010000 */
.L_x_11818:
[----:B------:R-:W-:Y:S05]  /*2b900*/  BSYNC B0 ;  /* 0x0000000000007941 */ /* 0x000fea0003800000 */
.L_x_11816:
        /* <DEDUP_REMOVED lines=11> */
.L_x_11800:
        /* <DEDUP_REMOVED lines=23> */
.L_x_11822:
[----:B------:R-:W-:Y:S05]  /*2bb30*/  BSYNC B4 ;  /* 0x0000000000047941 */ /* 0x000fea0003800000 */
.L_x_11821:
        /* <DEDUP_REMOVED lines=24> */
.L_x_11820:
        /* <DEDUP_REMOVED lines=12> */
.L_x_11824:
[----:B------:R-:W-:Y:S05]  /*2bd80*/  BSYNC B4 ;  /* 0x0000000000047941 */ /* 0x000fea0003800000 */
.L_x_11823:
        /* <DEDUP_REMOVED lines=38> */
.L_x_11819:
        /* <DEDUP_REMOVED lines=33> */
.L_x_11826:
[----:B------:R-:W-:Y:S05]  /*2c200*/  BSYNC B4 ;  /* 0x0000000000047941 */ /* 0x000fea0003800000 */
.L_x_11825:
        /* <DEDUP_REMOVED lines=21> */
.L_x_11808:
[----:B------:R-:W-:Y:S05]  /*2c360*/  BSYNC B3 ;  /* 0x0000000000037941 */ /* 0x000fea0003800000 */
.L_x_11799:
[----:B------:R-:W-:Y:S01]  /*2c370*/  FADD.FTZ R0, R7, 0.69314718246459960938 ;  /* 0x3f31721807007421 */ /* 0x000fe20000010000 */
[----:B------:R-:W-:-:S04]  /*2c380*/  LOP3.LUT R26, R3, 0x80000000, R8, 0xb8, !PT ;  /* 0x80000000031a7812 */ /* 0x000fc800078eb808 */
[----:B------:R-:W-:Y:S01]  /*2c390*/  LOP3.LUT R27, R0, 0x80000000, R9, 0xb8, !PT ;  /* 0x80000000001b7812 */ /* 0x000fe200078eb809 */
[----:B------:R-:W-:Y:S06]  /*2c3a0*/  BRA `(.L_x_11765) ;  /* 0x00000000003c7947 */ /* 0x000fec0003800000 */
.L_x_11766:
        /* <DEDUP_REMOVED lines=15> */
.L_x_11765:
[----:B------:R-:W-:Y:S05]  /*2c4a0*/  BSYNC B2 ;  /* 0x0000000000027941 */ /* 0x000fea0003800000 */
.L_x_11764:
        /* <DEDUP_REMOVED lines=24> */
.L_x_11829:
[----:B------:R-:W-:-:S13]  /*2c630*/  ISETP.GE.AND P0, PT, R0, UR4, PT ;  /* 0x0000000400007c0c */ /* 0x000fda000bf06270 */
[----:B------:R-:W-:Y:S05]  /*2c640*/  @P0 BRA `(.L_x_11831) ;  /* 0x0000000000300947 */ /* 0x000fea0003800000 */
[----:B--2---:R-:W2:Y:S01]  /*2c650*/  LDC.64 R2, c[0x0][0x218] ;  /* 0x00008600ff027b82 */ /* 0x004ea20000000a00 */
[C---:B------:R-:W-:Y:S02]  /*2c660*/  IADD3 R5, R0.reuse, UR6, RZ ;  /* 0x0000000600057c10 */ /* 0x040fe4000fffe0ff */
[----:B------:R-:W-:-:S03]  /*2c670*/  IADD3 R0, R0, 0x80, RZ ;  /* 0x0000008000007810 */ /* 0x000fc60007ffe0ff */
[----:B--2---:R-:W-:-:S05]  /*2c680*/  IMAD.WIDE.U32 R2, R5, 0x8, R2 ;  /* 0x0000000805027825 */ /* 0x004fca00078e0002 */
[----:B------:R3:W-:Y:S02]  /*2c690*/  STG.E.64 desc[UR8][R2.64], R16 ;  /* 0x0000001002007986 */ /* 0x0007e4000c101b08 */
.L_x_11830:
[----:B------:R-:W-:-:S13]  /*2c6a0*/  ISETP.GE.AND P0, PT, R0, UR4, PT ;  /* 0x0000000400007c0c */ /* 0x000fda000bf06270 */
[----:B------:R-:W-:Y:S05]  /*2c6b0*/  @P0 BRA `(.L_x_11832) ;  /* 0x0000000000340947 */ /* 0x000fea0003800000 */
[----:B--23--:R-:W2:Y:S01]  /*2c6c0*/  LDC.64 R2, c[0x0][0x218] ;  /* 0x00008600ff027b82 */ /* 0x00cea20000000a00 */
[C---:B------:R-:W-:Y:S02]  /*2c6d0*/  IADD3 R5, R0.reuse, UR6, RZ ;  /* 0x0000000600057c10 */ /* 0x040fe4000fffe0ff */
[----:B------:R-:W-:-:S03]  /*2c6e0*/  IADD3 R0, R0, 0x80, RZ ;  /* 0x0000008000007810 */ /* 0x000fc60007ffe0ff */
[----:B--2---:R-:W-:-:S05]  /*2c6f0*/  IMAD.WIDE.U32 R2, R5, 0x8, R2 ;  /* 0x0000000805027825 */ /* 0x004fca00078e0002 */
[----:B------:R3:W-:Y:S02]  /*2c700*/  STG.E.64 desc[UR8][R2.64], R18 ;  /* 0x0000001202007986 */ /* 0x0007e4000c101b08 */
.L_x_11831:
        /* <DEDUP_REMOVED lines=8> */
.L_x_11832:
[----:B------:R-:W-:Y:S05]  /*2c790*/  BSYNC B1 ;  /* 0x0000000000017941 */ /* 0x000fea0003800000 */
.L_x_11828:
[----:B------:R-:W-:-:S13]  /*2c7a0*/  ISETP.GE.AND P0, PT, R0, UR4, PT ;  /* 0x0000000400007c0c */ /* 0x000fda000bf06270 */
[----:B--234-:R-:W2:Y:S01]  /*2c7b0*/  @!P0 LDC.64 R2, c[0x0][0x218] ;  /* 0x00008600ff028b82 */ /* 0x01cea20000000a00 */
[C---:B------:R-:W-:Y:S02]  /*2c7c0*/  @!P0 IADD3 R5, R0.reuse, UR6, RZ ;  /* 0x0000000600058c10 */ /* 0x040fe4000fffe0ff */
[----:B------:R-:W-:-:S03]  /*2c7d0*/  @!P0 IADD3 R0, R0, 0x80, RZ ;  /* 0x0000008000008810 */ /* 0x000fc60007ffe0ff */
[----:B--2---:R-:W-:-:S05]  /*2c7e0*/  @!P0 IMAD.WIDE.U32 R2, R5, 0x8, R2 ;  /* 0x0000000805028825 */ /* 0x004fca00078e0002 */
[----:B------:R4:W-:Y:S02]  /*2c7f0*/  @!P0 STG.E.64 desc[UR8][R2.64], R28 ;  /* 0x0000001c02008986 */ /* 0x0009e4000c101b08 */
.L_x_11833:
[----:B------:R-:W-:Y:S05]  /*2c800*/  BSYNC B0 ;  /* 0x0000000000007941 */ /* 0x000fea0003800000 */
.L_x_11827:
        /* <DEDUP_REMOVED lines=8> */
        .weak           $__internal_13_$__cuda_sm3x_div_rn_ftz_f32_slowpath
        .type           $__internal_13_$__cuda_sm3x_div_rn_ftz_f32_slowpath,@function
        .size           $__internal_13_$__cuda_sm3x_div_rn_ftz_f32_slowpath,(.L_x_20809 - $__internal_13_$__cuda_sm3x_div_rn_ftz_f32_slowpath)
$__internal_13_$__cuda_sm3x_div_rn_ftz_f32_slowpath:
        /* <DEDUP_REMOVED lines=32> */
.L_x_11836:
[----:B------:R-:W-:Y:S05]  /*2ca90*/  BSYNC B1 ;  /* 0x0000000000017941 */ /* 0x000fea0003800000 */
.L_x_11835:
        /* <DEDUP_REMOVED lines=27> */
.L_x_11842:
[----:B------:R-:W-:-:S07]  /*2cc50*/  LEA R0, R5, R0, 0x17 ;  /* 0x0000000005007211 */ /* 0x000fce00078eb8ff */
.L_x_11843:
[----:B------:R-:W-:Y:S05]  /*2cc60*/  BSYNC B1 ;  /* 0x0000000000017941 */ /* 0x000fea0003800000 */
.L_x_11841:
[----:B------:R-:W-:Y:S05]  /*2cc70*/  BRA `(.L_x_11844) ;  /* 0x0000000000207947 */ /* 0x000fea0003800000 */
.L_x_11840:
[----:B------:R-:W-:-:S04]  /*2cc80*/  LOP3.LUT R23, R0, 0x80000000, R23, 0x48, !PT ;  /* 0x8000000000177812 */ /* 0x000fc800078e4817 */
[----:B------:R-:W-:Y:S01]  /*2cc90*/  LOP3.LUT R0, R23, 0x7f800000, RZ, 0xfc, !PT ;  /* 0x7f80000017007812 */ /* 0x000fe200078efcff */
[----:B------:R-:W-:Y:S06]  /*2cca0*/  BRA `(.L_x_11844) ;  /* 0x0000000000147947 */ /* 0x000fec0003800000 */
.L_x_11839:
[----:B------:R-:W-:Y:S01]  /*2ccb0*/  LOP3.LUT R0, R0, 0x80000000, R23, 0x48, !PT ;  /* 0x8000000000007812 */ /* 0x000fe200078e4817 */
[----:B------:R-:W-:Y:S06]  /*2ccc0*/  BRA `(.L_x_11844) ;  /* 0x00000000000c7947 */ /* 0x000fec0003800000 */
.L_x_11838:
[----:B------:R-:W0:Y:S01]  /*2ccd0*/  MUFU.RSQ R0, -QNAN ;  /* 0xffc0000000007908 */ /* 0x000e220000001400 */
[----:B------:R-:W-:Y:S05]  /*2cce0*/  BRA `(.L_x_11844) ;  /* 0x0000000000047947 */ /* 0x000fea0003800000 */
.L_x_11837:
[----:B------:R-:W-:-:S07]  /*2ccf0*/  FADD.FTZ R0, R23, R0 ;  /* 0x0000000017007221 */ /* 0x000fce0000010000 */
.L_x_11844:
[----:B------:R-:W-:Y:S05]  /*2cd00*/  BSYNC B0 ;  /* 0x0000000000007941 */ /* 0x000fea0003800000 */
.L_x_11834:
[----:B------:R-:W-:-:S06]  /*2cd10*/  HFMA2.MMA R3, -RZ, RZ, 0, 0 ;  /* 0x00000000ff037435 */ /* 0x000fcc00000001ff */
[----:B0-----:R-:W-:Y:S05]  /*2cd20*/  RET.REL.NODEC R2 `(_ZN2at6native29vectorized_elementwise_kernelILi8EZZZNS0_16asin_kernel_cudaERNS_18TensorIteratorBaseEENKUlvE_clEvENKUlvE0_clEvEUlN3c107complexIfEEE_St5arrayIPcLm2EEEEviT0_T1_) ;  /* 0xfffffd3002b47950 */ /* 0x001fea0003c3ffff */
.L_x_11845:
        /* <DEDUP_REMOVED lines=13> */
.L_x_20809:


//--------------------- .text._ZN2at6native18elementwise_kernelILi128ELi4EZNS0_15gpu_kernel_implIZZZNS0_16asin_kernel_cudaERNS_18TensorIteratorBaseEENKUlvE_clEvENKUlvE_clEvEUlN3c107complexIdEEE_EEvS4_RKT_EUliE_EEviT1_ --------------------------
	.section	.text._ZN2at6native18elementwise_kernelILi128ELi4EZNS0_15gpu_kernel_implIZZZNS0_16asin_kernel_cudaERNS_18TensorIteratorBaseEENKUlvE_clEvENKUlvE_clEvEUlN3c107complexIdEEE_EEvS4_RKT_EUliE_EEviT1_,"ax",@progbits
	.align	128
        .global         _ZN2at6native18elementwise_kernelILi128ELi4EZNS0_15gpu_kernel_implIZZZNS0_16asin_kernel_cudaERNS_18TensorIteratorBaseEENKUlvE_clEvENKUlvE_clEvEUlN3c107complexIdEEE_EEvS4_RKT_EUliE_EEviT1_
        .type           _ZN2at6native18elementwise_kernelILi128ELi4EZNS0_15gpu_kernel_implIZZZNS0_16asin_kernel_cudaERNS_18TensorIteratorBaseEENKUlvE_clEvENKUlvE_clEvEUlN3c107complexIdEEE_EEvS4_RKT_EUliE_EEviT1_,@function
        .size           _ZN2at6native18elementwise_kernelILi128ELi4EZNS0_15gpu_kernel_implIZZZNS0_16asin_kernel_cudaERNS_18TensorIteratorBaseEENKUlvE_clEvENKUlvE_clEvEUlN3c107complexIdEEE_EEvS4_RKT_EUliE_EEviT1_,(.L_x_20811 - _ZN2at6native18elementwise_kernelILi128ELi4EZNS0_15gpu_kernel_implIZZZNS0_16asin_kernel_cudaERNS_18TensorIteratorBaseEENKUlvE_clEvENKUlvE_clEvEUlN3c107complexIdEEE_EEvS4_RKT_EUliE_EEviT1_)
        .other          _ZN2at6native18elementwise_kernelILi128ELi4EZNS0_15gpu_kernel_implIZZZNS0_16asin_kernel_cudaERNS_18TensorIteratorBaseEENKUlvE_clEvENKUlvE_clEvEUlN3c107complexIdEEE_EEvS4_RKT_EUliE_EEviT1_,@"STO_CUDA_ENTRY STV_DEFAULT"
_ZN2at6native18elementwise_kernelILi128ELi4EZNS0_15gpu_kernel_implIZZZNS0_16asin_kernel_cudaERNS_18TensorIteratorBaseEENKUlvE_clEvENKUlvE_clEvEUlN3c107complexIdEEE_EEvS4_RKT_EUliE_EEviT1_:
.text._ZN2at6native18elementwise_kernelILi128ELi4EZNS0_15gpu_kernel_implIZZZNS0_16asin_kernel_cudaERNS_18TensorIteratorBaseEENKUlvE_clEvENKUlvE_clEvEUlN3c107complexIdEEE_EEvS4_RKT_EUliE_EEviT1_:
        /* <DEDUP_REMOVED lines=313> */
.L_x_11848:
[----:B------:R-:W0:Y:S01]  /*1390*/  LDC.U8 R5, c[0x0][0x422] ;  /* 0x00010880ff057b82 */ /* 0x000e220000000000 */
[----:B------:R-:W-:Y:S02]  /*13a0*/  ULDC.64 UR4, c[0x0][0x418] ;  /* 0x0001060000047ab9 */ /* 0x000fe40000000a00 */
[----:B------:R-:W-:-:S05]  /*13b0*/  IADD3 R2, P1, R0, UR4, RZ ;  /* 0x0000000400027c10 */ /* 0x000fca000ff3e0ff */
        /* <DEDUP_REMOVED lines=13> */
[----:B------:R-:W-:Y:S01]  /*1490*/  CS2R R14, SRZ ;  /* 0x00000000000e7805 */ /* 0x000fe2000001ff00 */
[----:B--2---:R0:W1:Y:S01]  /*14a0*/  I2F.F64.S16 R12, R2 ;  /* 0x00000002000c7312 */ /* 0x0040620000101c00 */
[----:B------:R-:W-:Y:S05]  /*14b0*/  BRA `(.L_x_11854) ;  /* 0x0000000c00d87947 */ /* 0x000fea0003800000 */
.L_x_11852:
[----:B------:R-:W2:Y:S01]  /*14c0*/  LDG.E.U8 R2, desc[UR36][R2.64] ;  /* 0x0000002402027981 */ /* 0x000ea2000c1e1100 */
[----:B------:R-:W-:Y:S01]  /*14d0*/  CS2R R14, SRZ ;  /* 0x00000000000e7805 */ /* 0x000fe2000001ff00 */
[----:B--2---:R0:W1:Y:S01]  /*14e0*/  I2F.F64.U16 R12, R2 ;  /* 0x00000002000c7312 */ /* 0x0040620000101800 */
[----:B------:R-:W-:Y:S05]  /*14f0*/  BRA `(.L_x_11854) ;  /* 0x0000000c00c87947 */ /* 0x000fea0003800000 */
.L_x_11851:
[----:B------:R-:W-:-:S13]  /*1500*/  ISETP.NE.AND P0, PT, R4, 0x2, PT ;  /* 0x000000020400780c */ /* 0x000fda0003f05270 */
[----:B------:R-:W-:Y:S05]  /*1510*/  @!P0 BRA `(.L_x_11855) ;  /* 0x0000000000308947 */ /* 0x000fea0003800000 */
[----:B------:R-:W-:-:S13]  /*1520*/  ISETP.NE.AND P0, PT, R4, 0x3, PT ;  /* 0x000000030400780c */ /* 0x000fda0003f05270 */
[----:B------:R-:W-:Y:S05]  /*1530*/  @!P0 BRA `(.L_x_11856) ;  /* 0x0000000000188947 */ /* 0x000fea0003800000 */
[----:B------:R-:W-:-:S13]  /*1540*/  ISETP.NE.AND P0, PT, R4, 0x4, PT ;  /* 0x000000040400780c */ /* 0x000fda0003f05270 */
[----:B------:R-:W-:Y:S05]  /*1550*/  @P0 BRA `(.L_x_11853) ;  /* 0x0000000c00480947 */ /* 0x000fea0003800000 */
[----:B------:R-:W2:Y:S01]  /*1560*/  LDG.E.64 R12, desc[UR36][R2.64] ;  /* 0x00000024020c7981 */ /* 0x000ea2000c1e1b00 */
[----:B------:R-:W-:Y:S01]  /*1570*/  CS2R R14, SRZ ;  /* 0x00000000000e7805 */ /* 0x000fe2000001ff00 */
[----:B--2---:R-:W0:Y:S01]  /*1580*/  I2F.F64.S64 R12, R12 ;  /* 0x0000000c000c7312 */ /* 0x004e220000301c00 */
[----:B------:R-:W-:Y:S05]  /*1590*/  BRA `(.L_x_11854) ;  /* 0x0000000c00a07947 */ /* 0x000fea0003800000 */
.L_x_11856:
[----:B------:R-:W2:Y:S01]  /*15a0*/  LDG.E R2, desc[UR36][R2.64] ;  /* 0x0000002402027981 */ /* 0x000ea2000c1e1900 */
[----:B------:R-:W-:Y:S01]  /*15b0*/  CS2R R14, SRZ ;  /* 0x00000000000e7805 */ /* 0x000fe2000001ff00 */
[----:B--2---:R0:W1:Y:S01]  /*15c0*/  I2F.F64 R12, R2 ;  /* 0x00000002000c7312 */ /* 0x0040620000201c00 */
[----:B------:R-:W-:Y:S05]  /*15d0*/  BRA `(.L_x_11854) ;  /* 0x0000000c00907947 */ /* 0x000fea0003800000 */
.L_x_11855:
[----:B------:R-:W2:Y:S01]  /*15e0*/  LDG.E.U16 R2, desc[UR36][R2.64] ;  /* 0x0000002402027981 */ /* 0x000ea2000c1e1500 */
[----:B------:R-:W-:Y:S01]  /*15f0*/  CS2R R14, SRZ ;  /* 0x00000000000e7805 */ /* 0x000fe2000001ff00 */
[----:B--2---:R0:W1:Y:S01]  /*1600*/  I2F.F64.S16 R12, R2 ;  /* 0x00000002000c7312 */ /* 0x0040620000101c00 */
[----:B------:R-:W-:Y:S05]  /*1610*/  BRA `(.L_x_11854) ;  /* 0x0000000c00807947 */ /* 0x000fea0003800000 */
.L_x_11850:
[----:B------:R-:W-:-:S13]  /*1620*/  ISETP.GT.AND P0, PT, R4, 0x6, PT ;  /* 0x000000060400780c */ /* 0x000fda0003f04270 */
[----:B------:R-:W-:Y:S05]  /*1630*/  @P0 BRA `(.L_x_11857) ;  /* 0x00000000003c0947 */ /* 0x000fea0003800000 */
[----:B------:R-:W-:-:S13]  /*1640*/  ISETP.NE.AND P0, PT, R4, 0x5, PT ;  /* 0x000000050400780c */ /* 0x000fda0003f05270 */
[----:B------:R-:W-:Y:S05]  /*1650*/  @!P0 BRA `(.L_x_11858) ;  /* 0x00000000001c8947 */ /* 0x000fea0003800000 */
[----:B------:R-:W-:-:S13]  /*1660*/  ISETP.NE.AND P0, PT, R4, 0x6, PT ;  /* 0x000000060400780c */ /* 0x000fda0003f05270 */
[----:B------:R-:W-:Y:S05]  /*1670*/  @P0 BRA `(.L_x_11853) ;  /* 0x0000000c00000947 */ /* 0x000fea0003800000 */
[----:B------:R-:W2:Y:S01]  /*1680*/  LDG.E R12, desc[UR36][R2.64] ;  /* 0x00000024020c7981 */ /* 0x000ea2000c1e1900 */
[----:B------:R-:W-:Y:S01]  /*1690*/  CS2R R14, SRZ ;  /* 0x00000000000e7805 */ /* 0x000fe2000001ff00 */
[----:B--2---:R-:W-:-:S06]  /*16a0*/  FMUL.FTZ R12, R12, 1 ;  /* 0x3f8000000c0c7820 */ /* 0x004fcc0000410000 */
[----:B------:R-:W0:Y:S01]  /*16b0*/  F2F.F64.F32 R12, R12 ;  /* 0x0000000c000c7310 */ /* 0x000e220000201800 */
[----:B------:R-:W-:Y:S05]  /*16c0*/  BRA `(.L_x_11854) ;  /* 0x0000000c00547947 */ /* 0x000fea0003800000 */
.L_x_11858:
[----:B------:R-:W2:Y:S01]  /*16d0*/  LDG.E.U16 R0, desc[UR36][R2.64] ;  /* 0x0000002402007981 */ /* 0x000ea2000c1e1500 */
[----:B------:R-:W-:Y:S01]  /*16e0*/  CS2R R14, SRZ ;  /* 0x00000000000e7805 */ /* 0x000fe2000001ff00 */
[----:B--2---:R-:W-:-:S05]  /*16f0*/  HADD2.F32 R0, -RZ, R0.H0_H0 ;  /* 0x20000000ff007230 */ /* 0x004fca0000004100 */
[----:B------:R-:W-:-:S04]  /*1700*/  FMUL.FTZ R0, R0, 1 ;  /* 0x3f80000000007820 */ /* 0x000fc80000410000 */
[----:B------:R0:W1:Y:S01]  /*1710*/  F2F.F64.F32 R12, R0 ;  /* 0x00000000000c7310 */ /* 0x0000620000201800 */
[----:B------:R-:W-:Y:S05]  /*1720*/  BRA `(.L_x_11854) ;  /* 0x0000000c003c7947 */ /* 0x000fea0003800000 */
.L_x_11857:
[----:B------:R-:W-:-:S13]  /*1730*/  ISETP.NE.AND P0, PT, R4, 0x7, PT ;  /* 0x000000070400780c */ /* 0x000fda0003f05270 */
[----:B------:R-:W-:Y:S05]  /*1740*/  @!P0 BRA `(.L_x_11859) ;  /* 0x0000000000488947 */ /* 0x000fea0003800000 */
[----:B------:R-:W-:-:S13]  /*1750*/  ISETP.NE.AND P0, PT, R4, 0x8, PT ;  /* 0x000000080400780c */ /* 0x000fda0003f05270 */
[----:B------:R-:W-:Y:S05]  /*1760*/  @!P0 BRA `(.L_x_11860) ;  /* 0x0000000000208947 */ /* 0x000fea0003800000 */
[----:B------:R-:W-:-:S13]  /*1770*/  ISETP.NE.AND P0, PT, R4, 0x9, PT ;  /* 0x000000090400780c */ /* 0x000fda0003f05270 */
[----:B------:R-:W-:Y:S05]  /*1780*/  @P0 BRA `(.L_x_11853) ;  /* 0x0000000800bc0947 */ /* 0x000fea0003800000 */
[----:B------:R-:W2:Y:S02]  /*1790*/  LDG.E.64 R2, desc[UR36][R2.64] ;  /* 0x0000002402027981 */ /* 0x000ea4000c1e1b00 */
[----:B--2---:R-:W-:Y:S01]  /*17a0*/  FMUL.FTZ R14, R3, 1 ;  /* 0x3f800000030e7820 */ /* 0x004fe20000410000 */
[----:B------:R-:W-:-:S05]  /*17b0*/  FMUL.FTZ R12, R2, 1 ;  /* 0x3f800000020c7820 */ /* 0x000fca0000410000 */
[----:B------:R-:W0:Y:S08]  /*17c0*/  F2F.F64.F32 R14, R14 ;  /* 0x0000000e000e7310 */ /* 0x000e300000201800 */
[----:B------:R-:W1:Y:S01]  /*17d0*/  F2F.F64.F32 R12, R12 ;  /* 0x0000000c000c7310 */ /* 0x000e620000201800 */
[----:B------:R-:W-:Y:S05]  /*17e0*/  BRA `(.L_x_11854) ;  /* 0x0000000c000c7947 */ /* 0x000fea0003800000 */
.L_x_11860:
[----:B------:R-:W2:Y:S02]  /*17f0*/  LDG.E R0, desc[UR36][R2.64] ;  /* 0x0000002402007981 */ /* 0x000ea4000c1e1900 */
[--C-:B--2---:R-:W-:Y:S02]  /*1800*/  HADD2.F32 R4, -RZ, R0.reuse.H1_H1 ;  /* 0x30000000ff047230 */ /* 0x104fe40000004100 */
[----:B------:R-:W-:-:S03]  /*1810*/  HADD2.F32 R0, -RZ, R0.H0_H0 ;  /* 0x20000000ff007230 */ /* 0x000fc60000004100 */
[----:B------:R-:W-:Y:S02]  /*1820*/  FMUL.FTZ R4, R4, 1 ;  /* 0x3f80000004047820 */ /* 0x000fe40000410000 */
[----:B------:R-:W-:Y:S02]  /*1830*/  FMUL.FTZ R0, R0, 1 ;  /* 0x3f80000000007820 */ /* 0x000fe40000410000 */
[----:B------:R0:W1:Y:S08]  /*1840*/  F2F.F64.F32 R14, R4 ;  /* 0x00000004000e7310 */ /* 0x0000700000201800 */
[----:B------:R0:W2:Y:S01]  /*1850*/  F2F.F64.F32 R12, R0 ;  /* 0x00000000000c7310 */ /* 0x0000a20000201800 */
[----:B------:R-:W-:Y:S05]  /*1860*/  BRA `(.L_x_11854) ;  /* 0x0000000800ec7947 */ /* 0x000fea0003800000 */
.L_x_11859:
[----:B------:R0:W5:Y:S01]  /*1870*/  LDG.E.64 R12, desc[UR36][R2.64] ;  /* 0x00000024020c7981 */ /* 0x000162000c1e1b00 */
[----:B------:R-:W-:Y:S01]  /*1880*/  CS2R R14, SRZ ;  /* 0x00000000000e7805 */ /* 0x000fe2000001ff00 */
[----:B------:R-:W-:Y:S06]  /*1890*/  BRA `(.L_x_11854) ;  /* 0x0000000800e07947 */ /* 0x000fec0003800000 */
.L_x_11849:
        /* <DEDUP_REMOVED lines=9> */
[----:B------:R-:W-:Y:S01]  /*1930*/  CS2R R14, SRZ ;  /* 0x00000000000e7805 */ /* 0x000fe2000001ff00 */
[----:B------:R-:W-:Y:S01]  /*1940*/  IMAD.MOV.U32 R12, RZ, RZ, RZ ;  /* 0x000000ffff0c7224 */ /* 0x000fe200078e00ff */
[----:B--2---:R-:W-:-:S04]  /*1950*/  ISETP.NE.AND P0, PT, R2, RZ, PT ;  /* 0x000000ff0200720c */ /* 0x004fc80003f05270 */
[----:B------:R-:W-:Y:S01]  /*1960*/  FSEL R13, RZ, 1.875, !P0 ;  /* 0x3ff00000ff0d7808 */ /* 0x000fe20004000000 */
[----:B------:R-:W-:Y:S08]  /*1970*/  BRA `(.L_x_11854) ;  /* 0x0000000800a87947 */ /* 0x000ff00003800000 */
.L_x_11863:
[----:B------:R0:W5:Y:S01]  /*1980*/  LDG.E.128 R12, desc[UR36][R2.64] ;  /* 0x00000024020c7981 */ /* 0x000162000c1e1d00 */
[----:B------:R-:W-:Y:S05]  /*1990*/  BRA `(.L_x_11854) ;  /* 0x0000000800a07947 */ /* 0x000fea0003800000 */
.L_x_11862:
        /* <DEDUP_REMOVED lines=8> */
[----:B------:R-:W-:Y:S01]  /*1a20*/  CS2R R14, SRZ ;  /* 0x00000000000e7805 */ /* 0x000fe2000001ff00 */
        /* <DEDUP_REMOVED lines=20> */
.L_x_11865:
[----:B------:R-:W2:Y:S01]  /*1b70*/  LDG.E.U8 R2, desc[UR36][R2.64] ;  /* 0x0000002402027981 */ /* 0x000ea2000c1e1100 */
[----:B------:R-:W-:Y:S01]  /*1b80*/  CS2R R14, SRZ ;  /* 0x00000000000e7805 */ /* 0x000fe2000001ff00 */
        /* <DEDUP_REMOVED lines=14> */
.L_x_11864:
[----:B------:R-:W2:Y:S01]  /*1c70*/  LDG.E.U16 R0, desc[UR36][R2.64] ;  /* 0x0000002402007981 */ /* 0x000ea2000c1e1500 */
[----:B------:R-:W-:Y:S01]  /*1c80*/  CS2R R14, SRZ ;  /* 0x00000000000e7805 */ /* 0x000fe2000001ff00 */
[----:B--2---:R-:W-:-:S04]  /*1c90*/  IMAD.U32 R0, R0, 0x10000, RZ ;  /* 0x0001000000007824 */ /* 0x004fc800078e00ff */
[----:B------:R-:W-:-:S04]  /*1ca0*/  FMUL.FTZ R0, R0, 1 ;  /* 0x3f80000000007820 */ /* 0x000fc80000410000 */
[----:B------:R0:W1:Y:S01]  /*1cb0*/  F2F.F64.F32 R12, R0 ;  /* 0x00000000000c7310 */ /* 0x0000620000201800 */
[----:B------:R-:W-:Y:S05]  /*1cc0*/  BRA `(.L_x_11854) ;  /* 0x0000000400d47947 */ /* 0x000fea0003800000 */
.L_x_11861:
        /* <DEDUP_REMOVED lines=9> */
[----:B------:R-:W-:Y:S01]  /*1d60*/  CS2R R14, SRZ ;  /* 0x00000000000e7805 */ /* 0x000fe2000001ff00 */
[----:B--2---:R0:W1:Y:S01]  /*1d70*/  I2F.F64.U16 R12, R2 ;  /* 0x00000002000c7312 */ /* 0x0040620000101800 */
[----:B------:R-:W-:Y:S05]  /*1d80*/  BRA `(.L_x_11854) ;  /* 0x0000000400a47947 */ /* 0x000fea0003800000 */
.L_x_11868:
        /* <DEDUP_REMOVED lines=21> */
.L_x_11872:
[----:B------:R-:W-:Y:S05]  /*1ee0*/  BSYNC B1 ;  /* 0x0000000000017941 */ /* 0x000fea0003800000 */
.L_x_11871:
[----:B------:R-:W-:Y:S01]  /*1ef0*/  LEA R3, R0, 0x3b800000, 0x17 ;  /* 0x3b80000000037811 */ /* 0x000fe200078eb8ff */
[----:B------:R-:W-:-:S05]  /*1f00*/  IMAD.SHL.U32 R0, R2, 0x100000, RZ ;  /* 0x0010000002007824 */ /* 0x000fca00078e00ff */
[----:B------:R-:W-:-:S07]  /*1f10*/  LOP3.LUT R0, R3, R0, R4, 0xfe, !PT ;  /* 0x0000000003007212 */ /* 0x000fce00078efe04 */
.L_x_11870:
[----:B------:R-:W-:Y:S05]  /*1f20*/  BSYNC B0 ;  /* 0x0000000000007941 */ /* 0x000fea0003800000 */
.L_x_11869:
[----:B------:R-:W-:Y:S01]  /*1f30*/  FMUL.FTZ R0, R0, 1 ;  /* 0x3f80000000007820 */ /* 0x000fe20000410000 */
[----:B------:R-:W-:-:S03]  /*1f40*/  CS2R R14, SRZ ;  /* 0x00000000000e7805 */ /* 0x000fc6000001ff00 */
[----:B------:R2:W3:Y:S01]  /*1f50*/  F2F.F64.F32 R12, R0 ;  /* 0x00000000000c7310 */ /* 0x0004e20000201800 */
[----:B------:R-:W-:Y:S05]  /*1f60*/  BRA `(.L_x_11854) ;  /* 0x00000004002c7947 */ /* 0x000fea0003800000 */
.L_x_11867:
        /* <DEDUP_REMOVED lines=21> */
.L_x_11876:
[----:B------:R-:W-:Y:S05]  /*20c0*/  BSYNC B1 ;  /* 0x0000000000017941 */ /* 0x000fea0003800000 */
.L_x_11875:
[----:B------:R-:W-:Y:S01]  /*20d0*/  LEA R3, R0, 0x37800000, 0x17 ;  /* 0x3780000000037811 */ /* 0x000fe200078eb8ff */
[----:B------:R-:W-:-:S05]  /*20e0*/  IMAD.SHL.U32 R0, R2, 0x200000, RZ ;  /* 0x0020000002007824 */ /* 0x000fca00078e00ff */
[----:B------:R-:W-:-:S07]  /*20f0*/  LOP3.LUT R0, R3, R0, R4, 0xfe, !PT ;  /* 0x0000000003007212 */ /* 0x000fce00078efe04 */
.L_x_11874:
[----:B------:R-:W-:Y:S05]  /*2100*/  BSYNC B0 ;  /* 0x0000000000007941 */ /* 0x000fea0003800000 */
.L_x_11873:
[----:B------:R-:W-:Y:S01]  /*2110*/  FMUL.FTZ R0, R0, 1 ;  /* 0x3f80000000007820 */ /* 0x000fe20000410000 */
[----:B------:R-:W-:-:S03]  /*2120*/  CS2R R14, SRZ ;  /* 0x00000000000e7805 */ /* 0x000fc6000001ff00 */
[----:B------:R4:W0:Y:S01]  /*2130*/  F2F.F64.F32 R12, R0 ;  /* 0x00000000000c7310 */ /* 0x0008220000201800 */
[----:B------:R-:W-:Y:S05]  /*2140*/  BRA `(.L_x_11854) ;  /* 0x0000000000b47947 */ /* 0x000fea0003800000 */
.L_x_11866:
        /* <DEDUP_REMOVED lines=14> */
.L_x_11880:
[----:B------:R-:W-:Y:S05]  /*2230*/  BSYNC B0 ;  /* 0x0000000000007941 */ /* 0x000fea0003800000 */
.L_x_11879:
[----:B------:R-:W-:Y:S01]  /*2240*/  FMUL.FTZ R0, R0, 1 ;  /* 0x3f80000000007820 */ /* 0x000fe20000410000 */
[----:B------:R-:W-:-:S03]  /*2250*/  CS2R R14, SRZ ;  /* 0x00000000000e7805 */ /* 0x000fc6000001ff00 */
[----:B------:R0:W1:Y:S01]  /*2260*/  F2F.F64.F32 R12, R0 ;  /* 0x00000000000c7310 */ /* 0x0000620000201800 */
[----:B------:R-:W-:Y:S05]  /*2270*/  BRA `(.L_x_11854) ;  /* 0x0000000000687947 */ /* 0x000fea0003800000 */
.L_x_11853:
[----:B------:R-:W-:Y:S01]  /*2280*/  MOV R0, 0x0 ;  /* 0x0000000000007802 */ /* 0x000fe20000000f00 */
[----:B------:R-:W-:Y:S01]  /*2290*/  ULDC.64 UR4, c[0x4][0x158] ;  /* 0x0100560000047ab9 */ /* 0x000fe20000000a00 */
[----:B------:R-:W-:Y:S01]  /*22a0*/  ULDC.64 UR6, c[0x4][0x8] ;  /* 0x0100020000067ab9 */ /* 0x000fe20000000a00 */
[----:B------:R-:W-:Y:S01]  /*22b0*/  MOV R4, UR4 ;  /* 0x0000000400047c02 */ /* 0x000fe20008000f00 */
        /* <DEDUP_REMOVED lines=12> */
.L_x_11881:
[----:B------:R-:W-:Y:S02]  /*2380*/  CS2R R12, SRZ ;  /* 0x00000000000c7805 */ /* 0x000fe4000001ff00 */
[----:B------:R-:W-:Y:S01]  /*2390*/  CS2R R14, SRZ ;  /* 0x00000000000e7805 */ /* 0x000fe2000001ff00 */
[----:B------:R-:W-:Y:S06]  /*23a0*/  BRA `(.L_x_11854) ;  /* 0x00000000001c7947 */ /* 0x000fec0003800000 */
.L_x_11878:
[----:B------:R-:W2:Y:S01]  /*23b0*/  LDG.E.64 R12, desc[UR36][R2.64] ;  /* 0x00000024020c7981 */ /* 0x000ea2000c1e1b00 */
[----:B------:R-:W-:Y:S01]  /*23c0*/  CS2R R14, SRZ ;  /* 0x00000000000e7805 */ /* 0x000fe2000001ff00 */
[----:B--2---:R-:W0:Y:S01]  /*23d0*/  I2F.F64.U64 R12, R12 ;  /* 0x0000000c000c7312 */ /* 0x004e220000301800 */
[----:B------:R-:W-:Y:S05]  /*23e0*/  BRA `(.L_x_11854) ;  /* 0x00000000000c7947 */ /* 0x000fea0003800000 */
.L_x_11877:
[----:B------:R-:W2:Y:S01]  /*23f0*/  LDG.E R2, desc[UR36][R2.64] ;  /* 0x0000002402027981 */ /* 0x000ea2000c1e1900 */
[----:B------:R-:W-:Y:S01]  /*2400*/  CS2R R14, SRZ ;  /* 0x00000000000e7805 */ /* 0x000fe2000001ff00 */
[----:B--2---:R0:W1:Y:S06]  /*2410*/  I2F.F64.U32 R12, R2 ;  /* 0x00000002000c7312 */ /* 0x00406c0000201800 */
.L_x_11854:
[----:B0123-5:R-:W-:Y:S01]  /*2420*/  DSETP.GTU.AND P0, PT, |R12|, +INF , PT ;  /* 0x7ff000000c00742a */ /* 0x02ffe20003f0c200 */
[----:B------:R-:W-:Y:S01]  /*2430*/  ULDC.64 UR4, c[0x0][0x410] ;  /* 0x0001040000047ab9 */ /* 0x000fe20000000a00 */
[----:B------:R-:W-:Y:S01]  /*2440*/  DADD R4, -RZ, |R12| ;  /* 0x00000000ff047229 */ /* 0x000fe2000000050c */
[----:B------:R-:W-:Y:S01]  /*2450*/  IADD3 R16, P1, R16, UR4, RZ ;  /* 0x0000000410107c10 */ /* 0x000fe2000ff3e0ff */
[----:B------:R-:W-:Y:S01]  /*2460*/  BSSY B1, `(.L_x_11882) ;  /* 0x0000a9c000017945 */ /* 0x000fe20003800000 */
[----:B------:R-:W-:Y:S02]  /*2470*/  DADD R18, -RZ, |R14| ;  /* 0x00000000ff127229 */ /* 0x000fe4000000050e */
[----:B------:R-:W-:Y:S01]  /*2480*/  DSETP.GTU.OR P0, PT, |R14|, +INF , P0 ;  /* 0x7ff000000e00742a */ /* 0x000fe2000070c600 */
[----:B------:R-:W-:-:S04]  /*2490*/  IMAD.X R17, RZ, RZ, UR5, P1 ;  /* 0x00000005ff117e24 */ /* 0x000fc800088e06ff */
[----:B------:R-:W-:Y:S01]  /*24a0*/  MOV R20, R4 ;  /* 0x0000000400147202 */ /* 0x000fe20000000f00 */
[----:B------:R-:W-:-:S08]  /*24b0*/  IMAD.MOV.U32 R21, RZ, RZ, R5 ;  /* 0x000000ffff157224 */ /* 0x000fd000078e0005 */
[----:B------:R-:W-:Y:S05]  /*24c0*/  @P0 BRA `(.L_x_11883) ;  /* 0x000000a800100947 */ /* 0x000fea0003800000 */
[----:B------:R-:W-:-:S06]  /*24d0*/  DSETP.GT.AND P0, PT, R20, 4.50359962737049600000e+15, PT ;  /* 0x433000001400742a */ /* 0x000fcc0003f04000 */
[----:B------:R-:W-:-:S14]  /*24e0*/  DSETP.GT.OR P0, PT, R18, 4.50359962737049600000e+15, P0 ;  /* 0x433000001200742a */ /* 0x000fdc0000704400 */
[----:B------:R-:W-:Y:S05]  /*24f0*/  @P0 BRA `(.L_x_11884) ;  /* 0x0000004c00000947 */ /* 0x000fea0003800000 */
[----:B------:R-:W-:Y:S01]  /*2500*/  UMOV UR4, 0x1409212f ;  /* 0x1409212f00047882 */ /* 0x000fe20000000000 */
[----:B------:R-:W-:Y:S01]  /*2510*/  UMOV UR5, 0x3e43988e ;  /* 0x3e43988e00057882 */ /* 0x000fe20000000000 */
[----:B------:R-:W-:Y:S02]  /*2520*/  DSETP.NEU.AND P0, PT, R12, RZ, PT ;  /* 0x000000ff0c00722a */ /* 0x000fe40003f0d000 */
[----:B------:R-:W-:-:S04]  /*2530*/  DSETP.GEU.AND P1, PT, R20, UR4, PT ;  /* 0x0000000414007e2a */ /* 0x000fc8000bf2e000 */
[----:B------:R-:W-:Y:S02]  /*2540*/  DSETP.EQ.AND P0, PT, R14, RZ, !P0 ;  /* 0x000000ff0e00722a */ /* 0x000fe40004702000 */
[----:B------:R-:W-:-:S06]  /*2550*/  DSETP.LT.AND P1, PT, R18, UR4, !P1 ;  /* 0x0000000412007e2a */ /* 0x000fcc000cf21000 */
[----:B------:R-:W-:-:S13]  /*2560*/  PLOP3.LUT P0, PT, P0, P1, PT, 0xa8, 0x0 ;  /* 0x000000000000781c */ /* 0x000fda0000703570 */
[----:B------:R-:W-:Y:S05]  /*2570*/  @P0 BRA `(.L_x_11885) ;  /* 0x000000a800280947 */ /* 0x000fea0003800000 */
[C---:B------:R-:W-:Y:S01]  /*2580*/  DADD R22, R20.reuse, 1 ;  /* 0x3ff0000014167429 */ /* 0x040fe20000000000 */
[----:B------:R-:W-:Y:S01]  /*2590*/  IMAD.MOV.U32 R6, RZ, RZ, RZ ;  /* 0x000000ffff067224 */ /* 0x000fe200078e00ff */
[----:B------:R-:W-:Y:S01]  /*25a0*/  DADD R24, R20, -1 ;  /* 0xbff0000014187429 */ /* 0x000fe20000000000 */
[----:B------:R-:W-:Y:S01]  /*25b0*/  UMOV UR4, 0xffffffff ;  /* 0xffffffff00047882 */ /* 0x000fe20000000000 */
[----:B------:R-:W-:Y:S01]  /*25c0*/  DADD R10, -RZ, |R18| ;  /* 0x00000000ff0a7229 */ /* 0x000fe20000000512 */
[----:B------:R-:W-:Y:S01]  /*25d0*/  UMOV UR5, 0x7fefffff ;  /* 0x7fefffff00057882 */ /* 0x000fe20000000000 */
[----:B------:R-:W-:Y:S01]  /*25e0*/  UMOV UR7, UR4 ;  /* 0x0000000400077c82 */ /* 0x000fe20008000000 */
[----:B------:R-:W-:Y:S01]  /*25f0*/  UMOV UR6, UR5 ;  /* 0x0000000500067c82 */ /* 0x000fe20008000000 */
[----:B------:R-:W-:Y:S01]  /*2600*/  DADD R2, -RZ, |R22| ;  /* 0x00000000ff027229 */ /* 0x000fe20000000516 */
[----:B------:R-:W-:Y:S01]  /*2610*/  IMAD.MOV.U32 R28, RZ, RZ, RZ ;  /* 0x000000ffff1c7224 */ /* 0x000fe200078e00ff */
[----:B------:R-:W-:Y:S01]  /*2620*/  DADD R26, -RZ, |R24| ;  /* 0x00000000ff1a7229 */ /* 0x000fe20000000518 */
[----:B------:R-:W-:Y:S01]  /*2630*/  IMAD.MOV.U32 R44, RZ, RZ, 0x0 ;  /* 0x00000000ff2c7424 */ /* 0x000fe200078e00ff */
[----:B------:R-:W-:Y:S01]  /*2640*/  BSSY B2, `(.L_x_11886) ;  /* 0x00002a0000027945 */ /* 0x000fe20003800000 */
[----:B------:R-:W-:-:S05]  /*2650*/  IMAD.MOV.U32 R45, RZ, RZ, 0x3fd80000 ;  /* 0x3fd80000ff2d7424 */ /* 0x000fca00078e00ff */
[-C--:B------:R-:W-:Y:S02]  /*2660*/  ISETP.GT.U32.AND P1, PT, R2, R10.reuse, PT ;  /* 0x0000000a0200720c */ /* 0x080fe40003f24070 */
[-C--:B------:R-:W-:Y:S02]  /*2670*/  ISETP.GT.U32.AND P3, PT, R26, R10.reuse, PT ;  /* 0x0000000a1a00720c */ /* 0x080fe40003f64070 */
[----:B------:R-:W-:Y:S02]  /*2680*/  ISETP.LT.U32.AND P0, PT, R2, R10, PT ;  /* 0x0000000a0200720c */ /* 0x000fe40003f01070 */
[-C--:B------:R-:W-:Y:S02]  /*2690*/  ISETP.GT.U32.AND.EX P1, PT, R3, R11.reuse, PT, P1 ;  /* 0x0000000b0300720c */ /* 0x080fe40003f24110 */
[-C--:B------:R-:W-:Y:S02]  /*26a0*/  ISETP.GT.U32.AND.EX P3, PT, R27, R11.reuse, PT, P3 ;  /* 0x0000000b1b00720c */ /* 0x080fe40003f64130 */
[----:B------:R-:W-:-:S02]  /*26b0*/  ISETP.LT.U32.AND.EX P0, PT, R3, R11, PT, P0 ;  /* 0x0000000b0300720c */ /* 0x000fc40003f01100 */
[-C--:B------:R-:W-:Y:S02]  /*26c0*/  SEL R37, R3, R11.reuse, P1 ;  /* 0x0000000b03257207 */ /* 0x080fe40000800000 */
[-C--:B------:R-:W-:Y:S02]  /*26d0*/  ISETP.LT.U32.AND P2, PT, R26, R10.reuse, PT ;  /* 0x0000000a1a00720c */ /* 0x080fe40003f41070 */
[-C--:B------:R-:W-:Y:S02]  /*26e0*/  SEL R41, R27, R11.reuse, P3 ;  /* 0x0000000b1b297207 */ /* 0x080fe40001800000 */
[----:B------:R-:W-:Y:S02]  /*26f0*/  SEL R34, R2, R10, P0 ;  /* 0x0000000a02227207 */ /* 0x000fe40000000000 */
[----:B------:R-:W-:Y:S02]  /*2700*/  SEL R35, R3, R11, P0 ;  /* 0x0000000b03237207 */ /* 0x000fe40000000000 */
[----:B----4-:R-:W-:-:S02]  /*2710*/  LOP3.LUT R0, R37, 0xffc00000, RZ, 0xc0, !PT ;  /* 0xffc0000025007812 */ /* 0x010fc400078ec0ff */
[-C--:B------:R-:W-:Y:S02]  /*2720*/  ISETP.LT.U32.AND.EX P0, PT, R27, R11.reuse, PT, P2 ;  /* 0x0000000b1b00720c */ /* 0x080fe40003f01120 */
[----:B------:R-:W-:Y:S02]  /*2730*/  LOP3.LUT R42, R41, 0xffc00000, RZ, 0xc0, !PT ;  /* 0xffc00000292a7812 */ /* 0x000fe400078ec0ff */
[-C--:B------:R-:W-:Y:S01]  /*2740*/  SEL R36, R2, R10.reuse, P1 ;  /* 0x0000000a02247207 */ /* 0x080fe20000800000 */
[----:B------:R-:W-:Y:S01]  /*2750*/  IMAD.MOV.U32 R2, RZ, RZ, RZ ;  /* 0x000000ffff027224 */ /* 0x000fe200078e00ff */
[----:B------:R-:W-:Y:S02]  /*2760*/  IADD3 R3, -R0, 0x7fd00000, RZ ;  /* 0x7fd0000000037810 */ /* 0x000fe40007ffe1ff */
[----:B------:R-:W-:Y:S02]  /*2770*/  SEL R38, R26, R10, P0 ;  /* 0x0000000a1a267207 */ /* 0x000fe40000000000 */
[----:B------:R-:W-:-:S02]  /*2780*/  SEL R39, R27, R11, P0 ;  /* 0x0000000b1b277207 */ /* 0x000fc40000000000 */
[----:B------:R-:W-:Y:S01]  /*2790*/  IADD3 R7, -R42, 0x7fd00000, RZ ;  /* 0x7fd000002a077810 */ /* 0x000fe20007ffe1ff */
[C---:B------:R-:W-:Y:S01]  /*27a0*/  DMUL R4, R2.reuse, R34 ;  /* 0x0000002202047228 */ /* 0x040fe20000000000 */
[----:B------:R-:W-:Y:S01]  /*27b0*/  SEL R40, R26, R10, P3 ;  /* 0x0000000a1a287207 */ /* 0x000fe20001800000 */
[----:B------:R-:W-:-:S03]  /*27c0*/  DMUL R2, R2, R36 ;  /* 0x0000002402027228 */ /* 0x000fc60000000000 */
[C---:B------:R-:W-:Y:S02]  /*27d0*/  DMUL R8, R6.reuse, R38 ;  /* 0x0000002606087228 */ /* 0x040fe40000000000 */
[----:B------:R-:W-:Y:S02]  /*27e0*/  DMUL R6, R6, R40 ;  /* 0x0000002806067228 */ /* 0x000fe40000000000 */
[----:B------:R-:W-:-:S04]  /*27f0*/  DMUL R4, R4, R4 ;  /* 0x0000000404047228 */ /* 0x000fc80000000000 */
[----:B------:R-:W-:-:S04]  /*2800*/  DMUL R8, R8, R8 ;  /* 0x0000000808087228 */ /* 0x000fc80000000000 */
[----:B------:R-:W-:-:S04]  /*2810*/  DFMA R4, R2, R2, R4 ;  /* 0x000000020204722b */ /* 0x000fc80000000004 */
[----:B------:R-:W-:Y:S01]  /*2820*/  DFMA R10, R6, R6, R8 ;  /* 0x00000006060a722b */ /* 0x000fe20000000008 */
[----:B------:R-:W-:-:S03]  /*2830*/  IMAD.U32 R6, RZ, RZ, UR6 ;  /* 0x00000006ff067e24 */ /* 0x000fc6000f8e00ff */
[----:B------:R-:W-:Y:S01]  /*2840*/  DSETP.MIN.AND P0, P1, R4, UR4, PT ;  /* 0x0000000404007e2a */ /* 0x000fe2000b900000 */
[----:B------:R-:W-:Y:S02]  /*2850*/  IMAD.U32 R8, RZ, RZ, UR5 ;  /* 0x00000005ff087e24 */ /* 0x000fe4000f8e00ff */
[----:B------:R-:W-:Y:S01]  /*2860*/  IMAD.MOV.U32 R2, RZ, RZ, R5 ;  /* 0x000000ffff027224 */ /* 0x000fe200078e0005 */
[----:B------:R-:W-:Y:S02]  /*2870*/  DSETP.MIN.AND P2, P3, R10, UR4, PT ;  /* 0x000000040a007e2a */ /* 0x000fe4000bb40000 */
[----:B------:R-:W-:Y:S02]  /*2880*/  IMAD.MOV.U32 R7, RZ, RZ, R11 ;  /* 0x000000ffff077224 */ /* 0x000fe400078e000b */
[----:B------:R-:W-:Y:S01]  /*2890*/  FSEL R3, R2, UR6, P0 ;  /* 0x0000000602037c08 */ /* 0x000fe20008000000 */
[----:B------:R-:W-:Y:S01]  /*28a0*/  IMAD.MOV.U32 R2, RZ, RZ, R4 ;  /* 0x000000ffff027224 */ /* 0x000fe200078e0004 */
[----:B------:R-:W-:Y:S01]  /*28b0*/  UMOV UR6, UR4 ;  /* 0x0000000400067c82 */ /* 0x000fe20008000000 */
[----:B------:R-:W-:-:S03]  /*28c0*/  FSEL R27, R7, UR5, P2 ;  /* 0x00000005071b7c08 */ /* 0x000fc60009000000 */
[----:B------:R-:W-:Y:S01]  /*28d0*/  @P1 LOP3.LUT R3, R6, 0x80000, RZ, 0xfc, !PT ;  /* 0x0008000006031812 */ /* 0x000fe200078efcff */
[----:B------:R-:W-:Y:S01]  /*28e0*/  IMAD.MOV.U32 R6, RZ, RZ, R10 ;  /* 0x000000ffff067224 */ /* 0x000fe200078e000a */
[----:B------:R-:W-:Y:S01]  /*28f0*/  SEL R2, R2, UR6, P0 ;  /* 0x0000000602027c07 */ /* 0x000fe20008000000 */
[----:B------:R-:W-:Y:S01]  /*2900*/  DSETP.NEU.AND P0, PT, R34, RZ, PT ;  /* 0x000000ff2200722a */ /* 0x000fe20003f0d000 */
[----:B------:R-:W-:Y:S01]  /*2910*/  @P3 LOP3.LUT R27, R8, 0x80000, RZ, 0xfc, !PT ;  /* 0x00080000081b3812 */ /* 0x000fe200078efcff */
[----:B------:R-:W0:Y:S01]  /*2920*/  MUFU.RSQ64H R7, R3 ;  /* 0x0000000300077308 */ /* 0x000e220000001c00 */
[----:B------:R-:W-:Y:S01]  /*2930*/  SEL R26, R6, UR7, P2 ;  /* 0x00000007061a7c07 */ /* 0x000fe20009000000 */
[----:B------:R-:W-:Y:S01]  /*2940*/  DSETP.NEU.AND P2, PT, R38, RZ, PT ;  /* 0x000000ff2600722a */ /* 0x000fe20003f4d000 */
[----:B------:R-:W-:Y:S02]  /*2950*/  MOV R6, RZ ;  /* 0x000000ff00067202 */ /* 0x000fe40000000f00 */
[----:B------:R-:W-:-:S02]  /*2960*/  ISETP.GE.U32.AND P1, PT, R35, 0x7ff00000, PT ;  /* 0x7ff000002300780c */ /* 0x000fc40003f26070 */
[----:B------:R-:W-:Y:S01]  /*2970*/  ISETP.GE.U32.AND P3, PT, R39, 0x7ff00000, PT ;  /* 0x7ff000002700780c */ /* 0x000fe20003f66070 */
[----:B------:R-:W1:Y:S01]  /*2980*/  MUFU.RSQ64H R29, R27 ;  /* 0x0000001b001d7308 */ /* 0x000e620000001c00 */
[----:B0-----:R-:W-:Y:S02]  /*2990*/  DMUL R8, R6, R6 ;  /* 0x0000000606087228 */ /* 0x001fe40000000000 */
[----:B-1----:R-:W-:-:S06]  /*29a0*/  DMUL R30, R28, R28 ;  /* 0x0000001c1c1e7228 */ /* 0x002fcc0000000000 */
[----:B------:R-:W-:Y:S02]  /*29b0*/  DFMA R8, R2, -R8, 1 ;  /* 0x3ff000000208742b */ /* 0x000fe40000000808 */
[----:B------:R-:W-:-:S06]  /*29c0*/  DFMA R30, R26, -R30, 1 ;  /* 0x3ff000001a1e742b */ /* 0x000fcc000000081e */
[----:B------:R-:W-:Y:S02]  /*29d0*/  DMUL R2, R6, R8 ;  /* 0x0000000806027228 */ /* 0x000fe40000000000 */
[-C--:B------:R-:W-:Y:S02]  /*29e0*/  DFMA R8, R8, R44.reuse, 0.5 ;  /* 0x3fe000000808742b */ /* 0x080fe4000000002c */
[----:B------:R-:W-:Y:S02]  /*29f0*/  DFMA R32, R30, R44, 0.5 ;  /* 0x3fe000001e20742b */ /* 0x000fe4000000002c */
[----:B------:R-:W-:-:S04]  /*2a00*/  DMUL R30, R28, R30 ;  /* 0x0000001e1c1e7228 */ /* 0x000fc80000000000 */
[----:B------:R-:W-:Y:S01]  /*2a10*/  DFMA R2, R8, R2, R6 ;  /* 0x000000020802722b */ /* 0x000fe20000000006 */
[----:B------:R-:W-:-:S03]  /*2a20*/  LOP3.LUT R7, R42, 0x100000, RZ, 0xfc, !PT ;  /* 0x001000002a077812 */ /* 0x000fc600078efcff */
[----:B------:R-:W-:-:S04]  /*2a30*/  DFMA R30, R32, R30, R28 ;  /* 0x0000001e201e722b */ /* 0x000fc8000000001c */
[----:B------:R-:W-:Y:S01]  /*2a40*/  DMUL R2, R4, R2 ;  /* 0x0000000204027228 */ /* 0x000fe20000000000 */
[----:B------:R-:W-:Y:S01]  /*2a50*/  LOP3.LUT R5, R0, 0x100000, RZ, 0xfc, !PT ;  /* 0x0010000000057812 */ /* 0x000fe200078efcff */
[----:B------:R-:W-:Y:S02]  /*2a60*/  IMAD.MOV.U32 R4, RZ, RZ, RZ ;  /* 0x000000ffff047224 */ /* 0x000fe400078e00ff */
[----:B------:R-:W-:-:S04]  /*2a70*/  DMUL R30, R10, R30 ;  /* 0x0000001e0a1e7228 */ /* 0x000fc80000000000 */
[----:B------:R-:W-:-:S04]  /*2a80*/  DMUL R2, R2, R4 ;  /* 0x0000000402027228 */ /* 0x000fc80000000000 */
[----:B------:R-:W-:-:S06]  /*2a90*/  DMUL R30, R30, R6 ;  /* 0x000000061e1e7228 */ /* 0x000fcc0000000000 */
[----:B------:R-:W-:Y:S02]  /*2aa0*/  @!P1 FSEL R34, R36, R2, !P0 ;  /* 0x0000000224229208 */ /* 0x000fe40004000000 */
[----:B------:R-:W-:Y:S02]  /*2ab0*/  @!P1 FSEL R35, R37, R3, !P0 ;  /* 0x0000000325239208 */ /* 0x000fe40004000000 */
[----:B------:R-:W-:Y:S01]  /*2ac0*/  @!P3 FSEL R38, R40, R30, !P2 ;  /* 0x0000001e2826b208 */ /* 0x000fe20005000000 */
[----:B------:R-:W-:Y:S01]  /*2ad0*/  IMAD.MOV.U32 R30, RZ, RZ, R34 ;  /* 0x000000ffff1e7224 */ /* 0x000fe200078e0022 */
[----:B------:R-:W-:Y:S01]  /*2ae0*/  @!P3 FSEL R39, R41, R31, !P2 ;  /* 0x0000001f2927b208 */ /* 0x000fe20005000000 */
[----:B------:R-:W-:Y:S02]  /*2af0*/  IMAD.MOV.U32 R31, RZ, RZ, R35 ;  /* 0x000000ffff1f7224 */ /* 0x000fe400078e0023 */
[----:B------:R-:W-:Y:S02]  /*2b00*/  IMAD.MOV.U32 R42, RZ, RZ, R38 ;  /* 0x000000ffff2a7224 */ /* 0x000fe400078e0026 */
[----:B------:R-:W-:-:S06]  /*2b10*/  IMAD.MOV.U32 R43, RZ, RZ, R39 ;  /* 0x000000ffff2b7224 */ /* 0x000fcc00078e0027 */
[----:B------:R-:W-:-:S08]  /*2b20*/  DADD R2, R30, R42 ;  /* 0x000000001e027229 */ /* 0x000fd0000000002a */
[----:B------:R-:W-:-:S08]  /*2b30*/  DMUL R2, R2, 0.5 ;  /* 0x3fe0000002027828 */ /* 0x000fd00000000000 */
[----:B------:R-:W-:-:S06]  /*2b40*/  DSETP.GEU.AND P0, PT, R2, 1, PT ;  /* 0x3ff000000200742a */ /* 0x000fcc0003f0e000 */
[----:B------:R-:W-:Y:S02]  /*2b50*/  FSEL R26, R2, RZ, P0 ;  /* 0x000000ff021a7208 */ /* 0x000fe40000000000 */
[----:B------:R-:W-:-:S06]  /*2b60*/  FSEL R27, R3, 1.875, P0 ;  /* 0x3ff00000031b7808 */ /* 0x000fcc0000000000 */
[----:B------:R-:W-:-:S14]  /*2b70*/  DSETP.GEU.AND P0, PT, R26, 10, PT ;  /* 0x402400001a00742a */ /* 0x000fdc0003f0e000 */
[----:B------:R-:W-:Y:S05]  /*2b80*/  @!P0 BRA `(.L_x_11887) ;  /* 0x0000000400ac8947 */ /* 0x000fea0003800000 */
[----:B------:R-:W-:Y:S01]  /*2b90*/  DFMA R6, R26, R26, -1 ;  /* 0xbff000001a06742b */ /* 0x000fe2000000001a */
[----:B------:R-:W-:Y:S05]  /*2ba0*/  BSSY B3, `(.L_x_11888) ;  /* 0x0000018000037945 */ /* 0x000fea0003800000 */
[----:B------:R-:W0:Y:S04]  /*2bb0*/  MUFU.RSQ64H R33, R7 ;  /* 0x0000000700217308 */ /* 0x000e280000001c00 */
[----:B------:R-:W-:-:S05]  /*2bc0*/  VIADD R32, R7, 0xfcb00000 ;  /* 0xfcb0000007207836 */ /* 0x000fca0000000000 */
[----:B------:R-:W-:Y:S01]  /*2bd0*/  ISETP.GE.U32.AND P0, PT, R32, 0x7ca00000, PT ;  /* 0x7ca000002000780c */ /* 0x000fe20003f06070 */
[----:B0-----:R-:W-:-:S08]  /*2be0*/  DMUL R2, R32, R32 ;  /* 0x0000002020027228 */ /* 0x001fd00000000000 */
[----:B------:R-:W-:-:S08]  /*2bf0*/  DFMA R2, R6, -R2, 1 ;  /* 0x3ff000000602742b */ /* 0x000fd00000000802 */
[----:B------:R-:W-:Y:S02]  /*2c00*/  DFMA R4, R2, R44, 0.5 ;  /* 0x3fe000000204742b */ /* 0x000fe4000000002c */
[----:B------:R-:W-:-:S08]  /*2c10*/  DMUL R2, R32, R2 ;  /* 0x0000000220027228 */ /* 0x000fd00000000000 */
[----:B------:R-:W-:-:S08]  /*2c20*/  DFMA R4, R4, R2, R32 ;  /* 0x000000020404722b */ /* 0x000fd00000000020 */
[----:B------:R-:W-:Y:S02]  /*2c30*/  DMUL R28, R6, R4 ;  /* 0x00000004061c7228 */ /* 0x000fe40000000000 */
[----:B------:R-:W-:Y:S01]  /*2c40*/  IADD3 R11, R5, -0x100000, RZ ;  /* 0xfff00000050b7810 */ /* 0x000fe20007ffe0ff */
[----:B------:R-:W-:-:S05]  /*2c50*/  IMAD.MOV.U32 R10, RZ, RZ, R4 ;  /* 0x000000ffff0a7224 */ /* 0x000fca00078e0004 */
[----:B------:R-:W-:-:S08]  /*2c60*/  DFMA R34, R28, -R28, R6 ;  /* 0x8000001c1c22722b */ /* 0x000fd00000000006 */
[----:B------:R-:W-:Y:S01]  /*2c70*/  DFMA R2, R34, R10, R28 ;  /* 0x0000000a2202722b */ /* 0x000fe2000000001c */
[----:B------:R-:W-:Y:S10]  /*2c80*/  @!P0 BRA `(.L_x_11889) ;  /* 0x0000000000248947 */ /* 0x000ff40003800000 */
[----:B------:R-:W-:Y:S01]  /*2c90*/  IMAD.MOV.U32 R8, RZ, RZ, R6 ;  /* 0x000000ffff087224 */ /* 0x000fe200078e0006 */
[----:B------:R-:W-:Y:S01]  /*2ca0*/  MOV R10, 0x2d00 ;  /* 0x00002d00000a7802 */ /* 0x000fe20000000f00 */
[----:B------:R-:W-:Y:S02]  /*2cb0*/  IMAD.MOV.U32 R6, RZ, RZ, R34 ;  /* 0x000000ffff067224 */ /* 0x000fe400078e0022 */
[----:B------:R-:W-:Y:S02]  /*2cc0*/  IMAD.MOV.U32 R5, RZ, RZ, R35 ;  /* 0x000000ffff057224 */ /* 0x000fe400078e0023 */
[----:B------:R-:W-:Y:S02]  /*2cd0*/  IMAD.MOV.U32 R0, RZ, RZ, R28 ;  /* 0x000000ffff007224 */ /* 0x000fe400078e001c */
[----:B------:R-:W-:-:S07]  /*2ce0*/  IMAD.MOV.U32 R3, RZ, RZ, R29 ;  /* 0x000000ffff037224 */ /* 0x000fce00078e001d */
[----:B------:R-:W-:Y:S05]  /*2cf0*/  CALL.REL.NOINC `($__internal_15_$__cuda_sm20_dsqrt_rn_f64_mediumpath_v1) ;  /* 0x0000035400687944 */ /* 0x000fea0003c00000 */
[----:B------:R-:W-:Y:S02]  /*2d00*/  IMAD.MOV.U32 R2, RZ, RZ, R8 ;  /* 0x000000ffff027224 */ /* 0x000fe400078e0008 */
[----:B------:R-:W-:-:S07]  /*2d10*/  IMAD.MOV.U32 R3, RZ, RZ, R9 ;  /* 0x000000ffff037224 */ /* 0x000fce00078e0009 */
.L_x_11889:
[----:B------:R-:W-:Y:S05]  /*2d20*/  BSYNC B3 ;  /* 0x0000000000037941 */ /* 0x000fea0003800000 */
.L_x_11888:
[----:B------:R-:W-:Y:S01]  /*2d30*/  DADD R2, R26, R2 ;  /* 0x000000001a027229 */ /* 0x000fe20000000002 */
[----:B------:R-:W-:-:S09]  /*2d40*/  IMAD.MOV.U32 R33, RZ, RZ, -0x3ff ;  /* 0xfffffc01ff217424 */ /* 0x000fd200078e00ff */
[----:B------:R-:W-:Y:S01]  /*2d50*/  ISETP.GT.AND P0, PT, R3, 0xfffff, PT ;  /* 0x000fffff0300780c */ /* 0x000fe20003f04270 */
[----:B------:R-:W-:Y:S01]  /*2d60*/  IMAD.MOV.U32 R4, RZ, RZ, R2 ;  /* 0x000000ffff047224 */ /* 0x000fe200078e0002 */
[----:B------:R-:W-:Y:S01]  /*2d70*/  MOV R5, R3 ;  /* 0x0000000300057202 */ /* 0x000fe20000000f00 */
[----:B------:R-:W-:-:S10]  /*2d80*/  IMAD.MOV.U32 R0, RZ, RZ, R3 ;  /* 0x000000ffff007224 */ /* 0x000fd400078e0003 */
[----:B------:R-:W-:Y:S01]  /*2d90*/  @!P0 DMUL R4, R4, 1.80143985094819840000e+16 ;  /* 0x4350000004048828 */ /* 0x000fe20000000000 */
[----:B------:R-:W-:-:S09]  /*2da0*/  @!P0 IMAD.MOV.U32 R33, RZ, RZ, -0x435 ;  /* 0xfffffbcbff218424 */ /* 0x000fd200078e00ff */
[----:B------:R-:W-:Y:S02]  /*2db0*/  @!P0 IMAD.MOV.U32 R0, RZ, RZ, R5 ;  /* 0x000000ffff008224 */ /* 0x000fe400078e0005 */
[----:B------:R-:W-:Y:S02]  /*2dc0*/  @!P0 IMAD.MOV.U32 R2, RZ, RZ, R4 ;  /* 0x000000ffff028224 */ /* 0x000fe400078e0004 */
[----:B------:R-:W-:-:S05]  /*2dd0*/  VIADD R3, R0, 0xffffffff ;  /* 0xffffffff00037836 */ /* 0x000fca0000000000 */
[----:B------:R-:W-:-:S13]  /*2de0*/  ISETP.GE.U32.AND P1, PT, R3, 0x7fefffff, PT ;  /* 0x7fefffff0300780c */ /* 0x000fda0003f26070 */
[----:B------:R-:W-:Y:S01]  /*2df0*/  @P1 IMAD.MOV.U32 R6, RZ, RZ, 0x0 ;  /* 0x00000000ff061424 */ /* 0x000fe200078e00ff */
[----:B------:R-:W-:Y:S01]  /*2e00*/  @P1 FSETP.NEU.FTZ.AND P2, PT, R5, RZ, PT ;  /* 0x000000ff0500120b */ /* 0x000fe20003f5d000 */
[----:B------:R-:W-:-:S06]  /*2e10*/  @P1 IMAD.MOV.U32 R7, RZ, RZ, 0x7ff00000 ;  /* 0x7ff00000ff071424 */ /* 0x000fcc00078e00ff */
[----:B------:R-:W-:-:S10]  /*2e20*/  @P1 DFMA R6, R4, R6, +INF ;  /* 0x7ff000000406142b */ /* 0x000fd40000000006 */
[----:B------:R-:W-:Y:S02]  /*2e30*/  @P1 FSEL R28, R6, RZ, P2 ;  /* 0x000000ff061c1208 */ /* 0x000fe40001000000 */
[----:B------:R-:W-:Y:S01]  /*2e40*/  @P1 FSEL R29, R7, -QNAN , P2 ;  /* 0xfff00000071d1808 */ /* 0x000fe20001000000 */
[----:B------:R-:W-:Y:S06]  /*2e50*/  @P1 BRA `(.L_x_11890) ;  /* 0x0000002000781947 */ /* 0x000fec0003800000 */
[C---:B------:R-:W-:Y:S01]  /*2e60*/  LOP3.LUT R3, R0.reuse, 0x800fffff, RZ, 0xc0, !PT ;  /* 0x800fffff00037812 */ /* 0x040fe200078ec0ff */
[----:B------:R-:W-:Y:S01]  /*2e70*/  IMAD.MOV.U32 R6, RZ, RZ, RZ ;  /* 0x000000ffff067224 */ /* 0x000fe200078e00ff */
[----:B------:R-:W-:Y:S01]  /*2e80*/  UMOV UR4, 0x3ae80f1e ;  /* 0x3ae80f1e00047882 */ /* 0x000fe20000000000 */
[----:B------:R-:W-:Y:S01]  /*2e90*/  IMAD.MOV.U32 R28, RZ, RZ, -0x748574fc ;  /* 0x8b7a8b04ff1c7424 */ /* 0x000fe200078e00ff */
[----:B------:R-:W-:Y:S01]  /*2ea0*/  LOP3.LUT R3, R3, 0x3ff00000, RZ, 0xfc, !PT ;  /* 0x3ff0000003037812 */ /* 0x000fe200078efcff */
[----:B------:R-:W-:Y:S01]  /*2eb0*/  IMAD.MOV.U32 R29, RZ, RZ, 0x3ed0ee25 ;  /* 0x3ed0ee25ff1d7424 */ /* 0x000fe200078e00ff */
[----:B------:R-:W-:Y:S01]  /*2ec0*/  UMOV UR5, 0x3eb1380b ;  /* 0x3eb1380b00057882 */ /* 0x000fe20000000000 */
[----:B------:R-:W-:Y:S01]  /*2ed0*/  LEA.HI R33, R0, R33, RZ, 0xc ;  /* 0x0000002100217211 */ /* 0x000fe200078f60ff */
[----:B------:R-:W-:Y:S01]  /*2ee0*/  UMOV UR6, 0x80000000 ;  /* 0x8000000000067882 */ /* 0x000fe20000000000 */
[----:B------:R-:W-:Y:S01]  /*2ef0*/  ISETP.GE.AND P0, PT, R3, 0x3ff6a09f, PT ;  /* 0x3ff6a09f0300780c */ /* 0x000fe20003f06270 */
[----:B------:R-:W-:-:S12]  /*2f00*/  UMOV UR7, 0x43300000 ;  /* 0x4330000000077882 */ /* 0x000fd80000000000 */
[----:B------:R-:W-:Y:S02]  /*2f10*/  @P0 VIADD R5, R3, 0xfff00000 ;  /* 0xfff0000003050836 */ /* 0x000fe40000000000 */
[----:B------:R-:W-:-:S03]  /*2f20*/  @P0 VIADD R33, R33, 0x1 ;  /* 0x0000000121210836 */ /* 0x000fc60000000000 */
[----:B------:R-:W-:Y:S02]  /*2f30*/  @P0 MOV R3, R5 ;  /* 0x0000000500030202 */ /* 0x000fe40000000f00 */
[----:B------:R-:W-:Y:S01]  /*2f40*/  LOP3.LUT R32, R33, 0x80000000, RZ, 0x3c, !PT ;  /* 0x8000000021207812 */ /* 0x000fe200078e3cff */
[----:B------:R-:W-:-:S03]  /*2f50*/  IMAD.MOV.U32 R33, RZ, RZ, 0x43300000 ;  /* 0x43300000ff217424 */ /* 0x000fc600078e00ff */
[C---:B------:R-:W-:Y:S02]  /*2f60*/  DADD R4, R2.reuse, 1 ;  /* 0x3ff0000002047429 */ /* 0x040fe40000000000 */
[----:B------:R-:W-:Y:S02]  /*2f70*/  DADD R2, R2, -1 ;  /* 0xbff0000002027429 */ /* 0x000fe40000000000 */
[----:B------:R-:W-:Y:S01]  /*2f80*/  DADD R32, R32, -UR6 ;  /* 0x8000000620207e29 */ /* 0x000fe20008000000 */
[----:B------:R-:W-:Y:S01]  /*2f90*/  UMOV UR6, 0xfefa39ef ;  /* 0xfefa39ef00067882 */ /* 0x000fe20000000000 */
[----:B------:R-:W0:Y:S01]  /*2fa0*/  MUFU.RCP64H R7, R5 ;  /* 0x0000000500077308 */ /* 0x000e220000001800 */
[----:B------:R-:W-:Y:S01]  /*2fb0*/  UMOV UR7, 0x3fe62e42 ;  /* 0x3fe62e4200077882 */ /* 0x000fe20000000000 */
[----:B0-----:R-:W-:-:S08]  /*2fc0*/  DFMA R8, -R4, R6, 1 ;  /* 0x3ff000000408742b */ /* 0x001fd00000000106 */
[----:B------:R-:W-:-:S08]  /*2fd0*/  DFMA R8, R8, R8, R8 ;  /* 0x000000080808722b */ /* 0x000fd00000000008 */
[----:B------:R-:W-:-:S08]  /*2fe0*/  DFMA R8, R6, R8, R6 ;  /* 0x000000080608722b */ /* 0x000fd00000000006 */
[----:B------:R-:W-:-:S08]  /*2ff0*/  DMUL R6, R8, R2 ;  /* 0x0000000208067228 */ /* 0x000fd00000000000 */
[----:B------:R-:W-:-:S08]  /*3000*/  DFMA R6, R8, R2, R6 ;  /* 0x000000020806722b */ /* 0x000fd00000000006 */
[----:B------:R-:W-:-:S08]  /*3010*/  DMUL R10, R6, R6 ;  /* 0x00000006060a7228 */ /* 0x000fd00000000000 */
[----:B------:R-:W-:Y:S01]  /*3020*/  DFMA R4, R10, UR4, R28 ;  /* 0x000000040a047c2b */ /* 0x000fe2000800001c */
[----:B------:R-:W-:Y:S01]  /*3030*/  UMOV UR4, 0x9f02676f ;  /* 0x9f02676f00047882 */ /* 0x000fe20000000000 */
[----:B------:R-:W-:Y:S01]  /*3040*/  UMOV UR5, 0x3ef3b266 ;  /* 0x3ef3b26600057882 */ /* 0x000fe20000000000 */
[----:B------:R-:W-:-:S05]  /*3050*/  DADD R28, R2, -R6 ;  /* 0x00000000021c7229 */ /* 0x000fca0000000806 */
[----:B------:R-:W-:Y:S01]  /*3060*/  DFMA R4, R10, R4, UR4 ;  /* 0x000000040a047e2b */ /* 0x000fe20008000004 */
[----:B------:R-:W-:Y:S01]  /*3070*/  UMOV UR4, 0xa9ab0956 ;  /* 0xa9ab095600047882 */ /* 0x000fe20000000000 */
[----:B------:R-:W-:Y:S01]  /*3080*/  UMOV UR5, 0x3f1745cb ;  /* 0x3f1745cb00057882 */ /* 0x000fe20000000000 */
[----:B------:R-:W-:-:S05]  /*3090*/  DADD R28, R28, R28 ;  /* 0x000000001c1c7229 */ /* 0x000fca000000001c */
[----:B------:R-:W-:Y:S01]  /*30a0*/  DFMA R4, R10, R4, UR4 ;  /* 0x000000040a047e2b */ /* 0x000fe20008000004 */
[----:B------:R-:W-:Y:S01]  /*30b0*/  UMOV UR4, 0x2d1b5154 ;  /* 0x2d1b515400047882 */ /* 0x000fe20000000000 */
[----:B------:R-:W-:Y:S01]  /*30c0*/  UMOV UR5, 0x3f3c71c7 ;  /* 0x3f3c71c700057882 */ /* 0x000fe20000000000 */
[----:B------:R-:W-:Y:S02]  /*30d0*/  DFMA R28, R2, -R6, R28 ;  /* 0x80000006021c722b */ /* 0x000fe4000000001c */
[----:B------:R-:W-:-:S03]  /*30e0*/  DFMA R2, R32, UR6, R6 ;  /* 0x0000000620027c2b */ /* 0x000fc60008000006 */
[----:B------:R-:W-:Y:S01]  /*30f0*/  DFMA R4, R10, R4, UR4 ;  /* 0x000000040a047e2b */ /* 0x000fe20008000004 */
[----:B------:R-:W-:Y:S01]  /*3100*/  UMOV UR4, 0x923be72d ;  /* 0x923be72d00047882 */ /* 0x000fe20000000000 */
[----:B------:R-:W-:Y:S01]  /*3110*/  UMOV UR5, 0x3f624924 ;  /* 0x3f62492400057882 */ /* 0x000fe20000000000 */
[----:B------:R-:W-:Y:S02]  /*3120*/  DMUL R28, R8, R28 ;  /* 0x0000001c081c7228 */ /* 0x000fe40000000000 */
[----:B------:R-:W-:-:S03]  /*3130*/  DFMA R34, -R32, UR6, R2 ;  /* 0x0000000620227c2b */ /* 0x000fc60008000102 */
[----:B------:R-:W-:Y:S01]  /*3140*/  DFMA R4, R10, R4, UR4 ;  /* 0x000000040a047e2b */ /* 0x000fe20008000004 */
[----:B------:R-:W-:Y:S01]  /*3150*/  UMOV UR4, 0x9999a3c4 ;  /* 0x9999a3c400047882 */ /* 0x000fe20000000000 */
[----:B------:R-:W-:-:S03]  /*3160*/  UMOV UR5, 0x3f899999 ;  /* 0x3f89999900057882 */ /* 0x000fc60000000000 */
[----:B------:R-:W-:-:S03]  /*3170*/  DADD R34, -R6, R34 ;  /* 0x0000000006227229 */ /* 0x000fc60000000122 */
[----:B------:R-:W-:Y:S01]  /*3180*/  DFMA R4, R10, R4, UR4 ;  /* 0x000000040a047e2b */ /* 0x000fe20008000004 */
[----:B------:R-:W-:Y:S01]  /*3190*/  UMOV UR4, 0x55555554 ;  /* 0x5555555400047882 */ /* 0x000fe20000000000 */
[----:B------:R-:W-:-:S06]  /*31a0*/  UMOV UR5, 0x3fb55555 ;  /* 0x3fb5555500057882 */ /* 0x000fcc0000000000 */
[----:B------:R-:W-:Y:S01]  /*31b0*/  DFMA R4, R10, R4, UR4 ;  /* 0x000000040a047e2b */ /* 0x000fe20008000004 */
[----:B------:R-:W-:Y:S01]  /*31c0*/  UMOV UR4, 0x3b39803f ;  /* 0x3b39803f00047882 */ /* 0x000fe20000000000 */
[----:B------:R-:W-:-:S06]  /*31d0*/  UMOV UR5, 0x3c7abc9e ;  /* 0x3c7abc9e00057882 */ /* 0x000fcc0000000000 */
[----:B------:R-:W-:-:S08]  /*31e0*/  DMUL R4, R10, R4 ;  /* 0x000000040a047228 */ /* 0x000fd00000000000 */
[----:B------:R-:W-:-:S08]  /*31f0*/  DFMA R4, R6, R4, R28 ;  /* 0x000000040604722b */ /* 0x000fd0000000001c */
[----:B------:R-:W-:-:S08]  /*3200*/  DADD R4, R4, -R34 ;  /* 0x0000000004047229 */ /* 0x000fd00000000822 */
[----:B------:R-:W-:-:S08]  /*3210*/  DFMA R4, R32, UR4, R4 ;  /* 0x0000000420047c2b */ /* 0x000fd00008000004 */
[----:B------:R-:W-:Y:S01]  /*3220*/  DADD R28, R2, R4 ;  /* 0x00000000021c7229 */ /* 0x000fe20000000004 */
[----:B------:R-:W-:Y:S10]  /*3230*/  BRA `(.L_x_11890) ;  /* 0x0000001c00807947 */ /* 0x000ff40003800000 */
.L_x_11887:
[----:B------:R-:W-:Y:S02]  /*3240*/  DSETP.NEU.AND P0, PT, R20, 1, PT ;  /* 0x3ff000001400742a */ /* 0x000fe40003f0d000 */
[----:B------:R-:W-:-:S14]  /*3250*/  DSETP.LT.AND P1, PT, R18, 3.8518598887744717061e-34, PT ;  /* 0x390000001200742a */ /* 0x000fdc0003f21000 */
[----:B------:R-:W-:Y:S05]  /*3260*/  @!P0 BRA P1, `(.L_x_11891) ;  /* 0x0000001c00148947 */ /* 0x000fea0000800000 */
[----:B------:R-:W-:-:S08]  /*3270*/  DMUL R2, |R24|, 2.2204460492503130808e-16 ;  /* 0x3cb0000018027828 */ /* 0x000fd00000000200 */
[----:B------:R-:W-:-:S14]  /*3280*/  DSETP.GTU.AND P0, PT, R2, R18, PT ;  /* 0x000000120200722a */ /* 0x000fdc0003f0c000 */
[----:B------:R-:W-:Y:S05]  /*3290*/  @P0 BRA `(.L_x_11892) ;  /* 0x0000000c00b40947 */ /* 0x000fea0003800000 */
[----:B------:R-:W-:Y:S01]  /*32a0*/  DSETP.GEU.AND P0, PT, R22, RZ, PT ;  /* 0x000000ff1600722a */ /* 0x000fe20003f0e000 */
[----:B------:R-:W-:-:S13]  /*32b0*/  BSSY B3, `(.L_x_11893) ;  /* 0x0000022000037945 */ /* 0x000fda0003800000 */
[----:B------:R-:W-:Y:S05]  /*32c0*/  @!P0 BRA `(.L_x_11894) ;  /* 0x00000000007c8947 */ /* 0x000fea0003800000 */
[----:B------:R-:W-:Y:S01]  /*32d0*/  DSETP.NEU.AND P0, PT, R22, RZ, PT ;  /* 0x000000ff1600722a */ /* 0x000fe20003f0d000 */
[----:B------:R-:W-:Y:S02]  /*32e0*/  IMAD.MOV.U32 R28, RZ, RZ, R18 ;  /* 0x000000ffff1c7224 */ /* 0x000fe400078e0012 */
[----:B------:R-:W-:-:S11]  /*32f0*/  IMAD.MOV.U32 R29, RZ, RZ, R19 ;  /* 0x000000ffff1d7224 */ /* 0x000fd600078e0013 */
[----:B------:R-:W-:Y:S05]  /*3300*/  @!P0 BRA `(.L_x_11895) ;  /* 0x0000000000708947 */ /* 0x000fea0003800000 */
[----:B------:R-:W-:Y:S01]  /*3310*/  DADD R10, R22, R30 ;  /* 0x00000000160a7229 */ /* 0x000fe2000000001e */
[----:B------:R-:W-:Y:S01]  /*3320*/  IMAD.MOV.U32 R2, RZ, RZ, 0x1 ;  /* 0x00000001ff027424 */ /* 0x000fe200078e00ff */
[----:B------:R-:W-:Y:S01]  /*3330*/  DMUL R8, R18, R18 ;  /* 0x0000001212087228 */ /* 0x000fe20000000000 */
[----:B------:R-:W-:Y:S03]  /*3340*/  BSSY B4, `(.L_x_11896) ;  /* 0x0000014000047945 */ /* 0x000fe60003800000 */
[----:B------:R-:W0:Y:S06]  /*3350*/  MUFU.RCP64H R3, R11 ;  /* 0x0000000b00037308 */ /* 0x000e2c0000001800 */
[----:B------:R-:W-:Y:S01]  /*3360*/  FSETP.GEU.AND P1, PT, |R9|, 6.5827683646048100446e-37, PT ;  /* 0x036000000900780b */ /* 0x000fe20003f2e200 */
[----:B0-----:R-:W-:-:S08]  /*3370*/  DFMA R4, -R10, R2, 1 ;  /* 0x3ff000000a04742b */ /* 0x001fd00000000102 */
[----:B------:R-:W-:-:S08]  /*3380*/  DFMA R4, R4, R4, R4 ;  /* 0x000000040404722b */ /* 0x000fd00000000004 */
[----:B------:R-:W-:-:S08]  /*3390*/  DFMA R4, R2, R4, R2 ;  /* 0x000000040204722b */ /* 0x000fd00000000002 */
[----:B------:R-:W-:-:S08]  /*33a0*/  DFMA R2, -R10, R4, 1 ;  /* 0x3ff000000a02742b */ /* 0x000fd00000000104 */
[----:B------:R-:W-:-:S08]  /*33b0*/  DFMA R2, R4, R2, R4 ;  /* 0x000000020402722b */ /* 0x000fd00000000004 */
[----:B------:R-:W-:-:S08]  /*33c0*/  DMUL R4, R8, R2 ;  /* 0x0000000208047228 */ /* 0x000fd00000000000 */
[----:B------:R-:W-:-:S08]  /*33d0*/  DFMA R6, -R10, R4, R8 ;  /* 0x000000040a06722b */ /* 0x000fd00000000108 */
[----:B------:R-:W-:-:S10]  /*33e0*/  DFMA R4, R2, R6, R4 ;  /* 0x000000060204722b */ /* 0x000fd40000000004 */
[----:B------:R-:W-:-:S05]  /*33f0*/  FFMA R0, RZ, R11, R5 ;  /* 0x0000000bff007223 */ /* 0x000fca0000000005 */
[----:B------:R-:W-:-:S13]  /*3400*/  FSETP.GT.AND P0, PT, |R0|, 1.469367938527859385e-39, PT ;  /* 0x001000000000780b */ /* 0x000fda0003f04200 */
[----:B------:R-:W-:Y:S05]  /*3410*/  @P0 BRA P1, `(.L_x_11897) ;  /* 0x0000000000180947 */ /* 0x000fea0000800000 */
[----:B------:R-:W-:Y:S01]  /*3420*/  IMAD.MOV.U32 R4, RZ, RZ, R8 ;  /* 0x000000ffff047224 */ /* 0x000fe200078e0008 */
[----:B------:R-:W-:Y:S01]  /*3430*/  MOV R3, R9 ;  /* 0x0000000900037202 */ /* 0x000fe20000000f00 */
[----:B------:R-:W-:Y:S01]  /*3440*/  IMAD.MOV.U32 R8, RZ, RZ, R10 ;  /* 0x000000ffff087224 */ /* 0x000fe200078e000a */
[----:B------:R-:W-:Y:S01]  /*3450*/  MOV R0, 0x3480 ;  /* 0x0000348000007802 */ /* 0x000fe20000000f00 */
[----:B------:R-:W-:-:S07]  /*3460*/  IMAD.MOV.U32 R9, RZ, RZ, R11 ;  /* 0x000000ffff097224 */ /* 0x000fce00078e000b */
[----:B------:R-:W-:Y:S05]  /*3470*/  CALL.REL.NOINC `($__internal_14_$__cuda_sm20_div_rn_f64_full) ;  /* 0x0000034400f87944 */ /* 0x000fea0003c00000 */
.L_x_11897:
[----:B------:R-:W-:Y:S05]  /*3480*/  BSYNC B4 ;  /* 0x0000000000047941 */ /* 0x000fea0003800000 */
.L_x_11896:
[----:B------:R-:W-:Y:S02]  /*3490*/  IMAD.MOV.U32 R28, RZ, RZ, R4 ;  /* 0x000000ffff1c7224 */ /* 0x000fe400078e0004 */
[----:B------:R-:W-:Y:S01]  /*34a0*/  IMAD.MOV.U32 R29, RZ, RZ, R5 ;  /* 0x000000ffff1d7224 */ /* 0x000fe200078e0005 */
[----:B------:R-:W-:Y:S06]  /*34b0*/  BRA `(.L_x_11895) ;  /* 0x0000000000047947 */ /* 0x000fec0003800000 */
.L_x_11894:
[----:B------:R-:W-:-:S11]  /*34c0*/  DADD R28, -R22, R30 ;  /* 0x00000000161c7229 */ /* 0x000fd6000000011e */
.L_x_11895:
[----:B------:R-:W-:Y:S05]  /*34d0*/  BSYNC B3 ;  /* 0x0000000000037941 */ /* 0x000fea0003800000 */
.L_x_11893:
[----:B------:R-:W-:Y:S01]  /*34e0*/  DADD R2, -R20, 1 ;  /* 0x3ff0000014027429 */ /* 0x000fe20000000100 */
[----:B------:R-:W-:Y:S07]  /*34f0*/  BSSY B3, `(.L_x_11898) ;  /* 0x000001f000037945 */ /* 0x000fee0003800000 */
[----:B------:R-:W-:-:S14]  /*3500*/  DSETP.GEU.AND P0, PT, R2, RZ, PT ;  /* 0x000000ff0200722a */ /* 0x000fdc0003f0e000 */
[----:B------:R-:W-:Y:S05]  /*3510*/  @!P0 BRA `(.L_x_11899) ;  /* 0x00000000006c8947 */ /* 0x000fea0003800000 */
[----:B------:R-:W-:Y:S01]  /*3520*/  DSETP.NEU.AND P0, PT, R2, RZ, PT ;  /* 0x000000ff0200722a */ /* 0x000fe20003f0d000 */
[----:B------:R-:W-:Y:S02]  /*3530*/  IMAD.MOV.U32 R4, RZ, RZ, R18 ;  /* 0x000000ffff047224 */ /* 0x000fe400078e0012 */
[----:B------:R-:W-:-:S11]  /*3540*/  IMAD.MOV.U32 R5, RZ, RZ, R19 ;  /* 0x000000ffff057224 */ /* 0x000fd600078e0013 */
[----:B------:R-:W-:Y:S05]  /*3550*/  @!P0 BRA `(.L_x_11900) ;  /* 0x0000000000608947 */ /* 0x000fea0003800000 */
[----:B------:R-:W-:Y:S01]  /*3560*/  DADD R8, R42, R2 ;  /* 0x000000002a087229 */ /* 0x000fe20000000002 */
[----:B------:R-:W-:Y:S01]  /*3570*/  BSSY B4, `(.L_x_11901) ;  /* 0x0000014000047945 */ /* 0x000fe20003800000 */
[----:B------:R-:W-:Y:S01]  /*3580*/  IMAD.MOV.U32 R2, RZ, RZ, 0x1 ;  /* 0x00000001ff027424 */ /* 0x000fe200078e00ff */
[----:B------:R-:W-:-:S03]  /*3590*/  DMUL R10, R18, R18 ;  /* 0x00000012120a7228 */ /* 0x000fc60000000000 */
[----:B------:R-:W0:Y:S07]  /*35a0*/  MUFU.RCP64H R3, R9 ;  /* 0x0000000900037308 */ /* 0x000e2e0000001800 */
        /* <DEDUP_REMOVED lines=13> */
[----:B------:R-:W-:Y:S01]  /*3680*/  MOV R0, 0x36b0 ;  /* 0x000036b000007802 */ /* 0x000fe20000000f00 */
[----:B------:R-:W-:-:S07]  /*3690*/  IMAD.MOV.U32 R3, RZ, RZ, R11 ;  /* 0x000000ffff037224 */ /* 0x000fce00078e000b */
[----:B------:R-:W-:Y:S05]  /*36a0*/  CALL.REL.NOINC `($__internal_14_$__cuda_sm20_div_rn_f64_full) ;  /* 0x00000344006c7944 */ /* 0x000fea0003c00000 */
.L_x_11902:
[----:B------:R-:W-:Y:S05]  /*36b0*/  BSYNC B4 ;  /* 0x0000000000047941 */ /* 0x000fea0003800000 */
.L_x_11901:
[----:B------:R-:W-:Y:S05]  /*36c0*/  BRA `(.L_x_11900) ;  /* 0x0000000000047947 */ /* 0x000fea0003800000 */
.L_x_11899:
[----:B------:R-:W-:-:S11]  /*36d0*/  DADD R4, R42, -R2 ;  /* 0x000000002a047229 */ /* 0x000fd60000000802 */
.L_x_11900:
[----:B------:R-:W-:Y:S05]  /*36e0*/  BSYNC B3 ;  /* 0x0000000000037941 */ /* 0x000fea0003800000 */
.L_x_11898:
[----:B------:R-:W-:Y:S01]  /*36f0*/  DMUL R2, R4, 0.5 ;  /* 0x3fe0000004027828 */ /* 0x000fe20000000000 */
[----:B------:R-:W-:Y:S01]  /*3700*/  BSSY B3, `(.L_x_11903) ;  /* 0x000001c000037945 */ /* 0x000fe20003800000 */
[----:B------:R-:W-:-:S06]  /*3710*/  DADD R4, R26, 1 ;  /* 0x3ff000001a047429 */ /* 0x000fcc0000000000 */
[----:B------:R-:W-:-:S08]  /*3720*/  DFMA R34, R28, 0.5, R2 ;  /* 0x3fe000001c22782b */ /* 0x000fd00000000002 */
[----:B------:R-:W-:Y:S01]  /*3730*/  DMUL R6, R34, R4 ;  /* 0x0000000422067228 */ /* 0x000fe20000000000 */
[----:B------:R-:W-:Y:S02]  /*3740*/  IMAD.MOV.U32 R4, RZ, RZ, 0x0 ;  /* 0x00000000ff047424 */ /* 0x000fe400078e00ff */
[----:B------:R-:W-:-:S03]  /*3750*/  IMAD.MOV.U32 R5, RZ, RZ, 0x3fd80000 ;  /* 0x3fd80000ff057424 */ /* 0x000fc600078e00ff */
[----:B------:R-:W0:Y:S04]  /*3760*/  MUFU.RSQ64H R33, R7 ;  /* 0x0000000700217308 */ /* 0x000e280000001c00 */
[----:B------:R-:W-:-:S04]  /*3770*/  IADD3 R32, R7, -0x3500000, RZ ;  /* 0xfcb0000007207810 */ /* 0x000fc80007ffe0ff */
[----:B------:R-:W-:Y:S02]  /*3780*/  ISETP.GE.U32.AND P0, PT, R32, 0x7ca00000, PT ;  /* 0x7ca000002000780c */ /* 0x000fe40003f06070 */
[----:B0-----:R-:W-:-:S08]  /*3790*/  DMUL R2, R32, R32 ;  /* 0x0000002020027228 */ /* 0x001fd00000000000 */
[----:B------:R-:W-:-:S08]  /*37a0*/  DFMA R2, R6, -R2, 1 ;  /* 0x3ff000000602742b */ /* 0x000fd00000000802 */
[----:B------:R-:W-:Y:S02]  /*37b0*/  DFMA R4, R2, R4, 0.5 ;  /* 0x3fe000000204742b */ /* 0x000fe40000000004 */
[----:B------:R-:W-:-:S08]  /*37c0*/  DMUL R2, R32, R2 ;  /* 0x0000000220027228 */ /* 0x000fd00000000000 */
[----:B------:R-:W-:-:S08]  /*37d0*/  DFMA R4, R4, R2, R32 ;  /* 0x000000020404722b */ /* 0x000fd00000000020 */
[----:B------:R-:W-:Y:S02]  /*37e0*/  DMUL R2, R6, R4 ;  /* 0x0000000406027228 */ /* 0x000fe40000000000 */
[----:B------:R-:W-:Y:S02]  /*37f0*/  VIADD R11, R5, 0xfff00000 ;  /* 0xfff00000050b7836 */ /* 0x000fe40000000000 */
[----:B------:R-:W-:-:S04]  /*3800*/  IMAD.MOV.U32 R10, RZ, RZ, R4 ;  /* 0x000000ffff0a7224 */ /* 0x000fc800078e0004 */
[----:B------:R-:W-:-:S08]  /*3810*/  DFMA R36, R2, -R2, R6 ;  /* 0x800000020224722b */ /* 0x000fd00000000006 */
[----:B------:R-:W-:Y:S01]  /*3820*/  DFMA R28, R36, R10, R2 ;  /* 0x0000000a241c722b */ /* 0x000fe20000000002 */
[----:B------:R-:W-:Y:S10]  /*3830*/  @!P0 BRA `(.L_x_11904) ;  /* 0x0000000000208947 */ /* 0x000ff40003800000 */
[----:B------:R-:W-:Y:S01]  /*3840*/  IMAD.MOV.U32 R8, RZ, RZ, R6 ;  /* 0x000000ffff087224 */ /* 0x000fe200078e0006 */
[----:B------:R-:W-:Y:S01]  /*3850*/  MOV R10, 0x38a0 ;  /* 0x000038a0000a7802 */ /* 0x000fe20000000f00 */
[----:B------:R-:W-:Y:S02]  /*3860*/  IMAD.MOV.U32 R6, RZ, RZ, R36 ;  /* 0x000000ffff067224 */ /* 0x000fe400078e0024 */
[----:B------:R-:W-:Y:S02]  /*3870*/  IMAD.MOV.U32 R5, RZ, RZ, R37 ;  /* 0x000000ffff057224 */ /* 0x000fe400078e0025 */
[----:B------:R-:W-:-:S07]  /*3880*/  IMAD.MOV.U32 R0, RZ, RZ, R2 ;  /* 0x000000ffff007224 */ /* 0x000fce00078e0002 */
[----:B------:R-:W-:Y:S05]  /*3890*/  CALL.REL.NOINC `($__internal_15_$__cuda_sm20_dsqrt_rn_f64_mediumpath_v1) ;  /* 0x0000034800807944 */ /* 0x000fea0003c00000 */
[----:B------:R-:W-:Y:S01]  /*38a0*/  IMAD.MOV.U32 R28, RZ, RZ, R8 ;  /* 0x000000ffff1c7224 */ /* 0x000fe200078e0008 */
[----:B------:R-:W-:-:S07]  /*38b0*/  MOV R29, R9 ;  /* 0x00000009001d7202 */ /* 0x000fce0000000f00 */
.L_x_11904:
[----:B------:R-:W-:Y:S05]  /*38c0*/  BSYNC B3 ;  /* 0x0000000000037941 */ /* 0x000fea0003800000 */
.L_x_11903:
[----:B------:R-:W-:-:S10]  /*38d0*/  DADD R28, R34, R28 ;  /* 0x00000000221c7229 */ /* 0x000fd4000000001c */
[C---:B------:R-:W-:Y:S02]  /*38e0*/  FSETP.GEU.FTZ.AND P1, PT, R29.reuse, 1.7916666269302368164, PT ;  /* 0x3fe555551d00780b */ /* 0x040fe40003f3e000 */
[----:B------:R-:W-:-:S13]  /*38f0*/  FSETP.GT.FTZ.AND P0, PT, R29, -1.6999999284744262695, PT ;  /* 0xbfd999991d00780b */ /* 0x000fda0003f14000 */
[----:B------:R-:W-:Y:S05]  /*3900*/  @P0 BRA !P1, `(.L_x_11905) ;  /* 0x00000004004c0947 */ /* 0x000fea0004800000 */
[----:B------:R-:W-:Y:S01]  /*3910*/  DADD R28, R28, 1 ;  /* 0x3ff000001c1c7429 */ /* 0x000fe20000000000 */
[----:B------:R-:W-:-:S09]  /*3920*/  IMAD.MOV.U32 R33, RZ, RZ, -0x3ff ;  /* 0xfffffc01ff217424 */ /* 0x000fd200078e00ff */
[----:B------:R-:W-:Y:S01]  /*3930*/  ISETP.GT.AND P0, PT, R29, 0xfffff, PT ;  /* 0x000fffff1d00780c */ /* 0x000fe20003f04270 */
[--C-:B------:R-:W-:Y:S02]  /*3940*/  IMAD.MOV.U32 R2, RZ, RZ, R28.reuse ;  /* 0x000000ffff027224 */ /* 0x100fe400078e001c */
[--C-:B------:R-:W-:Y:S02]  /*3950*/  IMAD.MOV.U32 R3, RZ, RZ, R29.reuse ;  /* 0x000000ffff037224 */ /* 0x100fe400078e001d */
[----:B------:R-:W-:Y:S02]  /*3960*/  IMAD.MOV.U32 R0, RZ, RZ, R29 ;  /* 0x000000ffff007224 */ /* 0x000fe400078e001d */
[----:B------:R-:W-:-:S06]  /*3970*/  IMAD.MOV.U32 R6, RZ, RZ, R28 ;  /* 0x000000ffff067224 */ /* 0x000fcc00078e001c */
[----:B------:R-:W-:Y:S01]  /*3980*/  @!P0 DMUL R2, R2, 1.80143985094819840000e+16 ;  /* 0x4350000002028828 */ /* 0x000fe20000000000 */
[----:B------:R-:W-:-:S09]  /*3990*/  @!P0 IMAD.MOV.U32 R33, RZ, RZ, -0x435 ;  /* 0xfffffbcbff218424 */ /* 0x000fd200078e00ff */
[----:B------:R-:W-:Y:S01]  /*39a0*/  @!P0 IMAD.MOV.U32 R0, RZ, RZ, R3 ;  /* 0x000000ffff008224 */ /* 0x000fe200078e0003 */
[----:B------:R-:W-:-:S03]  /*39b0*/  @!P0 MOV R6, R2 ;  /* 0x0000000200068202 */ /* 0x000fc60000000f00 */
        /* <DEDUP_REMOVED lines=9> */
[----:B------:R-:W-:Y:S01]  /*3a50*/  LOP3.LUT R2, R0, 0x800fffff, RZ, 0xc0, !PT ;  /* 0x800fffff00027812 */ /* 0x000fe200078ec0ff */
[----:B------:R-:W-:Y:S01]  /*3a60*/  IMAD.MOV.U32 R28, RZ, RZ, -0x748574fc ;  /* 0x8b7a8b04ff1c7424 */ /* 0x000fe200078e00ff */
[----:B------:R-:W-:Y:S01]  /*3a70*/  UMOV UR4, 0x3ae80f1e ;  /* 0x3ae80f1e00047882 */ /* 0x000fe20000000000 */
[----:B------:R-:W-:Y:S01]  /*3a80*/  IMAD.MOV.U32 R29, RZ, RZ, 0x3ed0ee25 ;  /* 0x3ed0ee25ff1d7424 */ /* 0x000fe200078e00ff */
[----:B------:R-:W-:Y:S01]  /*3a90*/  LOP3.LUT R3, R2, 0x3ff00000, RZ, 0xfc, !PT ;  /* 0x3ff0000002037812 */ /* 0x000fe200078efcff */
[----:B------:R-:W-:Y:S01]  /*3aa0*/  IMAD.MOV.U32 R2, RZ, RZ, R6 ;  /* 0x000000ffff027224 */ /* 0x000fe200078e0006 */
[----:B------:R-:W-:Y:S01]  /*3ab0*/  UMOV UR5, 0x3eb1380b ;  /* 0x3eb1380b00057882 */ /* 0x000fe20000000000 */
[----:B------:R-:W-:Y:S01]  /*3ac0*/  IMAD.MOV.U32 R6, RZ, RZ, RZ ;  /* 0x000000ffff067224 */ /* 0x000fe200078e00ff */
[----:B------:R-:W-:Y:S01]  /*3ad0*/  ISETP.GE.AND P0, PT, R3, 0x3ff6a09f, PT ;  /* 0x3ff6a09f0300780c */ /* 0x000fe20003f06270 */
[----:B------:R-:W-:Y:S01]  /*3ae0*/  UMOV UR6, 0x80000000 ;  /* 0x8000000000067882 */ /* 0x000fe20000000000 */
[----:B------:R-:W-:Y:S01]  /*3af0*/  LEA.HI R33, R0, R33, RZ, 0xc ;  /* 0x0000002100217211 */ /* 0x000fe200078f60ff */
[----:B------:R-:W-:-:S10]  /*3b00*/  UMOV UR7, 0x43300000 ;  /* 0x4330000000077882 */ /* 0x000fd40000000000 */
[----:B------:R-:W-:Y:S02]  /*3b10*/  @P0 VIADD R5, R3, 0xfff00000 ;  /* 0xfff0000003050836 */ /* 0x000fe40000000000 */
[----:B------:R-:W-:Y:S02]  /*3b20*/  @P0 VIADD R33, R33, 0x1 ;  /* 0x0000000121210836 */ /* 0x000fe40000000000 */
[----:B------:R-:W-:-:S03]  /*3b30*/  @P0 IMAD.MOV.U32 R3, RZ, RZ, R5 ;  /* 0x000000ffff030224 */ /* 0x000fc600078e0005 */
[----:B------:R-:W-:Y:S01]  /*3b40*/  LOP3.LUT R32, R33, 0x80000000, RZ, 0x3c, !PT ;  /* 0x8000000021207812 */ /* 0x000fe200078e3cff */
[----:B------:R-:W-:Y:S02]  /*3b50*/  IMAD.MOV.U32 R33, RZ, RZ, 0x43300000 ;  /* 0x43300000ff217424 */ /* 0x000fe400078e00ff */
        /* <DEDUP_REMOVED lines=46> */
.L_x_11905:
[----:B------:R-:W-:Y:S01]  /*3e40*/  DADD R8, R28, 2 ;  /* 0x400000001c087429 */ /* 0x000fe20000000000 */
[----:B------:R-:W-:Y:S01]  /*3e50*/  MOV R2, 0x1 ;  /* 0x0000000100027802 */ /* 0x000fe20000000f00 */
[----:B------:R-:W-:Y:S01]  /*3e60*/  BSSY B3, `(.L_x_11906) ;  /* 0x0000012000037945 */ /* 0x000fe20003800000 */
[----:B------:R-:W-:-:S03]  /*3e70*/  FSETP.GEU.AND P1, PT, |R29|, 6.5827683646048100446e-37, PT ;  /* 0x036000001d00780b */ /* 0x000fc60003f2e200 */
[----:B------:R-:W0:Y:S02]  /*3e80*/  MUFU.RCP64H R3, R9 ;  /* 0x0000000900037308 */ /* 0x000e240000001800 */
        /* <DEDUP_REMOVED lines=15> */
.L_x_11907:
[----:B------:R-:W-:Y:S05]  /*3f80*/  BSYNC B3 ;  /* 0x0000000000037941 */ /* 0x000fea0003800000 */
.L_x_11906:
[----:B------:R-:W-:Y:S01]  /*3f90*/  DMUL R4, R28, R4 ;  /* 0x000000041c047228 */ /* 0x000fe20000000000 */
[----:B------:R-:W-:Y:S01]  /*3fa0*/  IMAD.MOV.U32 R8, RZ, RZ, -0x314d23bc ;  /* 0xceb2dc44ff087424 */ /* 0x000fe200078e00ff */
[----:B------:R-:W-:Y:S01]  /*3fb0*/  UMOV UR4, 0x2fbe14b5 ;  /* 0x2fbe14b500047882 */ /* 0x000fe20000000000 */
[----:B------:R-:W-:Y:S01]  /*3fc0*/  IMAD.MOV.U32 R9, RZ, RZ, 0x3ed087ff ;  /* 0x3ed087ffff097424 */ /* 0x000fe200078e00ff */
[----:B------:R-:W-:-:S04]  /*3fd0*/  UMOV UR5, 0x3eb372fb ;  /* 0x3eb372fb00057882 */ /* 0x000fc80000000000 */
[----:B------:R-:W-:-:S08]  /*3fe0*/  DADD R2, R28, -R4 ;  /* 0x000000001c027229 */ /* 0x000fd00000000804 */
[----:B------:R-:W-:-:S08]  /*3ff0*/  DMUL R6, R2, R2 ;  /* 0x0000000202067228 */ /* 0x000fd00000000000 */
[----:B------:R-:W-:Y:S01]  /*4000*/  DFMA R8, R6, UR4, R8 ;  /* 0x0000000406087c2b */ /* 0x000fe20008000008 */
        /* <DEDUP_REMOVED lines=19> */
[----:B------:R-:W-:-:S08]  /*4140*/  DFMA R8, R2, R8, -R4 ;  /* 0x000000080208722b */ /* 0x000fd00000000804 */
[----:B------:R-:W-:Y:S01]  /*4150*/  DADD R28, R28, R8 ;  /* 0x000000001c1c7229 */ /* 0x000fe20000000008 */
[----:B------:R-:W-:Y:S10]  /*4160*/  BRA `(.L_x_11890) ;  /* 0x0000000c00b47947 */ /* 0x000ff40003800000 */
.L_x_11892:
[----:B------:R-:W-:-:S14]  /*4170*/  DSETP.GEU.AND P0, PT, R20, 1, PT ;  /* 0x3ff000001400742a */ /* 0x000fdc0003f0e000 */
[----:B------:R-:W-:Y:S05]  /*4180*/  @!P0 BRA `(.L_x_11908) ;  /* 0x0000000800908947 */ /* 0x000fea0003800000 */
[----:B------:R-:W-:Y:S01]  /*4190*/  DMUL R6, R22, R24 ;  /* 0x0000001816067228 */ /* 0x000fe20000000000 */
        /* <DEDUP_REMOVED lines=16> */
[----:B------:R-:W-:Y:S01]  /*42a0*/  MOV R5, R35 ;  /* 0x0000002300057202 */ /* 0x000fe20000000f00 */
[----:B------:R-:W-:Y:S01]  /*42b0*/  IMAD.MOV.U32 R6, RZ, RZ, R34 ;  /* 0x000000ffff067224 */ /* 0x000fe200078e0022 */
[----:B------:R-:W-:Y:S01]  /*42c0*/  MOV R10, 0x42f0 ;  /* 0x000042f0000a7802 */ /* 0x000fe20000000f00 */
[----:B------:R-:W-:-:S07]  /*42d0*/  IMAD.MOV.U32 R0, RZ, RZ, R2 ;  /* 0x000000ffff007224 */ /* 0x000fce00078e0002 */
[----:B------:R-:W-:Y:S05]  /*42e0*/  CALL.REL.NOINC `($__internal_15_$__cuda_sm20_dsqrt_rn_f64_mediumpath_v1) ;  /* 0x0000033c00ec7944 */ /* 0x000fea0003c00000 */
[----:B------:R-:W-:Y:S02]  /*42f0*/  IMAD.MOV.U32 R28, RZ, RZ, R8 ;  /* 0x000000ffff1c7224 */ /* 0x000fe400078e0008 */
[----:B------:R-:W-:-:S07]  /*4300*/  IMAD.MOV.U32 R29, RZ, RZ, R9 ;  /* 0x000000ffff1d7224 */ /* 0x000fce00078e0009 */
.L_x_11910:
[----:B------:R-:W-:Y:S05]  /*4310*/  BSYNC B3 ;  /* 0x0000000000037941 */ /* 0x000fea0003800000 */
.L_x_11909:
[----:B------:R-:W-:-:S10]  /*4320*/  DADD R28, R24, R28 ;  /* 0x00000000181c7229 */ /* 0x000fd4000000001c */
[C---:B------:R-:W-:Y:S02]  /*4330*/  FSETP.GEU.FTZ.AND P1, PT, R29.reuse, 1.7916666269302368164, PT ;  /* 0x3fe555551d00780b */ /* 0x040fe40003f3e000 */
[----:B------:R-:W-:-:S04]  /*4340*/  FSETP.GT.FTZ.AND P0, PT, R29, -1.6999999284744262695, PT ;  /* 0xbfd999991d00780b */ /* 0x000fc80003f14000 */
[----:B------:R-:W-:-:S13]  /*4350*/  PLOP3.LUT P0, PT, P1, P0, PT, 0x8, 0x0 ;  /* 0x000000000000781c */ /* 0x000fda0000f00170 */
[----:B------:R-:W-:Y:S05]  /*4360*/  @!P0 BRA `(.L_x_11911) ;  /* 0x0000000000cc8947 */ /* 0x000fea0003800000 */
[----:B------:R-:W-:Y:S01]  /*4370*/  DADD R8, R28, 2 ;  /* 0x400000001c087429 */ /* 0x000fe20000000000 */
[----:B------:R-:W-:Y:S01]  /*4380*/  IMAD.MOV.U32 R2, RZ, RZ, 0x1 ;  /* 0x00000001ff027424 */ /* 0x000fe200078e00ff */
[----:B------:R-:W-:Y:S01]  /*4390*/  FSETP.GEU.AND P1, PT, |R29|, 6.5827683646048100446e-37, PT ;  /* 0x036000001d00780b */ /* 0x000fe20003f2e200 */
[----:B------:R-:W-:Y:S03]  /*43a0*/  BSSY B3, `(.L_x_11912) ;  /* 0x0000011000037945 */ /* 0x000fe60003800000 */
        /* <DEDUP_REMOVED lines=16> */
.L_x_11913:
[----:B------:R-:W-:Y:S05]  /*44b0*/  BSYNC B3 ;  /* 0x0000000000037941 */ /* 0x000fea0003800000 */
.L_x_11912:
        /* <DEDUP_REMOVED lines=30> */
.L_x_11911:
[----:B------:R-:W-:Y:S01]  /*46a0*/  DADD R28, R28, 1 ;  /* 0x3ff000001c1c7429 */ /* 0x000fe20000000000 */
        /* <DEDUP_REMOVED lines=11> */
[----:B------:R-:W-:Y:S05]  /*4760*/  @P1 BRA `(.L_x_11914) ;  /* 0x0000000000fc1947 */ /* 0x000fea0003800000 */
[----:B------:R-:W-:Y:S01]  /*4770*/  LOP3.LUT R2, R0, 0x800fffff, RZ, 0xc0, !PT ;  /* 0x800fffff00027812 */ /* 0x000fe200078ec0ff */
[----:B------:R-:W-:Y:S01]  /*4780*/  IMAD.MOV.U32 R29, RZ, RZ, 0x3ed0ee25 ;  /* 0x3ed0ee25ff1d7424 */ /* 0x000fe200078e00ff */
[----:B------:R-:W-:Y:S01]  /*4790*/  MOV R6, RZ ;  /* 0x000000ff00067202 */ /* 0x000fe20000000f00 */
[----:B------:R-:W-:Y:S01]  /*47a0*/  UMOV UR4, 0x3ae80f1e ;  /* 0x3ae80f1e00047882 */ /* 0x000fe20000000000 */
[----:B------:R-:W-:Y:S01]  /*47b0*/  LOP3.LUT R3, R2, 0x3ff00000, RZ, 0xfc, !PT ;  /* 0x3ff0000002037812 */ /* 0x000fe200078efcff */
[----:B------:R-:W-:Y:S01]  /*47c0*/  IMAD.MOV.U32 R2, RZ, RZ, R28 ;  /* 0x000000ffff027224 */ /* 0x000fe200078e001c */
[----:B------:R-:W-:Y:S01]  /*47d0*/  UMOV UR5, 0x3eb1380b ;  /* 0x3eb1380b00057882 */ /* 0x000fe20000000000 */
[----:B------:R-:W-:Y:S01]  /*47e0*/  IMAD.MOV.U32 R28, RZ, RZ, -0x748574fc ;  /* 0x8b7a8b04ff1c7424 */ /* 0x000fe200078e00ff */
        /* <DEDUP_REMOVED lines=55> */
.L_x_11914:
[----:B------:R-:W-:Y:S01]  /*4b60*/  IMAD.MOV.U32 R4, RZ, RZ, 0x0 ;  /* 0x00000000ff047424 */ /* 0x000fe200078e00ff */
[----:B------:R-:W-:Y:S01]  /*4b70*/  FSETP.NEU.FTZ.AND P0, PT, R3, RZ, PT ;  /* 0x000000ff0300720b */ /* 0x000fe20003f1d000 */
[----:B------:R-:W-:-:S06]  /*4b80*/  IMAD.MOV.U32 R5, RZ, RZ, 0x7ff00000 ;  /* 0x7ff00000ff057424 */ /* 0x000fcc00078e00ff */
[----:B------:R-:W-:-:S10]  /*4b90*/  DFMA R4, R2, R4, +INF ;  /* 0x7ff000000204742b */ /* 0x000fd40000000004 */
[----:B------:R-:W-:Y:S02]  /*4ba0*/  FSEL R28, R4, RZ, P0 ;  /* 0x000000ff041c7208 */ /* 0x000fe40000000000 */
[----:B------:R-:W-:Y:S01]  /*4bb0*/  FSEL R29, R5, -QNAN , P0 ;  /* 0xfff00000051d7808 */ /* 0x000fe20000000000 */
[----:B------:R-:W-:Y:S06]  /*4bc0*/  BRA `(.L_x_11890) ;  /* 0x00000004001c7947 */ /* 0x000fec0003800000 */
.L_x_11908:
[----:B------:R-:W-:Y:S01]  /*4bd0*/  DADD R6, -R20, 1 ;  /* 0x3ff0000014067429 */ /* 0x000fe20000000100 */
[----:B------:R-:W-:Y:S07]  /*4be0*/  BSSY B3, `(.L_x_11915) ;  /* 0x0000016000037945 */ /* 0x000fee0003800000 */
[----:B------:R-:W-:-:S06]  /*4bf0*/  DMUL R6, R22, R6 ;  /* 0x0000000616067228 */ /* 0x000fcc0000000000 */
        /* <DEDUP_REMOVED lines=14> */
[----:B------:R-:W-:Y:S01]  /*4ce0*/  MOV R8, R6 ;  /* 0x0000000600087202 */ /* 0x000fe20000000f00 */
[----:B------:R-:W-:Y:S01]  /*4cf0*/  IMAD.MOV.U32 R6, RZ, RZ, R28 ;  /* 0x000000ffff067224 */ /* 0x000fe200078e001c */
[----:B------:R-:W-:Y:S01]  /*4d00*/  MOV R10, 0x4d40 ;  /* 0x00004d40000a7802 */ /* 0x000fe20000000f00 */
[----:B------:R-:W-:Y:S02]  /*4d10*/  IMAD.MOV.U32 R5, RZ, RZ, R29 ;  /* 0x000000ffff057224 */ /* 0x000fe400078e001d */
[----:B------:R-:W-:-:S07]  /*4d20*/  IMAD.MOV.U32 R0, RZ, RZ, R2 ;  /* 0x000000ffff007224 */ /* 0x000fce00078e0002 */
[----:B------:R-:W-:Y:S05]  /*4d30*/  CALL.REL.NOINC `($__internal_15_$__cuda_sm20_dsqrt_rn_f64_mediumpath_v1) ;  /* 0x0000033400587944 */ /* 0x000fea0003c00000 */
.L_x_11916:
[----:B------:R-:W-:Y:S05]  /*4d40*/  BSYNC B3 ;  /* 0x0000000000037941 */ /* 0x000fea0003800000 */
.L_x_11915:
[----:B------:R-:W0:Y:S01]  /*4d50*/  MUFU.RCP64H R3, R9 ;  /* 0x0000000900037308 */ /* 0x000e220000001800 */
[----:B------:R-:W-:Y:S01]  /*4d60*/  IMAD.MOV.U32 R2, RZ, RZ, 0x1 ;  /* 0x00000001ff027424 */ /* 0x000fe200078e00ff */
[----:B------:R-:W-:Y:S01]  /*4d70*/  FSETP.GEU.AND P1, PT, |R19|, 6.5827683646048100446e-37, PT ;  /* 0x036000001300780b */ /* 0x000fe20003f2e200 */
[----:B------:R-:W-:Y:S04]  /*4d80*/  BSSY B3, `(.L_x_11917) ;  /* 0x0000010000037945 */ /* 0x000fe80003800000 */
[----:B0-----:R-:W-:-:S08]  /*4d90*/  DFMA R4, R2, -R8, 1 ;  /* 0x3ff000000204742b */ /* 0x001fd00000000808 */
[----:B------:R-:W-:-:S08]  /*4da0*/  DFMA R4, R4, R4, R4 ;  /* 0x000000040404722b */ /* 0x000fd00000000004 */
[----:B------:R-:W-:-:S08]  /*4db0*/  DFMA R4, R2, R4, R2 ;  /* 0x000000040204722b */ /* 0x000fd00000000002 */
[----:B------:R-:W-:-:S08]  /*4dc0*/  DFMA R2, R4, -R8, 1 ;  /* 0x3ff000000402742b */ /* 0x000fd00000000808 */
[----:B------:R-:W-:-:S08]  /*4dd0*/  DFMA R2, R4, R2, R4 ;  /* 0x000000020402722b */ /* 0x000fd00000000004 */
[----:B------:R-:W-:-:S08]  /*4de0*/  DMUL R4, R18, R2 ;  /* 0x0000000212047228 */ /* 0x000fd00000000000 */
[----:B------:R-:W-:-:S08]  /*4df0*/  DFMA R6, R4, -R8, R18 ;  /* 0x800000080406722b */ /* 0x000fd00000000012 */
        /* <DEDUP_REMOVED lines=8> */
.L_x_11918:
[----:B------:R-:W-:Y:S05]  /*4e80*/  BSYNC B3 ;  /* 0x0000000000037941 */ /* 0x000fea0003800000 */
.L_x_11917:
[----:B------:R-:W-:Y:S02]  /*4e90*/  IMAD.MOV.U32 R28, RZ, RZ, R4 ;  /* 0x000000ffff1c7224 */ /* 0x000fe400078e0004 */
[----:B------:R-:W-:Y:S01]  /*4ea0*/  IMAD.MOV.U32 R29, RZ, RZ, R5 ;  /* 0x000000ffff1d7224 */ /* 0x000fe200078e0005 */
[----:B------:R-:W-:Y:S06]  /*4eb0*/  BRA `(.L_x_11890) ;  /* 0x0000000000607947 */ /* 0x000fec0003800000 */
.L_x_11891:
[----:B------:R-:W0:Y:S01]  /*4ec0*/  MUFU.RSQ64H R33, R19 ;  /* 0x0000001300217308 */ /* 0x000e220000001c00 */
[----:B------:R-:W-:Y:S01]  /*4ed0*/  VIADD R32, R19, 0xfcb00000 ;  /* 0xfcb0000013207836 */ /* 0x000fe20000000000 */
[----:B------:R-:W-:Y:S04]  /*4ee0*/  BSSY B3, `(.L_x_11890) ;  /* 0x0000015000037945 */ /* 0x000fe80003800000 */
        /* <DEDUP_REMOVED lines=18> */
[----:B------:R-:W-:Y:S02]  /*5010*/  IMAD.MOV.U32 R28, RZ, RZ, R8 ;  /* 0x000000ffff1c7224 */ /* 0x000fe400078e0008 */
[----:B------:R-:W-:-:S07]  /*5020*/  IMAD.MOV.U32 R29, RZ, RZ, R9 ;  /* 0x000000ffff1d7224 */ /* 0x000fce00078e0009 */
.L_x_11919:
[----:B------:R-:W-:Y:S05]  /*5030*/  BSYNC B3 ;  /* 0x0000000000037941 */ /* 0x000fea0003800000 */
.L_x_11890:
[----:B------:R-:W-:Y:S05]  /*5040*/  BSYNC B2 ;  /* 0x0000000000027941 */ /* 0x000fea0003800000 */
.L_x_11886:
[----:B------:R-:W-:Y:S01]  /*5050*/  DSETP.GEU.AND P0, PT, R20, 5.9666725849601653946e-154, PT ;  /* 0x202000001400742a */ /* 0x000fe20003f0e000 */
[----:B------:R-:W-:Y:S04]  /*5060*/  BSSY B3, `(.L_x_11920) ;  /* 0x0000204000037945 */ /* 0x000fe80003800000 */
[----:B------:R-:W-:Y:S09]  /*5070*/  BSSY B2, `(.L_x_11921) ;  /* 0x000018b000027945 */ /* 0x000ff20003800000 */
[----:B------:R-:W-:Y:S05]  /*5080*/  @!P0 BRA `(.L_x_11922) ;  /* 0x00000018001c8947 */ /* 0x000fea0003800000 */
[----:B------:R-:W0:Y:S01]  /*5090*/  MUFU.RCP64H R3, R27 ;  /* 0x0000001b00037308 */ /* 0x000e220000001800 */
[----:B------:R-:W-:Y:S01]  /*50a0*/  IMAD.MOV.U32 R2, RZ, RZ, 0x1 ;  /* 0x00000001ff027424 */ /* 0x000fe200078e00ff */
[----:B------:R-:W-:Y:S01]  /*50b0*/  FSETP.GEU.AND P1, PT, |R21|, 6.5827683646048100446e-37, PT ;  /* 0x036000001500780b */ /* 0x000fe20003f2e200 */
[----:B------:R-:W-:Y:S04]  /*50c0*/  BSSY B4, `(.L_x_11923) ;  /* 0x0000012000047945 */ /* 0x000fe80003800000 */
        /* <DEDUP_REMOVED lines=17> */
.L_x_11924:
[----:B------:R-:W-:Y:S05]  /*51e0*/  BSYNC B4 ;  /* 0x0000000000047941 */ /* 0x000fea0003800000 */
.L_x_11923:
[----:B------:R-:W-:Y:S01]  /*51f0*/  UMOV UR4, 0x703afb7f ;  /* 0x703afb7f00047882 */ /* 0x000fe20000000000 */
[----:B------:R-:W-:Y:S02]  /*5200*/  UMOV UR5, 0x3fe488ce ;  /* 0x3fe488ce00057882 */ /* 0x000fe40000000000 */
[----:B------:R-:W-:-:S14]  /*5210*/  DSETP.GT.AND P0, PT, R4, UR4, PT ;  /* 0x0000000404007e2a */ /* 0x000fdc000bf04000 */
[----:B------:R-:W-:Y:S05]  /*5220*/  @!P0 BREAK B2 ;  /* 0x0000000000028942 */ /* 0x000fea0003800000 */
[----:B------:R-:W-:Y:S05]  /*5230*/  @P0 BRA `(.L_x_11925) ;  /* 0x0000000400cc0947 */ /* 0x000fea0003800000 */
[----:B------:R-:W-:-:S13]  /*5240*/  FSETP.GEU.FTZ.AND P0, PT, |R5|, 1.7687499523162841797, PT ;  /* 0x3fe266660500780b */ /* 0x000fda0003f1e200 */
[----:B------:R-:W-:Y:S05]  /*5250*/  @P0 BRA `(.L_x_11926) ;  /* 0x0000000000a80947 */ /* 0x000fea0003800000 */
        /* <DEDUP_REMOVED lines=40> */
[----:B------:R-:W-:Y:S01]  /*54e0*/  DFMA R4, R6, R4, R4 ;  /* 0x000000040604722b */ /* 0x000fe20000000004 */
[----:B------:R-:W-:Y:S10]  /*54f0*/  BRA `(.L_x_11927) ;  /* 0x0000001800e87947 */ /* 0x000ff40003800000 */
.L_x_11926:
        /* <DEDUP_REMOVED lines=71> */
.L_x_11925:
[----:B------:R-:W-:Y:S01]  /*5970*/  DSETP.NEU.AND P0, PT, R20, 1, PT ;  /* 0x3ff000001400742a */ /* 0x000fe20003f0d000 */
[----:B------:R-:W-:Y:S01]  /*5980*/  BSSY B4, `(.L_x_11928) ;  /* 0x00000f6000047945 */ /* 0x000fe20003800000 */
[----:B------:R-:W-:-:S14]  /*5990*/  DSETP.LT.AND P1, PT, R18, 1.7347234759768070944e-18, PT ;  /* 0x3c4000001200742a */ /* 0x000fdc0003f21000 */
[----:B------:R-:W-:Y:S05]  /*59a0*/  @!P0 BRA P1, `(.L_x_11929) ;  /* 0x0000000800e48947 */ /* 0x000fea0000800000 */
[----:B------:R-:W-:-:S08]  /*59b0*/  DADD R2, R20, -1 ;  /* 0xbff0000014027429 */ /* 0x000fd00000000000 */
        /* <DEDUP_REMOVED lines=29> */
[----:B------:R-:W-:Y:S02]  /*5b90*/  IMAD.MOV.U32 R3, RZ, RZ, R9 ;  /* 0x000000ffff037224 */ /* 0x000fe400078e0009 */
[----:B------:R-:W-:Y:S02]  /*5ba0*/  IMAD.MOV.U32 R8, RZ, RZ, R22 ;  /* 0x000000ffff087224 */ /* 0x000fe400078e0016 */
[----:B------:R-:W-:-:S07]  /*5bb0*/  IMAD.MOV.U32 R9, RZ, RZ, R23 ;  /* 0x000000ffff097224 */ /* 0x000fce00078e0017 */
[----:B------:R-:W-:Y:S05]  /*5bc0*/  CALL.REL.NOINC `($__internal_14_$__cuda_sm20_div_rn_f64_full) ;  /* 0x0000032000247944 */ /* 0x000fea0003c00000 */
.L_x_11935:
[----:B------:R-:W-:Y:S05]  /*5bd0*/  BSYNC B7 ;  /* 0x0000000000077941 */ /* 0x000fea0003800000 */
.L_x_11934:
[----:B------:R-:W-:Y:S01]  /*5be0*/  MOV R44, R4 ;  /* 0x00000004002c7202 */ /* 0x000fe20000000f00 */
[----:B------:R-:W-:Y:S01]  /*5bf0*/  IMAD.MOV.U32 R45, RZ, RZ, R5 ;  /* 0x000000ffff2d7224 */ /* 0x000fe200078e0005 */
[----:B------:R-:W-:Y:S06]  /*5c00*/  BRA `(.L_x_11933) ;  /* 0x0000000000047947 */ /* 0x000fec0003800000 */
.L_x_11932:
[----:B------:R-:W-:-:S11]  /*5c10*/  DADD R44, -R22, R30 ;  /* 0x00000000162c7229 */ /* 0x000fd6000000011e */
.L_x_11933:
[----:B------:R-:W-:Y:S05]  /*5c20*/  BSYNC B5 ;  /* 0x0000000000057941 */ /* 0x000fea0003800000 */
.L_x_11931:
[----:B------:R-:W-:Y:S01]  /*5c30*/  DSETP.GEU.AND P0, PT, R24, RZ, PT ;  /* 0x000000ff1800722a */ /* 0x000fe20003f0e000 */
[----:B------:R-:W-:-:S13]  /*5c40*/  BSSY B5, `(.L_x_11936) ;  /* 0x000001e000057945 */ /* 0x000fda0003800000 */
[----:B------:R-:W-:Y:S05]  /*5c50*/  @!P0 BRA `(.L_x_11937) ;  /* 0x00000000006c8947 */ /* 0x000fea0003800000 */
[----:B------:R-:W-:-:S14]  /*5c60*/  DSETP.NEU.AND P0, PT, R24, RZ, PT ;  /* 0x000000ff1800722a */ /* 0x000fdc0003f0d000 */
        /* <DEDUP_REMOVED lines=22> */
.L_x_11940:
[----:B------:R-:W-:Y:S05]  /*5dd0*/  BSYNC B7 ;  /* 0x0000000000077941 */ /* 0x000fea0003800000 */
.L_x_11939:
[----:B------:R-:W-:Y:S02]  /*5de0*/  IMAD.MOV.U32 R18, RZ, RZ, R4 ;  /* 0x000000ffff127224 */ /* 0x000fe400078e0004 */
[----:B------:R-:W-:Y:S01]  /*5df0*/  IMAD.MOV.U32 R19, RZ, RZ, R5 ;  /* 0x000000ffff137224 */ /* 0x000fe200078e0005 */
[----:B------:R-:W-:Y:S06]  /*5e00*/  BRA `(.L_x_11938) ;  /* 0x0000000000047947 */ /* 0x000fec0003800000 */
.L_x_11937:
[----:B------:R-:W-:-:S11]  /*5e10*/  DADD R18, -R24, R42 ;  /* 0x0000000018127229 */ /* 0x000fd6000000012a */
.L_x_11938:
[----:B------:R-:W-:Y:S05]  /*5e20*/  BSYNC B5 ;  /* 0x0000000000057941 */ /* 0x000fea0003800000 */
.L_x_11936:
[----:B------:R-:W-:Y:S01]  /*5e30*/  DMUL R2, R18, 0.5 ;  /* 0x3fe0000012027828 */ /* 0x000fe20000000000 */
[----:B------:R-:W-:Y:S01]  /*5e40*/  IMAD.MOV.U32 R4, RZ, RZ, 0x0 ;  /* 0x00000000ff047424 */ /* 0x000fe200078e00ff */
[----:B------:R-:W-:Y:S01]  /*5e50*/  DADD R26, R20, R26 ;  /* 0x00000000141a7229 */ /* 0x000fe2000000001a */
[----:B------:R-:W-:Y:S01]  /*5e60*/  IMAD.MOV.U32 R5, RZ, RZ, 0x3fd80000 ;  /* 0x3fd80000ff057424 */ /* 0x000fe200078e00ff */
[----:B------:R-:W-:Y:S04]  /*5e70*/  BSSY B5, `(.L_x_11941) ;  /* 0x0000019000057945 */ /* 0x000fe80003800000 */
[----:B------:R-:W-:-:S08]  /*5e80*/  DFMA R2, R44, 0.5, R2 ;  /* 0x3fe000002c02782b */ /* 0x000fd00000000002 */
        /* <DEDUP_REMOVED lines=23> */
.L_x_11942:
[----:B------:R-:W-:Y:S05]  /*6000*/  BSYNC B5 ;  /* 0x0000000000057941 */ /* 0x000fea0003800000 */
.L_x_11941:
[----:B------:R-:W-:Y:S05]  /*6010*/  BRA `(.L_x_11943) ;  /* 0x0000000800307947 */ /* 0x000fea0003800000 */
.L_x_11930:
[----:B------:R-:W-:-:S14]  /*6020*/  DSETP.GT.AND P0, PT, R20, 1, PT ;  /* 0x3ff000001400742a */ /* 0x000fdc0003f04000 */
[----:B------:R-:W-:Y:S05]  /*6030*/  @P0 BRA `(.L_x_11944) ;  /* 0x0000000000740947 */ /* 0x000fea0003800000 */
[----:B------:R-:W-:Y:S01]  /*6040*/  DADD R2, -R20, 1 ;  /* 0x3ff0000014027429 */ /* 0x000fe20000000100 */
[----:B------:R-:W-:Y:S01]  /*6050*/  IMAD.MOV.U32 R4, RZ, RZ, 0x0 ;  /* 0x00000000ff047424 */ /* 0x000fe200078e00ff */
[----:B------:R-:W-:Y:S01]  /*6060*/  MOV R5, 0x3fd80000 ;  /* 0x3fd8000000057802 */ /* 0x000fe20000000f00 */
[----:B------:R-:W-:Y:S05]  /*6070*/  BSSY B5, `(.L_x_11945) ;  /* 0x0000018000057945 */ /* 0x000fea0003800000 */
        /* <DEDUP_REMOVED lines=23> */
.L_x_11946:
[----:B------:R-:W-:Y:S05]  /*61f0*/  BSYNC B5 ;  /* 0x0000000000057941 */ /* 0x000fea0003800000 */
.L_x_11945:
[----:B------:R-:W-:Y:S05]  /*6200*/  BRA `(.L_x_11943) ;  /* 0x0000000400b47947 */ /* 0x000fea0003800000 */
.L_x_11944:
[----:B------:R-:W-:Y:S01]  /*6210*/  DMUL R6, R22, R24 ;  /* 0x0000001816067228 */ /* 0x000fe20000000000 */
[----:B------:R-:W-:Y:S01]  /*6220*/  MOV R4, 0x0 ;  /* 0x0000000000047802 */ /* 0x000fe20000000f00 */
[----:B------:R-:W-:Y:S01]  /*6230*/  IMAD.MOV.U32 R5, RZ, RZ, 0x3fd80000 ;  /* 0x3fd80000ff057424 */ /* 0x000fe200078e00ff */
[----:B------:R-:W-:Y:S01]  /*6240*/  DMUL R18, R18, 8.11296384146066816958e+31 ;  /* 0x4690000012127828 */ /* 0x000fe20000000000 */
[----:B------:R-:W-:Y:S02]  /*6250*/  BSSY B5, `(.L_x_11947) ;  /* 0x0000016000057945 */ /* 0x000fe40003800000 */
[----:B------:R-:W0:Y:S04]  /*6260*/  MUFU.RSQ64H R33, R7 ;  /* 0x0000000700217308 */ /* 0x000e280000001c00 */
[----:B------:R-:W-:Y:S01]  /*6270*/  VIADD R32, R7, 0xfcb00000 ;  /* 0xfcb0000007207836 */ /* 0x000fe20000000000 */
[----:B------:R-:W-:-:S04]  /*6280*/  DMUL R18, R20, R18 ;  /* 0x0000001214127228 */ /* 0x000fc80000000000 */
        /* <DEDUP_REMOVED lines=18> */
.L_x_11948:
[----:B------:R-:W-:Y:S05]  /*63b0*/  BSYNC B5 ;  /* 0x0000000000057941 */ /* 0x000fea0003800000 */
.L_x_11947:
        /* <DEDUP_REMOVED lines=16> */
[----:B------:R-:W-:Y:S02]  /*64c0*/  MOV R3, R19 ;  /* 0x0000001300037202 */ /* 0x000fe40000000f00 */
[----:B------:R-:W-:-:S07]  /*64d0*/  MOV R0, 0x64f0 ;  /* 0x000064f000007802 */ /* 0x000fce0000000f00 */
[----:B------:R-:W-:Y:S05]  /*64e0*/  CALL.REL.NOINC `($__internal_14_$__cuda_sm20_div_rn_f64_full) ;  /* 0x0000031400dc7944 */ /* 0x000fea0003c00000 */
.L_x_11950:
[----:B------:R-:W-:Y:S05]  /*64f0*/  BSYNC B5 ;  /* 0x0000000000057941 */ /* 0x000fea0003800000 */
.L_x_11949:
[----:B------:R-:W-:Y:S01]  /*6500*/  DMUL R20, R20, 8.11296384146066816958e+31 ;  /* 0x4690000014147828 */ /* 0x000fe20000000000 */
[----:B------:R-:W-:Y:S02]  /*6510*/  IMAD.MOV.U32 R26, RZ, RZ, R4 ;  /* 0x000000ffff1a7224 */ /* 0x000fe400078e0004 */
[----:B------:R-:W-:Y:S01]  /*6520*/  IMAD.MOV.U32 R27, RZ, RZ, R5 ;  /* 0x000000ffff1b7224 */ /* 0x000fe200078e0005 */
[----:B------:R-:W-:Y:S07]  /*6530*/  BRA `(.L_x_11943) ;  /* 0x0000000000e87947 */ /* 0x000fee0003800000 */
.L_x_11929:
[----:B------:R-:W0:Y:S01]  /*6540*/  MUFU.RSQ64H R33, R19 ;  /* 0x0000001300217308 */ /* 0x000e220000001c00 */
[----:B------:R-:W-:Y:S01]  /*6550*/  VIADD R32, R19, 0xfcb00000 ;  /* 0xfcb0000013207836 */ /* 0x000fe20000000000 */
[----:B------:R-:W-:Y:S01]  /*6560*/  BSSY B5, `(.L_x_11951) ;  /* 0x0000018000057945 */ /* 0x000fe20003800000 */
[----:B------:R-:W-:Y:S02]  /*6570*/  IMAD.MOV.U32 R4, RZ, RZ, 0x0 ;  /* 0x00000000ff047424 */ /* 0x000fe400078e00ff */
[----:B------:R-:W-:Y:S01]  /*6580*/  IMAD.MOV.U32 R5, RZ, RZ, 0x3fd80000 ;  /* 0x3fd80000ff057424 */ /* 0x000fe200078e00ff */
        /* <DEDUP_REMOVED lines=16> */
[----:B------:R-:W-:Y:S02]  /*6690*/  IMAD.MOV.U32 R5, RZ, RZ, R21 ;  /* 0x000000ffff057224 */ /* 0x000fe400078e0015 */
[----:B------:R-:W-:-:S07]  /*66a0*/  IMAD.MOV.U32 R0, RZ, RZ, R2 ;  /* 0x000000ffff007224 */ /* 0x000fce00078e0002 */
[----:B------:R-:W-:Y:S05]  /*66b0*/  CALL.REL.NOINC `($__internal_15_$__cuda_sm20_dsqrt_rn_f64_mediumpath_v1) ;  /* 0x0000031800f87944 */ /* 0x000fea0003c00000 */
[----:B------:R-:W-:Y:S02]  /*66c0*/  IMAD.MOV.U32 R22, RZ, RZ, R8 ;  /* 0x000000ffff167224 */ /* 0x000fe400078e0008 */
[----:B------:R-:W-:-:S07]  /*66d0*/  IMAD.MOV.U32 R23, RZ, RZ, R9 ;  /* 0x000000ffff177224 */ /* 0x000fce00078e0009 */
.L_x_11952:
[----:B------:R-:W-:Y:S05]  /*66e0*/  BSYNC B5 ;  /* 0x0000000000057941 */ /* 0x000fea0003800000 */
.L_x_11951:
[----:B------:R-:W-:Y:S01]  /*66f0*/  DADD R6, R26, 1 ;  /* 0x3ff000001a067429 */ /* 0x000fe20000000000 */
[----:B------:R-:W-:Y:S01]  /*6700*/  IMAD.MOV.U32 R4, RZ, RZ, 0x0 ;  /* 0x00000000ff047424 */ /* 0x000fe200078e00ff */
[----:B------:R-:W-:Y:S01]  /*6710*/  BSSY B5, `(.L_x_11953) ;  /* 0x000001b000057945 */ /* 0x000fe20003800000 */
[----:B------:R-:W-:Y:S01]  /*6720*/  IMAD.MOV.U32 R5, RZ, RZ, 0x3fd80000 ;  /* 0x3fd80000ff057424 */ /* 0x000fe200078e00ff */
[----:B------:R-:W-:Y:S01]  /*6730*/  MOV R20, 0x0 ;  /* 0x0000000000147802 */ /* 0x000fe20000000f00 */
[----:B------:R-:W-:-:S03]  /*6740*/  IMAD.MOV.U32 R21, RZ, RZ, 0x3ff00000 ;  /* 0x3ff00000ff157424 */ /* 0x000fc600078e00ff */
[----:B------:R-:W-:-:S06]  /*6750*/  DMUL R6, R6, 0.5 ;  /* 0x3fe0000006067828 */ /* 0x000fcc0000000000 */
        /* <DEDUP_REMOVED lines=22> */
.L_x_11954:
[----:B------:R-:W-:Y:S05]  /*68c0*/  BSYNC B5 ;  /* 0x0000000000057941 */ /* 0x000fea0003800000 */
.L_x_11953:
[----:B------:R-:W-:-:S11]  /*68d0*/  DMUL R26, R26, R22 ;  /* 0x000000161a1a7228 */ /* 0x000fd60000000000 */
.L_x_11943:
[----:B------:R-:W-:Y:S05]  /*68e0*/  BSYNC B4 ;  /* 0x0000000000047941 */ /* 0x000fea0003800000 */
.L_x_11928:
[----:B------:R-:W-:Y:S05]  /*68f0*/  BRA `(.L_x_11955) ;  /* 0x0000000000087947 */ /* 0x000fea0003800000 */
.L_x_11922:
[----:B------:R-:W-:Y:S02]  /*6900*/  DMUL R26, R26, 9.00719925474099200000e+15 ;  /* 0x434000001a1a7828 */ /* 0x000fe40000000000 */
[----:B------:R-:W-:-:S11]  /*6910*/  DMUL R20, R20, 9.00719925474099200000e+15 ;  /* 0x4340000014147828 */ /* 0x000fd60000000000 */
.L_x_11955:
[----:B------:R-:W-:Y:S05]  /*6920*/  BSYNC B2 ;  /* 0x0000000000027941 */ /* 0x000fea0003800000 */
.L_x_11921:
[----:B------:R-:W-:Y:S01]  /*6930*/  DADD R6, -RZ, |R20| ;  /* 0x00000000ff067229 */ /* 0x000fe20000000514 */
[----:B------:R-:W-:Y:S01]  /*6940*/  IMAD.MOV.U32 R2, RZ, RZ, 0x1 ;  /* 0x00000001ff027424 */ /* 0x000fe200078e00ff */
[--C-:B------:R-:W-:Y:S01]  /*6950*/  DADD R8, -RZ, |R26|.reuse ;  /* 0x00000000ff087229 */ /* 0x100fe2000000051a */
[----:B------:R-:W-:Y:S01]  /*6960*/  BSSY B2, `(.L_x_11956) ;  /* 0x0000019000027945 */ /* 0x000fe20003800000 */
[----:B------:R-:W-:-:S08]  /*6970*/  DSETP.GT.AND P4, PT, |R20|, |R26|, PT ;  /* 0x4000001a1400722a */ /* 0x000fd00003f84200 */
[----:B------:R-:W-:Y:S02]  /*6980*/  FSEL R19, R7, R9, P4 ;  /* 0x0000000907137208 */ /* 0x000fe40002000000 */
[----:B------:R-:W-:Y:S02]  /*6990*/  FSEL R18, R6, R8, P4 ;  /* 0x0000000806127208 */ /* 0x000fe40002000000 */
[----:B------:R-:W0:Y:S01]  /*69a0*/  MUFU.RCP64H R3, R19 ;  /* 0x0000001300037308 */ /* 0x000e220000001800 */
[----:B------:R-:W-:Y:S02]  /*69b0*/  FSEL R8, R8, R6, P4 ;  /* 0x0000000608087208 */ /* 0x000fe40002000000 */
[----:B------:R-:W-:-:S04]  /*69c0*/  FSEL R9, R9, R7, P4 ;  /* 0x0000000709097208 */ /* 0x000fc80002000000 */
        /* <DEDUP_REMOVED lines=18> */
.L_x_11957:
[----:B------:R-:W-:Y:S05]  /*6af0*/  BSYNC B2 ;  /* 0x0000000000027941 */ /* 0x000fea0003800000 */
.L_x_11956:
[----:B------:R-:W-:Y:S01]  /*6b00*/  DMUL R2, R4, R4 ;  /* 0x0000000404027228 */ /* 0x000fe20000000000 */
[----:B------:R-:W-:Y:S01]  /*6b10*/  IMAD.MOV.U32 R6, RZ, RZ, -0x2449a4b7 ;  /* 0xdbb65b49ff067424 */ /* 0x000fe200078e00ff */
[----:B------:R-:W-:Y:S01]  /*6b20*/  UMOV UR4, 0x2a25ff7e ;  /* 0x2a25ff7e00047882 */ /* 0x000fe20000000000 */
[----:B------:R-:W-:Y:S01]  /*6b30*/  IMAD.MOV.U32 R7, RZ, RZ, 0x3f2d3b63 ;  /* 0x3f2d3b63ff077424 */ /* 0x000fe200078e00ff */
[----:B------:R-:W-:Y:S01]  /*6b40*/  UMOV UR5, 0x3ef53e1d ;  /* 0x3ef53e1d00057882 */ /* 0x000fe20000000000 */
[----:B------:R-:W-:Y:S01]  /*6b50*/  ISETP.GE.AND P1, PT, R27, RZ, PT ;  /* 0x000000ff1b00720c */ /* 0x000fe20003f26270 */
[----:B------:R-:W-:Y:S01]  /*6b60*/  DSETP.NEU.AND P0, PT, R18, RZ, PT ;  /* 0x000000ff1200722a */ /* 0x000fe20003f0d000 */
[----:B------:R-:W-:Y:S02]  /*6b70*/  BSSY B0, `(.L_x_11958) ;  /* 0x000004d000007945 */ /* 0x000fe40003800000 */
[----:B------:R-:W-:Y:S01]  /*6b80*/  DFMA R6, R2, -UR4, R6 ;  /* 0x8000000402067c2b */ /* 0x000fe20008000006 */
        /* <DEDUP_REMOVED lines=53> */
[----:B------:R-:W-:-:S08]  /*6ee0*/  DMUL R6, R2, R6 ;  /* 0x0000000602067228 */ /* 0x000fd00000000000 */
[----:B------:R-:W-:-:S08]  /*6ef0*/  DFMA R6, R6, R4, R4 ;  /* 0x000000040606722b */ /* 0x000fd00000000004 */
[----:B------:R-:W-:-:S10]  /*6f00*/  DADD R2, -RZ, -R6 ;  /* 0x00000000ff027229 */ /* 0x000fd40000000906 */
[----:B------:R-:W-:Y:S02]  /*6f10*/  FSEL R4, R6, R2, !P1 ;  /* 0x0000000206047208 */ /* 0x000fe40004800000 */
[----:B------:R-:W-:Y:S01]  /*6f20*/  FSEL R5, R7, R3, !P1 ;  /* 0x0000000307057208 */ /* 0x000fe20004800000 */
[----:B------:R-:W-:Y:S01]  /*6f30*/  DADD R2, -R6, UR4 ;  /* 0x0000000406027e29 */ /* 0x000fe20008000100 */
[----:B------:R-:W-:-:S04]  /*6f40*/  UMOV UR5, 0x3ff921fb ;  /* 0x3ff921fb00057882 */ /* 0x000fc80000000000 */
[----:B------:R-:W-:-:S05]  /*6f50*/  DADD R4, R4, UR4 ;  /* 0x0000000404047e29 */ /* 0x000fca0008000000 */
[----:B------:R-:W-:Y:S02]  /*6f60*/  FSEL R9, R2, R6, !P1 ;  /* 0x0000000602097208 */ /* 0x000fe40004800000 */
[----:B------:R-:W-:-:S03]  /*6f70*/  FSEL R3, R3, R7, !P1 ;  /* 0x0000000703037208 */ /* 0x000fc60004800000 */
[----:B------:R-:W-:Y:S02]  /*6f80*/  FSEL R2, R4, R9, P4 ;  /* 0x0000000904027208 */ /* 0x000fe40002000000 */
[----:B------:R-:W-:Y:S01]  /*6f90*/  FSEL R3, R5, R3, P4 ;  /* 0x0000000305037208 */ /* 0x000fe20002000000 */
[----:B------:R-:W-:Y:S06]  /*6fa0*/  @!P0 BRA `(.L_x_11959) ;  /* 0x00000000001c8947 */ /* 0x000fec0003800000 */
[----:B------:R-:W-:-:S14]  /*6fb0*/  DSETP.NEU.AND P0, PT, |R26|, |R20|, PT ;  /* 0x400000141a00722a */ /* 0x000fdc0003f0d200 */
[----:B------:R-:W-:Y:S05]  /*6fc0*/  @P0 BRA `(.L_x_11960) ;  /* 0x00000000001c0947 */ /* 0x000fea0003800000 */
[----:B------:R-:W-:Y:S02]  /*6fd0*/  IMAD.MOV.U32 R2, RZ, RZ, 0x7f3321d2 ;  /* 0x7f3321d2ff027424 */ /* 0x000fe400078e00ff */
[----:B------:R-:W-:-:S03]  /*6fe0*/  IMAD.MOV.U32 R0, RZ, RZ, 0x4002d97c ;  /* 0x4002d97cff007424 */ /* 0x000fc600078e00ff */
[----:B------:R-:W-:Y:S02]  /*6ff0*/  FSEL R2, R2, 3.37028055040000000000e+12, !P1 ;  /* 0x54442d1802027808 */ /* 0x000fe40004800000 */
[----:B------:R-:W-:Y:S01]  /*7000*/  FSEL R3, R0, 1.8213495016098022461, !P1 ;  /* 0x3fe921fb00037808 */ /* 0x000fe20004800000 */
[----:B------:R-:W-:Y:S06]  /*7010*/  BRA `(.L_x_11960) ;  /* 0x0000000000087947 */ /* 0x000fec0003800000 */
.L_x_11959:
[----:B------:R-:W-:Y:S02]  /*7020*/  FSEL R2, RZ, 3.37028055040000000000e+12, P1 ;  /* 0x54442d18ff027808 */ /* 0x000fe40000800000 */
[----:B------:R-:W-:-:S07]  /*7030*/  FSEL R3, RZ, 2.1426990032196044922, P1 ;  /* 0x400921fbff037808 */ /* 0x000fce0000800000 */
.L_x_11960:
[----:B------:R-:W-:Y:S05]  /*7040*/  BSYNC B0 ;  /* 0x0000000000007941 */ /* 0x000fea0003800000 */
.L_x_11958:
[----:B------:R-:W-:Y:S01]  /*7050*/  DADD R26, |R26|, |R20| ;  /* 0x000000001a1a7229 */ /* 0x000fe20000000614 */
[----:B------:R-:W-:-:S07]  /*7060*/  LOP3.LUT R21, R3, 0x80000000, R21, 0xb8, !PT ;  /* 0x8000000003157812 */ /* 0x000fce00078eb815 */
[----:B------:R-:W-:-:S06]  /*7070*/  DSETP.GTU.AND P0, PT, |R26|, +INF , PT ;  /* 0x7ff000001a00742a */ /* 0x000fcc0003f0c200 */
[----:B------:R-:W-:Y:S02]  /*7080*/  FSEL R4, R26, R2, P0 ;  /* 0x000000021a047208 */ /* 0x000fe40000000000 */
[----:B------:R-:W-:-:S07]  /*7090*/  FSEL R5, R27, R21, P0 ;  /* 0x000000151b057208 */ /* 0x000fce0000000000 */
.L_x_11927:
[----:B------:R-:W-:Y:S05]  /*70a0*/  BSYNC B3 ;  /* 0x0000000000037941 */ /* 0x000fea0003800000 */
.L_x_11920:
[----:B------:R-:W-:Y:S01]  /*70b0*/  LOP3.LUT R13, R5, 0x80000000, R13, 0xb8, !PT ;  /* 0x80000000050d7812 */ /* 0x000fe200078eb80d */
[----:B------:R-:W-:Y:S01]  /*70c0*/  IMAD.MOV.U32 R12, RZ, RZ, R4 ;  /* 0x000000ffff0c7224 */ /* 0x000fe200078e0004 */
[----:B------:R-:W-:Y:S01]  /*70d0*/  LOP3.LUT R15, R29, 0x80000000, R15, 0xb8, !PT ;  /* 0x800000001d0f7812 */ /* 0x000fe200078eb80f */
[----:B------:R-:W-:Y:S01]  /*70e0*/  IMAD.MOV.U32 R14, RZ, RZ, R28 ;  /* 0x000000ffff0e7224 */ /* 0x000fe200078e001c */
[----:B------:R-:W-:Y:S06]  /*70f0*/  BRA `(.L_x_11885) ;  /* 0x0000005c00487947 */ /* 0x000fec0003800000 */
.L_x_11884:
[----:B------:R-:W-:Y:S01]  /*7100*/  ISETP.GT.AND P0, PT, R15, -0x1, PT ;  /* 0xffffffff0f00780c */ /* 0x000fe20003f04270 */
[----:B------:R-:W-:-:S12]  /*7110*/  BSSY B2, `(.L_x_11961) ;  /* 0x00005b7000027945 */ /* 0x000fd80003800000 */
[----:B------:R-:W-:Y:S05]  /*7120*/  @P0 BRA `(.L_x_11962) ;  /* 0x0000002c00cc0947 */ /* 0x000fea0003800000 */
[----:B------:R-:W-:Y:S01]  /*7130*/  DSETP.GEU.AND P4, PT, |R14|, |R12|, PT ;  /* 0x4000000c0e00722a */ /* 0x000fe20003f8e200 */
[----:B------:R-:W-:Y:S01]  /*7140*/  UMOV UR4, 0xffffffff ;  /* 0xffffffff00047882 */ /* 0x000fe20000000000 */
[----:B------:R-:W-:-:S04]  /*7150*/  UMOV UR5, 0x7fdfffff ;  /* 0x7fdfffff00057882 */ /* 0x000fc80000000000 */
[----:B------:R-:W-:Y:S02]  /*7160*/  FSEL R20, R4, R18, !P4 ;  /* 0x0000001204147208 */ /* 0x000fe40006000000 */
[----:B------:R-:W-:-:S06]  /*7170*/  FSEL R21, R5, R19, !P4 ;  /* 0x0000001305157208 */ /* 0x000fcc0006000000 */
[----:B------:R-:W-:-:S14]  /*7180*/  DSETP.GT.AND P0, PT, R20, UR4, PT ;  /* 0x0000000414007e2a */ /* 0x000fdc000bf04000 */
[----:B------:R-:W-:Y:S05]  /*7190*/  @P0 BRA `(.L_x_11963) ;  /* 0x0000001c00000947 */ /* 0x000fea0003800000 */
[----:B------:R-:W-:Y:S02]  /*71a0*/  FSEL R2, R18, R4, !P4 ;  /* 0x0000000412027208 */ /* 0x000fe40006000000 */
[----:B------:R-:W-:-:S06]  /*71b0*/  FSEL R3, R19, R5, !P4 ;  /* 0x0000000513037208 */ /* 0x000fcc0006000000 */
[----:B------:R-:W-:-:S06]  /*71c0*/  DSETP.GEU.AND P0, PT, R2, 1.4916681462400413487e-154, PT ;  /* 0x200000000200742a */ /* 0x000fcc0003f0e000 */
[----:B------:R-:W-:-:S14]  /*71d0*/  DSETP.GT.OR P0, PT, R20, 5.9666725849601653946e-154, !P0 ;  /* 0x202000001400742a */ /* 0x000fdc0004704400 */
[----:B------:R-:W-:Y:S05]  /*71e0*/  @P0 BRA `(.L_x_11964) ;  /* 0x0000000c00200947 */ /* 0x000fea0003800000 */
[----:B------:R-:W0:Y:S01]  /*71f0*/  MUFU.RCP64H R11, R21 ;  /* 0x00000015000b7308 */ /* 0x000e220000001800 */
[----:B------:R-:W-:Y:S01]  /*7200*/  DMUL R4, R2, R2 ;  /* 0x0000000202047228 */ /* 0x000fe20000000000 */
[----:B------:R-:W-:Y:S01]  /*7210*/  IMAD.MOV.U32 R10, RZ, RZ, 0x1 ;  /* 0x00000001ff0a7424 */ /* 0x000fe200078e00ff */
[----:B------:R-:W-:Y:S01]  /*7220*/  BSSY B0, `(.L_x_11965) ;  /* 0x000005d000007945 */ /* 0x000fe20003800000 */
[----:B------:R-:W-:Y:S01]  /*7230*/  DADD R30, -RZ, -R14 ;  /* 0x00000000ff1e7229 */ /* 0x000fe2000000090e */
[----:B------:R-:W-:Y:S01]  /*7240*/  IMAD.MOV.U32 R27, RZ, RZ, -0x3ff ;  /* 0xfffffc01ff1b7424 */ /* 0x000fe200078e00ff */
[----:B------:R-:W-:-:S03]  /*7250*/  FSETP.GEU.AND P3, PT, |R3|, 6.5827683646048100446e-37, PT ;  /* 0x036000000300780b */ /* 0x000fc60003f6e200 */
[C---:B------:R-:W-:Y:S02]  /*7260*/  DFMA R6, R20.reuse, R20, R4 ;  /* 0x000000141406722b */ /* 0x040fe40000000004 */
[----:B0-----:R-:W-:-:S08]  /*7270*/  DFMA R4, -R20, R10, 1 ;  /* 0x3ff000001404742b */ /* 0x001fd0000000010a */
[----:B------:R-:W-:Y:S01]  /*7280*/  ISETP.GT.AND P0, PT, R7, 0xfffff, PT ;  /* 0x000fffff0700780c */ /* 0x000fe20003f04270 */
[--C-:B------:R-:W-:Y:S01]  /*7290*/  IMAD.MOV.U32 R9, RZ, RZ, R7.reuse ;  /* 0x000000ffff097224 */ /* 0x100fe200078e0007 */
[----:B------:R-:W-:Y:S01]  /*72a0*/  MOV R8, R6 ;  /* 0x0000000600087202 */ /* 0x000fe20000000f00 */
[----:B----4-:R-:W-:Y:S01]  /*72b0*/  IMAD.MOV.U32 R0, RZ, RZ, R7 ;  /* 0x000000ffff007224 */ /* 0x010fe200078e0007 */
[----:B------:R-:W-:-:S09]  /*72c0*/  DFMA R4, R4, R4, R4 ;  /* 0x000000040404722b */ /* 0x000fd20000000004 */
[----:B------:R-:W-:Y:S01]  /*72d0*/  @!P0 DMUL R8, R8, 1.80143985094819840000e+16 ;  /* 0x4350000008088828 */ /* 0x000fe20000000000 */
[----:B------:R-:W-:Y:S01]  /*72e0*/  @!P0 IMAD.MOV.U32 R27, RZ, RZ, -0x435 ;  /* 0xfffffbcbff1b8424 */ /* 0x000fe200078e00ff */
[----:B------:R-:W-:-:S08]  /*72f0*/  DFMA R4, R10, R4, R10 ;  /* 0x000000040a04722b */ /* 0x000fd0000000000a */
[----:B------:R-:W-:Y:S01]  /*7300*/  DFMA R10, -R20, R4, 1 ;  /* 0x3ff00000140a742b */ /* 0x000fe20000000104 */
[----:B------:R-:W-:Y:S02]  /*7310*/  @!P0 IMAD.MOV.U32 R0, RZ, RZ, R9 ;  /* 0x000000ffff008224 */ /* 0x000fe400078e0009 */
[----:B------:R-:W-:Y:S02]  /*7320*/  @!P0 IMAD.MOV.U32 R6, RZ, RZ, R8 ;  /* 0x000000ffff068224 */ /* 0x000fe400078e0008 */
[----:B------:R-:W-:-:S03]  /*7330*/  VIADD R7, R0, 0xffffffff ;  /* 0xffffffff00077836 */ /* 0x000fc60000000000 */
[----:B------:R-:W-:Y:S02]  /*7340*/  DFMA R4, R4, R10, R4 ;  /* 0x0000000a0404722b */ /* 0x000fe40000000004 */
[----:B------:R-:W-:-:S06]  /*7350*/  ISETP.GE.U32.AND P1, PT, R7, 0x7fefffff, PT ;  /* 0x7fefffff0700780c */ /* 0x000fcc0003f26070 */
[----:B------:R-:W-:-:S07]  /*7360*/  DMUL R10, R2, R4 ;  /* 0x00000004020a7228 */ /* 0x000fce0000000000 */
[----:B------:R-:W-:Y:S01]  /*7370*/  @P1 IMAD.MOV.U32 R22, RZ, RZ, 0x0 ;  /* 0x00000000ff161424 */ /* 0x000fe200078e00ff */
[----:B------:R-:W-:Y:S01]  /*7380*/  DFMA R18, -R20, R10, R2 ;  /* 0x0000000a1412722b */ /* 0x000fe20000000102 */
[----:B------:R-:W-:Y:S01]  /*7390*/  @P1 IMAD.MOV.U32 R23, RZ, RZ, 0x7ff00000 ;  /* 0x7ff00000ff171424 */ /* 0x000fe200078e00ff */
[----:B------:R-:W-:-:S06]  /*73a0*/  @P1 FSETP.NEU.FTZ.AND P2, PT, R9, RZ, PT ;  /* 0x000000ff0900120b */ /* 0x000fcc0003f5d000 */
[----:B------:R-:W-:Y:S02]  /*73b0*/  DFMA R4, R4, R18, R10 ;  /* 0x000000120404722b */ /* 0x000fe4000000000a */
[----:B------:R-:W-:-:S08]  /*73c0*/  @P1 DFMA R10, R8, R22, +INF ;  /* 0x7ff00000080a142b */ /* 0x000fd00000000016 */
[----:B------:R-:W-:Y:S02]  /*73d0*/  FFMA R7, RZ, R21, R5 ;  /* 0x00000015ff077223 */ /* 0x000fe40000000005 */
[----:B------:R-:W-:Y:S02]  /*73e0*/  @P1 FSEL R18, R10, RZ, P2 ;  /* 0x000000ff0a121208 */ /* 0x000fe40001000000 */
[----:B------:R-:W-:Y:S02]  /*73f0*/  @P1 FSEL R19, R11, -QNAN , P2 ;  /* 0xfff000000b131808 */ /* 0x000fe40001000000 */
[----:B------:R-:W-:Y:S01]  /*7400*/  FSETP.GT.AND P2, PT, |R7|, 1.469367938527859385e-39, PT ;  /* 0x001000000700780b */ /* 0x000fe20003f44200 */
[----:B------:R-:W-:-:S12]  /*7410*/  @P1 BRA `(.L_x_11966) ;  /* 0x0000000000f41947 */ /* 0x000fd80003800000 */
        /* <DEDUP_REMOVED lines=11> */
[----:B------:R-:W-:Y:S01]  /*74d0*/  @P0 IADD3 R9, R7, -0x100000, RZ ;  /* 0xfff0000007090810 */ /* 0x000fe20007ffe0ff */
[----:B------:R-:W-:-:S04]  /*74e0*/  @P0 VIADD R27, R27, 0x1 ;  /* 0x000000011b1b0836 */ /* 0x000fc80000000000 */
[----:B------:R-:W-:Y:S01]  /*74f0*/  @P0 IMAD.MOV.U32 R7, RZ, RZ, R9 ;  /* 0x000000ffff070224 */ /* 0x000fe200078e0009 */
[----:B------:R-:W-:Y:S01]  /*7500*/  LOP3.LUT R26, R27, 0x80000000, RZ, 0x3c, !PT ;  /* 0x800000001b1a7812 */ /* 0x000fe200078e3cff */
[----:B------:R-:W-:-:S04]  /*7510*/  IMAD.MOV.U32 R27, RZ, RZ, 0x43300000 ;  /* 0x43300000ff1b7424 */ /* 0x000fc800078e00ff */
        /* <DEDUP_REMOVED lines=44> */
[----:B------:R-:W-:-:S11]  /*77e0*/  DADD R18, R6, R8 ;  /* 0x0000000006127229 */ /* 0x000fd60000000008 */
.L_x_11966:
[----:B------:R-:W-:Y:S05]  /*77f0*/  BSYNC B0 ;  /* 0x0000000000007941 */ /* 0x000fea0003800000 */
.L_x_11965:
[----:B------:R-:W-:Y:S01]  /*7800*/  BSSY B3, `(.L_x_11967) ;  /* 0x0000008000037945 */ /* 0x000fe20003800000 */
[----:B------:R-:W-:-:S03]  /*7810*/  IMAD.MOV.U32 R23, RZ, RZ, R31 ;  /* 0x000000ffff177224 */ /* 0x000fc600078e001f */
[----:B------:R-:W-:Y:S05]  /*7820*/  @P2 BRA P3, `(.L_x_11968) ;  /* 0x0000000000142947 */ /* 0x000fea0001800000 */
[----:B------:R-:W-:Y:S01]  /*7830*/  IMAD.MOV.U32 R4, RZ, RZ, R2 ;  /* 0x000000ffff047224 */ /* 0x000fe200078e0002 */
[----:B------:R-:W-:Y:S01]  /*7840*/  MOV R9, R21 ;  /* 0x0000001500097202 */ /* 0x000fe20000000f00 */
[----:B------:R-:W-:Y:S01]  /*7850*/  IMAD.MOV.U32 R8, RZ, RZ, R20 ;  /* 0x000000ffff087224 */ /* 0x000fe200078e0014 */
[----:B------:R-:W-:-:S07]  /*7860*/  MOV R0, 0x7880 ;  /* 0x0000788000007802 */ /* 0x000fce0000000f00 */
[----:B------:R-:W-:Y:S05]  /*7870*/  CALL.REL.NOINC `($__internal_14_$__cuda_sm20_div_rn_f64_full) ;  /* 0x0000030000f87944 */ /* 0x000fea0003c00000 */
.L_x_11968:
[----:B------:R-:W-:Y:S05]  /*7880*/  BSYNC B3 ;  /* 0x0000000000037941 */ /* 0x000fea0003800000 */
.L_x_11967:
[----:B------:R-:W-:Y:S01]  /*7890*/  DSETP.NEU.AND P0, PT, R20, RZ, PT ;  /* 0x000000ff1400722a */ /* 0x000fe20003f0d000 */
[----:B------:R-:W-:-:S13]  /*78a0*/  BSSY B0, `(.L_x_11969) ;  /* 0x0000054000007945 */ /* 0x000fda0003800000 */
[----:B------:R-:W-:Y:S05]  /*78b0*/  @!P0 BRA `(.L_x_11970) ;  /* 0x00000004003c8947 */ /* 0x000fea0003800000 */
[----:B------:R-:W-:Y:S01]  /*78c0*/  DMUL R2, R4, R4 ;  /* 0x0000000404027228 */ /* 0x000fe20000000000 */
[----:B------:R-:W-:Y:S01]  /*78d0*/  IMAD.MOV.U32 R6, RZ, RZ, -0x2449a4b7 ;  /* 0xdbb65b49ff067424 */ /* 0x000fe200078e00ff */
[----:B------:R-:W-:Y:S01]  /*78e0*/  UMOV UR4, 0x2a25ff7e ;  /* 0x2a25ff7e00047882 */ /* 0x000fe20000000000 */
[----:B------:R-:W-:Y:S01]  /*78f0*/  IMAD.MOV.U32 R7, RZ, RZ, 0x3f2d3b63 ;  /* 0x3f2d3b63ff077424 */ /* 0x000fe200078e00ff */
[----:B------:R-:W-:Y:S01]  /*7900*/  UMOV UR5, 0x3ef53e1d ;  /* 0x3ef53e1d00057882 */ /* 0x000fe20000000000 */
[----:B------:R-:W-:Y:S01]  /*7910*/  ISETP.GE.AND P1, PT, R23, RZ, PT ;  /* 0x000000ff1700720c */ /* 0x000fe20003f26270 */
[----:B------:R-:W-:-:S03]  /*7920*/  DSETP.NEU.AND P0, PT, |R14|, |R12|, PT ;  /* 0x4000000c0e00722a */ /* 0x000fc60003f0d200 */
        /* <DEDUP_REMOVED lines=56> */
[----:B------:R-:W-:Y:S02]  /*7cb0*/  DADD R2, -RZ, -R6 ;  /* 0x00000000ff027229 */ /* 0x000fe40000000906 */
[----:B------:R-:W-:Y:S01]  /*7cc0*/  DADD R4, -R6, UR4 ;  /* 0x0000000406047e29 */ /* 0x000fe20008000100 */
[----:B------:R-:W-:-:S07]  /*7cd0*/  UMOV UR5, 0x3ff921fb ;  /* 0x3ff921fb00057882 */ /* 0x000fce0000000000 */
[----:B------:R-:W-:Y:S02]  /*7ce0*/  FSEL R2, R6, R2, !P1 ;  /* 0x0000000206027208 */ /* 0x000fe40004800000 */
[----:B------:R-:W-:Y:S02]  /*7cf0*/  FSEL R3, R7, R3, !P1 ;  /* 0x0000000307037208 */ /* 0x000fe40004800000 */
[----:B------:R-:W-:Y:S02]  /*7d00*/  FSEL R9, R4, R6, !P1 ;  /* 0x0000000604097208 */ /* 0x000fe40004800000 */
[----:B------:R-:W-:Y:S02]  /*7d10*/  FSEL R5, R5, R7, !P1 ;  /* 0x0000000705057208 */ /* 0x000fe40004800000 */
[----:B------:R-:W-:-:S10]  /*7d20*/  DADD R2, R2, UR4 ;  /* 0x0000000402027e29 */ /* 0x000fd40008000000 */
[----:B------:R-:W-:Y:S02]  /*7d30*/  FSEL R2, R2, R9, !P4 ;  /* 0x0000000902027208 */ /* 0x000fe40006000000 */
[----:B------:R-:W-:Y:S01]  /*7d40*/  FSEL R3, R3, R5, !P4 ;  /* 0x0000000503037208 */ /* 0x000fe20006000000 */
[----:B------:R-:W-:Y:S06]  /*7d50*/  @P0 BRA `(.L_x_11971) ;  /* 0x0000000000200947 */ /* 0x000fec0003800000 */
[----:B------:R-:W-:Y:S02]  /*7d60*/  IMAD.MOV.U32 R2, RZ, RZ, 0x7f3321d2 ;  /* 0x7f3321d2ff027424 */ /* 0x000fe400078e00ff */
[----:B------:R-:W-:-:S03]  /*7d70*/  IMAD.MOV.U32 R0, RZ, RZ, 0x4002d97c ;  /* 0x4002d97cff007424 */ /* 0x000fc600078e00ff */
[----:B------:R-:W-:Y:S02]  /*7d80*/  FSEL R2, R2, 3.37028055040000000000e+12, !P1 ;  /* 0x54442d1802027808 */ /* 0x000fe40004800000 */
[----:B------:R-:W-:Y:S01]  /*7d90*/  FSEL R3, R0, 1.8213495016098022461, !P1 ;  /* 0x3fe921fb00037808 */ /* 0x000fe20004800000 */
[----:B------:R-:W-:Y:S06]  /*7da0*/  BRA `(.L_x_11971) ;  /* 0x00000000000c7947 */ /* 0x000fec0003800000 */
.L_x_11970:
[----:B------:R-:W-:-:S04]  /*7db0*/  ISETP.GE.AND P0, PT, R23, RZ, PT ;  /* 0x000000ff1700720c */ /* 0x000fc80003f06270 */
[----:B------:R-:W-:Y:S02]  /*7dc0*/  FSEL R2, RZ, 3.37028055040000000000e+12, P0 ;  /* 0x54442d18ff027808 */ /* 0x000fe40000000000 */
[----:B------:R-:W-:-:S07]  /*7dd0*/  FSEL R3, RZ, 2.1426990032196044922, P0 ;  /* 0x400921fbff037808 */ /* 0x000fce0000000000 */
.L_x_11971:
[----:B------:R-:W-:Y:S05]  /*7de0*/  BSYNC B0 ;  /* 0x0000000000007941 */ /* 0x000fea0003800000 */
.L_x_11969:
[----:B------:R-:W-:Y:S02]  /*7df0*/  DADD R4, |R12|, |R14| ;  /* 0x000000000c047229 */ /* 0x000fe4000000060e */
[----:B------:R-:W-:Y:S02]  /*7e00*/  DADD R6, -RZ, -R12 ;  /* 0x00000000ff067229 */ /* 0x000fe4000000090c */
[----:B------:R-:W-:-:S04]  /*7e10*/  DMUL R18, R18, 0.5 ;  /* 0x3fe0000012127828 */ /* 0x000fc80000000000 */
[----:B------:R-:W-:-:S04]  /*7e20*/  DSETP.GTU.AND P0, PT, |R4|, +INF , PT ;  /* 0x7ff000000400742a */ /* 0x000fc80003f0c200 */
[----:B------:R-:W-:Y:S02]  /*7e30*/  LOP3.LUT R7, R3, 0x80000000, R7, 0xb8, !PT ;  /* 0x8000000003077812 */ /* 0x000fe400078eb807 */
[----:B------:R-:W-:Y:S02]  /*7e40*/  FSEL R2, R4, R2, P0 ;  /* 0x0000000204027208 */ /* 0x000fe40000000000 */
[----:B------:R-:W-:Y:S01]  /*7e50*/  FSEL R3, R5, R7, P0 ;  /* 0x0000000705037208 */ /* 0x000fe20000000000 */
[----:B------:R-:W-:Y:S06]  /*7e60*/  BRA `(.L_x_11972) ;  /* 0x0000004c00847947 */ /* 0x000fec0003800000 */
.L_x_11964:
[CC--:B------:R-:W-:Y:S01]  /*7e70*/  ISETP.GT.U32.AND P1, PT, R4.reuse, R18.reuse, PT ;  /* 0x000000120400720c */ /* 0x0c0fe20003f24070 */
[----:B------:R-:W-:Y:S01]  /*7e80*/  IMAD.MOV.U32 R2, RZ, RZ, RZ ;  /* 0x000000ffff027224 */ /* 0x000fe200078e00ff */
[CC--:B------:R-:W-:Y:S01]  /*7e90*/  ISETP.LT.U32.AND P0, PT, R4.reuse, R18.reuse, PT ;  /* 0x000000120400720c */ /* 0x0c0fe20003f01070 */
[----:B------:R-:W-:Y:S01]  /*7ea0*/  UMOV UR4, 0xffffffff ;  /* 0xffffffff00047882 */ /* 0x000fe20000000000 */
[CC--:B------:R-:W-:Y:S01]  /*7eb0*/  ISETP.GT.U32.AND.EX P1, PT, R5.reuse, R19.reuse, PT, P1 ;  /* 0x000000130500720c */ /* 0x0c0fe20003f24110 */
[----:B------:R-:W-:Y:S01]  /*7ec0*/  UMOV UR5, 0x7fefffff ;  /* 0x7fefffff00057882 */ /* 0x000fe20000000000 */
[CC--:B------:R-:W-:Y:S01]  /*7ed0*/  ISETP.LT.U32.AND.EX P0, PT, R5.reuse, R19.reuse, PT, P0 ;  /* 0x000000130500720c */ /* 0x0c0fe20003f01100 */
[----:B------:R-:W-:Y:S01]  /*7ee0*/  UMOV UR6, UR5 ;  /* 0x0000000500067c82 */ /* 0x000fe20008000000 */
[-C--:B------:R-:W-:Y:S01]  /*7ef0*/  SEL R27, R5, R19.reuse, P1 ;  /* 0x00000013051b7207 */ /* 0x080fe20000800000 */
[----:B------:R-:W-:Y:S01]  /*7f00*/  IMAD.U32 R8, RZ, RZ, UR6 ;  /* 0x00000006ff087e24 */ /* 0x000fe2000f8e00ff */
[-C--:B------:R-:W-:Y:S01]  /*7f10*/  SEL R24, R4, R18.reuse, P0 ;  /* 0x0000001204187207 */ /* 0x080fe20000000000 */
[----:B------:R-:W-:Y:S01]  /*7f20*/  IMAD.MOV.U32 R23, RZ, RZ, 0x3fd80000 ;  /* 0x3fd80000ff177424 */ /* 0x000fe200078e00ff */
[----:B----4-:R-:W-:Y:S01]  /*7f30*/  LOP3.LUT R0, R27, 0xffc00000, RZ, 0xc0, !PT ;  /* 0xffc000001b007812 */ /* 0x010fe200078ec0ff */
[----:B------:R-:W-:Y:S01]  /*7f40*/  MUFU.RCP64H R29, R21 ;  /* 0x00000015001d7308 */ /* 0x000fe20000001800 */
[----:B------:R-:W-:Y:S01]  /*7f50*/  SEL R25, R5, R19, P0 ;  /* 0x0000001305197207 */ /* 0x000fe20000000000 */
[----:B------:R-:W-:Y:S01]  /*7f60*/  IMAD.MOV.U32 R28, RZ, RZ, 0x1 ;  /* 0x00000001ff1c7424 */ /* 0x000fe200078e00ff */
[----:B------:R-:W-:Y:S01]  /*7f70*/  IADD3 R3, -R0, 0x7fd00000, RZ ;  /* 0x7fd0000000037810 */ /* 0x000fe20007ffe1ff */
[----:B------:R-:W-:Y:S01]  /*7f80*/  BSSY B0, `(.L_x_11973) ;  /* 0x0000079000007945 */ /* 0x000fe20003800000 */
[----:B------:R-:W-:Y:S01]  /*7f90*/  SEL R26, R4, R18, P1 ;  /* 0x00000012041a7207 */ /* 0x000fe20000800000 */
[----:B------:R-:W-:Y:S01]  /*7fa0*/  DADD R30, -RZ, -R14 ;  /* 0x00000000ff1e7229 */ /* 0x000fe2000000090e */
[----:B------:R-:W-:-:S02]  /*7fb0*/  MOV R22, 0x0 ;  /* 0x0000000000167802 */ /* 0x000fc40000000f00 */
[C---:B------:R-:W-:Y:S01]  /*7fc0*/  DMUL R6, R2.reuse, R24 ;  /* 0x0000001802067228 */ /* 0x040fe20000000000 */
[----:B------:R-:W-:Y:S01]  /*7fd0*/  ISETP.GE.U32.AND P2, PT, R25, 0x7ff00000, PT ;  /* 0x7ff000001900780c */ /* 0x000fe20003f46070 */
[----:B------:R-:W-:-:S06]  /*7fe0*/  DMUL R2, R2, R26 ;  /* 0x0000001a02027228 */ /* 0x000fcc0000000000 */
[----:B------:R-:W-:-:S08]  /*7ff0*/  DMUL R6, R6, R6 ;  /* 0x0000000606067228 */ /* 0x000fd00000000000 */
[----:B------:R-:W-:-:S08]  /*8000*/  DFMA R6, R2, R2, R6 ;  /* 0x000000020206722b */ /* 0x000fd00000000006 */
[----:B------:R-:W-:Y:S02]  /*8010*/  DSETP.MIN.AND P0, P1, R6, UR4, PT ;  /* 0x0000000406007e2a */ /* 0x000fe4000b900000 */
[----:B------:R-:W-:-:S05]  /*8020*/  IMAD.MOV.U32 R2, RZ, RZ, R7 ;  /* 0x000000ffff027224 */ /* 0x000fca00078e0007 */
[----:B------:R-:W-:Y:S01]  /*8030*/  FSEL R3, R2, UR6, P0 ;  /* 0x0000000602037c08 */ /* 0x000fe20008000000 */
[----:B------:R-:W-:-:S05]  /*8040*/  IMAD.MOV.U32 R2, RZ, RZ, R6 ;  /* 0x000000ffff027224 */ /* 0x000fca00078e0006 */
[----:B------:R-:W-:Y:S02]  /*8050*/  SEL R2, R2, UR4, P0 ;  /* 0x0000000402027c07 */ /* 0x000fe40008000000 */
[----:B------:R-:W-:Y:S01]  /*8060*/  @P1 LOP3.LUT R3, R8, 0x80000, RZ, 0xfc, !PT ;  /* 0x0008000008031812 */ /* 0x000fe200078efcff */
[----:B------:R-:W-:Y:S01]  /*8070*/  IMAD.MOV.U32 R8, RZ, RZ, RZ ;  /* 0x000000ffff087224 */ /* 0x000fe200078e00ff */
[----:B------:R-:W-:Y:S02]  /*8080*/  DSETP.NEU.AND P1, PT, R24, RZ, PT ;  /* 0x000000ff1800722a */ /* 0x000fe40003f2d000 */
[----:B------:R-:W0:Y:S03]  /*8090*/  MUFU.RSQ64H R9, R3 ;  /* 0x0000000300097308 */ /* 0x000e260000001c00 */
[----:B0-----:R-:W-:-:S08]  /*80a0*/  DMUL R10, R8, R8 ;  /* 0x00000008080a7228 */ /* 0x001fd00000000000 */
[----:B------:R-:W-:Y:S02]  /*80b0*/  DFMA R10, R2, -R10, 1 ;  /* 0x3ff00000020a742b */ /* 0x000fe4000000080a */
[----:B------:R-:W-:-:S06]  /*80c0*/  DFMA R2, -R20, R28, 1 ;  /* 0x3ff000001402742b */ /* 0x000fcc000000011c */
[----:B------:R-:W-:Y:S02]  /*80d0*/  DFMA R22, R10, R22, 0.5 ;  /* 0x3fe000000a16742b */ /* 0x000fe40000000016 */
[----:B------:R-:W-:Y:S02]  /*80e0*/  DMUL R10, R8, R10 ;  /* 0x0000000a080a7228 */ /* 0x000fe40000000000 */
[----:B------:R-:W-:-:S06]  /*80f0*/  DFMA R2, R2, R2, R2 ;  /* 0x000000020202722b */ /* 0x000fcc0000000002 */
[----:B------:R-:W-:Y:S02]  /*8100*/  DFMA R10, R22, R10, R8 ;  /* 0x0000000a160a722b */ /* 0x000fe40000000008 */
[----:B------:R-:W-:-:S06]  /*8110*/  DFMA R28, R28, R2, R28 ;  /* 0x000000021c1c722b */ /* 0x000fcc000000001c */
[----:B------:R-:W-:Y:S01]  /*8120*/  DMUL R10, R6, R10 ;  /* 0x0000000a060a7228 */ /* 0x000fe20000000000 */
[----:B------:R-:W-:Y:S01]  /*8130*/  LOP3.LUT R7, R0, 0x100000, RZ, 0xfc, !PT ;  /* 0x0010000000077812 */ /* 0x000fe200078efcff */
[----:B------:R-:W-:-:S06]  /*8140*/  IMAD.MOV.U32 R6, RZ, RZ, RZ ;  /* 0x000000ffff067224 */ /* 0x000fcc00078e00ff */
[----:B------:R-:W-:Y:S02]  /*8150*/  DMUL R10, R10, R6 ;  /* 0x000000060a0a7228 */ /* 0x000fe40000000000 */
[----:B------:R-:W-:-:S08]  /*8160*/  DFMA R6, -R20, R28, 1 ;  /* 0x3ff000001406742b */ /* 0x000fd0000000011c */
[----:B------:R-:W-:Y:S01]  /*8170*/  @!P2 FSEL R25, R27, R11, !P1 ;  /* 0x0000000b1b19a208 */ /* 0x000fe20004800000 */
[----:B------:R-:W-:Y:S01]  /*8180*/  DFMA R8, R28, R6, R28 ;  /* 0x000000061c08722b */ /* 0x000fe2000000001c */
[----:B------:R-:W-:Y:S02]  /*8190*/  @!P2 FSEL R24, R26, R10, !P1 ;  /* 0x0000000a1a18a208 */ /* 0x000fe40004800000 */
[----:B------:R-:W-:Y:S01]  /*81a0*/  ISETP.GT.AND P0, PT, R25, 0xfffff, PT ;  /* 0x000fffff1900780c */ /* 0x000fe20003f04270 */
[----:B------:R-:W-:Y:S01]  /*81b0*/  IMAD.MOV.U32 R3, RZ, RZ, R25 ;  /* 0x000000ffff037224 */ /* 0x000fe200078e0019 */
[----:B------:R-:W-:Y:S01]  /*81c0*/  FSEL R28, R18, R4, !P4 ;  /* 0x00000004121c7208 */ /* 0x000fe20006000000 */
[----:B------:R-:W-:Y:S01]  /*81d0*/  IMAD.MOV.U32 R2, RZ, RZ, R24 ;  /* 0x000000ffff027224 */ /* 0x000fe200078e0018 */
[----:B------:R-:W-:-:S06]  /*81e0*/  FSEL R29, R19, R5, !P4 ;  /* 0x00000005131d7208 */ /* 0x000fcc0006000000 */
[----:B------:R-:W-:-:S03]  /*81f0*/  DMUL R4, R8, R28 ;  /* 0x0000001c08047228 */ /* 0x000fc60000000000 */
[----:B------:R-:W-:-:S05]  /*8200*/  @!P0 DMUL R2, R2, 1.80143985094819840000e+16 ;  /* 0x4350000002028828 */ /* 0x000fca0000000000 */
[----:B------:R-:W-:-:S05]  /*8210*/  DFMA R6, -R20, R4, R28 ;  /* 0x000000041406722b */ /* 0x000fca000000011c */
[----:B------:R-:W-:Y:S02]  /*8220*/  @!P0 IMAD.MOV.U32 R25, RZ, RZ, R3 ;  /* 0x000000ffff198224 */ /* 0x000fe400078e0003 */
[----:B------:R-:W-:Y:S01]  /*8230*/  @!P0 IMAD.MOV.U32 R24, RZ, RZ, R2 ;  /* 0x000000ffff188224 */ /* 0x000fe200078e0002 */
[----:B------:R-:W-:Y:S01]  /*8240*/  DFMA R4, R6, R8, R4 ;  /* 0x000000080604722b */ /* 0x000fe20000000004 */
[----:B------:R-:W-:-:S05]  /*8250*/  VIADD R0, R25, 0xffffffff ;  /* 0xffffffff19007836 */ /* 0x000fca0000000000 */
[----:B------:R-:W-:-:S04]  /*8260*/  ISETP.GE.U32.AND P1, PT, R0, 0x7fefffff, PT ;  /* 0x7fefffff0000780c */ /* 0x000fc80003f26070 */
[----:B------:R-:W-:-:S05]  /*8270*/  FFMA R0, RZ, R21, R5 ;  /* 0x00000015ff007223 */ /* 0x000fca0000000005 */
[----:B------:R-:W-:Y:S02]  /*8280*/  FSETP.GT.AND P3, PT, |R0|, 1.469367938527859385e-39, PT ;  /* 0x001000000000780b */ /* 0x000fe40003f64200 */
[----:B------:R-:W-:Y:S01]  /*8290*/  MOV R0, 0xfffffc01 ;  /* 0xfffffc0100007802 */ /* 0x000fe20000000f00 */
[----:B------:R-:W-:Y:S01]  /*82a0*/  @!P0 IMAD.MOV.U32 R0, RZ, RZ, -0x435 ;  /* 0xfffffbcbff008424 */ /* 0x000fe200078e00ff */
[----:B------:R-:W-:Y:S01]  /*82b0*/  @P1 FSETP.NEU.FTZ.AND P2, PT, R3, RZ, PT ;  /* 0x000000ff0300120b */ /* 0x000fe20003f5d000 */
[----:B------:R-:W-:Y:S02]  /*82c0*/  @P1 IMAD.MOV.U32 R6, RZ, RZ, 0x0 ;  /* 0x00000000ff061424 */ /* 0x000fe400078e00ff */
[----:B------:R-:W-:-:S06]  /*82d0*/  @P1 IMAD.MOV.U32 R7, RZ, RZ, 0x7ff00000 ;  /* 0x7ff00000ff071424 */ /* 0x000fcc00078e00ff */
[----:B------:R-:W-:-:S10]  /*82e0*/  @P1 DFMA R6, R2, R6, +INF ;  /* 0x7ff000000206142b */ /* 0x000fd40000000006 */
[----:B------:R-:W-:Y:S02]  /*82f0*/  @P1 FSEL R18, R6, RZ, P2 ;  /* 0x000000ff06121208 */ /* 0x000fe40001000000 */
[----:B------:R-:W-:Y:S02]  /*8300*/  @P1 FSEL R19, R7, -QNAN , P2 ;  /* 0xfff0000007131808 */ /* 0x000fe40001000000 */
[----:B------:R-:W-:Y:S01]  /*8310*/  FSETP.GEU.AND P2, PT, |R29|, 6.5827683646048100446e-37, PT ;  /* 0x036000001d00780b */ /* 0x000fe20003f4e200 */
[----:B------:R-:W-:-:S12]  /*8320*/  @P1 BRA `(.L_x_11974) ;  /* 0x0000000000f81947 */ /* 0x000fd80003800000 */
[----:B------:R-:W-:Y:S01]  /*8330*/  LOP3.LUT R2, R25, 0x800fffff, RZ, 0xc0, !PT ;  /* 0x800fffff19027812 */ /* 0x000fe200078ec0ff */
[----:B------:R-:W-:Y:S01]  /*8340*/  IMAD.MOV.U32 R8, RZ, RZ, RZ ;  /* 0x000000ffff087224 */ /* 0x000fe200078e00ff */
[----:B------:R-:W-:Y:S01]  /*8350*/  UMOV UR4, 0x3ae80f1e ;  /* 0x3ae80f1e00047882 */ /* 0x000fe20000000000 */
[----:B------:R-:W-:Y:S01]  /*8360*/  IMAD.MOV.U32 R22, RZ, RZ, -0x748574fc ;  /* 0x8b7a8b04ff167424 */ /* 0x000fe200078e00ff */
[----:B------:R-:W-:Y:S01]  /*8370*/  LOP3.LUT R3, R2, 0x3ff00000, RZ, 0xfc, !PT ;  /* 0x3ff0000002037812 */ /* 0x000fe200078efcff */
[----:B------:R-:W-:Y:S01]  /*8380*/  IMAD.MOV.U32 R2, RZ, RZ, R24 ;  /* 0x000000ffff027224 */ /* 0x000fe200078e0018 */
[----:B------:R-:W-:Y:S01]  /*8390*/  UMOV UR5, 0x3eb1380b ;  /* 0x3eb1380b00057882 */ /* 0x000fe20000000000 */
[----:B------:R-:W-:Y:S01]  /*83a0*/  IMAD.MOV.U32 R23, RZ, RZ, 0x3ed0ee25 ;  /* 0x3ed0ee25ff177424 */ /* 0x000fe200078e00ff */
[----:B------:R-:W-:Y:S01]  /*83b0*/  ISETP.GE.AND P0, PT, R3, 0x3ff6a09f, PT ;  /* 0x3ff6a09f0300780c */ /* 0x000fe20003f06270 */
[----:B------:R-:W-:Y:S01]  /*83c0*/  UMOV UR6, 0x80000000 ;  /* 0x8000000000067882 */ /* 0x000fe20000000000 */
[----:B------:R-:W-:Y:S01]  /*83d0*/  LEA.HI R25, R25, R0, RZ, 0xc ;  /* 0x0000000019197211 */ /* 0x000fe200078f60ff */
[----:B------:R-:W-:-:S10]  /*83e0*/  UMOV UR7, 0x43300000 ;  /* 0x4330000000077882 */ /* 0x000fd40000000000 */
[----:B------:R-:W-:Y:S02]  /*83f0*/  @P0 VIADD R7, R3, 0xfff00000 ;  /* 0xfff0000003070836 */ /* 0x000fe40000000000 */
[----:B------:R-:W-:Y:S02]  /*8400*/  @P0 VIADD R25, R25, 0x1 ;  /* 0x0000000119190836 */ /* 0x000fe40000000000 */
[----:B------:R-:W-:-:S03]  /*8410*/  @P0 IMAD.MOV.U32 R3, RZ, RZ, R7 ;  /* 0x000000ffff030224 */ /* 0x000fc600078e0007 */
[----:B------:R-:W-:Y:S02]  /*8420*/  LOP3.LUT R24, R25, 0x80000000, RZ, 0x3c, !PT ;  /* 0x8000000019187812 */ /* 0x000fe400078e3cff */
[----:B------:R-:W-:Y:S01]  /*8430*/  MOV R25, 0x43300000 ;  /* 0x4330000000197802 */ /* 0x000fe20000000f00 */
[C---:B------:R-:W-:Y:S02]  /*8440*/  DADD R6, R2.reuse, 1 ;  /* 0x3ff0000002067429 */ /* 0x040fe40000000000 */
[----:B------:R-:W-:-:S03]  /*8450*/  DADD R2, R2, -1 ;  /* 0xbff0000002027429 */ /* 0x000fc60000000000 */
[----:B------:R-:W-:Y:S01]  /*8460*/  DADD R24, R24, -UR6 ;  /* 0x8000000618187e29 */ /* 0x000fe20008000000 */
[----:B------:R-:W0:Y:S01]  /*8470*/  MUFU.RCP64H R9, R7 ;  /* 0x0000000700097308 */ /* 0x000e220000001800 */
[----:B------:R-:W-:Y:S01]  /*8480*/  UMOV UR6, 0xfefa39ef ;  /* 0xfefa39ef00067882 */ /* 0x000fe20000000000 */
        /* <DEDUP_REMOVED lines=40> */
.L_x_11974:
[----:B------:R-:W-:Y:S05]  /*8710*/  BSYNC B0 ;  /* 0x0000000000007941 */ /* 0x000fea0003800000 */
.L_x_11973:
[----:B------:R-:W-:Y:S01]  /*8720*/  BSSY B3, `(.L_x_11975) ;  /* 0x0000009000037945 */ /* 0x000fe20003800000 */
[----:B------:R-:W-:-:S03]  /*8730*/  IMAD.MOV.U32 R23, RZ, RZ, R31 ;  /* 0x000000ffff177224 */ /* 0x000fc600078e001f */
[----:B------:R-:W-:Y:S05]  /*8740*/  @P3 BRA P2, `(.L_x_11976) ;  /* 0x0000000000183947 */ /* 0x000fea0001000000 */
[----:B------:R-:W-:Y:S01]  /*8750*/  IMAD.MOV.U32 R4, RZ, RZ, R28 ;  /* 0x000000ffff047224 */ /* 0x000fe200078e001c */
[----:B------:R-:W-:Y:S01]  /*8760*/  MOV R0, 0x87b0 ;  /* 0x000087b000007802 */ /* 0x000fe20000000f00 */
[----:B------:R-:W-:Y:S02]  /*8770*/  IMAD.MOV.U32 R3, RZ, RZ, R29 ;  /* 0x000000ffff037224 */ /* 0x000fe400078e001d */
[----:B------:R-:W-:Y:S02]  /*8780*/  IMAD.MOV.U32 R8, RZ, RZ, R20 ;  /* 0x000000ffff087224 */ /* 0x000fe400078e0014 */
[----:B------:R-:W-:-:S07]  /*8790*/  IMAD.MOV.U32 R9, RZ, RZ, R21 ;  /* 0x000000ffff097224 */ /* 0x000fce00078e0015 */
[----:B------:R-:W-:Y:S05]  /*87a0*/  CALL.REL.NOINC `($__internal_14_$__cuda_sm20_div_rn_f64_full) ;  /* 0x000002f4002c7944 */ /* 0x000fea0003c00000 */
.L_x_11976:
[----:B------:R-:W-:Y:S05]  /*87b0*/  BSYNC B3 ;  /* 0x0000000000037941 */ /* 0x000fea0003800000 */
.L_x_11975:
        /* <DEDUP_REMOVED lines=9> */
[C-C-:B------:R-:W-:Y:S02]  /*8850*/  DSETP.NEU.AND P2, PT, |R14|.reuse, |R12|.reuse, PT ;  /* 0x4000000c0e00722a */ /* 0x140fe40003f4d200 */
[----:B------:R-:W-:Y:S02]  /*8860*/  DSETP.GEU.AND P1, PT, |R14|, |R12|, PT ;  /* 0x4000000c0e00722a */ /* 0x000fe40003f2e200 */
        /* <DEDUP_REMOVED lines=72> */
.L_x_11978:
[----:B------:R-:W-:-:S04]  /*8cf0*/  ISETP.GE.AND P0, PT, R23, RZ, PT ;  /* 0x000000ff1700720c */ /* 0x000fc80003f06270 */
[----:B------:R-:W-:Y:S02]  /*8d00*/  FSEL R2, RZ, 3.37028055040000000000e+12, P0 ;  /* 0x54442d18ff027808 */ /* 0x000fe40000000000 */
[----:B------:R-:W-:-:S07]  /*8d10*/  FSEL R3, RZ, 2.1426990032196044922, P0 ;  /* 0x400921fbff037808 */ /* 0x000fce0000000000 */
.L_x_11979:
[----:B------:R-:W-:Y:S05]  /*8d20*/  BSYNC B0 ;  /* 0x0000000000007941 */ /* 0x000fea0003800000 */
.L_x_11977:
[----:B------:R-:W-:Y:S02]  /*8d30*/  DADD R4, |R12|, |R14| ;  /* 0x000000000c047229 */ /* 0x000fe4000000060e */
[----:B------:R-:W-:-:S06]  /*8d40*/  DADD R6, -RZ, -R12 ;  /* 0x00000000ff067229 */ /* 0x000fcc000000090c */
[----:B------:R-:W-:-:S04]  /*8d50*/  DSETP.GTU.AND P0, PT, |R4|, +INF , PT ;  /* 0x7ff000000400742a */ /* 0x000fc80003f0c200 */
[----:B------:R-:W-:Y:S02]  /*8d60*/  LOP3.LUT R7, R3, 0x80000000, R7, 0xb8, !PT ;  /* 0x8000000003077812 */ /* 0x000fe400078eb807 */
[----:B------:R-:W-:Y:S02]  /*8d70*/  FSEL R2, R4, R2, P0 ;  /* 0x0000000204027208 */ /* 0x000fe40000000000 */
[----:B------:R-:W-:Y:S01]  /*8d80*/  FSEL R3, R5, R7, P0 ;  /* 0x0000000705037208 */ /* 0x000fe20000000000 */
[----:B------:R-:W-:Y:S06]  /*8d90*/  BRA `(.L_x_11972) ;  /* 0x0000003c00b87947 */ /* 0x000fec0003800000 */
.L_x_11963:
[----:B------:R-:W0:Y:S01]  /*8da0*/  MUFU.RCP64H R3, -2.718280792236328125 ;  /* 0xc005bf0a00037908 */ /* 0x000e220000001800 */
[----:B------:R-:W-:Y:S01]  /*8db0*/  MOV R6, 0x8b145769 ;  /* 0x8b14576900067802 */ /* 0x000fe20000000f00 */
[----:B------:R-:W-:Y:S01]  /*8dc0*/  IMAD.MOV.U32 R7, RZ, RZ, 0x4005bf0a ;  /* 0x4005bf0aff077424 */ /* 0x000fe200078e00ff */
[----:B------:R-:W-:Y:S01]  /*8dd0*/  FSETP.GEU.AND P1, PT, |R15|, 6.5827683646048100446e-37, PT ;  /* 0x036000000f00780b */ /* 0x000fe20003f2e200 */
[----:B------:R-:W-:Y:S01]  /*8de0*/  IMAD.MOV.U32 R2, RZ, RZ, 0x1 ;  /* 0x00000001ff027424 */ /* 0x000fe200078e00ff */
[----:B------:R-:W-:Y:S05]  /*8df0*/  BSSY B3, `(.L_x_11980) ;  /* 0x0000012000037945 */ /* 0x000fea0003800000 */
[----:B0-----:R-:W-:-:S08]  /*8e00*/  DFMA R4, R2, R6, 1 ;  /* 0x3ff000000204742b */ /* 0x001fd00000000006 */
[----:B------:R-:W-:-:S08]  /*8e10*/  DFMA R4, R4, R4, R4 ;  /* 0x000000040404722b */ /* 0x000fd00000000004 */
[----:B------:R-:W-:-:S08]  /*8e20*/  DFMA R4, R2, R4, R2 ;  /* 0x000000040204722b */ /* 0x000fd00000000002 */
[----:B------:R-:W-:-:S08]  /*8e30*/  DFMA R2, R4, R6, 1 ;  /* 0x3ff000000402742b */ /* 0x000fd00000000006 */
[----:B------:R-:W-:-:S08]  /*8e40*/  DFMA R2, R4, R2, R4 ;  /* 0x000000020402722b */ /* 0x000fd00000000004 */
[----:B------:R-:W-:-:S08]  /*8e50*/  DMUL R4, R14, R2 ;  /* 0x000000020e047228 */ /* 0x000fd00000000000 */
[----:B------:R-:W-:-:S08]  /*8e60*/  DFMA R6, R4, R6, R14 ;  /* 0x000000060406722b */ /* 0x000fd0000000000e */
[----:B------:R-:W-:-:S10]  /*8e70*/  DFMA R4, R2, R6, R4 ;  /* 0x000000060204722b */ /* 0x000fd40000000004 */
[----:B----4-:R-:W-:-:S05]  /*8e80*/  FFMA R0, RZ, -2.0897850990295410156, R5 ;  /* 0xc005bf0aff007823 */ /* 0x010fca0000000005 */
[----:B------:R-:W-:-:S13]  /*8e90*/  FSETP.GT.AND P0, PT, |R0|, 1.469367938527859385e-39, PT ;  /* 0x001000000000780b */ /* 0x000fda0003f04200 */
[----:B------:R-:W-:Y:S05]  /*8ea0*/  @P0 BRA P1, `(.L_x_11981) ;  /* 0x0000000000180947 */ /* 0x000fea0000800000 */
[----:B------:R-:W-:Y:S01]  /*8eb0*/  IMAD.MOV.U32 R4, RZ, RZ, R14 ;  /* 0x000000ffff047224 */ /* 0x000fe200078e000e */
[----:B------:R-:W-:Y:S01]  /*8ec0*/  MOV R0, 0x8f10 ;  /* 0x00008f1000007802 */ /* 0x000fe20000000f00 */
[----:B------:R-:W-:Y:S02]  /*8ed0*/  IMAD.MOV.U32 R3, RZ, RZ, R15 ;  /* 0x000000ffff037224 */ /* 0x000fe400078e000f */
[----:B------:R-:W-:Y:S02]  /*8ee0*/  IMAD.MOV.U32 R8, RZ, RZ, -0x74eba897 ;  /* 0x8b145769ff087424 */ /* 0x000fe400078e00ff */
[----:B------:R-:W-:-:S07]  /*8ef0*/  IMAD.MOV.U32 R9, RZ, RZ, -0x3ffa40f6 ;  /* 0xc005bf0aff097424 */ /* 0x000fce00078e00ff */
[----:B------:R-:W-:Y:S05]  /*8f00*/  CALL.REL.NOINC `($__internal_14_$__cuda_sm20_div_rn_f64_full) ;  /* 0x000002ec00547944 */ /* 0x000fea0003c00000 */
.L_x_11981:
[----:B------:R-:W-:Y:S05]  /*8f10*/  BSYNC B3 ;  /* 0x0000000000037941 */ /* 0x000fea0003800000 */
.L_x_11980:
[----:B------:R-:W0:Y:S01]  /*8f20*/  MUFU.RCP64H R3, -2.718280792236328125 ;  /* 0xc005bf0a00037908 */ /* 0x000e220000001800 */
[----:B------:R-:W-:Y:S01]  /*8f30*/  IMAD.MOV.U32 R6, RZ, RZ, -0x74eba897 ;  /* 0x8b145769ff067424 */ /* 0x000fe200078e00ff */
[----:B------:R-:W-:Y:S01]  /*8f40*/  FSETP.GEU.AND P1, PT, |R13|, 6.5827683646048100446e-37, PT ;  /* 0x036000000d00780b */ /* 0x000fe20003f2e200 */
[----:B------:R-:W-:Y:S01]  /*8f50*/  IMAD.MOV.U32 R7, RZ, RZ, 0x4005bf0a ;  /* 0x4005bf0aff077424 */ /* 0x000fe200078e00ff */
[----:B------:R-:W-:Y:S01]  /*8f60*/  BSSY B3, `(.L_x_11982) ;  /* 0x0000016000037945 */ /* 0x000fe20003800000 */
[----:B------:R-:W-:Y:S01]  /*8f70*/  IMAD.MOV.U32 R2, RZ, RZ, 0x1 ;  /* 0x00000001ff027424 */ /* 0x000fe200078e00ff */
[----:B------:R-:W-:-:S05]  /*8f80*/  DADD R18, -RZ, |R4| ;  /* 0x00000000ff127229 */ /* 0x000fca0000000504 */
        /* <DEDUP_REMOVED lines=8> */
[----:B------:R-:W-:-:S05]  /*9010*/  FFMA R0, RZ, -2.0897850990295410156, R3 ;  /* 0xc005bf0aff007823 */ /* 0x000fca0000000003 */
[----:B------:R-:W-:-:S13]  /*9020*/  FSETP.GT.AND P0, PT, |R0|, 1.469367938527859385e-39, PT ;  /* 0x001000000000780b */ /* 0x000fda0003f04200 */
[----:B------:R-:W-:Y:S05]  /*9030*/  @P0 BRA P1, `(.L_x_11983) ;  /* 0x0000000000200947 */ /* 0x000fea0000800000 */
[----:B------:R-:W-:Y:S01]  /*9040*/  MOV R4, R12 ;  /* 0x0000000c00047202 */ /* 0x000fe20000000f00 */
[----:B------:R-:W-:Y:S01]  /*9050*/  IMAD.MOV.U32 R3, RZ, RZ, R13 ;  /* 0x000000ffff037224 */ /* 0x000fe200078e000d */
[----:B------:R-:W-:Y:S01]  /*9060*/  MOV R0, 0x90a0 ;  /* 0x000090a000007802 */ /* 0x000fe20000000f00 */
[----:B------:R-:W-:Y:S02]  /*9070*/  IMAD.MOV.U32 R8, RZ, RZ, -0x74eba897 ;  /* 0x8b145769ff087424 */ /* 0x000fe400078e00ff */
[----:B------:R-:W-:-:S07]  /*9080*/  IMAD.MOV.U32 R9, RZ, RZ, -0x3ffa40f6 ;  /* 0xc005bf0aff097424 */ /* 0x000fce00078e00ff */
[----:B------:R-:W-:Y:S05]  /*9090*/  CALL.REL.NOINC `($__internal_14_$__cuda_sm20_div_rn_f64_full) ;  /* 0x000002e800f07944 */ /* 0x000fea0003c00000 */
[----:B------:R-:W-:Y:S02]  /*90a0*/  IMAD.MOV.U32 R2, RZ, RZ, R4 ;  /* 0x000000ffff027224 */ /* 0x000fe400078e0004 */
[----:B------:R-:W-:-:S07]  /*90b0*/  IMAD.MOV.U32 R3, RZ, RZ, R5 ;  /* 0x000000ffff037224 */ /* 0x000fce00078e0005 */
.L_x_11983:
[----:B------:R-:W-:Y:S05]  /*90c0*/  BSYNC B3 ;  /* 0x0000000000037941 */ /* 0x000fea0003800000 */
.L_x_11982:
[----:B------:R-:W-:Y:S01]  /*90d0*/  DADD R6, -RZ, |R2| ;  /* 0x00000000ff067229 */ /* 0x000fe20000000502 */
[----:B------:R-:W-:Y:S01]  /*90e0*/  UMOV UR4, 0xffffffff ;  /* 0xffffffff00047882 */ /* 0x000fe20000000000 */
[----:B------:R-:W-:Y:S01]  /*90f0*/  IMAD.MOV.U32 R2, RZ, RZ, RZ ;  /* 0x000000ffff027224 */ /* 0x000fe200078e00ff */
[----:B------:R-:W-:Y:S01]  /*9100*/  UMOV UR5, 0x7fefffff ;  /* 0x7fefffff00057882 */ /* 0x000fe20000000000 */
[----:B------:R-:W-:Y:S01]  /*9110*/  IMAD.MOV.U32 R10, RZ, RZ, 0x0 ;  /* 0x00000000ff0a7424 */ /* 0x000fe200078e00ff */
[----:B------:R-:W-:Y:S01]  /*9120*/  UMOV UR6, UR5 ;  /* 0x0000000500067c82 */ /* 0x000fe20008000000 */
[----:B------:R-:W-:Y:S01]  /*9130*/  IMAD.MOV.U32 R11, RZ, RZ, 0x3fd80000 ;  /* 0x3fd80000ff0b7424 */ /* 0x000fe200078e00ff */
[----:B------:R-:W-:Y:S01]  /*9140*/  BSSY B0, `(.L_x_11984) ;  /* 0x0000088000007945 */ /* 0x000fe20003800000 */
[----:B------:R-:W-:Y:S02]  /*9150*/  DADD R30, -RZ, -R14 ;  /* 0x00000000ff1e7229 */ /* 0x000fe4000000090e */
[----:B------:R-:W-:-:S02]  /*9160*/  ISETP.GT.U32.AND P1, PT, R6, R18, PT ;  /* 0x000000120600720c */ /* 0x000fc40003f24070 */
[CC--:B------:R-:W-:Y:S02]  /*9170*/  ISETP.LT.U32.AND P0, PT, R6.reuse, R18.reuse, PT ;  /* 0x000000120600720c */ /* 0x0c0fe40003f01070 */
[CC--:B------:R-:W-:Y:S02]  /*9180*/  ISETP.GT.U32.AND.EX P1, PT, R7.reuse, R19.reuse, PT, P1 ;  /* 0x000000130700720c */ /* 0x0c0fe40003f24110 */
[CC--:B------:R-:W-:Y:S02]  /*9190*/  ISETP.LT.U32.AND.EX P0, PT, R7.reuse, R19.reuse, PT, P0 ;  /* 0x000000130700720c */ /* 0x0c0fe40003f01100 */
[CC--:B------:R-:W-:Y:S02]  /*91a0*/  SEL R25, R7.reuse, R19.reuse, P1 ;  /* 0x0000001307197207 */ /* 0x0c0fe40000800000 */
[----:B------:R-:W-:Y:S02]  /*91b0*/  SEL R26, R7, R19, P0 ;  /* 0x00000013071a7207 */ /* 0x000fe40000000000 */
[----:B------:R-:W-:Y:S01]  /*91c0*/  LOP3.LUT R0, R25, 0xffc00000, RZ, 0xc0, !PT ;  /* 0xffc0000019007812 */ /* 0x000fe200078ec0ff */
[----:B------:R-:W-:Y:S01]  /*91d0*/  MUFU.RCP64H R19, R21 ;  /* 0x0000001500137308 */ /* 0x000fe20000001800 */
[----:B------:R-:W-:Y:S01]  /*91e0*/  SEL R22, R6, R18, P0 ;  /* 0x0000001206167207 */ /* 0x000fe20000000000 */
[----:B------:R-:W-:Y:S01]  /*91f0*/  IMAD.MOV.U32 R23, RZ, RZ, R26 ;  /* 0x000000ffff177224 */ /* 0x000fe200078e001a */
[----:B------:R-:W-:-:S02]  /*9200*/  IADD3 R3, -R0, 0x7fd00000, RZ ;  /* 0x7fd0000000037810 */ /* 0x000fc40007ffe1ff */
[----:B------:R-:W-:Y:S01]  /*9210*/  SEL R24, R6, R18, P1 ;  /* 0x0000001206187207 */ /* 0x000fe20000800000 */
[----:B------:R-:W-:Y:S01]  /*9220*/  IMAD.U32 R6, RZ, RZ, UR6 ;  /* 0x00000006ff067e24 */ /* 0x000fe2000f8e00ff */
[----:B------:R-:W-:Y:S01]  /*9230*/  ISETP.GE.U32.AND P2, PT, R26, 0x7ff00000, PT ;  /* 0x7ff000001a00780c */ /* 0x000fe20003f46070 */
[----:B------:R-:W-:Y:S01]  /*9240*/  IMAD.MOV.U32 R18, RZ, RZ, 0x1 ;  /* 0x00000001ff127424 */ /* 0x000fe200078e00ff */
[C---:B------:R-:W-:Y:S02]  /*9250*/  DMUL R4, R2.reuse, R22 ;  /* 0x0000001602047228 */ /* 0x040fe40000000000 */
[----:B------:R-:W-:-:S06]  /*9260*/  DMUL R2, R2, R24 ;  /* 0x0000001802027228 */ /* 0x000fcc0000000000 */
[----:B------:R-:W-:-:S08]  /*9270*/  DMUL R4, R4, R4 ;  /* 0x0000000404047228 */ /* 0x000fd00000000000 */
[----:B------:R-:W-:-:S08]  /*9280*/  DFMA R4, R2, R2, R4 ;  /* 0x000000020204722b */ /* 0x000fd00000000004 */
[----:B------:R-:W-:Y:S02]  /*9290*/  DSETP.MIN.AND P0, P1, R4, UR4, PT ;  /* 0x0000000404007e2a */ /* 0x000fe4000b900000 */
[----:B------:R-:W-:-:S05]  /*92a0*/  IMAD.MOV.U32 R2, RZ, RZ, R5 ;  /* 0x000000ffff027224 */ /* 0x000fca00078e0005 */
[----:B------:R-:W-:Y:S02]  /*92b0*/  FSEL R3, R2, UR6, P0 ;  /* 0x0000000602037c08 */ /* 0x000fe40008000000 */
[----:B------:R-:W-:-:S04]  /*92c0*/  MOV R2, R4 ;  /* 0x0000000400027202 */ /* 0x000fc80000000f00 */
        /* <DEDUP_REMOVED lines=12> */
[----:B------:R-:W-:Y:S02]  /*9390*/  DFMA R18, R18, R2, R18 ;  /* 0x000000021212722b */ /* 0x000fe40000000012 */
[----:B------:R-:W-:-:S04]  /*93a0*/  DADD R6, -RZ, |R12| ;  /* 0x00000000ff067229 */ /* 0x000fc8000000050c */
[----:B------:R-:W-:Y:S01]  /*93b0*/  DMUL R8, R4, R8 ;  /* 0x0000000804087228 */ /* 0x000fe20000000000 */
[----:B------:R-:W-:Y:S01]  /*93c0*/  LOP3.LUT R5, R0, 0x100000, RZ, 0xfc, !PT ;  /* 0x0010000000057812 */ /* 0x000fe200078efcff */
[----:B------:R-:W-:-:S06]  /*93d0*/  IMAD.MOV.U32 R4, RZ, RZ, RZ ;  /* 0x000000ffff047224 */ /* 0x000fcc00078e00ff */
[----:B------:R-:W-:Y:S02]  /*93e0*/  DMUL R8, R8, R4 ;  /* 0x0000000408087228 */ /* 0x000fe40000000000 */
[----:B------:R-:W-:-:S08]  /*93f0*/  DADD R4, -RZ, |R14| ;  /* 0x00000000ff047229 */ /* 0x000fd0000000050e */
[----:B------:R-:W-:Y:S01]  /*9400*/  @!P2 FSEL R26, R25, R9, !P1 ;  /* 0x00000009191aa208 */ /* 0x000fe20004800000 */
[----:B------:R-:W-:Y:S01]  /*9410*/  IMAD.MOV.U32 R25, RZ, RZ, -0x3ff ;  /* 0xfffffc01ff197424 */ /* 0x000fe200078e00ff */
[----:B------:R-:W-:Y:S01]  /*9420*/  @!P2 FSEL R22, R24, R8, !P1 ;  /* 0x000000081816a208 */ /* 0x000fe20004800000 */
[----:B------:R-:W-:Y:S01]  /*9430*/  DFMA R8, -R20, R18, 1 ;  /* 0x3ff000001408742b */ /* 0x000fe20000000112 */
[----:B------:R-:W-:Y:S01]  /*9440*/  ISETP.GT.AND P0, PT, R26, 0xfffff, PT ;  /* 0x000fffff1a00780c */ /* 0x000fe20003f04270 */
[----:B------:R-:W-:Y:S01]  /*9450*/  IMAD.MOV.U32 R3, RZ, RZ, R26 ;  /* 0x000000ffff037224 */ /* 0x000fe200078e001a */
[----:B------:R-:W-:Y:S01]  /*9460*/  DSETP.GEU.AND P1, PT, |R14|, |R12|, PT ;  /* 0x4000000c0e00722a */ /* 0x000fe20003f2e200 */
[----:B------:R-:W-:-:S04]  /*9470*/  IMAD.MOV.U32 R2, RZ, RZ, R22 ;  /* 0x000000ffff027224 */ /* 0x000fc800078e0016 */
[----:B------:R-:W-:Y:S01]  /*9480*/  DFMA R8, R18, R8, R18 ;  /* 0x000000081208722b */ /* 0x000fe20000000012 */
[----:B------:R-:W-:Y:S02]  /*9490*/  FSEL R28, R4, R6, !P1 ;  /* 0x00000006041c7208 */ /* 0x000fe40004800000 */
[----:B------:R-:W-:-:S03]  /*94a0*/  FSEL R29, R5, R7, !P1 ;  /* 0x00000007051d7208 */ /* 0x000fc60004800000 */
[----:B------:R-:W-:Y:S01]  /*94b0*/  @!P0 DMUL R2, R2, 1.80143985094819840000e+16 ;  /* 0x4350000002028828 */ /* 0x000fe20000000000 */
[----:B------:R-:W-:Y:S02]  /*94c0*/  @!P0 IMAD.MOV.U32 R25, RZ, RZ, -0x435 ;  /* 0xfffffbcbff198424 */ /* 0x000fe400078e00ff */
[----:B------:R-:W-:-:S07]  /*94d0*/  DMUL R4, R8, R28 ;  /* 0x0000001c08047228 */ /* 0x000fce0000000000 */
[----:B------:R-:W-:Y:S01]  /*94e0*/  @!P0 IMAD.MOV.U32 R26, RZ, RZ, R3 ;  /* 0x000000ffff1a8224 */ /* 0x000fe200078e0003 */
[----:B------:R-:W-:Y:S01]  /*94f0*/  DFMA R6, -R20, R4, R28 ;  /* 0x000000041406722b */ /* 0x000fe2000000011c */
[----:B------:R-:W-:Y:S02]  /*9500*/  @!P0 IMAD.MOV.U32 R22, RZ, RZ, R2 ;  /* 0x000000ffff168224 */ /* 0x000fe400078e0002 */
[----:B------:R-:W-:-:S05]  /*9510*/  VIADD R0, R26, 0xffffffff ;  /* 0xffffffff1a007836 */ /* 0x000fca0000000000 */
[----:B------:R-:W-:Y:S01]  /*9520*/  ISETP.GE.U32.AND P1, PT, R0, 0x7fefffff, PT ;  /* 0x7fefffff0000780c */ /* 0x000fe20003f26070 */
[----:B------:R-:W-:-:S10]  /*9530*/  DFMA R4, R6, R8, R4 ;  /* 0x000000080604722b */ /* 0x000fd40000000004 */
[----:B------:R-:W-:Y:S02]  /*9540*/  FFMA R0, RZ, R21, R5 ;  /* 0x00000015ff007223 */ /* 0x000fe40000000005 */
[----:B------:R-:W-:Y:S01]  /*9550*/  @P1 MOV R6, 0x0 ;  /* 0x0000000000061802 */ /* 0x000fe20000000f00 */
[----:B------:R-:W-:Y:S01]  /*9560*/  @P1 IMAD.MOV.U32 R7, RZ, RZ, 0x7ff00000 ;  /* 0x7ff00000ff071424 */ /* 0x000fe200078e00ff */
[----:B------:R-:W-:Y:S02]  /*9570*/  @P1 FSETP.NEU.FTZ.AND P2, PT, R3, RZ, PT ;  /* 0x000000ff0300120b */ /* 0x000fe40003f5d000 */
[----:B------:R-:W-:-:S03]  /*9580*/  FSETP.GT.AND P3, PT, |R0|, 1.469367938527859385e-39, PT ;  /* 0x001000000000780b */ /* 0x000fc60003f64200 */
[----:B------:R-:W-:-:S10]  /*9590*/  @P1 DFMA R6, R2, R6, +INF ;  /* 0x7ff000000206142b */ /* 0x000fd40000000006 */
[----:B------:R-:W-:Y:S02]  /*95a0*/  @P1 FSEL R18, R6, RZ, P2 ;  /* 0x000000ff06121208 */ /* 0x000fe40001000000 */
[----:B------:R-:W-:Y:S02]  /*95b0*/  @P1 FSEL R19, R7, -QNAN , P2 ;  /* 0xfff0000007131808 */ /* 0x000fe40001000000 */
[----:B------:R-:W-:Y:S01]  /*95c0*/  FSETP.GEU.AND P2, PT, |R29|, 6.5827683646048100446e-37, PT ;  /* 0x036000001d00780b */ /* 0x000fe20003f4e200 */
[----:B------:R-:W-:-:S12]  /*95d0*/  @P1 BRA `(.L_x_11985) ;  /* 0x0000000000f81947 */ /* 0x000fd80003800000 */
[----:B------:R-:W-:Y:S01]  /*95e0*/  LOP3.LUT R0, R26, 0x800fffff, RZ, 0xc0, !PT ;  /* 0x800fffff1a007812 */ /* 0x000fe200078ec0ff */
[----:B------:R-:W-:Y:S01]  /*95f0*/  IMAD.MOV.U32 R2, RZ, RZ, R22 ;  /* 0x000000ffff027224 */ /* 0x000fe200078e0016 */
[----:B------:R-:W-:Y:S01]  /*9600*/  MOV R23, 0x3ed0ee25 ;  /* 0x3ed0ee2500177802 */ /* 0x000fe20000000f00 */
[----:B------:R-:W-:Y:S01]  /*9610*/  IMAD.MOV.U32 R8, RZ, RZ, RZ ;  /* 0x000000ffff087224 */ /* 0x000fe200078e00ff */
[----:B------:R-:W-:Y:S01]  /*9620*/  LOP3.LUT R3, R0, 0x3ff00000, RZ, 0xfc, !PT ;  /* 0x3ff0000000037812 */ /* 0x000fe200078efcff */
[----:B------:R-:W-:Y:S01]  /*9630*/  IMAD.MOV.U32 R22, RZ, RZ, -0x748574fc ;  /* 0x8b7a8b04ff167424 */ /* 0x000fe200078e00ff */
[----:B------:R-:W-:Y:S01]  /*9640*/  UMOV UR4, 0x3ae80f1e ;  /* 0x3ae80f1e00047882 */ /* 0x000fe20000000000 */
[----:B------:R-:W-:Y:S01]  /*9650*/  UMOV UR5, 0x3eb1380b ;  /* 0x3eb1380b00057882 */ /* 0x000fe20000000000 */
        /* <DEDUP_REMOVED lines=54> */
.L_x_11985:
[----:B------:R-:W-:Y:S05]  /*99c0*/  BSYNC B0 ;  /* 0x0000000000007941 */ /* 0x000fea0003800000 */
.L_x_11984:
        /* <DEDUP_REMOVED lines=9> */
.L_x_11987:
[----:B------:R-:W-:Y:S05]  /*9a60*/  BSYNC B3 ;  /* 0x0000000000037941 */ /* 0x000fea0003800000 */
.L_x_11986:
        /* <DEDUP_REMOVED lines=78> */
[----:B------:R-:W-:Y:S01]  /*9f50*/  IMAD.MOV.U32 R0, RZ, RZ, 0x4002d97c ;  /* 0x4002d97cff007424 */ /* 0x000fe200078e00ff */
[----:B------:R-:W-:-:S04]  /*9f60*/  MOV R2, 0x7f3321d2 ;  /* 0x7f3321d200027802 */ /* 0x000fc80000000f00 */
[----:B------:R-:W-:Y:S02]  /*9f70*/  FSEL R2, R2, 3.37028055040000000000e+12, !P0 ;  /* 0x54442d1802027808 */ /* 0x000fe40004000000 */
[----:B------:R-:W-:Y:S01]  /*9f80*/  FSEL R3, R0, 1.8213495016098022461, !P0 ;  /* 0x3fe921fb00037808 */ /* 0x000fe20004000000 */
[----:B------:R-:W-:Y:S06]  /*9f90*/  BRA `(.L_x_11990) ;  /* 0x00000000000c7947 */ /* 0x000fec0003800000 */
.L_x_11989:
[----:B------:R-:W-:-:S04]  /*9fa0*/  ISETP.GE.AND P0, PT, R23, RZ, PT ;  /* 0x000000ff1700720c */ /* 0x000fc80003f06270 */
[----:B------:R-:W-:Y:S02]  /*9fb0*/  FSEL R2, RZ, 3.37028055040000000000e+12, P0 ;  /* 0x54442d18ff027808 */ /* 0x000fe40000000000 */
[----:B------:R-:W-:-:S07]  /*9fc0*/  FSEL R3, RZ, 2.1426990032196044922, P0 ;  /* 0x400921fbff037808 */ /* 0x000fce0000000000 */
.L_x_11990:
[----:B------:R-:W-:Y:S05]  /*9fd0*/  BSYNC B0 ;  /* 0x0000000000007941 */ /* 0x000fea0003800000 */
.L_x_11988:
[----:B------:R-:W-:Y:S02]  /*9fe0*/  DADD R4, |R12|, |R14| ;  /* 0x000000000c047229 */ /* 0x000fe4000000060e */
[----:B------:R-:W-:Y:S02]  /*9ff0*/  DADD R6, -RZ, -R12 ;  /* 0x00000000ff067229 */ /* 0x000fe4000000090c */
[----:B------:R-:W-:-:S04]  /*a000*/  DADD R18, R18, 1 ;  /* 0x3ff0000012127429 */ /* 0x000fc80000000000 */
[----:B------:R-:W-:-:S04]  /*a010*/  DSETP.GTU.AND P0, PT, |R4|, +INF , PT ;  /* 0x7ff000000400742a */ /* 0x000fc80003f0c200 */
[----:B------:R-:W-:Y:S02]  /*a020*/  LOP3.LUT R7, R3, 0x80000000, R7, 0xb8, !PT ;  /* 0x8000000003077812 */ /* 0x000fe400078eb807 */
[----:B------:R-:W-:Y:S02]  /*a030*/  FSEL R2, R4, R2, P0 ;  /* 0x0000000204027208 */ /* 0x000fe40000000000 */
[----:B------:R-:W-:Y:S01]  /*a040*/  FSEL R3, R5, R7, P0 ;  /* 0x0000000705037208 */ /* 0x000fe20000000000 */
[----:B------:R-:W-:Y:S06]  /*a050*/  BRA `(.L_x_11972) ;  /* 0x0000002c00087947 */ /* 0x000fec0003800000 */
.L_x_11962:
[----:B------:R-:W-:Y:S01]  /*a060*/  DSETP.GEU.AND P0, PT, R18, R20, PT ;  /* 0x000000141200722a */ /* 0x000fe20003f0e000 */
[----:B------:R-:W-:Y:S01]  /*a070*/  UMOV UR4, 0xffffffff ;  /* 0xffffffff00047882 */ /* 0x000fe20000000000 */
[----:B------:R-:W-:-:S04]  /*a080*/  UMOV UR5, 0x7fdfffff ;  /* 0x7fdfffff00057882 */ /* 0x000fc80000000000 */
[----:B------:R-:W-:Y:S02]  /*a090*/  FSEL R24, R20, R18, !P0 ;  /* 0x0000001214187208 */ /* 0x000fe40004000000 */
[----:B------:R-:W-:Y:S02]  /*a0a0*/  FSEL R25, R21, R19, !P0 ;  /* 0x0000001315197208 */ /* 0x000fe40004000000 */
[----:B------:R-:W-:Y:S02]  /*a0b0*/  FSEL R22, R18, R20, !P0 ;  /* 0x0000001412167208 */ /* 0x000fe40004000000 */
[----:B------:R-:W-:Y:S02]  /*a0c0*/  FSEL R23, R19, R21, !P0 ;  /* 0x0000001513177208 */ /* 0x000fe40004000000 */
[----:B------:R-:W-:-:S14]  /*a0d0*/  DSETP.GT.AND P1, PT, R24, UR4, PT ;  /* 0x0000000418007e2a */ /* 0x000fdc000bf24000 */
[----:B------:R-:W-:Y:S05]  /*a0e0*/  @P1 BRA `(.L_x_11991) ;  /* 0x00000018007c1947 */ /* 0x000fea0003800000 */
[----:B------:R-:W-:-:S06]  /*a0f0*/  DSETP.GEU.AND P0, PT, R22, 1.4916681462400413487e-154, PT ;  /* 0x200000001600742a */ /* 0x000fcc0003f0e000 */
[----:B------:R-:W-:-:S14]  /*a100*/  DSETP.GT.OR P0, PT, R24, 5.9666725849601653946e-154, !P0 ;  /* 0x202000001800742a */ /* 0x000fdc0004704400 */
[----:B------:R-:W-:Y:S05]  /*a110*/  @P0 BRA `(.L_x_11992) ;  /* 0x0000000800e40947 */ /* 0x000fea0003800000 */
[----:B------:R-:W0:Y:S01]  /*a120*/  MUFU.RCP64H R5, R25 ;  /* 0x0000001900057308 */ /* 0x000e220000001800 */
[----:B------:R-:W-:Y:S01]  /*a130*/  DMUL R2, R22, R22 ;  /* 0x0000001616027228 */ /* 0x000fe20000000000 */
[----:B------:R-:W-:Y:S01]  /*a140*/  IMAD.MOV.U32 R4, RZ, RZ, 0x1 ;  /* 0x00000001ff047424 */ /* 0x000fe200078e00ff */
[----:B------:R-:W-:Y:S01]  /*a150*/  BSSY B0, `(.L_x_11993) ;  /* 0x000005c000007945 */ /* 0x000fe20003800000 */
[----:B------:R-:W-:Y:S02]  /*a160*/  MOV R27, 0xfffffc01 ;  /* 0xfffffc01001b7802 */ /* 0x000fe40000000f00 */
[----:B------:R-:W-:-:S03]  /*a170*/  FSETP.GEU.AND P4, PT, |R23|, 6.5827683646048100446e-37, PT ;  /* 0x036000001700780b */ /* 0x000fc60003f8e200 */
[C---:B------:R-:W-:Y:S02]  /*a180*/  DFMA R2, R24.reuse, R24, R2 ;  /* 0x000000181802722b */ /* 0x040fe40000000002 */
[----:B0-----:R-:W-:-:S08]  /*a190*/  DFMA R6, -R24, R4, 1 ;  /* 0x3ff000001806742b */ /* 0x001fd00000000104 */
[----:B------:R-:W-:Y:S01]  /*a1a0*/  ISETP.GT.AND P0, PT, R3, 0xfffff, PT ;  /* 0x000fffff0300780c */ /* 0x000fe20003f04270 */
[----:B----4-:R-:W-:Y:S01]  /*a1b0*/  IMAD.MOV.U32 R0, RZ, RZ, R3 ;  /* 0x000000ffff007224 */ /* 0x010fe200078e0003 */
[----:B------:R-:W-:-:S11]  /*a1c0*/  DFMA R6, R6, R6, R6 ;  /* 0x000000060606722b */ /* 0x000fd60000000006 */
[----:B------:R-:W-:Y:S01]  /*a1d0*/  @!P0 IMAD.MOV.U32 R27, RZ, RZ, -0x435 ;  /* 0xfffffbcbff1b8424 */ /* 0x000fe200078e00ff */
[----:B------:R-:W-:Y:S01]  /*a1e0*/  DFMA R4, R4, R6, R4 ;  /* 0x000000060404722b */ /* 0x000fe20000000004 */
[----:B------:R-:W-:Y:S02]  /*a1f0*/  IMAD.MOV.U32 R6, RZ, RZ, R2 ;  /* 0x000000ffff067224 */ /* 0x000fe400078e0002 */
[----:B------:R-:W-:-:S05]  /*a200*/  IMAD.MOV.U32 R7, RZ, RZ, R3 ;  /* 0x000000ffff077224 */ /* 0x000fca00078e0003 */
[----:B------:R-:W-:Y:S02]  /*a210*/  DFMA R8, -R24, R4, 1 ;  /* 0x3ff000001808742b */ /* 0x000fe40000000104 */
[----:B------:R-:W-:-:S06]  /*a220*/  @!P0 DMUL R6, R6, 1.80143985094819840000e+16 ;  /* 0x4350000006068828 */ /* 0x000fcc0000000000 */
[----:B------:R-:W-:-:S04]  /*a230*/  DFMA R4, R4, R8, R4 ;  /* 0x000000080404722b */ /* 0x000fc80000000004 */
[----:B------:R-:W-:Y:S02]  /*a240*/  @!P0 IMAD.MOV.U32 R0, RZ, RZ, R7 ;  /* 0x000000ffff008224 */ /* 0x000fe400078e0007 */
[----:B------:R-:W-:Y:S02]  /*a250*/  @!P0 IMAD.MOV.U32 R2, RZ, RZ, R6 ;  /* 0x000000ffff028224 */ /* 0x000fe400078e0006 */
[----:B------:R-:W-:Y:S01]  /*a260*/  VIADD R3, R0, 0xffffffff ;  /* 0xffffffff00037836 */ /* 0x000fe20000000000 */
[----:B------:R-:W-:-:S04]  /*a270*/  DMUL R8, R22, R4 ;  /* 0x0000000416087228 */ /* 0x000fc80000000000 */
[----:B------:R-:W-:-:S04]  /*a280*/  ISETP.GE.U32.AND P1, PT, R3, 0x7fefffff, PT ;  /* 0x7fefffff0300780c */ /* 0x000fc80003f26070 */
[----:B------:R-:W-:-:S08]  /*a290*/  DFMA R10, -R24, R8, R22 ;  /* 0x00000008180a722b */ /* 0x000fd00000000116 */
[----:B------:R-:W-:Y:S01]  /*a2a0*/  DFMA R4, R4, R10, R8 ;  /* 0x0000000a0404722b */ /* 0x000fe20000000008 */
[----:B------:R-:W-:Y:S01]  /*a2b0*/  @P1 FSETP.NEU.FTZ.AND P2, PT, R7, RZ, PT ;  /* 0x000000ff0700120b */ /* 0x000fe20003f5d000 */
[----:B------:R-:W-:Y:S02]  /*a2c0*/  @P1 IMAD.MOV.U32 R8, RZ, RZ, 0x0 ;  /* 0x00000000ff081424 */ /* 0x000fe400078e00ff */
[----:B------:R-:W-:-:S06]  /*a2d0*/  @P1 IMAD.MOV.U32 R9, RZ, RZ, 0x7ff00000 ;  /* 0x7ff00000ff091424 */ /* 0x000fcc00078e00ff */
[----:B------:R-:W-:Y:S01]  /*a2e0*/  @P1 DFMA R8, R6, R8, +INF ;  /* 0x7ff000000608142b */ /* 0x000fe20000000008 */
[----:B------:R-:W-:-:S05]  /*a2f0*/  FFMA R3, RZ, R25, R5 ;  /* 0x00000019ff037223 */ /* 0x000fca0000000005 */
[----:B------:R-:W-:-:S04]  /*a300*/  FSETP.GT.AND P3, PT, |R3|, 1.469367938527859385e-39, PT ;  /* 0x001000000300780b */ /* 0x000fc80003f64200 */
        /* <DEDUP_REMOVED lines=64> */
.L_x_11994:
[----:B------:R-:W-:Y:S05]  /*a710*/  BSYNC B0 ;  /* 0x0000000000007941 */ /* 0x000fea0003800000 */
.L_x_11993:
[----:B------:R-:W-:Y:S04]  /*a720*/  BSSY B3, `(.L_x_11995) ;  /* 0x0000008000037945 */ /* 0x000fe80003800000 */
[----:B------:R-:W-:Y:S05]  /*a730*/  @P3 BRA P4, `(.L_x_11996) ;  /* 0x0000000000183947 */ /* 0x000fea0002000000 */
[----:B------:R-:W-:Y:S01]  /*a740*/  MOV R4, R22 ;  /* 0x0000001600047202 */ /* 0x000fe20000000f00 */
[----:B------:R-:W-:Y:S01]  /*a750*/  IMAD.MOV.U32 R3, RZ, RZ, R23 ;  /* 0x000000ffff037224 */ /* 0x000fe200078e0017 */
[----:B------:R-:W-:Y:S01]  /*a760*/  MOV R0, 0xa7a0 ;  /* 0x0000a7a000007802 */ /* 0x000fe20000000f00 */
[----:B------:R-:W-:Y:S02]  /*a770*/  IMAD.MOV.U32 R8, RZ, RZ, R24 ;  /* 0x000000ffff087224 */ /* 0x000fe400078e0018 */
[----:B------:R-:W-:-:S07]  /*a780*/  IMAD.MOV.U32 R9, RZ, RZ, R25 ;  /* 0x000000ffff097224 */ /* 0x000fce00078e0019 */
[----:B------:R-:W-:Y:S05]  /*a790*/  CALL.REL.NOINC `($__internal_14_$__cuda_sm20_div_rn_f64_full) ;  /* 0x000002d400307944 */ /* 0x000fea0003c00000 */
.L_x_11996:
[----:B------:R-:W-:Y:S05]  /*a7a0*/  BSYNC B3 ;  /* 0x0000000000037941 */ /* 0x000fea0003800000 */
.L_x_11995:
[----:B------:R-:W-:Y:S01]  /*a7b0*/  DSETP.NEU.AND P0, PT, R24, RZ, PT ;  /* 0x000000ff1800722a */ /* 0x000fe20003f0d000 */
[----:B------:R-:W-:Y:S01]  /*a7c0*/  BSSY B0, `(.L_x_11997) ;  /* 0x0000049000007945 */ /* 0x000fe20003800000 */
[----:B------:R-:W-:Y:S01]  /*a7d0*/  DADD R8, |R12|, |R14| ;  /* 0x000000000c087229 */ /* 0x000fe2000000060e */
[----:B------:R-:W-:-:S07]  /*a7e0*/  CS2R R2, SRZ ;  /* 0x0000000000027805 */ /* 0x000fce000001ff00 */
[----:B------:R-:W-:-:S04]  /*a7f0*/  DSETP.GTU.AND P2, PT, |R8|, +INF , PT ;  /* 0x7ff000000800742a */ /* 0x000fc80003f4c200 */
[----:B------:R-:W-:Y:S10]  /*a800*/  @!P0 BRA `(.L_x_11998) ;  /* 0x0000000400108947 */ /* 0x000ff40003800000 */
[----:B------:R-:W-:Y:S01]  /*a810*/  DMUL R2, R4, R4 ;  /* 0x0000000404027228 */ /* 0x000fe20000000000 */
[----:B------:R-:W-:Y:S01]  /*a820*/  IMAD.MOV.U32 R6, RZ, RZ, -0x2449a4b7 ;  /* 0xdbb65b49ff067424 */ /* 0x000fe200078e00ff */
[----:B------:R-:W-:Y:S01]  /*a830*/  UMOV UR4, 0x2a25ff7e ;  /* 0x2a25ff7e00047882 */ /* 0x000fe20000000000 */
[----:B------:R-:W-:Y:S01]  /*a840*/  IMAD.MOV.U32 R7, RZ, RZ, 0x3f2d3b63 ;  /* 0x3f2d3b63ff077424 */ /* 0x000fe200078e00ff */
[----:B------:R-:W-:Y:S01]  /*a850*/  UMOV UR5, 0x3ef53e1d ;  /* 0x3ef53e1d00057882 */ /* 0x000fe20000000000 */
        /* <DEDUP_REMOVED lines=58> */
[----:B------:R-:W-:-:S10]  /*ac00*/  DADD R2, -R6, UR4 ;  /* 0x0000000406027e29 */ /* 0x000fd40008000100 */
[----:B------:R-:W-:Y:S01]  /*ac10*/  FSEL R2, R2, R6, !P0 ;  /* 0x0000000602027208 */ /* 0x000fe20004000000 */
[----:B------:R-:W-:Y:S01]  /*ac20*/  @!P1 IMAD.MOV.U32 R2, RZ, RZ, 0x54442d18 ;  /* 0x54442d18ff029424 */ /* 0x000fe200078e00ff */
[----:B------:R-:W-:Y:S01]  /*ac30*/  FSEL R3, R3, R7, !P0 ;  /* 0x0000000703037208 */ /* 0x000fe20004000000 */
[----:B------:R-:W-:-:S07]  /*ac40*/  @!P1 IMAD.MOV.U32 R3, RZ, RZ, 0x3fe921fb ;  /* 0x3fe921fbff039424 */ /* 0x000fce00078e00ff */
.L_x_11998:
[----:B------:R-:W-:Y:S05]  /*ac50*/  BSYNC B0 ;  /* 0x0000000000007941 */ /* 0x000fea0003800000 */
.L_x_11997:
[----:B------:R-:W-:Y:S01]  /*ac60*/  LOP3.LUT R3, R3, 0x80000000, R13, 0xb8, !PT ;  /* 0x8000000003037812 */ /* 0x000fe200078eb80d */
[----:B------:R-:W-:Y:S01]  /*ac70*/  DMUL R18, R18, 0.5 ;  /* 0x3fe0000012127828 */ /* 0x000fe20000000000 */
[----:B------:R-:W-:Y:S02]  /*ac80*/  FSEL R2, R8, R2, P2 ;  /* 0x0000000208027208 */ /* 0x000fe40001000000 */
[----:B------:R-:W-:Y:S01]  /*ac90*/  FSEL R3, R9, R3, P2 ;  /* 0x0000000309037208 */ /* 0x000fe20001000000 */
[----:B------:R-:W-:Y:S07]  /*aca0*/  BRA `(.L_x_11972) ;  /* 0x0000001c00f47947 */ /* 0x000fee0003800000 */
.L_x_11992:
        /* <DEDUP_REMOVED lines=10> */
[----:B------:R-:W-:Y:S01]  /*ad50*/  SEL R26, R20, R18, P0 ;  /* 0x00000012141a7207 */ /* 0x000fe20000000000 */
[----:B------:R-:W-:Y:S01]  /*ad60*/  IMAD.MOV.U32 R24, RZ, RZ, 0x0 ;  /* 0x00000000ff187424 */ /* 0x000fe200078e00ff */
[----:B----4-:R-:W-:Y:S01]  /*ad70*/  LOP3.LUT R0, R29, 0xffc00000, RZ, 0xc0, !PT ;  /* 0xffc000001d007812 */ /* 0x010fe200078ec0ff */
[----:B------:R-:W-:Y:S01]  /*ad80*/  IMAD.MOV.U32 R25, RZ, RZ, 0x3fd80000 ;  /* 0x3fd80000ff197424 */ /* 0x000fe200078e00ff */
[----:B------:R-:W-:Y:S01]  /*ad90*/  SEL R27, R21, R19, P0 ;  /* 0x00000013151b7207 */ /* 0x000fe20000000000 */
[----:B------:R-:W-:Y:S01]  /*ada0*/  BSSY B0, `(.L_x_11999) ;  /* 0x000007b000007945 */ /* 0x000fe20003800000 */
[----:B------:R-:W-:-:S02]  /*adb0*/  IADD3 R3, -R0, 0x7fd00000, RZ ;  /* 0x7fd0000000037810 */ /* 0x000fc40007ffe1ff */
[----:B------:R-:W-:Y:S02]  /*adc0*/  SEL R28, R20, R18, P1 ;  /* 0x00000012141c7207 */ /* 0x000fe40000800000 */
[----:B------:R-:W-:Y:S02]  /*add0*/  FSETP.GEU.AND P4, PT, |R23|, 6.5827683646048100446e-37, PT ;  /* 0x036000001700780b */ /* 0x000fe40003f8e200 */
[C---:B------:R-:W-:Y:S02]  /*ade0*/  DMUL R6, R2.reuse, R26 ;  /* 0x0000001a02067228 */ /* 0x040fe40000000000 */
[----:B------:R-:W-:-:S06]  /*adf0*/  DMUL R2, R2, R28 ;  /* 0x0000001c02027228 */ /* 0x000fcc0000000000 */
[----:B------:R-:W-:-:S08]  /*ae00*/  DMUL R6, R6, R6 ;  /* 0x0000000606067228 */ /* 0x000fd00000000000 */
[----:B------:R-:W-:-:S08]  /*ae10*/  DFMA R6, R2, R2, R6 ;  /* 0x000000020206722b */ /* 0x000fd00000000006 */
[----:B------:R-:W-:Y:S02]  /*ae20*/  DSETP.MIN.AND P0, P1, R6, UR4, PT ;  /* 0x0000000406007e2a */ /* 0x000fe4000b900000 */
[----:B------:R-:W-:-:S04]  /*ae30*/  MOV R2, R7 ;  /* 0x0000000700027202 */ /* 0x000fc80000000f00 */
[----:B------:R-:W-:Y:S01]  /*ae40*/  FSEL R3, R2, UR6, P0 ;  /* 0x0000000602037c08 */ /* 0x000fe20008000000 */
[----:B------:R-:W-:-:S05]  /*ae50*/  IMAD.MOV.U32 R2, RZ, RZ, R6 ;  /* 0x000000ffff027224 */ /* 0x000fca00078e0006 */
[----:B------:R-:W-:Y:S01]  /*ae60*/  SEL R2, R2, UR4, P0 ;  /* 0x0000000402027c07 */ /* 0x000fe20008000000 */
[----:B------:R-:W-:Y:S01]  /*ae70*/  DSETP.GEU.AND P0, PT, |R14|, |R12|, PT ;  /* 0x4000000c0e00722a */ /* 0x000fe20003f0e200 */
[----:B------:R-:W-:Y:S01]  /*ae80*/  @P1 LOP3.LUT R3, R8, 0x80000, RZ, 0xfc, !PT ;  /* 0x0008000008031812 */ /* 0x000fe200078efcff */
[----:B------:R-:W-:Y:S01]  /*ae90*/  IMAD.MOV.U32 R8, RZ, RZ, RZ ;  /* 0x000000ffff087224 */ /* 0x000fe200078e00ff */
[----:B------:R-:W-:Y:S02]  /*aea0*/  ISETP.GE.U32.AND P1, PT, R27, 0x7ff00000, PT ;  /* 0x7ff000001b00780c */ /* 0x000fe40003f26070 */
[----:B------:R-:W0:Y:S01]  /*aeb0*/  MUFU.RSQ64H R9, R3 ;  /* 0x0000000300097308 */ /* 0x000e220000001c00 */
[----:B------:R-:W-:Y:S02]  /*aec0*/  FSEL R21, R5, R19, !P0 ;  /* 0x0000001305157208 */ /* 0x000fe40004000000 */
[----:B------:R-:W-:Y:S01]  /*aed0*/  FSEL R20, R4, R18, !P0 ;  /* 0x0000001204147208 */ /* 0x000fe20004000000 */
[----:B------:R-:W-:Y:S01]  /*aee0*/  IMAD.MOV.U32 R4, RZ, RZ, 0x1 ;  /* 0x00000001ff047424 */ /* 0x000fe200078e00ff */
[----:B------:R-:W-:-:S03]  /*aef0*/  DSETP.NEU.AND P0, PT, R26, RZ, PT ;  /* 0x000000ff1a00722a */ /* 0x000fc60003f0d000 */
[----:B------:R-:W1:Y:S01]  /*af00*/  MUFU.RCP64H R5, R21 ;  /* 0x0000001500057308 */ /* 0x000e620000001800 */
[----:B0-----:R-:W-:-:S08]  /*af10*/  DMUL R10, R8, R8 ;  /* 0x00000008080a7228 */ /* 0x001fd00000000000 */
[----:B------:R-:W-:Y:S01]  /*af20*/  DFMA R10, R2, -R10, 1 ;  /* 0x3ff00000020a742b */ /* 0x000fe2000000080a */
[----:B------:R-:W-:Y:S01]  /*af30*/  LOP3.LUT R3, R0, 0x100000, RZ, 0xfc, !PT ;  /* 0x0010000000037812 */ /* 0x000fe200078efcff */
[----:B------:R-:W-:-:S06]  /*af40*/  IMAD.MOV.U32 R2, RZ, RZ, RZ ;  /* 0x000000ffff027224 */ /* 0x000fcc00078e00ff */
[----:B------:R-:W-:Y:S02]  /*af50*/  DFMA R24, R10, R24, 0.5 ;  /* 0x3fe000000a18742b */ /* 0x000fe40000000018 */
[----:B------:R-:W-:-:S08]  /*af60*/  DMUL R10, R8, R10 ;  /* 0x0000000a080a7228 */ /* 0x000fd00000000000 */
[----:B------:R-:W-:-:S08]  /*af70*/  DFMA R10, R24, R10, R8 ;  /* 0x0000000a180a722b */ /* 0x000fd00000000008 */
[----:B------:R-:W-:Y:S02]  /*af80*/  DMUL R10, R6, R10 ;  /* 0x0000000a060a7228 */ /* 0x000fe40000000000 */
[----:B-1----:R-:W-:-:S06]  /*af90*/  DFMA R6, -R20, R4, 1 ;  /* 0x3ff000001406742b */ /* 0x002fcc0000000104 */
[----:B------:R-:W-:Y:S02]  /*afa0*/  DMUL R10, R10, R2 ;  /* 0x000000020a0a7228 */ /* 0x000fe40000000000 */
[----:B------:R-:W-:-:S08]  /*afb0*/  DFMA R6, R6, R6, R6 ;  /* 0x000000060606722b */ /* 0x000fd00000000006 */
[----:B------:R-:W-:Y:S01]  /*afc0*/  @!P1 FSEL R27, R29, R11, !P0 ;  /* 0x0000000b1d1b9208 */ /* 0x000fe20004000000 */
[----:B------:R-:W-:Y:S01]  /*afd0*/  DFMA R6, R4, R6, R4 ;  /* 0x000000060406722b */ /* 0x000fe20000000004 */
[----:B------:R-:W-:Y:S02]  /*afe0*/  @!P1 FSEL R26, R28, R10, !P0 ;  /* 0x0000000a1c1a9208 */ /* 0x000fe40004000000 */
[----:B------:R-:W-:Y:S01]  /*aff0*/  ISETP.GT.AND P2, PT, R27, 0xfffff, PT ;  /* 0x000fffff1b00780c */ /* 0x000fe20003f44270 */
[----:B------:R-:W-:Y:S02]  /*b000*/  IMAD.MOV.U32 R3, RZ, RZ, R27 ;  /* 0x000000ffff037224 */ /* 0x000fe400078e001b */
[----:B------:R-:W-:Y:S02]  /*b010*/  IMAD.MOV.U32 R2, RZ, RZ, R26 ;  /* 0x000000ffff027224 */ /* 0x000fe400078e001a */
[----:B------:R-:W-:-:S08]  /*b020*/  DFMA R4, -R20, R6, 1 ;  /* 0x3ff000001404742b */ /* 0x000fd00000000106 */
[----:B------:R-:W-:Y:S02]  /*b030*/  @!P2 DMUL R2, R2, 1.80143985094819840000e+16 ;  /* 0x435000000202a828 */ /* 0x000fe40000000000 */
[----:B------:R-:W-:-:S08]  /*b040*/  DFMA R4, R6, R4, R6 ;  /* 0x000000040604722b */ /* 0x000fd00000000006 */
[----:B------:R-:W-:Y:S01]  /*b050*/  @!P2 IMAD.MOV.U32 R27, RZ, RZ, R3 ;  /* 0x000000ffff1ba224 */ /* 0x000fe200078e0003 */
[----:B------:R-:W-:Y:S01]  /*b060*/  DMUL R6, R22, R4 ;  /* 0x0000000416067228 */ /* 0x000fe20000000000 */
[----:B------:R-:W-:-:S03]  /*b070*/  @!P2 IMAD.MOV.U32 R26, RZ, RZ, R2 ;  /* 0x000000ffff1aa224 */ /* 0x000fc600078e0002 */
[----:B------:R-:W-:-:S04]  /*b080*/  IADD3 R0, R27, -0x1, RZ ;  /* 0xffffffff1b007810 */ /* 0x000fc80007ffe0ff */
[----:B------:R-:W-:Y:S01]  /*b090*/  ISETP.GE.U32.AND P0, PT, R0, 0x7fefffff, PT ;  /* 0x7fefffff0000780c */ /* 0x000fe20003f06070 */
[----:B------:R-:W-:-:S08]  /*b0a0*/  DFMA R8, -R20, R6, R22 ;  /* 0x000000061408722b */ /* 0x000fd00000000116 */
[----:B------:R-:W-:-:S04]  /*b0b0*/  DFMA R4, R4, R8, R6 ;  /* 0x000000080404722b */ /* 0x000fc80000000006 */
[----:B------:R-:W-:Y:S01]  /*b0c0*/  @P0 IMAD.MOV.U32 R6, RZ, RZ, 0x0 ;  /* 0x00000000ff060424 */ /* 0x000fe200078e00ff */
[----:B------:R-:W-:Y:S01]  /*b0d0*/  @P0 FSETP.NEU.FTZ.AND P1, PT, R3, RZ, PT ;  /* 0x000000ff0300020b */ /* 0x000fe20003f3d000 */
[----:B------:R-:W-:-:S04]  /*b0e0*/  @P0 IMAD.MOV.U32 R7, RZ, RZ, 0x7ff00000 ;  /* 0x7ff00000ff070424 */ /* 0x000fc800078e00ff */
[----:B------:R-:W-:Y:S02]  /*b0f0*/  FFMA R0, RZ, R21, R5 ;  /* 0x00000015ff007223 */ /* 0x000fe40000000005 */
[----:B------:R-:W-:-:S03]  /*b100*/  @P0 DFMA R6, R2, R6, +INF ;  /* 0x7ff000000206042b */ /* 0x000fc60000000006 */
[----:B------:R-:W-:Y:S01]  /*b110*/  FSETP.GT.AND P3, PT, |R0|, 1.469367938527859385e-39, PT ;  /* 0x001000000000780b */ /* 0x000fe20003f64200 */
[----:B------:R-:W-:Y:S02]  /*b120*/  IMAD.MOV.U32 R0, RZ, RZ, -0x3ff ;  /* 0xfffffc01ff007424 */ /* 0x000fe400078e00ff */
[----:B------:R-:W-:-:S04]  /*b130*/  @!P2 IMAD.MOV.U32 R0, RZ, RZ, -0x435 ;  /* 0xfffffbcbff00a424 */ /* 0x000fc800078e00ff */
[----:B------:R-:W-:Y:S02]  /*b140*/  @P0 FSEL R18, R6, RZ, P1 ;  /* 0x000000ff06120208 */ /* 0x000fe40000800000 */
[----:B------:R-:W-:Y:S01]  /*b150*/  @P0 FSEL R19, R7, -QNAN , P1 ;  /* 0xfff0000007130808 */ /* 0x000fe20000800000 */
[----:B------:R-:W-:Y:S06]  /*b160*/  @P0 BRA `(.L_x_12000) ;  /* 0x0000000000f80947 */ /* 0x000fec0003800000 */
[----:B------:R-:W-:Y:S01]  /*b170*/  LOP3.LUT R2, R27, 0x800fffff, RZ, 0xc0, !PT ;  /* 0x800fffff1b027812 */ /* 0x000fe200078ec0ff */
[----:B------:R-:W-:Y:S01]  /*b180*/  IMAD.MOV.U32 R8, RZ, RZ, RZ ;  /* 0x000000ffff087224 */ /* 0x000fe200078e00ff */
[----:B------:R-:W-:Y:S01]  /*b190*/  MOV R24, 0x8b7a8b04 ;  /* 0x8b7a8b0400187802 */ /* 0x000fe20000000f00 */
[----:B------:R-:W-:Y:S01]  /*b1a0*/  IMAD.MOV.U32 R25, RZ, RZ, 0x3ed0ee25 ;  /* 0x3ed0ee25ff197424 */ /* 0x000fe200078e00ff */
[----:B------:R-:W-:Y:S01]  /*b1b0*/  LOP3.LUT R3, R2, 0x3ff00000, RZ, 0xfc, !PT ;  /* 0x3ff0000002037812 */ /* 0x000fe200078efcff */
[----:B------:R-:W-:Y:S01]  /*b1c0*/  IMAD.MOV.U32 R2, RZ, RZ, R26 ;  /* 0x000000ffff027224 */ /* 0x000fe200078e001a */
        /* <DEDUP_REMOVED lines=56> */
.L_x_12000:
[----:B------:R-:W-:Y:S05]  /*b550*/  BSYNC B0 ;  /* 0x0000000000007941 */ /* 0x000fea0003800000 */
.L_x_11999:
[----:B------:R-:W-:Y:S04]  /*b560*/  BSSY B3, `(.L_x_12001) ;  /* 0x0000008000037945 */ /* 0x000fe80003800000 */
[----:B------:R-:W-:Y:S05]  /*b570*/  @P3 BRA P4, `(.L_x_12002) ;  /* 0x0000000000183947 */ /* 0x000fea0002000000 */
[----:B------:R-:W-:Y:S01]  /*b580*/  IMAD.MOV.U32 R4, RZ, RZ, R22 ;  /* 0x000000ffff047224 */ /* 0x000fe200078e0016 */
[----:B------:R-:W-:Y:S01]  /*b590*/  MOV R0, 0xb5e0 ;  /* 0x0000b5e000007802 */ /* 0x000fe20000000f00 */
[----:B------:R-:W-:Y:S02]  /*b5a0*/  IMAD.MOV.U32 R3, RZ, RZ, R23 ;  /* 0x000000ffff037224 */ /* 0x000fe400078e0017 */
[----:B------:R-:W-:Y:S02]  /*b5b0*/  IMAD.MOV.U32 R8, RZ, RZ, R20 ;  /* 0x000000ffff087224 */ /* 0x000fe400078e0014 */
[----:B------:R-:W-:-:S07]  /*b5c0*/  IMAD.MOV.U32 R9, RZ, RZ, R21 ;  /* 0x000000ffff097224 */ /* 0x000fce00078e0015 */
[----:B------:R-:W-:Y:S05]  /*b5d0*/  CALL.REL.NOINC `($__internal_14_$__cuda_sm20_div_rn_f64_full) ;  /* 0x000002c400a07944 */ /* 0x000fea0003c00000 */
.L_x_12002:
[----:B------:R-:W-:Y:S05]  /*b5e0*/  BSYNC B3 ;  /* 0x0000000000037941 */ /* 0x000fea0003800000 */
.L_x_12001:
        /* <DEDUP_REMOVED lines=70> */
[----:B------:R-:W-:Y:S02]  /*ba50*/  FSEL R2, R2, R6, !P0 ;  /* 0x0000000602027208 */ /* 0x000fe40004000000 */
[----:B------:R-:W-:Y:S01]  /*ba60*/  FSEL R3, R3, R7, !P0 ;  /* 0x0000000703037208 */ /* 0x000fe20004000000 */
[----:B------:R-:W-:Y:S01]  /*ba70*/  @!P1 IMAD.MOV.U32 R3, RZ, RZ, 0x3fe921fb ;  /* 0x3fe921fbff039424 */ /* 0x000fe200078e00ff */
[----:B------:R-:W-:-:S07]  /*ba80*/  @!P1 MOV R2, 0x54442d18 ;  /* 0x54442d1800029802 */ /* 0x000fce0000000f00 */
.L_x_12004:
[----:B------:R-:W-:Y:S05]  /*ba90*/  BSYNC B0 ;  /* 0x0000000000007941 */ /* 0x000fea0003800000 */
.L_x_12003:
[----:B------:R-:W-:Y:S02]  /*baa0*/  LOP3.LUT R3, R3, 0x80000000, R13, 0xb8, !PT ;  /* 0x8000000003037812 */ /* 0x000fe400078eb80d */
[----:B------:R-:W-:Y:S02]  /*bab0*/  FSEL R2, R8, R2, P2 ;  /* 0x0000000208027208 */ /* 0x000fe40001000000 */
[----:B------:R-:W-:Y:S01]  /*bac0*/  FSEL R3, R9, R3, P2 ;  /* 0x0000000309037208 */ /* 0x000fe20001000000 */
[----:B------:R-:W-:Y:S06]  /*bad0*/  BRA `(.L_x_11972) ;  /* 0x0000001000687947 */ /* 0x000fec0003800000 */
.L_x_11991:
[----:B------:R-:W0:Y:S01]  /*bae0*/  MUFU.RCP64H R3, 2.718280792236328125 ;  /* 0x4005bf0a00037908 */ /* 0x000e220000001800 */
[----:B------:R-:W-:Y:S01]  /*baf0*/  IMAD.MOV.U32 R6, RZ, RZ, -0x74eba897 ;  /* 0x8b145769ff067424 */ /* 0x000fe200078e00ff */
[----:B------:R-:W-:Y:S01]  /*bb00*/  FSETP.GEU.AND P1, PT, |R15|, 6.5827683646048100446e-37, PT ;  /* 0x036000000f00780b */ /* 0x000fe20003f2e200 */
[----:B------:R-:W-:Y:S01]  /*bb10*/  IMAD.MOV.U32 R7, RZ, RZ, 0x4005bf0a ;  /* 0x4005bf0aff077424 */ /* 0x000fe200078e00ff */
[----:B------:R-:W-:Y:S01]  /*bb20*/  BSSY B3, `(.L_x_12005) ;  /* 0x0000013000037945 */ /* 0x000fe20003800000 */
[----:B------:R-:W-:-:S06]  /*bb30*/  IMAD.MOV.U32 R2, RZ, RZ, 0x1 ;  /* 0x00000001ff027424 */ /* 0x000fcc00078e00ff */
        /* <DEDUP_REMOVED lines=8> */
[----:B----4-:R-:W-:-:S05]  /*bbc0*/  FFMA R0, RZ, 2.0897850990295410156, R5 ;  /* 0x4005bf0aff007823 */ /* 0x010fca0000000005 */
[----:B------:R-:W-:-:S13]  /*bbd0*/  FSETP.GT.AND P0, PT, |R0|, 1.469367938527859385e-39, PT ;  /* 0x001000000000780b */ /* 0x000fda0003f04200 */
[----:B------:R-:W-:Y:S05]  /*bbe0*/  @P0 BRA P1, `(.L_x_12006) ;  /* 0x0000000000180947 */ /* 0x000fea0000800000 */
[----:B------:R-:W-:Y:S01]  /*bbf0*/  IMAD.MOV.U32 R4, RZ, RZ, R14 ;  /* 0x000000ffff047224 */ /* 0x000fe200078e000e */
[----:B------:R-:W-:Y:S01]  /*bc00*/  MOV R0, 0xbc50 ;  /* 0x0000bc5000007802 */ /* 0x000fe20000000f00 */
[----:B------:R-:W-:Y:S02]  /*bc10*/  IMAD.MOV.U32 R3, RZ, RZ, R15 ;  /* 0x000000ffff037224 */ /* 0x000fe400078e000f */
[----:B------:R-:W-:Y:S02]  /*bc20*/  IMAD.MOV.U32 R8, RZ, RZ, -0x74eba897 ;  /* 0x8b145769ff087424 */ /* 0x000fe400078e00ff */
[----:B------:R-:W-:-:S07]  /*bc30*/  IMAD.MOV.U32 R9, RZ, RZ, 0x4005bf0a ;  /* 0x4005bf0aff097424 */ /* 0x000fce00078e00ff */
[----:B------:R-:W-:Y:S05]  /*bc40*/  CALL.REL.NOINC `($__internal_14_$__cuda_sm20_div_rn_f64_full) ;  /* 0x000002c000047944 */ /* 0x000fea0003c00000 */
.L_x_12006:
[----:B------:R-:W-:Y:S05]  /*bc50*/  BSYNC B3 ;  /* 0x0000000000037941 */ /* 0x000fea0003800000 */
.L_x_12005:
[----:B------:R-:W0:Y:S01]  /*bc60*/  MUFU.RCP64H R3, 2.718280792236328125 ;  /* 0x4005bf0a00037908 */ /* 0x000e220000001800 */
[----:B------:R-:W-:Y:S01]  /*bc70*/  MOV R6, 0x8b145769 ;  /* 0x8b14576900067802 */ /* 0x000fe20000000f00 */
[----:B------:R-:W-:Y:S01]  /*bc80*/  IMAD.MOV.U32 R7, RZ, RZ, 0x4005bf0a ;  /* 0x4005bf0aff077424 */ /* 0x000fe200078e00ff */
[----:B------:R-:W-:Y:S01]  /*bc90*/  FSETP.GEU.AND P1, PT, |R13|, 6.5827683646048100446e-37, PT ;  /* 0x036000000d00780b */ /* 0x000fe20003f2e200 */
[----:B------:R-:W-:Y:S01]  /*bca0*/  IMAD.MOV.U32 R2, RZ, RZ, 0x1 ;  /* 0x00000001ff027424 */ /* 0x000fe200078e00ff */
[----:B------:R-:W-:Y:S01]  /*bcb0*/  BSSY B3, `(.L_x_12007) ;  /* 0x0000015000037945 */ /* 0x000fe20003800000 */
[----:B------:R-:W-:-:S04]  /*bcc0*/  DADD R18, -RZ, |R4| ;  /* 0x00000000ff127229 */ /* 0x000fc80000000504 */
        /* <DEDUP_REMOVED lines=8> */
[----:B------:R-:W-:-:S05]  /*bd50*/  FFMA R0, RZ, 2.0897850990295410156, R3 ;  /* 0x4005bf0aff007823 */ /* 0x000fca0000000003 */
        /* <DEDUP_REMOVED lines=8> */
[----:B------:R-:W-:Y:S02]  /*bde0*/  IMAD.MOV.U32 R2, RZ, RZ, R4 ;  /* 0x000000ffff027224 */ /* 0x000fe400078e0004 */
[----:B------:R-:W-:-:S07]  /*bdf0*/  IMAD.MOV.U32 R3, RZ, RZ, R5 ;  /* 0x000000ffff037224 */ /* 0x000fce00078e0005 */
.L_x_12008:
[----:B------:R-:W-:Y:S05]  /*be00*/  BSYNC B3 ;  /* 0x0000000000037941 */ /* 0x000fea0003800000 */
.L_x_12007:
[----:B------:R-:W-:Y:S01]  /*be10*/  DADD R6, -RZ, |R2| ;  /* 0x00000000ff067229 */ /* 0x000fe20000000502 */
[----:B------:R-:W-:Y:S01]  /*be20*/  UMOV UR4, 0xffffffff ;  /* 0xffffffff00047882 */ /* 0x000fe20000000000 */
[----:B------:R-:W-:Y:S01]  /*be30*/  IMAD.MOV.U32 R2, RZ, RZ, RZ ;  /* 0x000000ffff027224 */ /* 0x000fe200078e00ff */
[----:B------:R-:W-:Y:S01]  /*be40*/  UMOV UR5, 0x7fefffff ;  /* 0x7fefffff00057882 */ /* 0x000fe20000000000 */
[----:B------:R-:W-:Y:S01]  /*be50*/  IMAD.MOV.U32 R10, RZ, RZ, 0x0 ;  /* 0x00000000ff0a7424 */ /* 0x000fe200078e00ff */
[----:B------:R-:W-:Y:S01]  /*be60*/  UMOV UR6, UR5 ;  /* 0x0000000500067c82 */ /* 0x000fe20008000000 */
[----:B------:R-:W-:Y:S01]  /*be70*/  IMAD.MOV.U32 R11, RZ, RZ, 0x3fd80000 ;  /* 0x3fd80000ff0b7424 */ /* 0x000fe200078e00ff */
[----:B------:R-:W-:Y:S01]  /*be80*/  DADD R20, -RZ, |R14| ;  /* 0x00000000ff147229 */ /* 0x000fe2000000050e */
[----:B------:R-:W-:Y:S01]  /*be90*/  BSSY B0, `(.L_x_12009) ;  /* 0x0000086000007945 */ /* 0x000fe20003800000 */
[----:B------:R-:W-:Y:S02]  /*bea0*/  FSETP.GEU.AND P4, PT, |R23|, 6.5827683646048100446e-37, PT ;  /* 0x036000001700780b */ /* 0x000fe40003f8e200 */
[----:B------:R-:W-:-:S02]  /*beb0*/  ISETP.GT.U32.AND P1, PT, R6, R18, PT ;  /* 0x000000120600720c */ /* 0x000fc40003f24070 */
[----:B------:R-:W-:Y:S02]  /*bec0*/  ISETP.LT.U32.AND P0, PT, R6, R18, PT ;  /* 0x000000120600720c */ /* 0x000fe40003f01070 */
[CC--:B------:R-:W-:Y:S02]  /*bed0*/  ISETP.GT.U32.AND.EX P1, PT, R7.reuse, R19.reuse, PT, P1 ;  /* 0x000000130700720c */ /* 0x0c0fe40003f24110 */
[CC--:B------:R-:W-:Y:S02]  /*bee0*/  ISETP.LT.U32.AND.EX P0, PT, R7.reuse, R19.reuse, PT, P0 ;  /* 0x000000130700720c */ /* 0x0c0fe40003f01100 */
[CC--:B------:R-:W-:Y:S02]  /*bef0*/  SEL R27, R7.reuse, R19.reuse, P1 ;  /* 0x00000013071b7207 */ /* 0x0c0fe40000800000 */
[----:B------:R-:W-:Y:S02]  /*bf00*/  SEL R28, R7, R19, P0 ;  /* 0x00000013071c7207 */ /* 0x000fe40000000000 */
[----:B------:R-:W-:-:S02]  /*bf10*/  LOP3.LUT R0, R27, 0xffc00000, RZ, 0xc0, !PT ;  /* 0xffc000001b007812 */ /* 0x000fc400078ec0ff */
[----:B------:R-:W-:Y:S02]  /*bf20*/  SEL R24, R6, R18, P0 ;  /* 0x0000001206187207 */ /* 0x000fe40000000000 */
[----:B------:R-:W-:Y:S02]  /*bf30*/  IADD3 R3, -R0, 0x7fd00000, RZ ;  /* 0x7fd0000000037810 */ /* 0x000fe40007ffe1ff */
[----:B------:R-:W-:Y:S02]  /*bf40*/  MOV R25, R28 ;  /* 0x0000001c00197202 */ /* 0x000fe40000000f00 */
[----:B------:R-:W-:Y:S01]  /*bf50*/  SEL R26, R6, R18, P1 ;  /* 0x00000012061a7207 */ /* 0x000fe20000800000 */
[----:B------:R-:W-:Y:S01]  /*bf60*/  IMAD.U32 R6, RZ, RZ, UR6 ;  /* 0x00000006ff067e24 */ /* 0x000fe2000f8e00ff */
[----:B------:R-:W-:Y:S02]  /*bf70*/  DADD R18, -RZ, |R12| ;  /* 0x00000000ff127229 */ /* 0x000fe4000000050c */
[----:B------:R-:W-:-:S02]  /*bf80*/  DMUL R4, R2, R24 ;  /* 0x0000001802047228 */ /* 0x000fc40000000000 */
[----:B------:R-:W-:-:S06]  /*bf90*/  DMUL R2, R2, R26 ;  /* 0x0000001a02027228 */ /* 0x000fcc0000000000 */
[----:B------:R-:W-:-:S08]  /*bfa0*/  DMUL R4, R4, R4 ;  /* 0x0000000404047228 */ /* 0x000fd00000000000 */
[----:B------:R-:W-:-:S08]  /*bfb0*/  DFMA R4, R2, R2, R4 ;  /* 0x000000020204722b */ /* 0x000fd00000000004 */
[----:B------:R-:W-:Y:S02]  /*bfc0*/  DSETP.MIN.AND P0, P1, R4, UR4, PT ;  /* 0x0000000404007e2a */ /* 0x000fe4000b900000 */
[----:B------:R-:W-:-:S05]  /*bfd0*/  IMAD.MOV.U32 R2, RZ, RZ, R5 ;  /* 0x000000ffff027224 */ /* 0x000fca00078e0005 */
        /* <DEDUP_REMOVED lines=15> */
[----:B------:R-:W-:Y:S02]  /*c0d0*/  LOP3.LUT R3, R0, 0x100000, RZ, 0xfc, !PT ;  /* 0x0010000000037812 */ /* 0x000fe400078efcff */
[----:B------:R-:W-:-:S05]  /*c0e0*/  MOV R2, RZ ;  /* 0x000000ff00027202 */ /* 0x000fca0000000f00 */
        /* <DEDUP_REMOVED lines=9> */
[----:B------:R-:W-:Y:S01]  /*c180*/  @!P1 FSEL R24, R26, R8, !P0 ;  /* 0x000000081a189208 */ /* 0x000fe20004000000 */
[----:B------:R-:W-:Y:S01]  /*c190*/  IMAD.MOV.U32 R27, RZ, RZ, -0x3ff ;  /* 0xfffffc01ff1b7424 */ /* 0x000fe200078e00ff */
[----:B------:R-:W-:Y:S01]  /*c1a0*/  ISETP.GT.AND P2, PT, R28, 0xfffff, PT ;  /* 0x000fffff1c00780c */ /* 0x000fe20003f44270 */
[----:B------:R-:W-:Y:S02]  /*c1b0*/  IMAD.MOV.U32 R3, RZ, RZ, R28 ;  /* 0x000000ffff037224 */ /* 0x000fe400078e001c */
[----:B------:R-:W-:Y:S02]  /*c1c0*/  IMAD.MOV.U32 R2, RZ, RZ, R24 ;  /* 0x000000ffff027224 */ /* 0x000fe400078e0018 */
[----:B------:R-:W-:-:S08]  /*c1d0*/  DFMA R6, -R18, R4, 1 ;  /* 0x3ff000001206742b */ /* 0x000fd00000000104 */
[----:B------:R-:W-:Y:S01]  /*c1e0*/  @!P2 DMUL R2, R2, 1.80143985094819840000e+16 ;  /* 0x435000000202a828 */ /* 0x000fe20000000000 */
[----:B------:R-:W-:Y:S01]  /*c1f0*/  @!P2 MOV R27, 0xfffffbcb ;  /* 0xfffffbcb001ba802 */ /* 0x000fe20000000f00 */
[----:B------:R-:W-:-:S08]  /*c200*/  DFMA R4, R4, R6, R4 ;  /* 0x000000060404722b */ /* 0x000fd00000000004 */
[----:B------:R-:W-:Y:S01]  /*c210*/  @!P2 IMAD.MOV.U32 R28, RZ, RZ, R3 ;  /* 0x000000ffff1ca224 */ /* 0x000fe200078e0003 */
[----:B------:R-:W-:Y:S01]  /*c220*/  DMUL R6, R22, R4 ;  /* 0x0000000416067228 */ /* 0x000fe20000000000 */
[----:B------:R-:W-:Y:S02]  /*c230*/  @!P2 IMAD.MOV.U32 R24, RZ, RZ, R2 ;  /* 0x000000ffff18a224 */ /* 0x000fe400078e0002 */
[----:B------:R-:W-:-:S05]  /*c240*/  VIADD R0, R28, 0xffffffff ;  /* 0xffffffff1c007836 */ /* 0x000fca0000000000 */
        /* <DEDUP_REMOVED lines=8> */
[----:B------:R-:W-:-:S07]  /*c2d0*/  FSETP.GT.AND P3, PT, |R0|, 1.469367938527859385e-39, PT ;  /* 0x001000000000780b */ /* 0x000fce0003f64200 */
[----:B------:R-:W-:Y:S02]  /*c2e0*/  @P0 FSEL R20, R6, RZ, P1 ;  /* 0x000000ff06140208 */ /* 0x000fe40000800000 */
[----:B------:R-:W-:Y:S01]  /*c2f0*/  @P0 FSEL R21, R7, -QNAN , P1 ;  /* 0xfff0000007150808 */ /* 0x000fe20000800000 */
[----:B------:R-:W-:Y:S06]  /*c300*/  @P0 BRA `(.L_x_12010) ;  /* 0x0000000000f80947 */ /* 0x000fec0003800000 */
[----:B------:R-:W-:Y:S01]  /*c310*/  LOP3.LUT R0, R28, 0x800fffff, RZ, 0xc0, !PT ;  /* 0x800fffff1c007812 */ /* 0x000fe200078ec0ff */
[----:B------:R-:W-:Y:S01]  /*c320*/  IMAD.MOV.U32 R2, RZ, RZ, R24 ;  /* 0x000000ffff027224 */ /* 0x000fe200078e0018 */
[----:B------:R-:W-:Y:S01]  /*c330*/  UMOV UR4, 0x3ae80f1e ;  /* 0x3ae80f1e00047882 */ /* 0x000fe20000000000 */
[----:B------:R-:W-:Y:S01]  /*c340*/  IMAD.MOV.U32 R8, RZ, RZ, RZ ;  /* 0x000000ffff087224 */ /* 0x000fe200078e00ff */
[----:B------:R-:W-:Y:S01]  /*c350*/  LOP3.LUT R3, R0, 0x3ff00000, RZ, 0xfc, !PT ;  /* 0x3ff0000000037812 */ /* 0x000fe200078efcff */
[----:B------:R-:W-:Y:S01]  /*c360*/  IMAD.MOV.U32 R24, RZ, RZ, -0x748574fc ;  /* 0x8b7a8b04ff187424 */ /* 0x000fe200078e00ff */
        /* <DEDUP_REMOVED lines=56> */
.L_x_12010:
[----:B------:R-:W-:Y:S05]  /*c6f0*/  BSYNC B0 ;  /* 0x0000000000007941 */ /* 0x000fea0003800000 */
.L_x_12009:
        /* <DEDUP_REMOVED lines=8> */
.L_x_12012:
[----:B------:R-:W-:Y:S05]  /*c780*/  BSYNC B3 ;  /* 0x0000000000037941 */ /* 0x000fea0003800000 */
.L_x_12011:
[----:B------:R-:W-:Y:S01]  /*c790*/  DSETP.NEU.AND P0, PT, R18, RZ, PT ;  /* 0x000000ff1200722a */ /* 0x000fe20003f0d000 */
[----:B------:R-:W-:Y:S01]  /*c7a0*/  BSSY B0, `(.L_x_12013) ;  /* 0x000004a000007945 */ /* 0x000fe20003800000 */
[----:B------:R-:W-:Y:S01]  /*c7b0*/  DADD R8, |R12|, |R14| ;  /* 0x000000000c087229 */ /* 0x000fe2000000060e */
[----:B------:R-:W-:Y:S01]  /*c7c0*/  CS2R R2, SRZ ;  /* 0x0000000000027805 */ /* 0x000fe2000001ff00 */
[----:B------:R-:W-:-:S06]  /*c7d0*/  DADD R18, R20, 1 ;  /* 0x3ff0000014127429 */ /* 0x000fcc0000000000 */
        /* <DEDUP_REMOVED lines=70> */
.L_x_12014:
[----:B------:R-:W-:Y:S05]  /*cc40*/  BSYNC B0 ;  /* 0x0000000000007941 */ /* 0x000fea0003800000 */
.L_x_12013:
[----:B------:R-:W-:Y:S02]  /*cc50*/  LOP3.LUT R3, R3, 0x80000000, R13, 0xb8, !PT ;  /* 0x8000000003037812 */ /* 0x000fe400078eb80d */
[----:B------:R-:W-:Y:S02]  /*cc60*/  FSEL R2, R8, R2, P2 ;  /* 0x0000000208027208 */ /* 0x000fe40001000000 */
[----:B------:R-:W-:-:S07]  /*cc70*/  FSEL R3, R9, R3, P2 ;  /* 0x0000000309037208 */ /* 0x000fce0001000000 */
.L_x_11972:
[----:B------:R-:W-:Y:S05]  /*cc80*/  BSYNC B2 ;  /* 0x0000000000027941 */ /* 0x000fea0003800000 */
.L_x_11961:
[----:B------:R-:W-:Y:S01]  /*cc90*/  UMOV UR4, 0xfefa39ef ;  /* 0xfefa39ef00047882 */ /* 0x000fe20000000000 */
[----:B------:R-:W-:Y:S01]  /*cca0*/  UMOV UR5, 0x3fe62e42 ;  /* 0x3fe62e4200057882 */ /* 0x000fe20000000000 */
[----:B------:R-:W-:Y:S01]  /*ccb0*/  LOP3.LUT R13, R3, 0x80000000, R13, 0xb8, !PT ;  /* 0x80000000030d7812 */ /* 0x000fe200078eb80d */
[----:B------:R-:W-:Y:S01]  /*ccc0*/  DADD R18, R18, UR4 ;  /* 0x0000000412127e29 */ /* 0x000fe20008000000 */
[----:B------:R-:W-:-:S09]  /*ccd0*/  IMAD.MOV.U32 R12, RZ, RZ, R2 ;  /* 0x000000ffff0c7224 */ /* 0x000fd200078e0002 */
[----:B------:R-:W-:Y:S02]  /*cce0*/  LOP3.LUT R15, R19, 0x80000000, R15, 0xb8, !PT ;  /* 0x80000000130f7812 */ /* 0x000fe400078eb80f */
[----:B------:R-:W-:Y:S01]  /*ccf0*/  MOV R14, R18 ;  /* 0x00000012000e7202 */ /* 0x000fe20000000f00 */
[----:B------:R-:W-:Y:S06]  /*cd00*/  BRA `(.L_x_11885) ;  /* 0x0000000000447947 */ /* 0x000fec0003800000 */
.L_x_11883:
[----:B------:R-:W-:-:S14]  /*cd10*/  DSETP.NEU.AND P0, PT, R18, +INF , PT ;  /* 0x7ff000001200742a */ /* 0x000fdc0003f0d000 */
[----:B------:R-:W-:Y:S01]  /*cd20*/  @!P0 DADD R12, R12, R12 ;  /* 0x000000000c0c8229 */ /* 0x000fe2000000000c */
[----:B------:R-:W-:Y:S10]  /*cd30*/  @!P0 BRA `(.L_x_11885) ;  /* 0x0000000000388947 */ /* 0x000ff40003800000 */
[----:B------:R-:W-:-:S14]  /*cd40*/  DSETP.NEU.AND P0, PT, R20, +INF , PT ;  /* 0x7ff000001400742a */ /* 0x000fdc0003f0d000 */
[----:B------:R-:W-:Y:S01]  /*cd50*/  @!P0 DADD R2, R14, R14 ;  /* 0x000000000e028229 */ /* 0x000fe2000000000e */
[----:B------:R-:W-:Y:S02]  /*cd60*/  @!P0 IMAD.MOV.U32 R14, RZ, RZ, R12 ;  /* 0x000000ffff0e8224 */ /* 0x000fe400078e000c */
[----:B------:R-:W-:-:S07]  /*cd70*/  @!P0 IMAD.MOV.U32 R15, RZ, RZ, R13 ;  /* 0x000000ffff0f8224 */ /* 0x000fce00078e000d */
[----:B------:R-:W-:Y:S02]  /*cd80*/  @!P0 IMAD.MOV.U32 R12, RZ, RZ, R2 ;  /* 0x000000ffff0c8224 */ /* 0x000fe400078e0002 */
[----:B------:R-:W-:Y:S01]  /*cd90*/  @!P0 IMAD.MOV.U32 R13, RZ, RZ, R3 ;  /* 0x000000ffff0d8224 */ /* 0x000fe200078e0003 */
[----:B------:R-:W-:Y:S06]  /*cda0*/  @!P0 BRA `(.L_x_11885) ;  /* 0x00000000001c8947 */ /* 0x000fec0003800000 */
[----:B------:R-:W-:-:S14]  /*cdb0*/  DSETP.NEU.AND P0, PT, R12, RZ, PT ;  /* 0x000000ff0c00722a */ /* 0x000fdc0003f0d000 */
[----:B------:R-:W-:Y:S02]  /*cdc0*/  @P0 DADD R2, RZ, R14 ;  /* 0x00000000ff020229 */ /* 0x000fe4000000000e */
[----:B------:R-:W-:-:S08]  /*cdd0*/  @P0 DADD R4, RZ, R12 ;  /* 0x00000000ff040229 */ /* 0x000fd0000000000c */
[----:B------:R-:W-:-:S10]  /*cde0*/  @P0 DADD R12, R2, R4 ;  /* 0x00000000020c0229 */ /* 0x000fd40000000004 */
[----:B------:R-:W-:Y:S02]  /*cdf0*/  @P0 IMAD.MOV.U32 R14, RZ, RZ, R12 ;  /* 0x000000ffff0e0224 */ /* 0x000fe400078e000c */
[----:B------:R-:W-:-:S06]  /*ce00*/  @P0 IMAD.MOV.U32 R15, RZ, RZ, R13 ;  /* 0x000000ffff0f0224 */ /* 0x000fcc00078e000d */
[----:B------:R-:W-:-:S11]  /*ce10*/  @!P0 DADD R14, R14, R14 ;  /* 0x000000000e0e8229 */ /* 0x000fd6000000000e */
.L_x_11885:
[----:B------:R-:W-:Y:S05]  /*ce20*/  BSYNC B1 ;  /* 0x0000000000017941 */ /* 0x000fea0003800000 */
.L_x_11882:
[----:B------:R-:W4:Y:S02]  /*ce30*/  LDC.U8 R2, c[0x0][0x421] ;  /* 0x00010840ff027b82 */ /* 0x000f240000000000 */
[----:B----4-:R-:W-:-:S04]  /*ce40*/  PRMT R0, R2, 0x9910, RZ ;  /* 0x0000991002007816 */ /* 0x010fc800000000ff */
        /* <DEDUP_REMOVED lines=13> */
.L_x_12018:
[----:B------:R-:W0:Y:S02]  /*cf20*/  F2I.S64.F64.TRUNC R12, R12 ;  /* 0x0000000c000c7311 */ /* 0x000e24000030d900 */
[----:B0-----:R-:W-:-:S05]  /*cf30*/  IMAD.MOV.U32 R3, RZ, RZ, R12 ;  /* 0x000000ffff037224 */ /* 0x001fca00078e000c */
[----:B------:R0:W-:Y:S01]  /*cf40*/  STG.E.U8 desc[UR36][R16.64], R3 ;  /* 0x0000000310007986 */ /* 0x0001e2000c101124 */
[----:B------:R-:W-:Y:S05]  /*cf50*/  BRA `(.L_x_12020) ;  /* 0x0000001000087947 */ /* 0x000fea0003800000 */
.L_x_12017:
        /* <DEDUP_REMOVED lines=9> */
.L_x_12022:
[----:B------:R-:W0:Y:S02]  /*cff0*/  F2I.F64.TRUNC R13, R12 ;  /* 0x0000000c000d7311 */ /* 0x000e24000030d100 */
[----:B0-----:R3:W-:Y:S01]  /*d000*/  STG.E desc[UR36][R16.64], R13 ;  /* 0x0000000d10007986 */ /* 0x0017e2000c101924 */
[----:B------:R-:W-:Y:S05]  /*d010*/  BRA `(.L_x_12020) ;  /* 0x0000000c00d87947 */ /* 0x000fea0003800000 */
.L_x_12021:
[----:B------:R-:W0:Y:S02]  /*d020*/  F2I.F64.TRUNC R13, R12 ;  /* 0x0000000c000d7311 */ /* 0x000e24000030d100 */
[----:B0-----:R2:W-:Y:S01]  /*d030*/  STG.E.U16 desc[UR36][R16.64], R13 ;  /* 0x0000000d10007986 */ /* 0x0015e2000c101524 */
[----:B------:R-:W-:Y:S05]  /*d040*/  BRA `(.L_x_12020) ;  /* 0x0000000c00cc7947 */ /* 0x000fea0003800000 */
.L_x_12016:
        /* <DEDUP_REMOVED lines=13> */
.L_x_12024:
        /* <DEDUP_REMOVED lines=8> */
.L_x_12023:
        /* <DEDUP_REMOVED lines=9> */
[----:B------:R-:W-:Y:S02]  /*d230*/  DSETP.GEU.AND P0, PT, |R14|, UR4, PT ;  /* 0x000000040e007e2a */ /* 0x000fe4000bf0e200 */
[----:B------:R-:W-:-:S05]  /*d240*/  DSETP.GEU.AND P1, PT, |R12|, UR4, PT ;  /* 0x000000040c007e2a */ /* 0x000fca000bf2e200 */
[----:B------:R-:W1:Y:S07]  /*d250*/  F2F.F32.F64 R2, R12 ;  /* 0x0000000c00027310 */ /* 0x000e6e0000301000 */
[----:B0-----:R-:W-:Y:S02]  /*d260*/  @!P0 FMUL R3, R3, 1.175494350822287508e-38 ;  /* 0x0080000003038820 */ /* 0x001fe40000400000 */
[----:B-1----:R-:W-:-:S05]  /*d270*/  @!P1 FMUL R2, R2, 1.175494350822287508e-38 ;  /* 0x0080000002029820 */ /* 0x002fca0000400000 */
[----:B------:R0:W-:Y:S01]  /*d280*/  STG.E.64 desc[UR36][R16.64], R2 ;  /* 0x0000000210007986 */ /* 0x0001e2000c101b24 */
[----:B------:R-:W-:Y:S05]  /*d290*/  BRA `(.L_x_12020) ;  /* 0x0000000c00387947 */ /* 0x000fea0003800000 */
.L_x_12026:
        /* <DEDUP_REMOVED lines=8> */
[----:B------:R-:W-:-:S05]  /*d320*/  F2FP.F16.F32.PACK_AB R3, R0, R3 ;  /* 0x000000030003723e */ /* 0x000fca00000000ff */
[----:B------:R0:W-:Y:S01]  /*d330*/  STG.E desc[UR36][R16.64], R3 ;  /* 0x0000000310007986 */ /* 0x0001e2000c101924 */
[----:B------:R-:W-:Y:S05]  /*d340*/  BRA `(.L_x_12020) ;  /* 0x0000000c000c7947 */ /* 0x000fea0003800000 */
.L_x_12025:
[----:B------:R0:W-:Y:S01]  /*d350*/  STG.E.64 desc[UR36][R16.64], R12 ;  /* 0x0000000c10007986 */ /* 0x0001e2000c101b24 */
[----:B------:R-:W-:Y:S05]  /*d360*/  BRA `(.L_x_12020) ;  /* 0x0000000c00047947 */ /* 0x000fea0003800000 */
.L_x_12015:
        /* <DEDUP_REMOVED lines=9> */
[----:B------:R-:W-:-:S06]  /*d400*/  DSETP.NEU.OR P0, PT, R12, RZ, P0 ;  /* 0x000000ff0c00722a */ /* 0x000fcc000070d400 */
[----:B------:R-:W-:-:S05]  /*d410*/  SEL R3, RZ, 0x1, !P0 ;  /* 0x00000001ff037807 */ /* 0x000fca0004000000 */
[----:B------:R0:W-:Y:S01]  /*d420*/  STG.E.U8 desc[UR36][R16.64], R3 ;  /* 0x0000000310007986 */ /* 0x0001e2000c101124 */
[----:B------:R-:W-:Y:S05]  /*d430*/  BRA `(.L_x_12020) ;  /* 0x0000000800d07947 */ /* 0x000fea0003800000 */
.L_x_12029:
[----:B------:R0:W-:Y:S01]  /*d440*/  STG.E.128 desc[UR36][R16.64], R12 ;  /* 0x0000000c10007986 */ /* 0x0001e2000c101d24 */
[----:B------:R-:W-:Y:S05]  /*d450*/  BRA `(.L_x_12020) ;  /* 0x0000000800c87947 */ /* 0x000fea0003800000 */
.L_x_12028:
        /* <DEDUP_REMOVED lines=25> */
.L_x_12033:
[----:B------:R-:W-:Y:S05]  /*d5f0*/  BSYNC B0 ;  /* 0x0000000000007941 */ /* 0x000fea0003800000 */
.L_x_12032:
[----:B------:R-:W-:-:S05]  /*d600*/  LOP3.LUT R3, R0, R3, RZ, 0xfc, !PT ;  /* 0x0000000300037212 */ /* 0x000fca00078efcff */
[----:B------:R0:W-:Y:S01]  /*d610*/  STG.E.U8 desc[UR36][R16.64], R3 ;  /* 0x0000000310007986 */ /* 0x0001e2000c101124 */
[----:B------:R-:W-:Y:S05]  /*d620*/  BRA `(.L_x_12020) ;  /* 0x0000000800547947 */ /* 0x000fea0003800000 */
.L_x_12031:
        /* <DEDUP_REMOVED lines=17> */
.L_x_12035:
[----:B------:R-:W-:Y:S01]  /*d740*/  IMAD.MOV.U32 R0, RZ, RZ, 0x7f ;  /* 0x0000007fff007424 */ /* 0x000fe200078e00ff */
[----:B------:R-:W-:-:S04]  /*d750*/  ISETP.GT.U32.AND P0, PT, R2, 0x7f800000, PT ;  /* 0x7f8000000200780c */ /* 0x000fc80003f04070 */
[----:B------:R-:W-:-:S09]  /*d760*/  SEL R0, R0, 0x7c, P0 ;  /* 0x0000007c00007807 */ /* 0x000fd20000000000 */
.L_x_12036:
[----:B------:R-:W-:Y:S05]  /*d770*/  BSYNC B0 ;  /* 0x0000000000007941 */ /* 0x000fea0003800000 */
.L_x_12034:
[----:B------:R-:W-:-:S04]  /*d780*/  LOP3.LUT R2, R3, 0x80000000, RZ, 0xc0, !PT ;  /* 0x8000000003027812 */ /* 0x000fc800078ec0ff */
[----:B------:R-:W-:-:S04]  /*d790*/  SHF.R.U32.HI R3, RZ, 0x18, R2 ;  /* 0x00000018ff037819 */ /* 0x000fc80000011602 */
[----:B------:R-:W-:-:S05]  /*d7a0*/  LOP3.LUT R3, R0, R3, RZ, 0xfc, !PT ;  /* 0x0000000300037212 */ /* 0x000fca00078efcff */
[----:B------:R0:W-:Y:S01]  /*d7b0*/  STG.E.U8 desc[UR36][R16.64], R3 ;  /* 0x0000000310007986 */ /* 0x0001e2000c101124 */
[----:B------:R-:W-:Y:S05]  /*d7c0*/  BRA `(.L_x_12020) ;  /* 0x0000000400ec7947 */ /* 0x000fea0003800000 */
.L_x_12030:
        /* <DEDUP_REMOVED lines=8> */
.L_x_12027:
        /* <DEDUP_REMOVED lines=11> */
.L_x_12039:
        /* <DEDUP_REMOVED lines=21> */
.L_x_12042:
[----:B------:R-:W-:-:S04]  /*da50*/  LOP3.LUT R2, R3, 0x80000000, RZ, 0xc0, !PT ;  /* 0x8000000003027812 */ /* 0x000fc800078ec0ff */
[----:B------:R-:W-:-:S04]  /*da60*/  SHF.R.U32.HI R3, RZ, 0x18, R2 ;  /* 0x00000018ff037819 */ /* 0x000fc80000011602 */
[----:B------:R-:W-:-:S04]  /*da70*/  LOP3.LUT R0, R0, R3, RZ, 0xfc, !PT ;  /* 0x0000000300007212 */ /* 0x000fc800078efcff */
[----:B------:R-:W-:-:S07]  /*da80*/  PRMT R8, R0, 0x7610, R8 ;  /* 0x0000761000087816 */ /* 0x000fce0000000008 */
.L_x_12041:
[----:B------:R-:W-:Y:S05]  /*da90*/  BSYNC B0 ;  /* 0x0000000000007941 */ /* 0x000fea0003800000 */
.L_x_12040:
[----:B------:R0:W-:Y:S01]  /*daa0*/  STG.E.U8 desc[UR36][R16.64], R8 ;  /* 0x0000000810007986 */ /* 0x0001e2000c101124 */
[----:B------:R-:W-:Y:S05]  /*dab0*/  BRA `(.L_x_12020) ;  /* 0x0000000400307947 */ /* 0x000fea0003800000 */
.L_x_12038:
        /* <DEDUP_REMOVED lines=21> */
.L_x_12045:
[----:B------:R-:W-:-:S04]  /*dc10*/  LOP3.LUT R2, R3, 0x80000000, RZ, 0xc0, !PT ;  /* 0x8000000003027812 */ /* 0x000fc800078ec0ff */
[----:B------:R-:W-:-:S04]  /*dc20*/  SHF.R.U32.HI R3, RZ, 0x18, R2 ;  /* 0x00000018ff037819 */ /* 0x000fc80000011602 */
[----:B------:R-:W-:-:S04]  /*dc30*/  LOP3.LUT R0, R0, R3, RZ, 0xfc, !PT ;  /* 0x0000000300007212 */ /* 0x000fc800078efcff */
[----:B------:R-:W-:-:S07]  /*dc40*/  PRMT R8, R0, 0x7610, R8 ;  /* 0x0000761000087816 */ /* 0x000fce0000000008 */
.L_x_12044:
[----:B------:R-:W-:Y:S05]  /*dc50*/  BSYNC B0 ;  /* 0x0000000000007941 */ /* 0x000fea0003800000 */
.L_x_12043:
[----:B------:R0:W-:Y:S01]  /*dc60*/  STG.E.U8 desc[UR36][R16.64], R8 ;  /* 0x0000000810007986 */ /* 0x0001e2000c101124 */
[----:B------:R-:W-:Y:S05]  /*dc70*/  BRA `(.L_x_12020) ;  /* 0x0000000000c07947 */ /* 0x000fea0003800000 */
.L_x_12037:
        /* <DEDUP_REMOVED lines=26> */
.L_x_12019:
        /* <DEDUP_REMOVED lines=16> */
.L_x_12048:
[----:B------:R-:W-:Y:S05]  /*df20*/  BRA `(.L_x_12020) ;  /* 0x0000000000147947 */ /* 0x000fea0003800000 */
.L_x_12047:
[----:B------:R-:W0:Y:S02]  /*df30*/  F2I.U64.F64.TRUNC R12, R12 ;  /* 0x0000000c000c7311 */ /* 0x000e24000030d800 */
[----:B0-----:R0:W-:Y:S01]  /*df40*/  STG.E.64 desc[UR36][R16.64], R12 ;  /* 0x0000000c10007986 */ /* 0x0011e2000c101b24 */
[----:B------:R-:W-:Y:S05]  /*df50*/  BRA `(.L_x_12020) ;  /* 0x0000000000087947 */ /* 0x000fea0003800000 */
.L_x_12046:
[----:B------:R-:W0:Y:S02]  /*df60*/  F2I.U32.F64.TRUNC R13, R12 ;  /* 0x0000000c000d7311 */ /* 0x000e24000030d000 */
[----:B0-----:R0:W-:Y:S02]  /*df70*/  STG.E desc[UR36][R16.64], R13 ;  /* 0x0000000d10007986 */ /* 0x0011e4000c101924 */
.L_x_12020:
[----:B0-----:R-:W0:Y:S01]  /*df80*/  S2R R0, SR_TID.X ;  /* 0x0000000000007919 */ /* 0x001e220000002100 */
[----:B------:R-:W0:Y:S02]  /*df90*/  S2R R3, SR_CTAID.X ;  /* 0x0000000000037919 */ /* 0x000e240000002500 */
[----:B0-----:R-:W-:-:S05]  /*dfa0*/  LEA R0, R3, R0, 0x9 ;  /* 0x0000000003007211 */ /* 0x001fca00078e48ff */
[----:B------:R-:W-:-:S07]  /*dfb0*/  VIADD R2, R0, 0x80 ;  /* 0x0000008000027836 */ /* 0x000fce0000000000 */
.L_x_11847:
[----:B------:R-:W-:Y:S05]  /*dfc0*/  BSYNC B6 ;  /* 0x0000000000067941 */ /* 0x000fea0003800000 */
.L_x_11846:
[----:B------:R-:W-:Y:S01]  /*dfd0*/  ULDC UR4, c[0x0][0x210] ;  /* 0x0000840000047ab9 */ /* 0x000fe20000000800 */
[----:B------:R-:W-:Y:S01]  /*dfe0*/  BSSY B6, `(.L_x_12049) ;  /* 0x0000df3000067945 */ /* 0x000fe20003800000 */
[----:B------:R-:W-:-:S13]  /*dff0*/  ISETP.GE.AND P0, PT, R2, UR4, PT ;  /* 0x0000000402007c0c */ /* 0x000fda000bf06270 */
[----:B------:R-:W-:Y:S05]  /*e000*/  @P0 BRA `(.L_x_12050) ;  /* 0x000000dc00c00947 */ /* 0x000fea0003800000 */
[----:B------:R-:W0:Y:S01]  /*e010*/  LDC R8, c[0x0][0x218] ;  /* 0x00008600ff087b82 */ /* 0x000e220000000800 */
[----:B------:R-:W-:Y:S02]  /*e020*/  IMAD.MOV.U32 R0, RZ, RZ, RZ ;  /* 0x000000ffff007224 */ /* 0x000fe400078e00ff */
[----:B-1234-:R-:W-:Y:S01]  /*e030*/  IMAD.MOV.U32 R16, RZ, RZ, RZ ;  /* 0x000000ffff107224 */ /* 0x01efe200078e00ff */
        /* <DEDUP_REMOVED lines=301> */
.L_x_12051:
        /* <DEDUP_REMOVED lines=22> */
.L_x_12055:
[----:B------:R-:W2:Y:S01]  /*f470*/  LDG.E.U8 R4, desc[UR36][R4.64] ;  /* 0x0000002404047981 */ /* 0x000ea2000c1e1100 */
[----:B------:R-:W-:Y:S01]  /*f480*/  CS2R R30, SRZ ;  /* 0x00000000001e7805 */ /* 0x000fe2000001ff00 */
[----:B--2---:R0:W1:Y:S01]  /*f490*/  I2F.F64.U16 R28, R4 ;  /* 0x00000004001c7312 */ /* 0x0040620000101800 */
[----:B------:R-:W-:Y:S05]  /*f4a0*/  BRA `(.L_x_12057) ;  /* 0x0000000c00c87947 */ /* 0x000fea0003800000 */
.L_x_12054:
        /* <DEDUP_REMOVED lines=10> */
.L_x_12059:
[----:B------:R-:W2:Y:S01]  /*f550*/  LDG.E R4, desc[UR36][R4.64] ;  /* 0x0000002404047981 */ /* 0x000ea2000c1e1900 */
[----:B------:R-:W-:Y:S01]  /*f560*/  CS2R R30, SRZ ;  /* 0x00000000001e7805 */ /* 0x000fe2000001ff00 */
[----:B--2---:R0:W1:Y:S01]  /*f570*/  I2F.F64 R28, R4 ;  /* 0x00000004001c7312 */ /* 0x0040620000201c00 */
[----:B------:R-:W-:Y:S05]  /*f580*/  BRA `(.L_x_12057) ;  /* 0x0000000c00907947 */ /* 0x000fea0003800000 */
.L_x_12058:
[----:B------:R-:W2:Y:S01]  /*f590*/  LDG.E.U16 R4, desc[UR36][R4.64] ;  /* 0x0000002404047981 */ /* 0x000ea2000c1e1500 */
[----:B------:R-:W-:Y:S01]  /*f5a0*/  CS2R R30, SRZ ;  /* 0x00000000001e7805 */ /* 0x000fe2000001ff00 */
[----:B--2---:R0:W1:Y:S01]  /*f5b0*/  I2F.F64.S16 R28, R4 ;  /* 0x00000004001c7312 */ /* 0x0040620000101c00 */
[----:B------:R-:W-:Y:S05]  /*f5c0*/  BRA `(.L_x_12057) ;  /* 0x0000000c00807947 */ /* 0x000fea0003800000 */
.L_x_12053:
        /* <DEDUP_REMOVED lines=11> */
.L_x_12061:
[----:B------:R-:W2:Y:S01]  /*f680*/  LDG.E.U16 R0, desc[UR36][R4.64] ;  /* 0x0000002404007981 */ /* 0x000ea2000c1e1500 */
[----:B------:R-:W-:Y:S01]  /*f690*/  CS2R R30, SRZ ;  /* 0x00000000001e7805 */ /* 0x000fe2000001ff00 */
[----:B--2---:R-:W-:-:S05]  /*f6a0*/  HADD2.F32 R0, -RZ, R0.H0_H0 ;  /* 0x20000000ff007230 */ /* 0x004fca0000004100 */
[----:B------:R-:W-:-:S04]  /*f6b0*/  FMUL.FTZ R0, R0, 1 ;  /* 0x3f80000000007820 */ /* 0x000fc80000410000 */
[----:B------:R0:W1:Y:S01]  /*f6c0*/  F2F.F64.F32 R28, R0 ;  /* 0x00000000001c7310 */ /* 0x0000620000201800 */
[----:B------:R-:W-:Y:S05]  /*f6d0*/  BRA `(.L_x_12057) ;  /* 0x0000000c003c7947 */ /* 0x000fea0003800000 */
.L_x_12060:
        /* <DEDUP_REMOVED lines=12> */
.L_x_12063:
        /* <DEDUP_REMOVED lines=8> */
.L_x_12062:
[----:B------:R0:W5:Y:S01]  /*f820*/  LDG.E.64 R28, desc[UR36][R4.64] ;  /* 0x00000024041c7981 */ /* 0x000162000c1e1b00 */
[----:B------:R-:W-:Y:S01]  /*f830*/  CS2R R30, SRZ ;  /* 0x00000000001e7805 */ /* 0x000fe2000001ff00 */
[----:B------:R-:W-:Y:S06]  /*f840*/  BRA `(.L_x_12057) ;  /* 0x0000000800e07947 */ /* 0x000fec0003800000 */
.L_x_12052:
        /* <DEDUP_REMOVED lines=14> */
.L_x_12066:
[----:B------:R0:W5:Y:S01]  /*f930*/  LDG.E.128 R28, desc[UR36][R4.64] ;  /* 0x00000024041c7981 */ /* 0x000162000c1e1d00 */
[----:B------:R-:W-:Y:S05]  /*f940*/  BRA `(.L_x_12057) ;  /* 0x0000000800a07947 */ /* 0x000fea0003800000 */
.L_x_12065:
        /* <DEDUP_REMOVED lines=27> */
[----:B------:R2:W3:Y:S01]  /*fb00*/  F2F.F64.F32 R28, R7 ;  /* 0x00000007001c7310 */ /* 0x0004e20000201800 */
[----:B------:R-:W-:Y:S05]  /*fb10*/  BRA `(.L_x_12057) ;  /* 0x00000008002c7947 */ /* 0x000fea0003800000 */
.L_x_12068:
[----:B------:R-:W2:Y:S01]  /*fb20*/  LDG.E.U8 R4, desc[UR36][R4.64] ;  /* 0x0000002404047981 */ /* 0x000ea2000c1e1100 */
[----:B------:R-:W-:Y:S02]  /*fb30*/  CS2R R30, SRZ ;  /* 0x00000000001e7805 */ /* 0x000fe4000001ff00 */
[----:B--2---:R-:W-:-:S04]  /*fb40*/  SHF.L.U32 R0, R4, 0x19, RZ ;  /* 0x0000001904007819 */ /* 0x004fc800000006ff */
        /* <DEDUP_REMOVED lines=13> */
.L_x_12067:
[----:B------:R-:W2:Y:S01]  /*fc20*/  LDG.E.U16 R0, desc[UR36][R4.64] ;  /* 0x0000002404007981 */ /* 0x000ea2000c1e1500 */
[----:B------:R-:W-:Y:S01]  /*fc30*/  CS2R R30, SRZ ;  /* 0x00000000001e7805 */ /* 0x000fe2000001ff00 */
[----:B--2---:R-:W-:-:S04]  /*fc40*/  IMAD.U32 R0, R0, 0x10000, RZ ;  /* 0x0001000000007824 */ /* 0x004fc800078e00ff */
[----:B------:R-:W-:-:S04]  /*fc50*/  FMUL.FTZ R0, R0, 1 ;  /* 0x3f80000000007820 */ /* 0x000fc80000410000 */
[----:B------:R0:W1:Y:S01]  /*fc60*/  F2F.F64.F32 R28, R0 ;  /* 0x00000000001c7310 */ /* 0x0000620000201800 */
[----:B------:R-:W-:Y:S05]  /*fc70*/  BRA `(.L_x_12057) ;  /* 0x0000000400d47947 */ /* 0x000fea0003800000 */
.L_x_12064:
        /* <DEDUP_REMOVED lines=12> */
.L_x_12071:
        /* <DEDUP_REMOVED lines=21> */
.L_x_12075:
[----:B------:R-:W-:Y:S05]  /*fe90*/  BSYNC B1 ;  /* 0x0000000000017941 */ /* 0x000fea0003800000 */
.L_x_12074:
[----:B------:R-:W-:Y:S02]  /*fea0*/  LEA R5, R0, 0x3b800000, 0x17 ;  /* 0x3b80000000057811 */ /* 0x000fe400078eb8ff */
[----:B------:R-:W-:-:S04]  /*feb0*/  SHF.L.U32 R0, R3, 0x14, RZ ;  /* 0x0000001403007819 */ /* 0x000fc800000006ff */
[----:B------:R-:W-:-:S07]  /*fec0*/  LOP3.LUT R0, R5, R0, R6, 0xfe, !PT ;  /* 0x0000000005007212 */ /* 0x000fce00078efe06 */
.L_x_12073:
[----:B------:R-:W-:Y:S05]  /*fed0*/  BSYNC B0 ;  /* 0x0000000000007941 */ /* 0x000fea0003800000 */
.L_x_12072:
[----:B------:R-:W-:Y:S01]  /*fee0*/  FMUL.FTZ R0, R0, 1 ;  /* 0x3f80000000007820 */ /* 0x000fe20000410000 */
[----:B------:R-:W-:-:S03]  /*fef0*/  CS2R R30, SRZ ;  /* 0x00000000001e7805 */ /* 0x000fc6000001ff00 */
[----:B------:R0:W1:Y:S01]  /*ff00*/  F2F.F64.F32 R28, R0 ;  /* 0x00000000001c7310 */ /* 0x0000620000201800 */
[----:B------:R-:W-:Y:S05]  /*ff10*/  BRA `(.L_x_12057) ;  /* 0x00000004002c7947 */ /* 0x000fea0003800000 */
.L_x_12070:
        /* <DEDUP_REMOVED lines=21> */
.L_x_12079:
[----:B------:R-:W-:Y:S05]  /*10070*/  BSYNC B1 ;  /* 0x0000000000017941 */ /* 0x000fea0003800000 */
.L_x_12078:
[----:B------:R-:W-:Y:S01]  /*10080*/  LEA R5, R0, 0x37800000, 0x17 ;  /* 0x3780000000057811 */ /* 0x000fe200078eb8ff */
[----:B------:R-:W-:-:S05]  /*10090*/  IMAD.SHL.U32 R0, R3, 0x200000, RZ ;  /* 0x0020000003007824 */ /* 0x000fca00078e00ff */
[----:B------:R-:W-:-:S07]  /*100a0*/  LOP3.LUT R0, R5, R0, R6, 0xfe, !PT ;  /* 0x0000000005007212 */ /* 0x000fce00078efe06 */
.L_x_12077:
[----:B------:R-:W-:Y:S05]  /*100b0*/  BSYNC B0 ;  /* 0x0000000000007941 */ /* 0x000fea0003800000 */
.L_x_12076:
[----:B------:R-:W-:Y:S01]  /*100c0*/  FMUL.FTZ R0, R0, 1 ;  /* 0x3f80000000007820 */ /* 0x000fe20000410000 */
[----:B------:R-:W-:-:S03]  /*100d0*/  CS2R R30, SRZ ;  /* 0x00000000001e7805 */ /* 0x000fc6000001ff00 */
[----:B------:R0:W1:Y:S01]  /*100e0*/  F2F.F64.F32 R28, R0 ;  /* 0x00000000001c7310 */ /* 0x0000620000201800 */
[----:B------:R-:W-:Y:S05]  /*100f0*/  BRA `(.L_x_12057) ;  /* 0x0000000000b47947 */ /* 0x000fea0003800000 */
.L_x_12069:
        /* <DEDUP_REMOVED lines=14> */
.L_x_12083:
[----:B------:R-:W-:Y:S05]  /*101e0*/  BSYNC B0 ;  /* 0x0000000000007941 */ /* 0x000fea0003800000 */
.L_x_12082:
[----:B------:R-:W-:Y:S01]  /*101f0*/  FMUL.FTZ R0, R0, 1 ;  /* 0x3f80000000007820 */ /* 0x000fe20000410000 */
[----:B------:R-:W-:-:S03]  /*10200*/  CS2R R30, SRZ ;  /* 0x00000000001e7805 */ /* 0x000fc6000001ff00 */
[----:B------:R0:W1:Y:S01]  /*10210*/  F2F.F64.F32 R28, R0 ;  /* 0x00000000001c7310 */ /* 0x0000620000201800 */
[----:B------:R-:W-:Y:S05]  /*10220*/  BRA `(.L_x_12057) ;  /* 0x0000000000687947 */ /* 0x000fea0003800000 */
.L_x_12056:
        /* <DEDUP_REMOVED lines=16> */
.L_x_12084:
[----:B------:R-:W-:Y:S02]  /*10330*/  CS2R R28, SRZ ;  /* 0x00000000001c7805 */ /* 0x000fe4000001ff00 */
[----:B------:R-:W-:Y:S01]  /*10340*/  CS2R R30, SRZ ;  /* 0x00000000001e7805 */ /* 0x000fe2000001ff00 */
[----:B------:R-:W-:Y:S06]  /*10350*/  BRA `(.L_x_12057) ;  /* 0x00000000001c7947 */ /* 0x000fec0003800000 */
.L_x_12081:
[----:B------:R-:W2:Y:S01]  /*10360*/  LDG.E.64 R28, desc[UR36][R4.64] ;  /* 0x00000024041c7981 */ /* 0x000ea2000c1e1b00 */
[----:B------:R-:W-:Y:S01]  /*10370*/  CS2R R30, SRZ ;  /* 0x00000000001e7805 */ /* 0x000fe2000001ff00 */
[----:B--2---:R-:W0:Y:S01]  /*10380*/  I2F.F64.U64 R28, R28 ;  /* 0x0000001c001c7312 */ /* 0x004e220000301800 */
[----:B------:R-:W-:Y:S05]  /*10390*/  BRA `(.L_x_12057) ;  /* 0x00000000000c7947 */ /* 0x000fea0003800000 */
.L_x_12080:
[----:B------:R-:W2:Y:S01]  /*103a0*/  LDG.E R4, desc[UR36][R4.64] ;  /* 0x0000002404047981 */ /* 0x000ea2000c1e1900 */
[----:B------:R-:W-:Y:S01]  /*103b0*/  CS2R R30, SRZ ;  /* 0x00000000001e7805 */ /* 0x000fe2000001ff00 */
[----:B--2---:R0:W1:Y:S06]  /*103c0*/  I2F.F64.U32 R28, R4 ;  /* 0x00000004001c7312 */ /* 0x00406c0000201800 */
.L_x_12057:
[----:B0123-5:R-:W-:Y:S01]  /*103d0*/  DSETP.GTU.AND P0, PT, |R28|, +INF , PT ;  /* 0x7ff000001c00742a */ /* 0x02ffe20003f0c200 */
[----:B------:R-:W-:Y:S01]  /*103e0*/  BSSY B1, `(.L_x_12085) ;  /* 0x0000a9c000017945 */ /* 0x000fe20003800000 */
[----:B------:R-:W-:Y:S02]  /*103f0*/  DADD R8, -RZ, |R30| ;  /* 0x00000000ff087229 */ /* 0x000fe4000000051e */
[----:B------:R-:W-:Y:S02]  /*10400*/  DADD R10, -RZ, |R28| ;  /* 0x00000000ff0a7229 */ /* 0x000fe4000000051c */
[----:B------:R-:W-:-:S06]  /*10410*/  DSETP.GTU.OR P0, PT, |R30|, +INF , P0 ;  /* 0x7ff000001e00742a */ /* 0x000fcc000070c600 */
[----:B------:R-:W-:Y:S01]  /*10420*/  MOV R12, R8 ;  /* 0x00000008000c7202 */ /* 0x000fe20000000f00 */
[----:B------:R-:W-:Y:S02]  /*10430*/  IMAD.MOV.U32 R13, RZ, RZ, R9 ;  /* 0x000000ffff0d7224 */ /* 0x000fe400078e0009 */
[----:B------:R-:W-:Y:S02]  /*10440*/  IMAD.MOV.U32 R14, RZ, RZ, R10 ;  /* 0x000000ffff0e7224 */ /* 0x000fe400078e000a */
[----:B------:R-:W-:-:S03]  /*10450*/  IMAD.MOV.U32 R15, RZ, RZ, R11 ;  /* 0x000000ffff0f7224 */ /* 0x000fc600078e000b */
        /* <DEDUP_REMOVED lines=55> */
[----:B------:R-:W-:Y:S01]  /*107d0*/  IMAD.U32 R8, RZ, RZ, UR6 ;  /* 0x00000006ff087e24 */ /* 0x000fe2000f8e00ff */
[----:B------:R-:W-:Y:S02]  /*107e0*/  MOV R10, UR5 ;  /* 0x00000005000a7c02 */ /* 0x000fe40008000f00 */
[----:B------:R-:W-:Y:S02]  /*107f0*/  DSETP.MIN.AND P0, P1, R6, UR4, PT ;  /* 0x0000000406007e2a */ /* 0x000fe4000b900000 */
[----:B------:R-:W-:Y:S02]  /*10800*/  IMAD.MOV.U32 R4, RZ, RZ, R7 ;  /* 0x000000ffff047224 */ /* 0x000fe400078e0007 */
[----:B------:R-:W-:Y:S02]  /*10810*/  DSETP.MIN.AND P2, P3, R18, UR4, PT ;  /* 0x0000000412007e2a */ /* 0x000fe4000bb40000 */
[----:B------:R-:W-:Y:S01]  /*10820*/  IMAD.MOV.U32 R9, RZ, RZ, R19 ;  /* 0x000000ffff097224 */ /* 0x000fe200078e0013 */
[----:B------:R-:W-:Y:S01]  /*10830*/  FSEL R5, R4, UR6, P0 ;  /* 0x0000000604057c08 */ /* 0x000fe20008000000 */
[----:B------:R-:W-:Y:S01]  /*10840*/  IMAD.MOV.U32 R4, RZ, RZ, R6 ;  /* 0x000000ffff047224 */ /* 0x000fe200078e0006 */
[----:B------:R-:W-:-:S02]  /*10850*/  UMOV UR6, UR4 ;  /* 0x0000000400067c82 */ /* 0x000fc40008000000 */
[----:B------:R-:W-:Y:S02]  /*10860*/  FSEL R25, R9, UR5, P2 ;  /* 0x0000000509197c08 */ /* 0x000fe40009000000 */
[----:B------:R-:W-:Y:S01]  /*10870*/  SEL R4, R4, UR6, P0 ;  /* 0x0000000604047c07 */ /* 0x000fe20008000000 */
[----:B------:R-:W-:Y:S01]  /*10880*/  DSETP.NEU.AND P0, PT, R36, RZ, PT ;  /* 0x000000ff2400722a */ /* 0x000fe20003f0d000 */
[----:B------:R-:W-:Y:S01]  /*10890*/  @P1 LOP3.LUT R5, R8, 0x80000, RZ, 0xfc, !PT ;  /* 0x0008000008051812 */ /* 0x000fe200078efcff */
[----:B------:R-:W-:Y:S01]  /*108a0*/  IMAD.MOV.U32 R8, RZ, RZ, R18 ;  /* 0x000000ffff087224 */ /* 0x000fe200078e0012 */
[----:B------:R-:W-:Y:S02]  /*108b0*/  ISETP.GE.U32.AND P1, PT, R37, 0x7ff00000, PT ;  /* 0x7ff000002500780c */ /* 0x000fe40003f26070 */
[----:B------:R-:W-:Y:S01]  /*108c0*/  @P3 LOP3.LUT R25, R10, 0x80000, RZ, 0xfc, !PT ;  /* 0x000800000a193812 */ /* 0x000fe200078efcff */
[----:B------:R-:W0:Y:S01]  /*108d0*/  MUFU.RSQ64H R9, R5 ;  /* 0x0000000500097308 */ /* 0x000e220000001c00 */
[----:B------:R-:W-:Y:S01]  /*108e0*/  SEL R24, R8, UR7, P2 ;  /* 0x0000000708187c07 */ /* 0x000fe20009000000 */
[----:B------:R-:W-:Y:S01]  /*108f0*/  IMAD.MOV.U32 R8, RZ, RZ, RZ ;  /* 0x000000ffff087224 */ /* 0x000fe200078e00ff */
[----:B------:R-:W-:Y:S01]  /*10900*/  ISETP.GE.U32.AND P3, PT, R41, 0x7ff00000, PT ;  /* 0x7ff000002900780c */ /* 0x000fe20003f66070 */
[----:B------:R-:W-:-:S04]  /*10910*/  DSETP.NEU.AND P2, PT, R40, RZ, PT ;  /* 0x000000ff2800722a */ /* 0x000fc80003f4d000 */
        /* <DEDUP_REMOVED lines=22> */
[----:B------:R-:W-:Y:S02]  /*10a80*/  @!P3 FSEL R41, R43, R33, !P2 ;  /* 0x000000212b29b208 */ /* 0x000fe40005000000 */
[----:B------:R-:W-:Y:S01]  /*10a90*/  MOV R27, R37 ;  /* 0x00000025001b7202 */ /* 0x000fe20000000f00 */
        /* <DEDUP_REMOVED lines=35> */
.L_x_12092:
[----:B------:R-:W-:Y:S05]  /*10cd0*/  BSYNC B3 ;  /* 0x0000000000037941 */ /* 0x000fea0003800000 */
.L_x_12091:
[----:B------:R-:W-:-:S10]  /*10ce0*/  DADD R4, R18, R4 ;  /* 0x0000000012047229 */ /* 0x000fd40000000004 */
[----:B------:R-:W-:Y:S01]  /*10cf0*/  ISETP.GT.AND P0, PT, R5, 0xfffff, PT ;  /* 0x000fffff0500780c */ /* 0x000fe20003f04270 */
[----:B------:R-:W-:Y:S02]  /*10d00*/  IMAD.MOV.U32 R6, RZ, RZ, R4 ;  /* 0x000000ffff067224 */ /* 0x000fe400078e0004 */
[--C-:B------:R-:W-:Y:S02]  /*10d10*/  IMAD.MOV.U32 R7, RZ, RZ, R5.reuse ;  /* 0x000000ffff077224 */ /* 0x100fe400078e0005 */
[----:B------:R-:W-:-:S08]  /*10d20*/  IMAD.MOV.U32 R0, RZ, RZ, R5 ;  /* 0x000000ffff007224 */ /* 0x000fd000078e0005 */
[----:B------:R-:W-:-:S10]  /*10d30*/  @!P0 DMUL R6, R6, 1.80143985094819840000e+16 ;  /* 0x4350000006068828 */ /* 0x000fd40000000000 */
[----:B------:R-:W-:Y:S02]  /*10d40*/  @!P0 IMAD.MOV.U32 R0, RZ, RZ, R7 ;  /* 0x000000ffff008224 */ /* 0x000fe400078e0007 */
[----:B------:R-:W-:-:S03]  /*10d50*/  @!P0 IMAD.MOV.U32 R4, RZ, RZ, R6 ;  /* 0x000000ffff048224 */ /* 0x000fc600078e0006 */
[----:B------:R-:W-:-:S04]  /*10d60*/  IADD3 R3, R0, -0x1, RZ ;  /* 0xffffffff00037810 */ /* 0x000fc80007ffe0ff */
[----:B------:R-:W-:Y:S01]  /*10d70*/  ISETP.GE.U32.AND P1, PT, R3, 0x7fefffff, PT ;  /* 0x7fefffff0300780c */ /* 0x000fe20003f26070 */
[----:B------:R-:W-:Y:S02]  /*10d80*/  IMAD.MOV.U32 R3, RZ, RZ, -0x3ff ;  /* 0xfffffc01ff037424 */ /* 0x000fe400078e00ff */
[----:B------:R-:W-:-:S10]  /*10d90*/  @!P0 IMAD.MOV.U32 R3, RZ, RZ, -0x435 ;  /* 0xfffffbcbff038424 */ /* 0x000fd400078e00ff */
        /* <DEDUP_REMOVED lines=9> */
[----:B------:R-:W-:Y:S01]  /*10e30*/  MOV R32, 0x8b7a8b04 ;  /* 0x8b7a8b0400207802 */ /* 0x000fe20000000f00 */
[----:B------:R-:W-:Y:S01]  /*10e40*/  IMAD.MOV.U32 R33, RZ, RZ, 0x3ed0ee25 ;  /* 0x3ed0ee25ff217424 */ /* 0x000fe200078e00ff */
[----:B------:R-:W-:Y:S01]  /*10e50*/  LOP3.LUT R5, R5, 0x3ff00000, RZ, 0xfc, !PT ;  /* 0x3ff0000005057812 */ /* 0x000fe200078efcff */
[----:B------:R-:W-:Y:S01]  /*10e60*/  UMOV UR4, 0x3ae80f1e ;  /* 0x3ae80f1e00047882 */ /* 0x000fe20000000000 */
[----:B------:R-:W-:Y:S01]  /*10e70*/  UMOV UR5, 0x3eb1380b ;  /* 0x3eb1380b00057882 */ /* 0x000fe20000000000 */
[----:B------:R-:W-:Y:S01]  /*10e80*/  LEA.HI R0, R0, R3, RZ, 0xc ;  /* 0x0000000300007211 */ /* 0x000fe200078f60ff */
[----:B------:R-:W-:Y:S01]  /*10e90*/  IMAD.MOV.U32 R35, RZ, RZ, 0x43300000 ;  /* 0x43300000ff237424 */ /* 0x000fe200078e00ff */
[----:B------:R-:W-:Y:S01]  /*10ea0*/  ISETP.GE.AND P0, PT, R5, 0x3ff6a09f, PT ;  /* 0x3ff6a09f0500780c */ /* 0x000fe20003f06270 */
[----:B------:R-:W-:Y:S01]  /*10eb0*/  UMOV UR6, 0x80000000 ;  /* 0x8000000000067882 */ /* 0x000fe20000000000 */
[----:B------:R-:W-:-:S11]  /*10ec0*/  UMOV UR7, 0x43300000 ;  /* 0x4330000000077882 */ /* 0x000fd60000000000 */
[----:B------:R-:W-:Y:S02]  /*10ed0*/  @P0 VIADD R7, R5, 0xfff00000 ;  /* 0xfff0000005070836 */ /* 0x000fe40000000000 */
[----:B------:R-:W-:Y:S02]  /*10ee0*/  @P0 VIADD R0, R0, 0x1 ;  /* 0x0000000100000836 */ /* 0x000fe40000000000 */
[----:B------:R-:W-:-:S03]  /*10ef0*/  @P0 IMAD.MOV.U32 R5, RZ, RZ, R7 ;  /* 0x000000ffff050224 */ /* 0x000fc600078e0007 */
[----:B------:R-:W-:-:S03]  /*10f00*/  LOP3.LUT R34, R0, 0x80000000, RZ, 0x3c, !PT ;  /* 0x8000000000227812 */ /* 0x000fc600078e3cff */
        /* <DEDUP_REMOVED lines=46> */
.L_x_12090:
        /* <DEDUP_REMOVED lines=36> */
.L_x_12100:
[----:B------:R-:W-:Y:S05]  /*11430*/  BSYNC B4 ;  /* 0x0000000000047941 */ /* 0x000fea0003800000 */
.L_x_12099:
[----:B------:R-:W-:Y:S02]  /*11440*/  IMAD.MOV.U32 R24, RZ, RZ, R4 ;  /* 0x000000ffff187224 */ /* 0x000fe400078e0004 */
[----:B------:R-:W-:Y:S01]  /*11450*/  IMAD.MOV.U32 R25, RZ, RZ, R5 ;  /* 0x000000ffff197224 */ /* 0x000fe200078e0005 */
[----:B------:R-:W-:Y:S06]  /*11460*/  BRA `(.L_x_12098) ;  /* 0x0000000000047947 */ /* 0x000fec0003800000 */
.L_x_12097:
[----:B------:R-:W-:-:S11]  /*11470*/  DADD R24, -R22, R26 ;  /* 0x0000000016187229 */ /* 0x000fd6000000011a */
.L_x_12098:
[----:B------:R-:W-:Y:S05]  /*11480*/  BSYNC B3 ;  /* 0x0000000000037941 */ /* 0x000fea0003800000 */
.L_x_12096:
        /* <DEDUP_REMOVED lines=31> */
.L_x_12105:
[----:B------:R-:W-:Y:S05]  /*11680*/  BSYNC B4 ;  /* 0x0000000000047941 */ /* 0x000fea0003800000 */
.L_x_12104:
[----:B------:R-:W-:Y:S05]  /*11690*/  BRA `(.L_x_12103) ;  /* 0x0000000000047947 */ /* 0x000fea0003800000 */
.L_x_12102:
[----:B------:R-:W-:-:S11]  /*116a0*/  DADD R4, R42, -R6 ;  /* 0x000000002a047229 */ /* 0x000fd60000000806 */
.L_x_12103:
[----:B------:R-:W-:Y:S05]  /*116b0*/  BSYNC B3 ;  /* 0x0000000000037941 */ /* 0x000fea0003800000 */
.L_x_12101:
        /* <DEDUP_REMOVED lines=30> */
.L_x_12107:
[----:B------:R-:W-:Y:S05]  /*118a0*/  BSYNC B3 ;  /* 0x0000000000037941 */ /* 0x000fea0003800000 */
.L_x_12106:
[----:B------:R-:W-:-:S10]  /*118b0*/  DADD R24, R34, R24 ;  /* 0x0000000022187229 */ /* 0x000fd40000000018 */
[C---:B------:R-:W-:Y:S02]  /*118c0*/  FSETP.GEU.FTZ.AND P1, PT, R25.reuse, 1.7916666269302368164, PT ;  /* 0x3fe555551900780b */ /* 0x040fe40003f3e000 */
[----:B------:R-:W-:-:S13]  /*118d0*/  FSETP.GT.FTZ.AND P0, PT, R25, -1.6999999284744262695, PT ;  /* 0xbfd999991900780b */ /* 0x000fda0003f14000 */
[----:B------:R-:W-:Y:S05]  /*118e0*/  @P0 BRA !P1, `(.L_x_12108) ;  /* 0x00000004004c0947 */ /* 0x000fea0004800000 */
[----:B------:R-:W-:Y:S01]  /*118f0*/  DADD R24, R24, 1 ;  /* 0x3ff0000018187429 */ /* 0x000fe20000000000 */
[----:B------:R-:W-:-:S09]  /*11900*/  IMAD.MOV.U32 R35, RZ, RZ, -0x3ff ;  /* 0xfffffc01ff237424 */ /* 0x000fd200078e00ff */
[----:B------:R-:W-:Y:S01]  /*11910*/  ISETP.GT.AND P0, PT, R25, 0xfffff, PT ;  /* 0x000fffff1900780c */ /* 0x000fe20003f04270 */
[----:B------:R-:W-:Y:S02]  /*11920*/  IMAD.MOV.U32 R4, RZ, RZ, R24 ;  /* 0x000000ffff047224 */ /* 0x000fe400078e0018 */
[--C-:B------:R-:W-:Y:S02]  /*11930*/  IMAD.MOV.U32 R5, RZ, RZ, R25.reuse ;  /* 0x000000ffff057224 */ /* 0x100fe400078e0019 */
[----:B------:R-:W-:-:S08]  /*11940*/  IMAD.MOV.U32 R0, RZ, RZ, R25 ;  /* 0x000000ffff007224 */ /* 0x000fd000078e0019 */
[----:B------:R-:W-:Y:S01]  /*11950*/  @!P0 DMUL R4, R4, 1.80143985094819840000e+16 ;  /* 0x4350000004048828 */ /* 0x000fe20000000000 */
[----:B------:R-:W-:-:S09]  /*11960*/  @!P0 IMAD.MOV.U32 R35, RZ, RZ, -0x435 ;  /* 0xfffffbcbff238424 */ /* 0x000fd200078e00ff */
[----:B------:R-:W-:-:S05]  /*11970*/  @!P0 IMAD.MOV.U32 R0, RZ, RZ, R5 ;  /* 0x000000ffff008224 */ /* 0x000fca00078e0005 */
[----:B------:R-:W-:-:S04]  /*11980*/  IADD3 R3, R0, -0x1, RZ ;  /* 0xffffffff00037810 */ /* 0x000fc80007ffe0ff */
[----:B------:R-:W-:Y:S01]  /*11990*/  ISETP.GE.U32.AND P1, PT, R3, 0x7fefffff, PT ;  /* 0x7fefffff0300780c */ /* 0x000fe20003f26070 */
[----:B------:R-:W-:Y:S02]  /*119a0*/  IMAD.MOV.U32 R3, RZ, RZ, R24 ;  /* 0x000000ffff037224 */ /* 0x000fe400078e0018 */
[----:B------:R-:W-:-:S10]  /*119b0*/  @!P0 IMAD.MOV.U32 R3, RZ, RZ, R4 ;  /* 0x000000ffff038224 */ /* 0x000fd400078e0004 */
        /* <DEDUP_REMOVED lines=70> */
.L_x_12108:
        /* <DEDUP_REMOVED lines=22> */
.L_x_12110:
[----:B------:R-:W-:Y:S05]  /*11f80*/  BSYNC B3 ;  /* 0x0000000000037941 */ /* 0x000fea0003800000 */
.L_x_12109:
        /* <DEDUP_REMOVED lines=30> */
.L_x_12095:
        /* <DEDUP_REMOVED lines=27> */
.L_x_12113:
[----:B------:R-:W-:Y:S05]  /*12320*/  BSYNC B3 ;  /* 0x0000000000037941 */ /* 0x000fea0003800000 */
.L_x_12112:
        /* <DEDUP_REMOVED lines=27> */
.L_x_12116:
[----:B------:R-:W-:Y:S05]  /*124e0*/  BSYNC B3 ;  /* 0x0000000000037941 */ /* 0x000fea0003800000 */
.L_x_12115:
        /* <DEDUP_REMOVED lines=30> */
.L_x_12114:
[----:B------:R-:W-:-:S10]  /*126d0*/  DADD R24, R24, 1 ;  /* 0x3ff0000018187429 */ /* 0x000fd40000000000 */
[----:B------:R-:W-:Y:S01]  /*126e0*/  ISETP.GT.AND P0, PT, R25, 0xfffff, PT ;  /* 0x000fffff1900780c */ /* 0x000fe20003f04270 */
[----:B------:R-:W-:Y:S02]  /*126f0*/  IMAD.MOV.U32 R4, RZ, RZ, R24 ;  /* 0x000000ffff047224 */ /* 0x000fe400078e0018 */
[--C-:B------:R-:W-:Y:S02]  /*12700*/  IMAD.MOV.U32 R5, RZ, RZ, R25.reuse ;  /* 0x000000ffff057224 */ /* 0x100fe400078e0019 */
[----:B------:R-:W-:-:S08]  /*12710*/  IMAD.MOV.U32 R0, RZ, RZ, R25 ;  /* 0x000000ffff007224 */ /* 0x000fd000078e0019 */
[----:B------:R-:W-:-:S10]  /*12720*/  @!P0 DMUL R4, R4, 1.80143985094819840000e+16 ;  /* 0x4350000004048828 */ /* 0x000fd40000000000 */
[----:B------:R-:W-:Y:S02]  /*12730*/  @!P0 IMAD.MOV.U32 R0, RZ, RZ, R5 ;  /* 0x000000ffff008224 */ /* 0x000fe400078e0005 */
[----:B------:R-:W-:Y:S02]  /*12740*/  @!P0 IMAD.MOV.U32 R24, RZ, RZ, R4 ;  /* 0x000000ffff188224 */ /* 0x000fe400078e0004 */
[----:B------:R-:W-:-:S05]  /*12750*/  VIADD R3, R0, 0xffffffff ;  /* 0xffffffff00037836 */ /* 0x000fca0000000000 */
[----:B------:R-:W-:Y:S01]  /*12760*/  ISETP.GE.U32.AND P1, PT, R3, 0x7fefffff, PT ;  /* 0x7fefffff0300780c */ /* 0x000fe20003f26070 */
[----:B------:R-:W-:Y:S01]  /*12770*/  IMAD.MOV.U32 R3, RZ, RZ, -0x3ff ;  /* 0xfffffc01ff037424 */ /* 0x000fe200078e00ff */
[----:B------:R-:W-:-:S11]  /*12780*/  @!P0 MOV R3, 0xfffffbcb ;  /* 0xfffffbcb00038802 */ /* 0x000fd60000000f00 */
[----:B------:R-:W-:Y:S05]  /*12790*/  @P1 BRA `(.L_x_12117) ;  /* 0x0000000000fc1947 */ /* 0x000fea0003800000 */
        /* <DEDUP_REMOVED lines=11> */
[----:B------:R-:W-:Y:S01]  /*12850*/  UMOV UR7, 0x43300000 ;  /* 0x4330000000077882 */ /* 0x000fe20000000000 */
[----:B------:R-:W-:-:S09]  /*12860*/  MOV R35, 0x43300000 ;  /* 0x4330000000237802 */ /* 0x000fd20000000f00 */
        /* <DEDUP_REMOVED lines=50> */
.L_x_12117:
[----:B------:R-:W-:Y:S01]  /*12b90*/  IMAD.MOV.U32 R6, RZ, RZ, 0x0 ;  /* 0x00000000ff067424 */ /* 0x000fe200078e00ff */
[----:B------:R-:W-:Y:S01]  /*12ba0*/  FSETP.NEU.FTZ.AND P0, PT, R5, RZ, PT ;  /* 0x000000ff0500720b */ /* 0x000fe20003f1d000 */
[----:B------:R-:W-:-:S06]  /*12bb0*/  IMAD.MOV.U32 R7, RZ, RZ, 0x7ff00000 ;  /* 0x7ff00000ff077424 */ /* 0x000fcc00078e00ff */
[----:B------:R-:W-:-:S10]  /*12bc0*/  DFMA R6, R4, R6, +INF ;  /* 0x7ff000000406742b */ /* 0x000fd40000000006 */
[----:B------:R-:W-:Y:S02]  /*12bd0*/  FSEL R24, R6, RZ, P0 ;  /* 0x000000ff06187208 */ /* 0x000fe40000000000 */
[----:B------:R-:W-:Y:S01]  /*12be0*/  FSEL R25, R7, -QNAN , P0 ;  /* 0xfff0000007197808 */ /* 0x000fe20000000000 */
[----:B------:R-:W-:Y:S06]  /*12bf0*/  BRA `(.L_x_12093) ;  /* 0x0000000400287947 */ /* 0x000fec0003800000 */
.L_x_12111:
        /* <DEDUP_REMOVED lines=25> */
.L_x_12119:
[----:B------:R-:W-:Y:S05]  /*12d90*/  BSYNC B3 ;  /* 0x0000000000037941 */ /* 0x000fea0003800000 */
.L_x_12118:
        /* <DEDUP_REMOVED lines=19> */
.L_x_12121:
[----:B------:R-:W-:Y:S05]  /*12ed0*/  BSYNC B3 ;  /* 0x0000000000037941 */ /* 0x000fea0003800000 */
.L_x_12120:
[----:B------:R-:W-:Y:S02]  /*12ee0*/  IMAD.MOV.U32 R24, RZ, RZ, R4 ;  /* 0x000000ffff187224 */ /* 0x000fe400078e0004 */
[----:B------:R-:W-:Y:S01]  /*12ef0*/  IMAD.MOV.U32 R25, RZ, RZ, R5 ;  /* 0x000000ffff197224 */ /* 0x000fe200078e0005 */
[----:B------:R-:W-:Y:S06]  /*12f00*/  BRA `(.L_x_12093) ;  /* 0x0000000000647947 */ /* 0x000fec0003800000 */
.L_x_12094:
        /* <DEDUP_REMOVED lines=24> */
.L_x_12122:
[----:B------:R-:W-:Y:S05]  /*13090*/  BSYNC B3 ;  /* 0x0000000000037941 */ /* 0x000fea0003800000 */
.L_x_12093:
[----:B------:R-:W-:Y:S05]  /*130a0*/  BSYNC B2 ;  /* 0x0000000000027941 */ /* 0x000fea0003800000 */
.L_x_12089:
[----:B------:R-:W-:Y:S01]  /*130b0*/  DSETP.GEU.AND P0, PT, R14, 5.9666725849601653946e-154, PT ;  /* 0x202000000e00742a */ /* 0x000fe20003f0e000 */
[----:B------:R-:W-:Y:S04]  /*130c0*/  BSSY B3, `(.L_x_12123) ;  /* 0x000020c000037945 */ /* 0x000fe80003800000 */
[----:B------:R-:W-:Y:S09]  /*130d0*/  BSSY B2, `(.L_x_12124) ;  /* 0x0000193000027945 */ /* 0x000ff20003800000 */
[----:B------:R-:W-:Y:S05]  /*130e0*/  @!P0 BRA `(.L_x_12125) ;  /* 0x00000018003c8947 */ /* 0x000fea0003800000 */
[----:B------:R-:W0:Y:S01]  /*130f0*/  MUFU.RCP64H R5, R19 ;  /* 0x0000001300057308 */ /* 0x000e220000001800 */
[----:B------:R-:W-:Y:S01]  /*13100*/  MOV R4, 0x1 ;  /* 0x0000000100047802 */ /* 0x000fe20000000f00 */
[----:B------:R-:W-:Y:S01]  /*13110*/  BSSY B4, `(.L_x_12126) ;  /* 0x0000013000047945 */ /* 0x000fe20003800000 */
[----:B------:R-:W-:-:S04]  /*13120*/  FSETP.GEU.AND P1, PT, |R15|, 6.5827683646048100446e-37, PT ;  /* 0x036000000f00780b */ /* 0x000fc80003f2e200 */
        /* <DEDUP_REMOVED lines=17> */
.L_x_12127:
[----:B------:R-:W-:Y:S05]  /*13240*/  BSYNC B4 ;  /* 0x0000000000047941 */ /* 0x000fea0003800000 */
.L_x_12126:
        /* <DEDUP_REMOVED lines=49> */
.L_x_12129:
        /* <DEDUP_REMOVED lines=71> */
.L_x_12128:
        /* <DEDUP_REMOVED lines=32> */
[----:B------:R-:W-:Y:S01]  /*13bd0*/  MOV R4, R10 ;  /* 0x0000000a00047202 */ /* 0x000fe20000000f00 */
[----:B------:R-:W-:Y:S01]  /*13be0*/  IMAD.MOV.U32 R3, RZ, RZ, R11 ;  /* 0x000000ffff037224 */ /* 0x000fe200078e000b */
[----:B------:R-:W-:Y:S01]  /*13bf0*/  MOV R0, 0x13c30 ;  /* 0x00013c3000007802 */ /* 0x000fe20000000f00 */
[----:B------:R-:W-:Y:S02]  /*13c00*/  IMAD.MOV.U32 R8, RZ, RZ, R22 ;  /* 0x000000ffff087224 */ /* 0x000fe400078e0016 */
[----:B------:R-:W-:-:S07]  /*13c10*/  IMAD.MOV.U32 R9, RZ, RZ, R23 ;  /* 0x000000ffff097224 */ /* 0x000fce00078e0017 */
[----:B------:R-:W-:Y:S05]  /*13c20*/  CALL.REL.NOINC `($__internal_14_$__cuda_sm20_div_rn_f64_full) ;  /* 0x00000240000c7944 */ /* 0x000fea0003c00000 */
.L_x_12138:
[----:B------:R-:W-:Y:S05]  /*13c30*/  BSYNC B7 ;  /* 0x0000000000077941 */ /* 0x000fea0003800000 */
.L_x_12137:
[----:B------:R-:W-:Y:S02]  /*13c40*/  IMAD.MOV.U32 R44, RZ, RZ, R4 ;  /* 0x000000ffff2c7224 */ /* 0x000fe400078e0004 */
[----:B------:R-:W-:Y:S01]  /*13c50*/  IMAD.MOV.U32 R45, RZ, RZ, R5 ;  /* 0x000000ffff2d7224 */ /* 0x000fe200078e0005 */
[----:B------:R-:W-:Y:S06]  /*13c60*/  BRA `(.L_x_12136) ;  /* 0x0000000000047947 */ /* 0x000fec0003800000 */
.L_x_12135:
[----:B------:R-:W-:-:S11]  /*13c70*/  DADD R44, -R22, R26 ;  /* 0x00000000162c7229 */ /* 0x000fd6000000011a */
.L_x_12136:
[----:B------:R-:W-:Y:S05]  /*13c80*/  BSYNC B5 ;  /* 0x0000000000057941 */ /* 0x000fea0003800000 */
.L_x_12134:
        /* <DEDUP_REMOVED lines=28> */
.L_x_12143:
[----:B------:R-:W-:Y:S05]  /*13e50*/  BSYNC B7 ;  /* 0x0000000000077941 */ /* 0x000fea0003800000 */
.L_x_12142:
[----:B------:R-:W-:Y:S02]  /*13e60*/  IMAD.MOV.U32 R12, RZ, RZ, R4 ;  /* 0x000000ffff0c7224 */ /* 0x000fe400078e0004 */
[----:B------:R-:W-:Y:S01]  /*13e70*/  IMAD.MOV.U32 R13, RZ, RZ, R5 ;  /* 0x000000ffff0d7224 */ /* 0x000fe200078e0005 */
[----:B------:R-:W-:Y:S06]  /*13e80*/  BRA `(.L_x_12141) ;  /* 0x0000000000047947 */ /* 0x000fec0003800000 */
.L_x_12140:
[----:B------:R-:W-:-:S11]  /*13e90*/  DADD R12, -R20, R42 ;  /* 0x00000000140c7229 */ /* 0x000fd6000000012a */
.L_x_12141:
[----:B------:R-:W-:Y:S05]  /*13ea0*/  BSYNC B5 ;  /* 0x0000000000057941 */ /* 0x000fea0003800000 */
.L_x_12139:
        /* <DEDUP_REMOVED lines=30> */
.L_x_12145:
[----:B------:R-:W-:Y:S05]  /*14090*/  BSYNC B5 ;  /* 0x0000000000057941 */ /* 0x000fea0003800000 */
.L_x_12144:
[----:B------:R-:W-:Y:S05]  /*140a0*/  BRA `(.L_x_12146) ;  /* 0x0000000800447947 */ /* 0x000fea0003800000 */
.L_x_12133:
        /* <DEDUP_REMOVED lines=28> */
[----:B------:R-:W-:Y:S01]  /*14270*/  IMAD.MOV.U32 R18, RZ, RZ, R8 ;  /* 0x000000ffff127224 */ /* 0x000fe200078e0008 */
[----:B------:R-:W-:-:S07]  /*14280*/  MOV R19, R9 ;  /* 0x0000000900137202 */ /* 0x000fce0000000f00 */
.L_x_12149:
[----:B------:R-:W-:Y:S05]  /*14290*/  BSYNC B5 ;  /* 0x0000000000057941 */ /* 0x000fea0003800000 */
.L_x_12148:
[----:B------:R-:W-:Y:S05]  /*142a0*/  BRA `(.L_x_12146) ;  /* 0x0000000400c47947 */ /* 0x000fea0003800000 */
.L_x_12147:
[----:B------:R-:W-:Y:S01]  /*142b0*/  DMUL R22, R22, R20 ;  /* 0x0000001416167228 */ /* 0x000fe20000000000 */
[----:B------:R-:W-:Y:S01]  /*142c0*/  IMAD.MOV.U32 R6, RZ, RZ, 0x0 ;  /* 0x00000000ff067424 */ /* 0x000fe200078e00ff */
[----:B------:R-:W-:Y:S01]  /*142d0*/  DMUL R12, R12, 8.11296384146066816958e+31 ;  /* 0x469000000c0c7828 */ /* 0x000fe20000000000 */
[----:B------:R-:W-:Y:S01]  /*142e0*/  IMAD.MOV.U32 R7, RZ, RZ, 0x3fd80000 ;  /* 0x3fd80000ff077424 */ /* 0x000fe200078e00ff */
        /* <DEDUP_REMOVED lines=24> */
.L_x_12151:
[----:B------:R-:W-:Y:S05]  /*14470*/  BSYNC B5 ;  /* 0x0000000000057941 */ /* 0x000fea0003800000 */
.L_x_12150:
        /* <DEDUP_REMOVED lines=19> */
.L_x_12153:
[----:B------:R-:W-:Y:S05]  /*145b0*/  BSYNC B5 ;  /* 0x0000000000057941 */ /* 0x000fea0003800000 */
.L_x_12152:
[----:B------:R-:W-:Y:S01]  /*145c0*/  DMUL R14, R14, 8.11296384146066816958e+31 ;  /* 0x469000000e0e7828 */ /* 0x000fe20000000000 */
[----:B------:R-:W-:Y:S02]  /*145d0*/  IMAD.MOV.U32 R18, RZ, RZ, R4 ;  /* 0x000000ffff127224 */ /* 0x000fe400078e0004 */
[----:B------:R-:W-:Y:S01]  /*145e0*/  IMAD.MOV.U32 R19, RZ, RZ, R5 ;  /* 0x000000ffff137224 */ /* 0x000fe200078e0005 */
[----:B------:R-:W-:Y:S07]  /*145f0*/  BRA `(.L_x_12146) ;  /* 0x0000000000f07947 */ /* 0x000fee0003800000 */
.L_x_12132:
[----:B------:R-:W0:Y:S01]  /*14600*/  MUFU.RSQ64H R33, R13 ;  /* 0x0000000d00217308 */ /* 0x000e220000001c00 */
[----:B------:R-:W-:Y:S01]  /*14610*/  VIADD R32, R13, 0xfcb00000 ;  /* 0xfcb000000d207836 */ /* 0x000fe20000000000 */
[----:B------:R-:W-:Y:S01]  /*14620*/  MOV R6, 0x0 ;  /* 0x0000000000067802 */ /* 0x000fe20000000f00 */
[----:B------:R-:W-:Y:S01]  /*14630*/  IMAD.MOV.U32 R7, RZ, RZ, 0x3fd80000 ;  /* 0x3fd80000ff077424 */ /* 0x000fe200078e00ff */
[----:B------:R-:W-:Y:S02]  /*14640*/  BSSY B5, `(.L_x_12154) ;  /* 0x0000017000057945 */ /* 0x000fe40003800000 */
        /* <DEDUP_REMOVED lines=22> */
.L_x_12155:
[----:B------:R-:W-:Y:S05]  /*147b0*/  BSYNC B5 ;  /* 0x0000000000057941 */ /* 0x000fea0003800000 */
.L_x_12154:
        /* <DEDUP_REMOVED lines=30> */
.L_x_12157:
[----:B------:R-:W-:Y:S05]  /*149a0*/  BSYNC B5 ;  /* 0x0000000000057941 */ /* 0x000fea0003800000 */
.L_x_12156:
[----:B------:R-:W-:-:S11]  /*149b0*/  DMUL R18, R18, R20 ;  /* 0x0000001412127228 */ /* 0x000fd60000000000 */
.L_x_12146:
[----:B------:R-:W-:Y:S05]  /*149c0*/  BSYNC B4 ;  /* 0x0000000000047941 */ /* 0x000fea0003800000 */
.L_x_12131:
[----:B------:R-:W-:Y:S05]  /*149d0*/  BRA `(.L_x_12158) ;  /* 0x0000000000087947 */ /* 0x000fea0003800000 */
.L_x_12125:
[----:B------:R-:W-:Y:S02]  /*149e0*/  DMUL R18, R18, 9.00719925474099200000e+15 ;  /* 0x4340000012127828 */ /* 0x000fe40000000000 */
[----:B------:R-:W-:-:S11]  /*149f0*/  DMUL R14, R14, 9.00719925474099200000e+15 ;  /* 0x434000000e0e7828 */ /* 0x000fd60000000000 */
.L_x_12158:
[----:B------:R-:W-:Y:S05]  /*14a00*/  BSYNC B2 ;  /* 0x0000000000027941 */ /* 0x000fea0003800000 */
.L_x_12124:
        /* <DEDUP_REMOVED lines=28> */
.L_x_12160:
[----:B------:R-:W-:Y:S05]  /*14bd0*/  BSYNC B2 ;  /* 0x0000000000027941 */ /* 0x000fea0003800000 */
.L_x_12159:
        /* <DEDUP_REMOVED lines=82> */
.L_x_12162:
[----:B------:R-:W-:Y:S02]  /*15100*/  FSEL R4, RZ, 3.37028055040000000000e+12, P1 ;  /* 0x54442d18ff047808 */ /* 0x000fe40000800000 */
[----:B------:R-:W-:-:S07]  /*15110*/  FSEL R5, RZ, 2.1426990032196044922, P1 ;  /* 0x400921fbff057808 */ /* 0x000fce0000800000 */
.L_x_12163:
[----:B------:R-:W-:Y:S05]  /*15120*/  BSYNC B0 ;  /* 0x0000000000007941 */ /* 0x000fea0003800000 */
.L_x_12161:
[----:B------:R-:W-:Y:S01]  /*15130*/  DADD R18, |R18|, |R14| ;  /* 0x0000000012127229 */ /* 0x000fe2000000060e */
[----:B------:R-:W-:-:S07]  /*15140*/  LOP3.LUT R15, R5, 0x80000000, R15, 0xb8, !PT ;  /* 0x80000000050f7812 */ /* 0x000fce00078eb80f */
[----:B------:R-:W-:-:S06]  /*15150*/  DSETP.GTU.AND P0, PT, |R18|, +INF , PT ;  /* 0x7ff000001200742a */ /* 0x000fcc0003f0c200 */
[----:B------:R-:W-:Y:S02]  /*15160*/  FSEL R4, R18, R4, P0 ;  /* 0x0000000412047208 */ /* 0x000fe40000000000 */
[----:B------:R-:W-:-:S07]  /*15170*/  FSEL R5, R19, R15, P0 ;  /* 0x0000000f13057208 */ /* 0x000fce0000000000 */
.L_x_12130:
[----:B------:R-:W-:Y:S05]  /*15180*/  BSYNC B3 ;  /* 0x0000000000037941 */ /* 0x000fea0003800000 */
.L_x_12123:
[----:B------:R-:W-:Y:S01]  /*15190*/  LOP3.LUT R29, R5, 0x80000000, R29, 0xb8, !PT ;  /* 0x80000000051d7812 */ /* 0x000fe200078eb81d */
[----:B------:R-:W-:Y:S01]  /*151a0*/  IMAD.MOV.U32 R28, RZ, RZ, R4 ;  /* 0x000000ffff1c7224 */ /* 0x000fe200078e0004 */
[----:B------:R-:W-:Y:S02]  /*151b0*/  LOP3.LUT R31, R25, 0x80000000, R31, 0xb8, !PT ;  /* 0x80000000191f7812 */ /* 0x000fe400078eb81f */
[----:B------:R-:W-:Y:S01]  /*151c0*/  MOV R30, R24 ;  /* 0x00000018001e7202 */ /* 0x000fe20000000f00 */
[----:B------:R-:W-:Y:S06]  /*151d0*/  BRA `(.L_x_12088) ;  /* 0x0000005800f07947 */ /* 0x000fec0003800000 */
.L_x_12087:
[----:B------:R-:W-:Y:S01]  /*151e0*/  ISETP.GT.AND P0, PT, R31, -0x1, PT ;  /* 0xffffffff1f00780c */ /* 0x000fe20003f04270 */
[----:B------:R-:W-:-:S12]  /*151f0*/  BSSY B2, `(.L_x_12164) ;  /* 0x00005a1000027945 */ /* 0x000fd80003800000 */
[----:B------:R-:W-:Y:S05]  /*15200*/  @P0 BRA `(.L_x_12165) ;  /* 0x0000002c009c0947 */ /* 0x000fea0003800000 */
[----:B------:R-:W-:Y:S01]  /*15210*/  DSETP.GEU.AND P4, PT, |R30|, |R28|, PT ;  /* 0x4000001c1e00722a */ /* 0x000fe20003f8e200 */
[----:B------:R-:W-:Y:S01]  /*15220*/  UMOV UR4, 0xffffffff ;  /* 0xffffffff00047882 */ /* 0x000fe20000000000 */
[----:B------:R-:W-:Y:S01]  /*15230*/  UMOV UR5, 0x7fdfffff ;  /* 0x7fdfffff00057882 */ /* 0x000fe20000000000 */
[----:B------:R-:W-:Y:S02]  /*15240*/  DADD R20, -RZ, -R30 ;  /* 0x00000000ff147229 */ /* 0x000fe4000000091e */
[----:B------:R-:W-:Y:S01]  /*15250*/  DADD R24, -RZ, -R28 ;  /* 0x00000000ff187229 */ /* 0x000fe2000000091c */
[----:B------:R-:W-:Y:S02]  /*15260*/  FSEL R14, R10, R8, !P4 ;  /* 0x000000080a0e7208 */ /* 0x000fe40006000000 */
[----:B------:R-:W-:Y:S02]  /*15270*/  FSEL R15, R11, R9, !P4 ;  /* 0x000000090b0f7208 */ /* 0x000fe40006000000 */
[----:B------:R-:W-:-:S02]  /*15280*/  FSEL R12, R8, R10, !P4 ;  /* 0x0000000a080c7208 */ /* 0x000fc40006000000 */
        /* <DEDUP_REMOVED lines=10> */
[----:B------:R-:W-:-:S05]  /*15330*/  FSETP.GEU.AND P5, PT, |R13|, 6.5827683646048100446e-37, PT ;  /* 0x036000000d00780b */ /* 0x000fca0003fae200 */
[C---:B------:R-:W-:Y:S02]  /*15340*/  DFMA R6, R14.reuse, R14, R4 ;  /* 0x0000000e0e06722b */ /* 0x040fe40000000004 */
[----:B0-----:R-:W-:-:S08]  /*15350*/  DFMA R10, -R14, R8, 1 ;  /* 0x3ff000000e0a742b */ /* 0x001fd00000000108 */
[----:B------:R-:W-:Y:S01]  /*15360*/  ISETP.GT.AND P0, PT, R7, 0xfffff, PT ;  /* 0x000fffff0700780c */ /* 0x000fe20003f04270 */
[----:B----4-:R-:W-:Y:S01]  /*15370*/  IMAD.MOV.U32 R0, RZ, RZ, R7 ;  /* 0x000000ffff007224 */ /* 0x010fe200078e0007 */
[----:B------:R-:W-:-:S08]  /*15380*/  DFMA R10, R10, R10, R10 ;  /* 0x0000000a0a0a722b */ /* 0x000fd0000000000a */
        /* <DEDUP_REMOVED lines=18> */
[----:B------:R-:W-:Y:S02]  /*154b0*/  FSETP.GT.AND P3, PT, |R3|, 1.469367938527859385e-39, PT ;  /* 0x001000000300780b */ /* 0x000fe40003f64200 */
[----:B------:R-:W-:Y:S01]  /*154c0*/  MOV R3, 0xfffffc01 ;  /* 0xfffffc0100037802 */ /* 0x000fe20000000f00 */
[----:B------:R-:W-:Y:S01]  /*154d0*/  @!P0 IMAD.MOV.U32 R3, RZ, RZ, -0x435 ;  /* 0xfffffbcbff038424 */ /* 0x000fe200078e00ff */
        /* <DEDUP_REMOVED lines=13> */
[----:B------:R-:W-:Y:S01]  /*155b0*/  UMOV UR7, 0x43300000 ;  /* 0x4330000000077882 */ /* 0x000fe20000000000 */
[----:B------:R-:W-:-:S11]  /*155c0*/  MOV R33, 0x43300000 ;  /* 0x4330000000217802 */ /* 0x000fd60000000f00 */
        /* <DEDUP_REMOVED lines=49> */
.L_x_12169:
[----:B------:R-:W-:Y:S05]  /*158e0*/  BSYNC B0 ;  /* 0x0000000000007941 */ /* 0x000fea0003800000 */
.L_x_12168:
        /* <DEDUP_REMOVED lines=8> */
.L_x_12171:
[----:B------:R-:W-:Y:S05]  /*15970*/  BSYNC B3 ;  /* 0x0000000000037941 */ /* 0x000fea0003800000 */
.L_x_12170:
        /* <DEDUP_REMOVED lines=82> */
.L_x_12173:
[----:B------:R-:W-:-:S04]  /*15ea0*/  ISETP.GE.AND P0, PT, R21, RZ, PT ;  /* 0x000000ff1500720c */ /* 0x000fc80003f06270 */
[----:B------:R-:W-:Y:S02]  /*15eb0*/  FSEL R6, RZ, 3.37028055040000000000e+12, P0 ;  /* 0x54442d18ff067808 */ /* 0x000fe40000000000 */
[----:B------:R-:W-:-:S07]  /*15ec0*/  FSEL R7, RZ, 2.1426990032196044922, P0 ;  /* 0x400921fbff077808 */ /* 0x000fce0000000000 */
.L_x_12174:
[----:B------:R-:W-:Y:S05]  /*15ed0*/  BSYNC B0 ;  /* 0x0000000000007941 */ /* 0x000fea0003800000 */
.L_x_12172:
[----:B------:R-:W-:Y:S01]  /*15ee0*/  DADD R4, |R28|, |R30| ;  /* 0x000000001c047229 */ /* 0x000fe2000000061e */
[----:B------:R-:W-:Y:S01]  /*15ef0*/  LOP3.LUT R25, R7, 0x80000000, R25, 0xb8, !PT ;  /* 0x8000000007197812 */ /* 0x000fe200078eb819 */
[----:B------:R-:W-:-:S06]  /*15f00*/  DMUL R22, R22, 0.5 ;  /* 0x3fe0000016167828 */ /* 0x000fcc0000000000 */
[----:B------:R-:W-:-:S06]  /*15f10*/  DSETP.GTU.AND P0, PT, |R4|, +INF , PT ;  /* 0x7ff000000400742a */ /* 0x000fcc0003f0c200 */
[----:B------:R-:W-:Y:S02]  /*15f20*/  FSEL R6, R4, R6, P0 ;  /* 0x0000000604067208 */ /* 0x000fe40000000000 */
[----:B------:R-:W-:Y:S01]  /*15f30*/  FSEL R7, R5, R25, P0 ;  /* 0x0000001905077208 */ /* 0x000fe20000000000 */
[----:B------:R-:W-:Y:S06]  /*15f40*/  BRA `(.L_x_12175) ;  /* 0x0000004c002c7947 */ /* 0x000fec0003800000 */
.L_x_12167:
        /* <DEDUP_REMOVED lines=8> */
[CC--:B------:R-:W-:Y:S01]  /*15fd0*/  SEL R27, R11.reuse, R9.reuse, P1 ;  /* 0x000000090b1b7207 */ /* 0x0c0fe20000800000 */
[----:B------:R-:W-:Y:S01]  /*15fe0*/  IMAD.MOV.U32 R18, RZ, RZ, 0x0 ;  /* 0x00000000ff127424 */ /* 0x000fe200078e00ff */
[----:B------:R-:W-:Y:S01]  /*15ff0*/  SEL R3, R11, R9, P0 ;  /* 0x000000090b037207 */ /* 0x000fe20000000000 */
[----:B------:R-:W-:Y:S01]  /*16000*/  IMAD.MOV.U32 R19, RZ, RZ, 0x3fd80000 ;  /* 0x3fd80000ff137424 */ /* 0x000fe200078e00ff */
[----:B----4-:R-:W-:Y:S01]  /*16010*/  LOP3.LUT R0, R27, 0xffc00000, RZ, 0xc0, !PT ;  /* 0xffc000001b007812 */ /* 0x010fe200078ec0ff */
[----:B------:R-:W-:Y:S01]  /*16020*/  MUFU.RCP64H R33, R15 ;  /* 0x0000000f00217308 */ /* 0x000fe20000001800 */
[----:B------:R-:W-:Y:S01]  /*16030*/  SEL R20, R10, R8, P0 ;  /* 0x000000080a147207 */ /* 0x000fe20000000000 */
[----:B------:R-:W-:Y:S01]  /*16040*/  IMAD.MOV.U32 R23, RZ, RZ, R3 ;  /* 0x000000ffff177224 */ /* 0x000fe200078e0003 */
[----:B------:R-:W-:Y:S01]  /*16050*/  IADD3 R5, -R0, 0x7fd00000, RZ ;  /* 0x7fd0000000057810 */ /* 0x000fe20007ffe1ff */
[----:B------:R-:W-:Y:S01]  /*16060*/  BSSY B0, `(.L_x_12176) ;  /* 0x0000078000007945 */ /* 0x000fe20003800000 */
[----:B------:R-:W-:-:S02]  /*16070*/  MOV R22, R20 ;  /* 0x0000001400167202 */ /* 0x000fc40000000f00 */
[----:B------:R-:W-:Y:S01]  /*16080*/  SEL R26, R10, R8, P1 ;  /* 0x000000080a1a7207 */ /* 0x000fe20000800000 */
[----:B------:R-:W-:Y:S01]  /*16090*/  IMAD.U32 R8, RZ, RZ, UR6 ;  /* 0x00000006ff087e24 */ /* 0x000fe2000f8e00ff */
[----:B------:R-:W-:Y:S02]  /*160a0*/  MOV R32, 0x1 ;  /* 0x0000000100207802 */ /* 0x000fe40000000f00 */
[C---:B------:R-:W-:Y:S01]  /*160b0*/  DMUL R6, R4.reuse, R22 ;  /* 0x0000001604067228 */ /* 0x040fe20000000000 */
[----:B------:R-:W-:Y:S01]  /*160c0*/  ISETP.GE.U32.AND P2, PT, R3, 0x7ff00000, PT ;  /* 0x7ff000000300780c */ /* 0x000fe20003f46070 */
[----:B------:R-:W-:Y:S01]  /*160d0*/  DMUL R4, R4, R26 ;  /* 0x0000001a04047228 */ /* 0x000fe20000000000 */
[----:B------:R-:W-:-:S05]  /*160e0*/  FSETP.GEU.AND P5, PT, |R13|, 6.5827683646048100446e-37, PT ;  /* 0x036000000d00780b */ /* 0x000fca0003fae200 */
        /* <DEDUP_REMOVED lines=21> */
[----:B------:R-:W-:Y:S01]  /*16240*/  IMAD.MOV.U32 R6, RZ, RZ, RZ ;  /* 0x000000ffff067224 */ /* 0x000fe200078e00ff */
[----:B------:R-:W-:-:S05]  /*16250*/  DFMA R8, -R14, R4, 1 ;  /* 0x3ff000000e08742b */ /* 0x000fca0000000104 */
[----:B------:R-:W-:-:S03]  /*16260*/  DMUL R10, R10, R6 ;  /* 0x000000060a0a7228 */ /* 0x000fc60000000000 */
[----:B------:R-:W-:-:S07]  /*16270*/  DFMA R4, R4, R8, R4 ;  /* 0x000000080404722b */ /* 0x000fce0000000004 */
[----:B------:R-:W-:Y:S01]  /*16280*/  @!P2 FSEL R3, R27, R11, !P1 ;  /* 0x0000000b1b03a208 */ /* 0x000fe20004800000 */
[----:B------:R-:W-:Y:S01]  /*16290*/  DMUL R8, R12, R4 ;  /* 0x000000040c087228 */ /* 0x000fe20000000000 */
[----:B------:R-:W-:Y:S02]  /*162a0*/  @!P2 FSEL R20, R26, R10, !P1 ;  /* 0x0000000a1a14a208 */ /* 0x000fe40004800000 */
[----:B------:R-:W-:Y:S01]  /*162b0*/  ISETP.GT.AND P0, PT, R3, 0xfffff, PT ;  /* 0x000fffff0300780c */ /* 0x000fe20003f04270 */
[----:B------:R-:W-:Y:S02]  /*162c0*/  IMAD.MOV.U32 R7, RZ, RZ, R3 ;  /* 0x000000ffff077224 */ /* 0x000fe400078e0003 */
[----:B------:R-:W-:Y:S02]  /*162d0*/  IMAD.MOV.U32 R6, RZ, RZ, R20 ;  /* 0x000000ffff067224 */ /* 0x000fe400078e0014 */
[----:B------:R-:W-:-:S08]  /*162e0*/  DFMA R10, -R14, R8, R12 ;  /* 0x000000080e0a722b */ /* 0x000fd0000000010c */
[----:B------:R-:W-:Y:S02]  /*162f0*/  @!P0 DMUL R6, R6, 1.80143985094819840000e+16 ;  /* 0x4350000006068828 */ /* 0x000fe40000000000 */
[----:B------:R-:W-:-:S08]  /*16300*/  DFMA R4, R4, R10, R8 ;  /* 0x0000000a0404722b */ /* 0x000fd00000000008 */
[----:B------:R-:W-:Y:S01]  /*16310*/  @!P0 IMAD.MOV.U32 R3, RZ, RZ, R7 ;  /* 0x000000ffff038224 */ /* 0x000fe200078e0007 */
[----:B------:R-:W-:-:S03]  /*16320*/  @!P0 MOV R20, R6 ;  /* 0x0000000600148202 */ /* 0x000fc60000000f00 */
[----:B------:R-:W-:-:S05]  /*16330*/  VIADD R0, R3, 0xffffffff ;  /* 0xffffffff03007836 */ /* 0x000fca0000000000 */
[----:B------:R-:W-:Y:S01]  /*16340*/  ISETP.GE.U32.AND P1, PT, R0, 0x7fefffff, PT ;  /* 0x7fefffff0000780c */ /* 0x000fe20003f26070 */
[----:B------:R-:W-:-:S05]  /*16350*/  FFMA R0, RZ, R15, R5 ;  /* 0x0000000fff007223 */ /* 0x000fca0000000005 */
[----:B------:R-:W-:Y:S01]  /*16360*/  FSETP.GT.AND P3, PT, |R0|, 1.469367938527859385e-39, PT ;  /* 0x001000000000780b */ /* 0x000fe20003f64200 */
[----:B------:R-:W-:Y:S02]  /*16370*/  IMAD.MOV.U32 R0, RZ, RZ, -0x3ff ;  /* 0xfffffc01ff007424 */ /* 0x000fe400078e00ff */
[----:B------:R-:W-:-:S04]  /*16380*/  @!P0 IMAD.MOV.U32 R0, RZ, RZ, -0x435 ;  /* 0xfffffbcbff008424 */ /* 0x000fc800078e00ff */
        /* <DEDUP_REMOVED lines=69> */
.L_x_12177:
[----:B------:R-:W-:Y:S05]  /*167e0*/  BSYNC B0 ;  /* 0x0000000000007941 */ /* 0x000fea0003800000 */
.L_x_12176:
        /* <DEDUP_REMOVED lines=8> */
.L_x_12179:
[----:B------:R-:W-:Y:S05]  /*16870*/  BSYNC B3 ;  /* 0x0000000000037941 */ /* 0x000fea0003800000 */
.L_x_12178:
        /* <DEDUP_REMOVED lines=82> */
.L_x_12181:
[----:B------:R-:W-:-:S04]  /*16da0*/  ISETP.GE.AND P0, PT, R21, RZ, PT ;  /* 0x000000ff1500720c */ /* 0x000fc80003f06270 */
[----:B------:R-:W-:Y:S02]  /*16db0*/  FSEL R6, RZ, 3.37028055040000000000e+12, P0 ;  /* 0x54442d18ff067808 */ /* 0x000fe40000000000 */
[----:B------:R-:W-:-:S07]  /*16dc0*/  FSEL R7, RZ, 2.1426990032196044922, P0 ;  /* 0x400921fbff077808 */ /* 0x000fce0000000000 */
.L_x_12182:
[----:B------:R-:W-:Y:S05]  /*16dd0*/  BSYNC B0 ;  /* 0x0000000000007941 */ /* 0x000fea0003800000 */
.L_x_12180:
[----:B------:R-:W-:Y:S01]  /*16de0*/  DADD R4, |R28|, |R30| ;  /* 0x000000001c047229 */ /* 0x000fe2000000061e */
[----:B------:R-:W-:-:S07]  /*16df0*/  LOP3.LUT R25, R7, 0x80000000, R25, 0xb8, !PT ;  /* 0x8000000007197812 */ /* 0x000fce00078eb819 */
[----:B------:R-:W-:-:S06]  /*16e00*/  DSETP.GTU.AND P0, PT, |R4|, +INF , PT ;  /* 0x7ff000000400742a */ /* 0x000fcc0003f0c200 */
[----:B------:R-:W-:Y:S02]  /*16e10*/  FSEL R6, R4, R6, P0 ;  /* 0x0000000604067208 */ /* 0x000fe40000000000 */
[----:B------:R-:W-:Y:S01]  /*16e20*/  FSEL R7, R5, R25, P0 ;  /* 0x0000001905077208 */ /* 0x000fe20000000000 */
[----:B------:R-:W-:Y:S06]  /*16e30*/  BRA `(.L_x_12175) ;  /* 0x0000003c00707947 */ /* 0x000fec0003800000 */
.L_x_12166:
        /* <DEDUP_REMOVED lines=23> */
.L_x_12184:
[----:B------:R-:W-:Y:S05]  /*16fb0*/  BSYNC B3 ;  /* 0x0000000000037941 */ /* 0x000fea0003800000 */
.L_x_12183:
[----:B------:R-:W0:Y:S01]  /*16fc0*/  MUFU.RCP64H R7, -2.718280792236328125 ;  /* 0xc005bf0a00077908 */ /* 0x000e220000001800 */
[----:B------:R-:W-:Y:S01]  /*16fd0*/  IMAD.MOV.U32 R8, RZ, RZ, -0x74eba897 ;  /* 0x8b145769ff087424 */ /* 0x000fe200078e00ff */
[----:B------:R-:W-:Y:S01]  /*16fe0*/  MOV R6, 0x1 ;  /* 0x0000000100067802 */ /* 0x000fe20000000f00 */
[----:B------:R-:W-:Y:S01]  /*16ff0*/  IMAD.MOV.U32 R9, RZ, RZ, 0x4005bf0a ;  /* 0x4005bf0aff097424 */ /* 0x000fe200078e00ff */
[----:B------:R-:W-:Y:S01]  /*17000*/  FSETP.GEU.AND P1, PT, |R29|, 6.5827683646048100446e-37, PT ;  /* 0x036000001d00780b */ /* 0x000fe20003f2e200 */
[----:B------:R-:W-:Y:S01]  /*17010*/  BSSY B3, `(.L_x_12185) ;  /* 0x0000015000037945 */ /* 0x000fe20003800000 */
[----:B------:R-:W-:-:S03]  /*17020*/  DADD R18, -RZ, |R4| ;  /* 0x00000000ff127229 */ /* 0x000fc60000000504 */
        /* <DEDUP_REMOVED lines=17> */
[----:B------:R-:W-:Y:S02]  /*17140*/  IMAD.MOV.U32 R6, RZ, RZ, R4 ;  /* 0x000000ffff067224 */ /* 0x000fe400078e0004 */
[----:B------:R-:W-:-:S07]  /*17150*/  IMAD.MOV.U32 R7, RZ, RZ, R5 ;  /* 0x000000ffff077224 */ /* 0x000fce00078e0005 */
.L_x_12186:
[----:B------:R-:W-:Y:S05]  /*17160*/  BSYNC B3 ;  /* 0x0000000000037941 */ /* 0x000fea0003800000 */
.L_x_12185:
[----:B------:R-:W-:Y:S01]  /*17170*/  DADD R8, -RZ, |R6| ;  /* 0x00000000ff087229 */ /* 0x000fe20000000506 */
[----:B------:R-:W-:Y:S01]  /*17180*/  MOV R4, RZ ;  /* 0x000000ff00047202 */ /* 0x000fe20000000f00 */
[----:B------:R-:W-:Y:S01]  /*17190*/  UMOV UR4, 0xffffffff ;  /* 0xffffffff00047882 */ /* 0x000fe20000000000 */
[----:B------:R-:W-:Y:S01]  /*171a0*/  UMOV UR5, 0x7fefffff ;  /* 0x7fefffff00057882 */ /* 0x000fe20000000000 */
[----:B------:R-:W-:Y:S01]  /*171b0*/  MUFU.RCP64H R33, R15 ;  /* 0x0000000f00217308 */ /* 0x000fe20000001800 */
[----:B------:R-:W-:Y:S01]  /*171c0*/  UMOV UR6, UR5 ;  /* 0x0000000500067c82 */ /* 0x000fe20008000000 */
[----:B------:R-:W-:Y:S01]  /*171d0*/  IMAD.MOV.U32 R32, RZ, RZ, 0x1 ;  /* 0x00000001ff207424 */ /* 0x000fe200078e00ff */
[----:B------:R-:W-:Y:S01]  /*171e0*/  BSSY B0, `(.L_x_12187) ;  /* 0x0000083000007945 */ /* 0x000fe20003800000 */
[----:B------:R-:W-:Y:S02]  /*171f0*/  FSETP.GEU.AND P5, PT, |R13|, 6.5827683646048100446e-37, PT ;  /* 0x036000000d00780b */ /* 0x000fe40003fae200 */
[----:B------:R-:W-:-:S02]  /*17200*/  ISETP.GT.U32.AND P1, PT, R8, R18, PT ;  /* 0x000000120800720c */ /* 0x000fc40003f24070 */
[CC--:B------:R-:W-:Y:S02]  /*17210*/  ISETP.LT.U32.AND P0, PT, R8.reuse, R18.reuse, PT ;  /* 0x000000120800720c */ /* 0x0c0fe40003f01070 */
[CC--:B------:R-:W-:Y:S02]  /*17220*/  ISETP.GT.U32.AND.EX P1, PT, R9.reuse, R19.reuse, PT, P1 ;  /* 0x000000130900720c */ /* 0x0c0fe40003f24110 */
[CC--:B------:R-:W-:Y:S02]  /*17230*/  ISETP.LT.U32.AND.EX P0, PT, R9.reuse, R19.reuse, PT, P0 ;  /* 0x000000130900720c */ /* 0x0c0fe40003f01100 */
[CC--:B------:R-:W-:Y:S02]  /*17240*/  SEL R27, R9.reuse, R19.reuse, P1 ;  /* 0x00000013091b7207 */ /* 0x0c0fe40000800000 */
[CC--:B------:R-:W-:Y:S02]  /*17250*/  SEL R20, R8.reuse, R18.reuse, P0 ;  /* 0x0000001208147207 */ /* 0x0c0fe40000000000 */
[----:B------:R-:W-:Y:S01]  /*17260*/  SEL R3, R9, R19, P0 ;  /* 0x0000001309037207 */ /* 0x000fe20000000000 */
[----:B------:R-:W-:Y:S01]  /*17270*/  IMAD.MOV.U32 R19, RZ, RZ, 0x3fd80000 ;  /* 0x3fd80000ff137424 */ /* 0x000fe200078e00ff */
[----:B------:R-:W-:Y:S01]  /*17280*/  LOP3.LUT R0, R27, 0xffc00000, RZ, 0xc0, !PT ;  /* 0xffc000001b007812 */ /* 0x000fe200078ec0ff */
[----:B------:R-:W-:Y:S01]  /*17290*/  IMAD.MOV.U32 R22, RZ, RZ, R20 ;  /* 0x000000ffff167224 */ /* 0x000fe200078e0014 */
[----:B------:R-:W-:Y:S01]  /*172a0*/  SEL R26, R8, R18, P1 ;  /* 0x00000012081a7207 */ /* 0x000fe20000800000 */
[----:B------:R-:W-:Y:S01]  /*172b0*/  IMAD.MOV.U32 R23, RZ, RZ, R3 ;  /* 0x000000ffff177224 */ /* 0x000fe200078e0003 */
[----:B------:R-:W-:Y:S01]  /*172c0*/  IADD3 R5, -R0, 0x7fd00000, RZ ;  /* 0x7fd0000000057810 */ /* 0x000fe20007ffe1ff */
[----:B------:R-:W-:Y:S01]  /*172d0*/  IMAD.U32 R8, RZ, RZ, UR6 ;  /* 0x00000006ff087e24 */ /* 0x000fe2000f8e00ff */
[----:B------:R-:W-:Y:S01]  /*172e0*/  ISETP.GE.U32.AND P2, PT, R3, 0x7ff00000, PT ;  /* 0x7ff000000300780c */ /* 0x000fe20003f46070 */
[----:B------:R-:W-:-:S03]  /*172f0*/  IMAD.MOV.U32 R18, RZ, RZ, 0x0 ;  /* 0x00000000ff127424 */ /* 0x000fc600078e00ff */
[C---:B------:R-:W-:Y:S02]  /*17300*/  DMUL R6, R4.reuse, R22 ;  /* 0x0000001604067228 */ /* 0x040fe40000000000 */
        /* <DEDUP_REMOVED lines=30> */
[----:B------:R-:W-:Y:S01]  /*174f0*/  IMAD.MOV.U32 R7, RZ, RZ, R3 ;  /* 0x000000ffff077224 */ /* 0x000fe200078e0003 */
[----:B------:R-:W-:-:S03]  /*17500*/  MOV R6, R20 ;  /* 0x0000001400067202 */ /* 0x000fc60000000f00 */
[----:B------:R-:W-:-:S08]  /*17510*/  DFMA R10, -R14, R8, R12 ;  /* 0x000000080e0a722b */ /* 0x000fd0000000010c */
[----:B------:R-:W-:Y:S02]  /*17520*/  @!P0 DMUL R6, R6, 1.80143985094819840000e+16 ;  /* 0x4350000006068828 */ /* 0x000fe40000000000 */
[----:B------:R-:W-:-:S08]  /*17530*/  DFMA R4, R4, R10, R8 ;  /* 0x0000000a0404722b */ /* 0x000fd00000000008 */
[----:B------:R-:W-:Y:S02]  /*17540*/  @!P0 IMAD.MOV.U32 R3, RZ, RZ, R7 ;  /* 0x000000ffff038224 */ /* 0x000fe400078e0007 */
[----:B------:R-:W-:Y:S02]  /*17550*/  @!P0 IMAD.MOV.U32 R20, RZ, RZ, R6 ;  /* 0x000000ffff148224 */ /* 0x000fe400078e0006 */
        /* <DEDUP_REMOVED lines=18> */
[----:B------:R-:W-:Y:S01]  /*17680*/  IMAD.MOV.U32 R27, RZ, RZ, 0x3ed0ee25 ;  /* 0x3ed0ee25ff1b7424 */ /* 0x000fe200078e00ff */
[----:B------:R-:W-:Y:S01]  /*17690*/  MOV R6, R20 ;  /* 0x0000001400067202 */ /* 0x000fe20000000f00 */
[----:B------:R-:W-:Y:S01]  /*176a0*/  UMOV UR5, 0x3eb1380b ;  /* 0x3eb1380b00057882 */ /* 0x000fe20000000000 */
[----:B------:R-:W-:Y:S01]  /*176b0*/  ISETP.GE.AND P0, PT, R7, 0x3ff6a09f, PT ;  /* 0x3ff6a09f0700780c */ /* 0x000fe20003f06270 */
[----:B------:R-:W-:Y:S01]  /*176c0*/  IMAD.MOV.U32 R33, RZ, RZ, 0x43300000 ;  /* 0x43300000ff217424 */ /* 0x000fe200078e00ff */
[----:B------:R-:W-:Y:S01]  /*176d0*/  LEA.HI R0, R3, R0, RZ, 0xc ;  /* 0x0000000003007211 */ /* 0x000fe200078f60ff */
[----:B------:R-:W-:Y:S01]  /*176e0*/  UMOV UR6, 0x80000000 ;  /* 0x8000000000067882 */ /* 0x000fe20000000000 */
[----:B------:R-:W-:-:S09]  /*176f0*/  UMOV UR7, 0x43300000 ;  /* 0x4330000000077882 */ /* 0x000fd20000000000 */
        /* <DEDUP_REMOVED lines=49> */
.L_x_12188:
[----:B------:R-:W-:Y:S05]  /*17a10*/  BSYNC B0 ;  /* 0x0000000000007941 */ /* 0x000fea0003800000 */
.L_x_12187:
[----:B------:R-:W-:Y:S04]  /*17a20*/  BSSY B3, `(.L_x_12189) ;  /* 0x0000008000037945 */ /* 0x000fe80003800000 */
[----:B------:R-:W-:Y:S05]  /*17a30*/  @P3 BRA P5, `(.L_x_12190) ;  /* 0x0000000000183947 */ /* 0x000fea0002800000 */
[----:B------:R-:W-:Y:S01]  /*17a40*/  IMAD.MOV.U32 R4, RZ, RZ, R12 ;  /* 0x000000ffff047224 */ /* 0x000fe200078e000c */
[----:B------:R-:W-:Y:S01]  /*17a50*/  MOV R3, R13 ;  /* 0x0000000d00037202 */ /* 0x000fe20000000f00 */
[----:B------:R-:W-:Y:S01]  /*17a60*/  IMAD.MOV.U32 R8, RZ, RZ, R14 ;  /* 0x000000ffff087224 */ /* 0x000fe200078e000e */
[----:B------:R-:W-:Y:S01]  /*17a70*/  MOV R0, 0x17aa0 ;  /* 0x00017aa000007802 */ /* 0x000fe20000000f00 */
[----:B------:R-:W-:-:S07]  /*17a80*/  IMAD.MOV.U32 R9, RZ, RZ, R15 ;  /* 0x000000ffff097224 */ /* 0x000fce00078e000f */
[----:B------:R-:W-:Y:S05]  /*17a90*/  CALL.REL.NOINC `($__internal_14_$__cuda_sm20_div_rn_f64_full) ;  /* 0x0000020000707944 */ /* 0x000fea0003c00000 */
.L_x_12190:
[----:B------:R-:W-:Y:S05]  /*17aa0*/  BSYNC B3 ;  /* 0x0000000000037941 */ /* 0x000fea0003800000 */
.L_x_12189:
        /* <DEDUP_REMOVED lines=82> */
.L_x_12192:
[----:B------:R-:W-:-:S04]  /*17fd0*/  ISETP.GE.AND P0, PT, R21, RZ, PT ;  /* 0x000000ff1500720c */ /* 0x000fc80003f06270 */
[----:B------:R-:W-:Y:S02]  /*17fe0*/  FSEL R6, RZ, 3.37028055040000000000e+12, P0 ;  /* 0x54442d18ff067808 */ /* 0x000fe40000000000 */
[----:B------:R-:W-:-:S07]  /*17ff0*/  FSEL R7, RZ, 2.1426990032196044922, P0 ;  /* 0x400921fbff077808 */ /* 0x000fce0000000000 */
.L_x_12193:
[----:B------:R-:W-:Y:S05]  /*18000*/  BSYNC B0 ;  /* 0x0000000000007941 */ /* 0x000fea0003800000 */
.L_x_12191:
[----:B------:R-:W-:Y:S01]  /*18010*/  DADD R4, |R28|, |R30| ;  /* 0x000000001c047229 */ /* 0x000fe2000000061e */
[----:B------:R-:W-:Y:S01]  /*18020*/  LOP3.LUT R25, R7, 0x80000000, R25, 0xb8, !PT ;  /* 0x8000000007197812 */ /* 0x000fe200078eb819 */
[----:B------:R-:W-:-:S06]  /*18030*/  DADD R22, R22, 1 ;  /* 0x3ff0000016167429 */ /* 0x000fcc0000000000 */
[----:B------:R-:W-:-:S06]  /*18040*/  DSETP.GTU.AND P0, PT, |R4|, +INF , PT ;  /* 0x7ff000000400742a */ /* 0x000fcc0003f0c200 */
[----:B------:R-:W-:Y:S02]  /*18050*/  FSEL R6, R4, R6, P0 ;  /* 0x0000000604067208 */ /* 0x000fe40000000000 */
[----:B------:R-:W-:Y:S01]  /*18060*/  FSEL R7, R5, R25, P0 ;  /* 0x0000001905077208 */ /* 0x000fe20000000000 */
[----:B------:R-:W-:Y:S06]  /*18070*/  BRA `(.L_x_12175) ;  /* 0x0000002800e07947 */ /* 0x000fec0003800000 */
.L_x_12165:
        /* <DEDUP_REMOVED lines=23> */
[----:B------:R-:W-:Y:S01]  /*181f0*/  IMAD.MOV.U32 R8, RZ, RZ, R6 ;  /* 0x000000ffff087224 */ /* 0x000fe200078e0006 */
[----:B------:R-:W-:-:S06]  /*18200*/  MOV R9, R7 ;  /* 0x0000000700097202 */ /* 0x000fcc0000000f00 */
        /* <DEDUP_REMOVED lines=15> */
[----:B------:R-:W-:Y:S01]  /*18300*/  FSETP.GT.AND P3, PT, |R3|, 1.469367938527859385e-39, PT ;  /* 0x001000000300780b */ /* 0x000fe20003f64200 */
[----:B------:R-:W-:Y:S02]  /*18310*/  IMAD.MOV.U32 R3, RZ, RZ, -0x3ff ;  /* 0xfffffc01ff037424 */ /* 0x000fe400078e00ff */
        /* <DEDUP_REMOVED lines=12> */
[----:B------:R-:W-:Y:S01]  /*183e0*/  IMAD.MOV.U32 R33, RZ, RZ, 0x43300000 ;  /* 0x43300000ff217424 */ /* 0x000fe200078e00ff */
[----:B------:R-:W-:Y:S01]  /*183f0*/  ISETP.GE.AND P0, PT, R7, 0x3ff6a09f, PT ;  /* 0x3ff6a09f0700780c */ /* 0x000fe20003f06270 */
[----:B------:R-:W-:Y:S01]  /*18400*/  UMOV UR6, 0x80000000 ;  /* 0x8000000000067882 */ /* 0x000fe20000000000 */
[----:B------:R-:W-:-:S11]  /*18410*/  UMOV UR7, 0x43300000 ;  /* 0x4330000000077882 */ /* 0x000fd60000000000 */
[----:B------:R-:W-:Y:S01]  /*18420*/  @P0 IADD3 R9, R7, -0x100000, RZ ;  /* 0xfff0000007090810 */ /* 0x000fe20007ffe0ff */
[----:B------:R-:W-:-:S04]  /*18430*/  @P0 VIADD R0, R0, 0x1 ;  /* 0x0000000100000836 */ /* 0x000fc80000000000 */
[----:B------:R-:W-:Y:S01]  /*18440*/  @P0 IMAD.MOV.U32 R7, RZ, RZ, R9 ;  /* 0x000000ffff070224 */ /* 0x000fe200078e0009 */
[----:B------:R-:W-:-:S05]  /*18450*/  LOP3.LUT R32, R0, 0x80000000, RZ, 0x3c, !PT ;  /* 0x8000000000207812 */ /* 0x000fca00078e3cff */
        /* <DEDUP_REMOVED lines=45> */
.L_x_12197:
[----:B------:R-:W-:Y:S05]  /*18730*/  BSYNC B0 ;  /* 0x0000000000007941 */ /* 0x000fea0003800000 */
.L_x_12196:
        /* <DEDUP_REMOVED lines=8> */
.L_x_12199:
[----:B------:R-:W-:Y:S05]  /*187c0*/  BSYNC B3 ;  /* 0x0000000000037941 */ /* 0x000fea0003800000 */
.L_x_12198:
[----:B------:R-:W-:Y:S01]  /*187d0*/  DSETP.NEU.AND P1, PT, R18, RZ, PT ;  /* 0x000000ff1200722a */ /* 0x000fe20003f2d000 */
[----:B------:R-:W-:Y:S01]  /*187e0*/  BSSY B0, `(.L_x_12200) ;  /* 0x0000048000007945 */ /* 0x000fe20003800000 */
[----:B------:R-:W-:Y:S01]  /*187f0*/  DADD R10, R12, R14 ;  /* 0x000000000c0a7229 */ /* 0x000fe2000000000e */
        /* <DEDUP_REMOVED lines=8> */
[----:B------:R-:W-:-:S04]  /*18880*/  DSETP.NEU.AND P1, PT, R12, R14, PT ;  /* 0x0000000e0c00722a */ /* 0x000fc80003f2d000 */
        /* <DEDUP_REMOVED lines=61> */
.L_x_12201:
[----:B------:R-:W-:Y:S05]  /*18c60*/  BSYNC B0 ;  /* 0x0000000000007941 */ /* 0x000fea0003800000 */
.L_x_12200:
[----:B------:R-:W-:Y:S01]  /*18c70*/  LOP3.LUT R3, R7, 0x80000000, R29, 0xb8, !PT ;  /* 0x8000000007037812 */ /* 0x000fe200078eb81d */
[----:B------:R-:W-:Y:S01]  /*18c80*/  DMUL R22, R22, 0.5 ;  /* 0x3fe0000016167828 */ /* 0x000fe20000000000 */
[----:B------:R-:W-:Y:S02]  /*18c90*/  FSEL R6, R10, R6, P0 ;  /* 0x000000060a067208 */ /* 0x000fe40000000000 */
[----:B------:R-:W-:Y:S01]  /*18ca0*/  FSEL R7, R11, R3, P0 ;  /* 0x000000030b077208 */ /* 0x000fe20000000000 */
[----:B------:R-:W-:Y:S07]  /*18cb0*/  BRA `(.L_x_12175) ;  /* 0x0000001c00d07947 */ /* 0x000fee0003800000 */
.L_x_12195:
        /* <DEDUP_REMOVED lines=9> */
[----:B------:R-:W-:Y:S01]  /*18d50*/  IMAD.U32 R8, RZ, RZ, UR6 ;  /* 0x00000006ff087e24 */ /* 0x000fe2000f8e00ff */
[----:B------:R-:W-:Y:S01]  /*18d60*/  SEL R3, R15, R13, P0 ;  /* 0x0000000d0f037207 */ /* 0x000fe20000000000 */
[----:B------:R-:W-:Y:S01]  /*18d70*/  IMAD.MOV.U32 R22, RZ, RZ, 0x0 ;  /* 0x00000000ff167424 */ /* 0x000fe200078e00ff */
[----:B----4-:R-:W-:Y:S01]  /*18d80*/  LOP3.LUT R0, R27, 0xffc00000, RZ, 0xc0, !PT ;  /* 0xffc000001b007812 */ /* 0x010fe200078ec0ff */
[----:B------:R-:W-:Y:S01]  /*18d90*/  IMAD.MOV.U32 R23, RZ, RZ, 0x3fd80000 ;  /* 0x3fd80000ff177424 */ /* 0x000fe200078e00ff */
[-C--:B------:R-:W-:Y:S01]  /*18da0*/  SEL R24, R14, R12.reuse, P0 ;  /* 0x0000000c0e187207 */ /* 0x080fe20000000000 */
[----:B------:R-:W-:Y:S01]  /*18db0*/  IMAD.MOV.U32 R25, RZ, RZ, R3 ;  /* 0x000000ffff197224 */ /* 0x000fe200078e0003 */
[----:B------:R-:W-:Y:S01]  /*18dc0*/  IADD3 R5, -R0, 0x7fd00000, RZ ;  /* 0x7fd0000000057810 */ /* 0x000fe20007ffe1ff */
[----:B------:R-:W-:Y:S01]  /*18dd0*/  MUFU.RCP64H R33, R19 ;  /* 0x0000001300217308 */ /* 0x000fe20000001800 */
[----:B------:R-:W-:Y:S01]  /*18de0*/  SEL R26, R14, R12, P1 ;  /* 0x0000000c0e1a7207 */ /* 0x000fe20000800000 */
[----:B------:R-:W-:Y:S01]  /*18df0*/  IMAD.MOV.U32 R32, RZ, RZ, 0x1 ;  /* 0x00000001ff207424 */ /* 0x000fe200078e00ff */
[----:B------:R-:W-:Y:S01]  /*18e00*/  ISETP.GE.U32.AND P2, PT, R3, 0x7ff00000, PT ;  /* 0x7ff000000300780c */ /* 0x000fe20003f46070 */
[----:B------:R-:W-:Y:S01]  /*18e10*/  BSSY B0, `(.L_x_12202) ;  /* 0x0000073000007945 */ /* 0x000fe20003800000 */
[C---:B------:R-:W-:Y:S01]  /*18e20*/  DMUL R6, R4.reuse, R24 ;  /* 0x0000001804067228 */ /* 0x040fe20000000000 */
[----:B------:R-:W-:Y:S01]  /*18e30*/  FSETP.GEU.AND P5, PT, |R21|, 6.5827683646048100446e-37, PT ;  /* 0x036000001500780b */ /* 0x000fe20003fae200 */
[----:B------:R-:W-:-:S06]  /*18e40*/  DMUL R4, R4, R26 ;  /* 0x0000001a04047228 */ /* 0x000fcc0000000000 */
[----:B------:R-:W-:-:S08]  /*18e50*/  DMUL R6, R6, R6 ;  /* 0x0000000606067228 */ /* 0x000fd00000000000 */
[----:B------:R-:W-:-:S08]  /*18e60*/  DFMA R6, R4, R4, R6 ;  /* 0x000000040406722b */ /* 0x000fd00000000006 */
[----:B------:R-:W-:Y:S02]  /*18e70*/  DSETP.MIN.AND P0, P1, R6, UR4, PT ;  /* 0x0000000406007e2a */ /* 0x000fe4000b900000 */
[----:B------:R-:W-:-:S04]  /*18e80*/  MOV R4, R7 ;  /* 0x0000000700047202 */ /* 0x000fc80000000f00 */
        /* <DEDUP_REMOVED lines=30> */
[----:B------:R-:W-:Y:S01]  /*19070*/  @!P0 MOV R3, R7 ;  /* 0x0000000700038202 */ /* 0x000fe20000000f00 */
[----:B------:R-:W-:-:S04]  /*19080*/  @!P0 IMAD.MOV.U32 R24, RZ, RZ, R6 ;  /* 0x000000ffff188224 */ /* 0x000fc800078e0006 */
        /* <DEDUP_REMOVED lines=22> */
[----:B------:R-:W-:Y:S01]  /*191f0*/  IMAD.MOV.U32 R33, RZ, RZ, 0x43300000 ;  /* 0x43300000ff217424 */ /* 0x000fe200078e00ff */
[----:B------:R-:W-:Y:S01]  /*19200*/  LEA.HI R0, R3, R0, RZ, 0xc ;  /* 0x0000000003007211 */ /* 0x000fe200078f60ff */
[----:B------:R-:W-:Y:S01]  /*19210*/  UMOV UR6, 0x80000000 ;  /* 0x8000000000067882 */ /* 0x000fe20000000000 */
[----:B------:R-:W-:-:S09]  /*19220*/  UMOV UR7, 0x43300000 ;  /* 0x4330000000077882 */ /* 0x000fd20000000000 */
[----:B------:R-:W-:Y:S02]  /*19230*/  @P0 VIADD R9, R7, 0xfff00000 ;  /* 0xfff0000007090836 */ /* 0x000fe40000000000 */
[----:B------:R-:W-:-:S03]  /*19240*/  @P0 VIADD R0, R0, 0x1 ;  /* 0x0000000100000836 */ /* 0x000fc60000000000 */
[----:B------:R-:W-:Y:S02]  /*19250*/  @P0 MOV R7, R9 ;  /* 0x0000000900070202 */ /* 0x000fe40000000f00 */
[----:B------:R-:W-:-:S04]  /*19260*/  LOP3.LUT R32, R0, 0x80000000, RZ, 0x3c, !PT ;  /* 0x8000000000207812 */ /* 0x000fc800078e3cff */
        /* <DEDUP_REMOVED lines=45> */
.L_x_12203:
[----:B------:R-:W-:Y:S05]  /*19540*/  BSYNC B0 ;  /* 0x0000000000007941 */ /* 0x000fea0003800000 */
.L_x_12202:
        /* <DEDUP_REMOVED lines=8> */
.L_x_12205:
[----:B------:R-:W-:Y:S05]  /*195d0*/  BSYNC B3 ;  /* 0x0000000000037941 */ /* 0x000fea0003800000 */
.L_x_12204:
        /* <DEDUP_REMOVED lines=73> */
.L_x_12207:
[----:B------:R-:W-:Y:S05]  /*19a70*/  BSYNC B0 ;  /* 0x0000000000007941 */ /* 0x000fea0003800000 */
.L_x_12206:
[----:B------:R-:W-:Y:S02]  /*19a80*/  LOP3.LUT R3, R7, 0x80000000, R29, 0xb8, !PT ;  /* 0x8000000007037812 */ /* 0x000fe400078eb81d */
[----:B------:R-:W-:Y:S02]  /*19a90*/  FSEL R6, R10, R6, P1 ;  /* 0x000000060a067208 */ /* 0x000fe40000800000 */
[----:B------:R-:W-:Y:S01]  /*19aa0*/  FSEL R7, R11, R3, P1 ;  /* 0x000000030b077208 */ /* 0x000fe20000800000 */
[----:B------:R-:W-:Y:S06]  /*19ab0*/  BRA `(.L_x_12175) ;  /* 0x0000001000507947 */ /* 0x000fec0003800000 */
.L_x_12194:
        /* <DEDUP_REMOVED lines=18> */
[----:B------:R-:W-:Y:S01]  /*19be0*/  MOV R3, R31 ;  /* 0x0000001f00037202 */ /* 0x000fe20000000f00 */
[----:B------:R-:W-:Y:S01]  /*19bf0*/  IMAD.MOV.U32 R8, RZ, RZ, -0x74eba897 ;  /* 0x8b145769ff087424 */ /* 0x000fe200078e00ff */
[----:B------:R-:W-:Y:S01]  /*19c00*/  MOV R0, 0x19c30 ;  /* 0x00019c3000007802 */ /* 0x000fe20000000f00 */
[----:B------:R-:W-:-:S07]  /*19c10*/  IMAD.MOV.U32 R9, RZ, RZ, 0x4005bf0a ;  /* 0x4005bf0aff097424 */ /* 0x000fce00078e00ff */
[----:B------:R-:W-:Y:S05]  /*19c20*/  CALL.REL.NOINC `($__internal_14_$__cuda_sm20_div_rn_f64_full) ;  /* 0x000001e0000c7944 */ /* 0x000fea0003c00000 */
.L_x_12209:
[----:B------:R-:W-:Y:S05]  /*19c30*/  BSYNC B3 ;  /* 0x0000000000037941 */ /* 0x000fea0003800000 */
.L_x_12208:
[----:B------:R-:W0:Y:S01]  /*19c40*/  MUFU.RCP64H R7, 2.718280792236328125 ;  /* 0x4005bf0a00077908 */ /* 0x000e220000001800 */
[----:B------:R-:W-:Y:S01]  /*19c50*/  IMAD.MOV.U32 R8, RZ, RZ, -0x74eba897 ;  /* 0x8b145769ff087424 */ /* 0x000fe200078e00ff */
[----:B------:R-:W-:Y:S01]  /*19c60*/  FSETP.GEU.AND P1, PT, |R29|, 6.5827683646048100446e-37, PT ;  /* 0x036000001d00780b */ /* 0x000fe20003f2e200 */
[----:B------:R-:W-:Y:S01]  /*19c70*/  IMAD.MOV.U32 R9, RZ, RZ, 0x4005bf0a ;  /* 0x4005bf0aff097424 */ /* 0x000fe200078e00ff */
[----:B------:R-:W-:Y:S01]  /*19c80*/  BSSY B3, `(.L_x_12210) ;  /* 0x0000016000037945 */ /* 0x000fe20003800000 */
[----:B------:R-:W-:Y:S01]  /*19c90*/  IMAD.MOV.U32 R6, RZ, RZ, 0x1 ;  /* 0x00000001ff067424 */ /* 0x000fe200078e00ff */
[----:B------:R-:W-:-:S05]  /*19ca0*/  DADD R22, -RZ, |R4| ;  /* 0x00000000ff167229 */ /* 0x000fca0000000504 */
        /* <DEDUP_REMOVED lines=13> */
[----:B------:R-:W-:Y:S01]  /*19d80*/  IMAD.MOV.U32 R3, RZ, RZ, R29 ;  /* 0x000000ffff037224 */ /* 0x000fe200078e001d */
[----:B------:R-:W-:Y:S01]  /*19d90*/  MOV R0, 0x19dc0 ;  /* 0x00019dc000007802 */ /* 0x000fe20000000f00 */
[----:B------:R-:W-:-:S07]  /*19da0*/  IMAD.MOV.U32 R8, RZ, RZ, -0x74eba897 ;  /* 0x8b145769ff087424 */ /* 0x000fce00078e00ff */
[----:B------:R-:W-:Y:S05]  /*19db0*/  CALL.REL.NOINC `($__internal_14_$__cuda_sm20_div_rn_f64_full) ;  /* 0x000001dc00a87944 */ /* 0x000fea0003c00000 */
[----:B------:R-:W-:Y:S02]  /*19dc0*/  IMAD.MOV.U32 R6, RZ, RZ, R4 ;  /* 0x000000ffff067224 */ /* 0x000fe400078e0004 */
[----:B------:R-:W-:-:S07]  /*19dd0*/  IMAD.MOV.U32 R7, RZ, RZ, R5 ;  /* 0x000000ffff077224 */ /* 0x000fce00078e0005 */
.L_x_12211:
[----:B------:R-:W-:Y:S05]  /*19de0*/  BSYNC B3 ;  /* 0x0000000000037941 */ /* 0x000fea0003800000 */
.L_x_12210:
[----:B------:R-:W-:Y:S01]  /*19df0*/  DADD R8, -RZ, |R6| ;  /* 0x00000000ff087229 */ /* 0x000fe20000000506 */
[----:B------:R-:W-:Y:S01]  /*19e00*/  IMAD.MOV.U32 R4, RZ, RZ, RZ ;  /* 0x000000ffff047224 */ /* 0x000fe200078e00ff */
        /* <DEDUP_REMOVED lines=8> */
[----:B------:R-:W-:Y:S02]  /*19e90*/  ISETP.LT.U32.AND P0, PT, R8, R22, PT ;  /* 0x000000160800720c */ /* 0x000fe40003f01070 */
[CC--:B------:R-:W-:Y:S02]  /*19ea0*/  ISETP.GT.U32.AND.EX P1, PT, R9.reuse, R23.reuse, PT, P1 ;  /* 0x000000170900720c */ /* 0x0c0fe40003f24110 */
[CC--:B------:R-:W-:Y:S02]  /*19eb0*/  ISETP.LT.U32.AND.EX P0, PT, R9.reuse, R23.reuse, PT, P0 ;  /* 0x000000170900720c */ /* 0x0c0fe40003f01100 */
[CC--:B------:R-:W-:Y:S02]  /*19ec0*/  SEL R27, R9.reuse, R23.reuse, P1 ;  /* 0x00000017091b7207 */ /* 0x0c0fe40000800000 */
[----:B------:R-:W-:Y:S01]  /*19ed0*/  SEL R3, R9, R23, P0 ;  /* 0x0000001709037207 */ /* 0x000fe20000000000 */
[----:B------:R-:W-:Y:S01]  /*19ee0*/  IMAD.MOV.U32 R23, RZ, RZ, 0x3fd80000 ;  /* 0x3fd80000ff177424 */ /* 0x000fe200078e00ff */
[----:B------:R-:W-:-:S02]  /*19ef0*/  LOP3.LUT R0, R27, 0xffc00000, RZ, 0xc0, !PT ;  /* 0xffc000001b007812 */ /* 0x000fc400078ec0ff */
[-C--:B------:R-:W-:Y:S01]  /*19f00*/  SEL R24, R8, R22.reuse, P0 ;  /* 0x0000001608187207 */ /* 0x080fe20000000000 */
[----:B------:R-:W-:Y:S01]  /*19f10*/  IMAD.MOV.U32 R25, RZ, RZ, R3 ;  /* 0x000000ffff197224 */ /* 0x000fe200078e0003 */
[----:B------:R-:W-:Y:S02]  /*19f20*/  IADD3 R5, -R0, 0x7fd00000, RZ ;  /* 0x7fd0000000057810 */ /* 0x000fe40007ffe1ff */
[----:B------:R-:W-:Y:S01]  /*19f30*/  SEL R26, R8, R22, P1 ;  /* 0x00000016081a7207 */ /* 0x000fe20000800000 */
[----:B------:R-:W-:Y:S01]  /*19f40*/  IMAD.U32 R8, RZ, RZ, UR6 ;  /* 0x00000006ff087e24 */ /* 0x000fe2000f8e00ff */
[----:B------:R-:W-:Y:S02]  /*19f50*/  MOV R22, 0x0 ;  /* 0x0000000000167802 */ /* 0x000fe40000000f00 */
        /* <DEDUP_REMOVED lines=46> */
[----:B------:R-:W-:Y:S02]  /*1a240*/  @P1 MOV R9, 0x7ff00000 ;  /* 0x7ff0000000091802 */ /* 0x000fe40000000f00 */
[----:B------:R-:W-:-:S04]  /*1a250*/  @P1 FSETP.NEU.FTZ.AND P2, PT, R7, RZ, PT ;  /* 0x000000ff0700120b */ /* 0x000fc80003f5d000 */
[----:B------:R-:W-:-:S10]  /*1a260*/  @P1 DFMA R8, R6, R8, +INF ;  /* 0x7ff000000608142b */ /* 0x000fd40000000008 */
[----:B------:R-:W-:Y:S02]  /*1a270*/  @P1 FSEL R22, R8, RZ, P2 ;  /* 0x000000ff08161208 */ /* 0x000fe40001000000 */
[----:B------:R-:W-:Y:S01]  /*1a280*/  @P1 FSEL R23, R9, -QNAN , P2 ;  /* 0xfff0000009171808 */ /* 0x000fe20001000000 */
[----:B------:R-:W-:Y:S06]  /*1a290*/  @P1 BRA `(.L_x_12213) ;  /* 0x0000000000f81947 */ /* 0x000fec0003800000 */
[----:B------:R-:W-:Y:S01]  /*1a2a0*/  LOP3.LUT R6, R3, 0x800fffff, RZ, 0xc0, !PT ;  /* 0x800fffff03067812 */ /* 0x000fe200078ec0ff */
[----:B------:R-:W-:Y:S01]  /*1a2b0*/  IMAD.MOV.U32 R10, RZ, RZ, RZ ;  /* 0x000000ffff0a7224 */ /* 0x000fe200078e00ff */
[----:B------:R-:W-:Y:S01]  /*1a2c0*/  MOV R27, 0x3ed0ee25 ;  /* 0x3ed0ee25001b7802 */ /* 0x000fe20000000f00 */
[----:B------:R-:W-:Y:S01]  /*1a2d0*/  IMAD.MOV.U32 R26, RZ, RZ, -0x748574fc ;  /* 0x8b7a8b04ff1a7424 */ /* 0x000fe200078e00ff */
[----:B------:R-:W-:Y:S01]  /*1a2e0*/  LOP3.LUT R7, R6, 0x3ff00000, RZ, 0xfc, !PT ;  /* 0x3ff0000006077812 */ /* 0x000fe200078efcff */
[----:B------:R-:W-:Y:S01]  /*1a2f0*/  IMAD.MOV.U32 R6, RZ, RZ, R24 ;  /* 0x000000ffff067224 */ /* 0x000fe200078e0018 */
[----:B------:R-:W-:Y:S01]  /*1a300*/  UMOV UR4, 0x3ae80f1e ;  /* 0x3ae80f1e00047882 */ /* 0x000fe20000000000 */
        /* <DEDUP_REMOVED lines=55> */
.L_x_12213:
[----:B------:R-:W-:Y:S05]  /*1a680*/  BSYNC B0 ;  /* 0x0000000000007941 */ /* 0x000fea0003800000 */
.L_x_12212:
        /* <DEDUP_REMOVED lines=8> */
.L_x_12215:
[----:B------:R-:W-:Y:S05]  /*1a710*/  BSYNC B3 ;  /* 0x0000000000037941 */ /* 0x000fea0003800000 */
.L_x_12214:
[----:B------:R-:W-:Y:S01]  /*1a720*/  DSETP.NEU.AND P0, PT, R18, RZ, PT ;  /* 0x000000ff1200722a */ /* 0x000fe20003f0d000 */
[----:B------:R-:W-:Y:S01]  /*1a730*/  BSSY B0, `(.L_x_12216) ;  /* 0x0000049000007945 */ /* 0x000fe20003800000 */
[----:B------:R-:W-:Y:S01]  /*1a740*/  DADD R10, R12, R14 ;  /* 0x000000000c0a7229 */ /* 0x000fe2000000000e */
        /* <DEDUP_REMOVED lines=71> */
.L_x_12217:
[----:B------:R-:W-:Y:S05]  /*1abc0*/  BSYNC B0 ;  /* 0x0000000000007941 */ /* 0x000fea0003800000 */
.L_x_12216:
[----:B------:R-:W-:Y:S02]  /*1abd0*/  LOP3.LUT R3, R7, 0x80000000, R29, 0xb8, !PT ;  /* 0x8000000007037812 */ /* 0x000fe400078eb81d */
[----:B------:R-:W-:Y:S02]  /*1abe0*/  FSEL R6, R10, R6, P1 ;  /* 0x000000060a067208 */ /* 0x000fe40000800000 */
[----:B------:R-:W-:-:S07]  /*1abf0*/  FSEL R7, R11, R3, P1 ;  /* 0x000000030b077208 */ /* 0x000fce0000800000 */
.L_x_12175:
[----:B------:R-:W-:Y:S05]  /*1ac00*/  BSYNC B2 ;  /* 0x0000000000027941 */ /* 0x000fea0003800000 */
.L_x_12164:
[----:B------:R-:W-:Y:S01]  /*1ac10*/  UMOV UR4, 0xfefa39ef ;  /* 0xfefa39ef00047882 */ /* 0x000fe20000000000 */
[----:B------:R-:W-:Y:S01]  /*1ac20*/  UMOV UR5, 0x3fe62e42 ;  /* 0x3fe62e4200057882 */ /* 0x000fe20000000000 */
[----:B------:R-:W-:Y:S01]  /*1ac30*/  LOP3.LUT R29, R7, 0x80000000, R29, 0xb8, !PT ;  /* 0x80000000071d7812 */ /* 0x000fe200078eb81d */
[----:B------:R-:W-:Y:S01]  /*1ac40*/  DADD R22, R22, UR4 ;  /* 0x0000000416167e29 */ /* 0x000fe20008000000 */
[----:B------:R-:W-:-:S09]  /*1ac50*/  IMAD.MOV.U32 R28, RZ, RZ, R6 ;  /* 0x000000ffff1c7224 */ /* 0x000fd200078e0006 */
[----:B------:R-:W-:Y:S01]  /*1ac60*/  LOP3.LUT R31, R23, 0x80000000, R31, 0xb8, !PT ;  /* 0x80000000171f7812 */ /* 0x000fe200078eb81f */
[----:B------:R-:W-:Y:S01]  /*1ac70*/  IMAD.MOV.U32 R30, RZ, RZ, R22 ;  /* 0x000000ffff1e7224 */ /* 0x000fe200078e0016 */
[----:B------:R-:W-:Y:S06]  /*1ac80*/  BRA `(.L_x_12088) ;  /* 0x0000000000447947 */ /* 0x000fec0003800000 */
.L_x_12086:
        /* <DEDUP_REMOVED lines=14> */
[----:B------:R-:W-:Y:S01]  /*1ad70*/  @P0 IMAD.MOV.U32 R30, RZ, RZ, R28 ;  /* 0x000000ffff1e0224 */ /* 0x000fe200078e001c */
[----:B------:R-:W-:-:S06]  /*1ad80*/  @P0 MOV R31, R29 ;  /* 0x0000001d001f0202 */ /* 0x000fcc0000000f00 */
[----:B------:R-:W-:-:S11]  /*1ad90*/  @!P0 DADD R30, R30, R30 ;  /* 0x000000001e1e8229 */ /* 0x000fd6000000001e */
.L_x_12088:
[----:B------:R-:W-:Y:S05]  /*1ada0*/  BSYNC B1 ;  /* 0x0000000000017941 */ /* 0x000fea0003800000 */
.L_x_12085:
        /* <DEDUP_REMOVED lines=15> */
.L_x_12221:
[----:B------:R-:W0:Y:S02]  /*1aea0*/  F2I.S64.F64.TRUNC R28, R28 ;  /* 0x0000001c001c7311 */ /* 0x000e24000030d900 */
[----:B0-----:R-:W-:-:S05]  /*1aeb0*/  IMAD.MOV.U32 R3, RZ, RZ, R28 ;  /* 0x000000ffff037224 */ /* 0x001fca00078e001c */
[----:B------:R1:W-:Y:S01]  /*1aec0*/  STG.E.U8 desc[UR36][R16.64], R3 ;  /* 0x0000000310007986 */ /* 0x0003e2000c101124 */
[----:B------:R-:W-:Y:S05]  /*1aed0*/  BRA `(.L_x_12223) ;  /* 0x0000001000087947 */ /* 0x000fea0003800000 */
.L_x_12220:
        /* <DEDUP_REMOVED lines=9> */
.L_x_12225:
[----:B------:R-:W0:Y:S02]  /*1af70*/  F2I.F64.TRUNC R29, R28 ;  /* 0x0000001c001d7311 */ /* 0x000e24000030d100 */
[----:B0-----:R3:W-:Y:S01]  /*1af80*/  STG.E desc[UR36][R16.64], R29 ;  /* 0x0000001d10007986 */ /* 0x0017e2000c101924 */
[----:B------:R-:W-:Y:S05]  /*1af90*/  BRA `(.L_x_12223) ;  /* 0x0000000c00d87947 */ /* 0x000fea0003800000 */
.L_x_12224:
[----:B------:R-:W0:Y:S02]  /*1afa0*/  F2I.F64.TRUNC R29, R28 ;  /* 0x0000001c001d7311 */ /* 0x000e24000030d100 */
[----:B0-----:R2:W-:Y:S01]  /*1afb0*/  STG.E.U16 desc[UR36][R16.64], R29 ;  /* 0x0000001d10007986 */ /* 0x0015e2000c101524 */
[----:B------:R-:W-:Y:S05]  /*1afc0*/  BRA `(.L_x_12223) ;  /* 0x0000000c00cc7947 */ /* 0x000fea0003800000 */
.L_x_12219:
        /* <DEDUP_REMOVED lines=13> */
.L_x_12227:
        /* <DEDUP_REMOVED lines=8> */
.L_x_12226:
        /* <DEDUP_REMOVED lines=16> */
.L_x_12229:
        /* <DEDUP_REMOVED lines=11> */
.L_x_12228:
[----:B------:R0:W-:Y:S01]  /*1b2d0*/  STG.E.64 desc[UR36][R16.64], R28 ;  /* 0x0000001c10007986 */ /* 0x0001e2000c101b24 */
[----:B------:R-:W-:Y:S05]  /*1b2e0*/  BRA `(.L_x_12223) ;  /* 0x0000000c00047947 */ /* 0x000fea0003800000 */
.L_x_12218:
        /* <DEDUP_REMOVED lines=13> */
.L_x_12232:
[----:B------:R0:W-:Y:S01]  /*1b3c0*/  STG.E.128 desc[UR36][R16.64], R28 ;  /* 0x0000001c10007986 */ /* 0x0001e2000c101d24 */
[----:B------:R-:W-:Y:S05]  /*1b3d0*/  BRA `(.L_x_12223) ;  /* 0x0000000800c87947 */ /* 0x000fea0003800000 */
.L_x_12231:
        /* <DEDUP_REMOVED lines=25> */
.L_x_12236:
[----:B------:R-:W-:Y:S05]  /*1b570*/  BSYNC B0 ;  /* 0x0000000000007941 */ /* 0x000fea0003800000 */
.L_x_12235:
[----:B------:R-:W-:-:S05]  /*1b580*/  LOP3.LUT R5, R0, R5, RZ, 0xfc, !PT ;  /* 0x0000000500057212 */ /* 0x000fca00078efcff */
[----:B------:R0:W-:Y:S01]  /*1b590*/  STG.E.U8 desc[UR36][R16.64], R5 ;  /* 0x0000000510007986 */ /* 0x0001e2000c101124 */
[----:B------:R-:W-:Y:S05]  /*1b5a0*/  BRA `(.L_x_12223) ;  /* 0x0000000800547947 */ /* 0x000fea0003800000 */
.L_x_12234:
        /* <DEDUP_REMOVED lines=17> */
.L_x_12238:
[----:B------:R-:W-:Y:S01]  /*1b6c0*/  IMAD.MOV.U32 R0, RZ, RZ, 0x7f ;  /* 0x0000007fff007424 */ /* 0x000fe200078e00ff */
[----:B------:R-:W-:-:S04]  /*1b6d0*/  ISETP.GT.U32.AND P0, PT, R3, 0x7f800000, PT ;  /* 0x7f8000000300780c */ /* 0x000fc80003f04070 */
[----:B------:R-:W-:-:S09]  /*1b6e0*/  SEL R0, R0, 0x7c, P0 ;  /* 0x0000007c00007807 */ /* 0x000fd20000000000 */
.L_x_12239:
[----:B------:R-:W-:Y:S05]  /*1b6f0*/  BSYNC B0 ;  /* 0x0000000000007941 */ /* 0x000fea0003800000 */
.L_x_12237:
[----:B------:R-:W-:-:S04]  /*1b700*/  LOP3.LUT R3, R5, 0x80000000, RZ, 0xc0, !PT ;  /* 0x8000000005037812 */ /* 0x000fc800078ec0ff */
[----:B------:R-:W-:-:S04]  /*1b710*/  SHF.R.U32.HI R3, RZ, 0x18, R3 ;  /* 0x00000018ff037819 */ /* 0x000fc80000011603 */
[----:B------:R-:W-:-:S05]  /*1b720*/  LOP3.LUT R3, R0, R3, RZ, 0xfc, !PT ;  /* 0x0000000300037212 */ /* 0x000fca00078efcff */
[----:B------:R0:W-:Y:S01]  /*1b730*/  STG.E.U8 desc[UR36][R16.64], R3 ;  /* 0x0000000310007986 */ /* 0x0001e2000c101124 */
[----:B------:R-:W-:Y:S05]  /*1b740*/  BRA `(.L_x_12223) ;  /* 0x0000000400ec7947 */ /* 0x000fea0003800000 */
.L_x_12233:
        /* <DEDUP_REMOVED lines=8> */
.L_x_12230:
        /* <DEDUP_REMOVED lines=11> */
.L_x_12242:
        /* <DEDUP_REMOVED lines=21> */
.L_x_12245:
[----:B------:R-:W-:-:S04]  /*1b9d0*/  LOP3.LUT R3, R5, 0x80000000, RZ, 0xc0, !PT ;  /* 0x8000000005037812 */ /* 0x000fc800078ec0ff */
[----:B------:R-:W-:-:S04]  /*1b9e0*/  SHF.R.U32.HI R3, RZ, 0x18, R3 ;  /* 0x00000018ff037819 */ /* 0x000fc80000011603 */
[----:B------:R-:W-:-:S04]  /*1b9f0*/  LOP3.LUT R0, R0, R3, RZ, 0xfc, !PT ;  /* 0x0000000300007212 */ /* 0x000fc800078efcff */
[----:B------:R-:W-:-:S07]  /*1ba00*/  PRMT R8, R0, 0x7610, R8 ;  /* 0x0000761000087816 */ /* 0x000fce0000000008 */
.L_x_12244:
[----:B------:R-:W-:Y:S05]  /*1ba10*/  BSYNC B0 ;  /* 0x0000000000007941 */ /* 0x000fea0003800000 */
.L_x_12243:
[----:B------:R0:W-:Y:S01]  /*1ba20*/  STG.E.U8 desc[UR36][R16.64], R8 ;  /* 0x0000000810007986 */ /* 0x0001e2000c101124 */
[----:B------:R-:W-:Y:S05]  /*1ba30*/  BRA `(.L_x_12223) ;  /* 0x0000000400307947 */ /* 0x000fea0003800000 */
.L_x_12241:
        /* <DEDUP_REMOVED lines=21> */
.L_x_12248:
[----:B------:R-:W-:-:S04]  /*1bb90*/  LOP3.LUT R3, R5, 0x80000000, RZ, 0xc0, !PT ;  /* 0x8000000005037812 */ /* 0x000fc800078ec0ff */
[----:B------:R-:W-:-:S04]  /*1bba0*/  SHF.R.U32.HI R3, RZ, 0x18, R3 ;  /* 0x00000018ff037819 */ /* 0x000fc80000011603 */
[----:B------:R-:W-:-:S04]  /*1bbb0*/  LOP3.LUT R0, R0, R3, RZ, 0xfc, !PT ;  /* 0x0000000300007212 */ /* 0x000fc800078efcff */
[----:B------:R-:W-:-:S07]  /*1bbc0*/  PRMT R8, R0, 0x7610, R8 ;  /* 0x0000761000087816 */ /* 0x000fce0000000008 */
.L_x_12247:
[----:B------:R-:W-:Y:S05]  /*1bbd0*/  BSYNC B0 ;  /* 0x0000000000007941 */ /* 0x000fea0003800000 */
.L_x_12246:
[----:B------:R0:W-:Y:S01]  /*1bbe0*/  STG.E.U8 desc[UR36][R16.64], R8 ;  /* 0x0000000810007986 */ /* 0x0001e2000c101124 */
[----:B------:R-:W-:Y:S05]  /*1bbf0*/  BRA `(.L_x_12223) ;  /* 0x0000000000c07947 */ /* 0x000fea0003800000 */
.L_x_12240:
        /* <DEDUP_REMOVED lines=24> */
[----:B------:R0:W-:Y:S01]  /*1bd80*/  STG.E.U8 desc[UR36][R16.64], R3 ;  /* 0x0000000310007986 */ /* 0x0001e2000c101124 */
[----:B------:R-:W-:Y:S05]  /*1bd90*/  BRA `(.L_x_12223) ;  /* 0x0000000000587947 */ /* 0x000fea0003800000 */
.L_x_12222:
[----:B------:R-:W-:Y:S01]  /*1bda0*/  MOV R0, 0x0 ;  /* 0x0000000000007802 */ /* 0x000fe20000000f00 */
[----:B------:R-:W-:Y:S01]  /*1bdb0*/  ULDC.64 UR4, c[0x4][0x158] ;  /* 0x0100560000047ab9 */ /* 0x000fe20000000a00 */
[----:B------:R-:W-:Y:S01]  /*1bdc0*/  ULDC.64 UR6, c[0x4][0x10] ;  /* 0x0100040000067ab9 */ /* 0x000fe20000000a00 */
[----:B------:R-:W-:Y:S01]  /*1bdd0*/  IMAD.U32 R4, RZ, RZ, UR4 ;  /* 0x00000004ff047e24 */ /* 0x000fe2000f8e00ff */
[----:B------:R0:W1:Y:S01]  /*1bde0*/  LDC.64 R14, c[0x4][R0] ;  /* 0x01000000000e7b82 */ /* 0x0000620000000a00 */
[----:B------:R-:W-:Y:S01]  /*1bdf0*/  IMAD.U32 R5, RZ, RZ, UR5 ;  /* 0x00000005ff057e24 */ /* 0x000fe2000f8e00ff */
[----:B------:R-:W-:Y:S01]  /*1be00*/  ULDC.64 UR4, c[0x4][0x160] ;  /* 0x0100580000047ab9 */ /* 0x000fe20000000a00 */
[----:B------:R-:W-:Y:S01]  /*1be10*/  HFMA2.MMA R8, -RZ, RZ, 0, 6.020069122314453125e-06 ;  /* 0x00000065ff087435 */ /* 0x000fe200000001ff */
[----:B------:R-:W-:Y:S02]  /*1be20*/  IMAD.U32 R6, RZ, RZ, UR4 ;  /* 0x00000004ff067e24 */ /* 0x000fe4000f8e00ff */
[----:B------:R-:W-:-:S02]  /*1be30*/  IMAD.U32 R7, RZ, RZ, UR5 ;  /* 0x00000005ff077e24 */ /* 0x000fc4000f8e00ff */
[----:B------:R-:W-:Y:S02]  /*1be40*/  IMAD.U32 R10, RZ, RZ, UR6 ;  /* 0x00000006ff0a7e24 */ /* 0x000fe4000f8e00ff */
[----:B------:R-:W-:Y:S02]  /*1be50*/  IMAD.U32 R11, RZ, RZ, UR7 ;  /* 0x00000007ff0b7e24 */ /* 0x000fe4000f8e00ff */
[----:B------:R-:W-:Y:S02]  /*1be60*/  IMAD.MOV.U32 R12, RZ, RZ, 0x1 ;  /* 0x00000001ff0c7424 */ /* 0x000fe400078e00ff */
[----:B0-----:R-:W-:-:S07]  /*1be70*/  IMAD.MOV.U32 R13, RZ, RZ, RZ ;  /* 0x000000ffff0d7224 */ /* 0x001fce00078e00ff */
[----:B------:R-:W-:-:S07]  /*1be80*/  LEPC R20, `(.L_x_12251) ;  /* 0x000000001014794e */ /* 0x000fce0000000000 */
[----:B-1----:R-:W-:Y:S05]  /*1be90*/  CALL.ABS.NOINC R14 ;  /* 0x000000000e007343 */ /* 0x002fea0003c00000 */
.L_x_12251:
[----:B------:R-:W-:Y:S05]  /*1bea0*/  BRA `(.L_x_12223) ;  /* 0x0000000000147947 */ /* 0x000fea0003800000 */
.L_x_12250:
[----:B------:R-:W0:Y:S02]  /*1beb0*/  F2I.U64.F64.TRUNC R28, R28 ;  /* 0x0000001c001c7311 */ /* 0x000e24000030d800 */
[----:B0-----:R0:W-:Y:S01]  /*1bec0*/  STG.E.64 desc[UR36][R16.64], R28 ;  /* 0x0000001c10007986 */ /* 0x0011e2000c101b24 */
[----:B------:R-:W-:Y:S05]  /*1bed0*/  BRA `(.L_x_12223) ;  /* 0x0000000000087947 */ /* 0x000fea0003800000 */
.L_x_12249:
[----:B------:R-:W0:Y:S02]  /*1bee0*/  F2I.U32.F64.TRUNC R29, R28 ;  /* 0x0000001c001d7311 */ /* 0x000e24000030d000 */
[----:B0-----:R0:W-:Y:S02]  /*1bef0*/  STG.E desc[UR36][R16.64], R29 ;  /* 0x0000001d10007986 */ /* 0x0011e4000c101924 */
.L_x_12223:
[----:B------:R-:W-:-:S07]  /*1bf00*/  VIADD R2, R2, 0x80 ;  /* 0x0000008002027836 */ /* 0x000fce0000000000 */
.L_x_12050:
[----:B------:R-:W-:Y:S05]  /*1bf10*/  BSYNC B6 ;  /* 0x0000000000067941 */ /* 0x000fea0003800000 */
.L_x_12049:
        /* <DEDUP_REMOVED lines=308> */
.L_x_12254:
        /* <DEDUP_REMOVED lines=22> */
.L_x_12258:
[----:B------:R-:W2:Y:S01]  /*1d3c0*/  LDG.E.U8 R4, desc[UR36][R4.64] ;  /* 0x0000002404047981 */ /* 0x000ea2000c1e1100 */
[----:B------:R-:W-:Y:S01]  /*1d3d0*/  CS2R R14, SRZ ;  /* 0x00000000000e7805 */ /* 0x000fe2000001ff00 */
[----:B--2---:R0:W1:Y:S01]  /*1d3e0*/  I2F.F64.U16 R12, R4 ;  /* 0x00000004000c7312 */ /* 0x0040620000101800 */
[----:B------:R-:W-:Y:S05]  /*1d3f0*/  BRA `(.L_x_12260) ;  /* 0x0000000c00c87947 */ /* 0x000fea0003800000 */
.L_x_12257:
        /* <DEDUP_REMOVED lines=10> */
.L_x_12262:
[----:B------:R-:W2:Y:S01]  /*1d4a0*/  LDG.E R4, desc[UR36][R4.64] ;  /* 0x0000002404047981 */ /* 0x000ea2000c1e1900 */
[----:B------:R-:W-:Y:S01]  /*1d4b0*/  CS2R R14, SRZ ;  /* 0x00000000000e7805 */ /* 0x000fe2000001ff00 */
[----:B--2---:R0:W1:Y:S01]  /*1d4c0*/  I2F.F64 R12, R4 ;  /* 0x00000004000c7312 */ /* 0x0040620000201c00 */
[----:B------:R-:W-:Y:S05]  /*1d4d0*/  BRA `(.L_x_12260) ;  /* 0x0000000c00907947 */ /* 0x000fea0003800000 */
.L_x_12261:
[----:B------:R-:W2:Y:S01]  /*1d4e0*/  LDG.E.U16 R4, desc[UR36][R4.64] ;  /* 0x0000002404047981 */ /* 0x000ea2000c1e1500 */
[----:B------:R-:W-:Y:S01]  /*1d4f0*/  CS2R R14, SRZ ;  /* 0x00000000000e7805 */ /* 0x000fe2000001ff00 */
[----:B--2---:R0:W1:Y:S01]  /*1d500*/  I2F.F64.S16 R12, R4 ;  /* 0x00000004000c7312 */ /* 0x0040620000101c00 */
[----:B------:R-:W-:Y:S05]  /*1d510*/  BRA `(.L_x_12260) ;  /* 0x0000000c00807947 */ /* 0x000fea0003800000 */
.L_x_12256:
        /* <DEDUP_REMOVED lines=11> */
.L_x_12264:
[----:B------:R-:W2:Y:S01]  /*1d5d0*/  LDG.E.U16 R0, desc[UR36][R4.64] ;  /* 0x0000002404007981 */ /* 0x000ea2000c1e1500 */
[----:B------:R-:W-:Y:S01]  /*1d5e0*/  CS2R R14, SRZ ;  /* 0x00000000000e7805 */ /* 0x000fe2000001ff00 */
[----:B--2---:R-:W-:-:S05]  /*1d5f0*/  HADD2.F32 R0, -RZ, R0.H0_H0 ;  /* 0x20000000ff007230 */ /* 0x004fca0000004100 */
[----:B------:R-:W-:-:S04]  /*1d600*/  FMUL.FTZ R0, R0, 1 ;  /* 0x3f80000000007820 */ /* 0x000fc80000410000 */
[----:B------:R0:W1:Y:S01]  /*1d610*/  F2F.F64.F32 R12, R0 ;  /* 0x00000000000c7310 */ /* 0x0000620000201800 */
[----:B------:R-:W-:Y:S05]  /*1d620*/  BRA `(.L_x_12260) ;  /* 0x0000000c003c7947 */ /* 0x000fea0003800000 */
.L_x_12263:
        /* <DEDUP_REMOVED lines=12> */
.L_x_12266:
        /* <DEDUP_REMOVED lines=8> */
.L_x_12265:
[----:B------:R0:W5:Y:S01]  /*1d770*/  LDG.E.64 R12, desc[UR36][R4.64] ;  /* 0x00000024040c7981 */ /* 0x000162000c1e1b00 */
[----:B------:R-:W-:Y:S01]  /*1d780*/  CS2R R14, SRZ ;  /* 0x00000000000e7805 */ /* 0x000fe2000001ff00 */
[----:B------:R-:W-:Y:S06]  /*1d790*/  BRA `(.L_x_12260) ;  /* 0x0000000800e07947 */ /* 0x000fec0003800000 */
.L_x_12255:
        /* <DEDUP_REMOVED lines=14> */
.L_x_12269:
[----:B------:R0:W5:Y:S01]  /*1d880*/  LDG.E.128 R12, desc[UR36][R4.64] ;  /* 0x00000024040c7981 */ /* 0x000162000c1e1d00 */
[----:B------:R-:W-:Y:S05]  /*1d890*/  BRA `(.L_x_12260) ;  /* 0x0000000800a07947 */ /* 0x000fea0003800000 */
.L_x_12268:
        /* <DEDUP_REMOVED lines=27> */
[----:B------:R1:W2:Y:S01]  /*1da50*/  F2F.F64.F32 R12, R7 ;  /* 0x00000007000c7310 */ /* 0x0002a20000201800 */
[----:B------:R-:W-:Y:S05]  /*1da60*/  BRA `(.L_x_12260) ;  /* 0x00000008002c7947 */ /* 0x000fea0003800000 */
.L_x_12271:
[----:B------:R-:W2:Y:S01]  /*1da70*/  LDG.E.U8 R4, desc[UR36][R4.64] ;  /* 0x0000002404047981 */ /* 0x000ea2000c1e1100 */
[----:B------:R-:W-:Y:S01]  /*1da80*/  CS2R R14, SRZ ;  /* 0x00000000000e7805 */ /* 0x000fe2000001ff00 */
        /* <DEDUP_REMOVED lines=12> */
[----:B------:R3:W4:Y:S01]  /*1db50*/  F2F.F64.F32 R12, R0 ;  /* 0x00000000000c7310 */ /* 0x0007220000201800 */
[----:B------:R-:W-:Y:S05]  /*1db60*/  BRA `(.L_x_12260) ;  /* 0x0000000400ec7947 */ /* 0x000fea0003800000 */
.L_x_12270:
[----:B------:R-:W2:Y:S01]  /*1db70*/  LDG.E.U16 R0, desc[UR36][R4.64] ;  /* 0x0000002404007981 */ /* 0x000ea2000c1e1500 */
[----:B------:R-:W-:Y:S01]  /*1db80*/  CS2R R14, SRZ ;  /* 0x00000000000e7805 */ /* 0x000fe2000001ff00 */
[----:B--2---:R-:W-:-:S04]  /*1db90*/  IMAD.U32 R0, R0, 0x10000, RZ ;  /* 0x0001000000007824 */ /* 0x004fc800078e00ff */
[----:B------:R-:W-:-:S04]  /*1dba0*/  FMUL.FTZ R0, R0, 1 ;  /* 0x3f80000000007820 */ /* 0x000fc80000410000 */
[----:B------:R0:W1:Y:S01]  /*1dbb0*/  F2F.F64.F32 R12, R0 ;  /* 0x00000000000c7310 */ /* 0x0000620000201800 */
[----:B------:R-:W-:Y:S05]  /*1dbc0*/  BRA `(.L_x_12260) ;  /* 0x0000000400d47947 */ /* 0x000fea0003800000 */
.L_x_12267:
        /* <DEDUP_REMOVED lines=12> */
.L_x_12274:
        /* <DEDUP_REMOVED lines=21> */
.L_x_12278:
[----:B------:R-:W-:Y:S05]  /*1dde0*/  BSYNC B1 ;  /* 0x0000000000017941 */ /* 0x000fea0003800000 */
.L_x_12277:
[----:B------:R-:W-:Y:S01]  /*1ddf0*/  LEA R5, R0, 0x3b800000, 0x17 ;  /* 0x3b80000000057811 */ /* 0x000fe200078eb8ff */
[----:B------:R-:W-:-:S05]  /*1de00*/  IMAD.SHL.U32 R0, R3, 0x100000, RZ ;  /* 0x0010000003007824 */ /* 0x000fca00078e00ff */
[----:B------:R-:W-:-:S07]  /*1de10*/  LOP3.LUT R0, R5, R0, R6, 0xfe, !PT ;  /* 0x0000000005007212 */ /* 0x000fce00078efe06 */
.L_x_12276:
[----:B------:R-:W-:Y:S05]  /*1de20*/  BSYNC B0 ;  /* 0x0000000000007941 */ /* 0x000fea0003800000 */
.L_x_12275:
[----:B------:R-:W-:Y:S01]  /*1de30*/  FMUL.FTZ R0, R0, 1 ;  /* 0x3f80000000007820 */ /* 0x000fe20000410000 */
[----:B------:R-:W-:-:S03]  /*1de40*/  CS2R R14, SRZ ;  /* 0x00000000000e7805 */ /* 0x000fc6000001ff00 */
[----:B------:R0:W1:Y:S01]  /*1de50*/  F2F.F64.F32 R12, R0 ;  /* 0x00000000000c7310 */ /* 0x0000620000201800 */
[----:B------:R-:W-:Y:S05]  /*1de60*/  BRA `(.L_x_12260) ;  /* 0x00000004002c7947 */ /* 0x000fea0003800000 */
.L_x_12273:
        /* <DEDUP_REMOVED lines=21> */
.L_x_12282:
[----:B------:R-:W-:Y:S05]  /*1dfc0*/  BSYNC B1 ;  /* 0x0000000000017941 */ /* 0x000fea0003800000 */
.L_x_12281:
[----:B------:R-:W-:Y:S01]  /*1dfd0*/  LEA R5, R0, 0x37800000, 0x17 ;  /* 0x3780000000057811 */ /* 0x000fe200078eb8ff */
[----:B------:R-:W-:-:S05]  /*1dfe0*/  IMAD.SHL.U32 R0, R3, 0x200000, RZ ;  /* 0x0020000003007824 */ /* 0x000fca00078e00ff */
[----:B------:R-:W-:-:S07]  /*1dff0*/  LOP3.LUT R0, R5, R0, R6, 0xfe, !PT ;  /* 0x0000000005007212 */ /* 0x000fce00078efe06 */
.L_x_12280:
[----:B------:R-:W-:Y:S05]  /*1e000*/  BSYNC B0 ;  /* 0x0000000000007941 */ /* 0x000fea0003800000 */
.L_x_12279:
[----:B------:R-:W-:Y:S01]  /*1e010*/  FMUL.FTZ R0, R0, 1 ;  /* 0x3f80000000007820 */ /* 0x000fe20000410000 */
[----:B------:R-:W-:-:S03]  /*1e020*/  CS2R R14, SRZ ;  /* 0x00000000000e7805 */ /* 0x000fc6000001ff00 */
[----:B------:R0:W1:Y:S01]  /*1e030*/  F2F.F64.F32 R12, R0 ;  /* 0x00000000000c7310 */ /* 0x0000620000201800 */
[----:B------:R-:W-:Y:S05]  /*1e040*/  BRA `(.L_x_12260) ;  /* 0x0000000000b47947 */ /* 0x000fea0003800000 */
.L_x_12272:
        /* <DEDUP_REMOVED lines=14> */
.L_x_12286:
[----:B------:R-:W-:Y:S05]  /*1e130*/  BSYNC B0 ;  /* 0x0000000000007941 */ /* 0x000fea0003800000 */
.L_x_12285:
[----:B------:R-:W-:Y:S01]  /*1e140*/  FMUL.FTZ R0, R0, 1 ;  /* 0x3f80000000007820 */ /* 0x000fe20000410000 */
[----:B------:R-:W-:-:S03]  /*1e150*/  CS2R R14, SRZ ;  /* 0x00000000000e7805 */ /* 0x000fc6000001ff00 */
[----:B------:R0:W1:Y:S01]  /*1e160*/  F2F.F64.F32 R12, R0 ;  /* 0x00000000000c7310 */ /* 0x0000620000201800 */
[----:B------:R-:W-:Y:S05]  /*1e170*/  BRA `(.L_x_12260) ;  /* 0x0000000000687947 */ /* 0x000fea0003800000 */
.L_x_12259:
[----:B------:R-:W-:Y:S01]  /*1e180*/  MOV R0, 0x0 ;  /* 0x0000000000007802 */ /* 0x000fe20000000f00 */
[----:B------:R-:W-:Y:S01]  /*1e190*/  ULDC.64 UR4, c[0x4][0x158] ;  /* 0x0100560000047ab9 */ /* 0x000fe20000000a00 */
[----:B------:R-:W-:Y:S01]  /*1e1a0*/  ULDC.64 UR6, c[0x4][0x8] ;  /* 0x0100020000067ab9 */ /* 0x000fe20000000a00 */
[----:B------:R-:W-:Y:S01]  /*1e1b0*/  IMAD.U32 R4, RZ, RZ, UR4 ;  /* 0x00000004ff047e24 */ /* 0x000fe2000f8e00ff */
[----:B------:R0:W1:Y:S01]  /*1e1c0*/  LDC.64 R14, c[0x4][R0] ;  /* 0x01000000000e7b82 */ /* 0x0000620000000a00 */
[----:B------:R-:W-:Y:S01]  /*1e1d0*/  IMAD.U32 R5, RZ, RZ, UR5 ;  /* 0x00000005ff057e24 */ /* 0x000fe2000f8e00ff */
[----:B------:R-:W-:Y:S01]  /*1e1e0*/  ULDC.64 UR4, c[0x4][0x160] ;  /* 0x0100580000047ab9 */ /* 0x000fe20000000a00 */
[----:B------:R-:W-:Y:S01]  /*1e1f0*/  HFMA2.MMA R12, -RZ, RZ, 0, 5.9604644775390625e-08 ;  /* 0x00000001ff0c7435 */ /* 0x000fe200000001ff */
        /* <DEDUP_REMOVED lines=8> */
.L_x_12287:
[----:B------:R-:W-:Y:S02]  /*1e280*/  CS2R R12, SRZ ;  /* 0x00000000000c7805 */ /* 0x000fe4000001ff00 */
[----:B------:R-:W-:Y:S01]  /*1e290*/  CS2R R14, SRZ ;  /* 0x00000000000e7805 */ /* 0x000fe2000001ff00 */
[----:B------:R-:W-:Y:S06]  /*1e2a0*/  BRA `(.L_x_12260) ;  /* 0x00000000001c7947 */ /* 0x000fec0003800000 */
.L_x_12284:
[----:B------:R-:W2:Y:S01]  /*1e2b0*/  LDG.E.64 R12, desc[UR36][R4.64] ;  /* 0x00000024040c7981 */ /* 0x000ea2000c1e1b00 */
[----:B------:R-:W-:Y:S01]  /*1e2c0*/  CS2R R14, SRZ ;  /* 0x00000000000e7805 */ /* 0x000fe2000001ff00 */
[----:B--2---:R-:W0:Y:S01]  /*1e2d0*/  I2F.F64.U64 R12, R12 ;  /* 0x0000000c000c7312 */ /* 0x004e220000301800 */
[----:B------:R-:W-:Y:S05]  /*1e2e0*/  BRA `(.L_x_12260) ;  /* 0x00000000000c7947 */ /* 0x000fea0003800000 */
.L_x_12283:
[----:B------:R-:W2:Y:S01]  /*1e2f0*/  LDG.E R4, desc[UR36][R4.64] ;  /* 0x0000002404047981 */ /* 0x000ea2000c1e1900 */
[----:B------:R-:W-:Y:S01]  /*1e300*/  CS2R R14, SRZ ;  /* 0x00000000000e7805 */ /* 0x000fe2000001ff00 */
[----:B--2---:R0:W1:Y:S06]  /*1e310*/  I2F.F64.U32 R12, R4 ;  /* 0x00000004000c7312 */ /* 0x00406c0000201800 */
.L_x_12260:
[----:B012-45:R-:W-:Y:S01]  /*1e320*/  DSETP.GTU.AND P0, PT, |R12|, +INF , PT ;  /* 0x7ff000000c00742a */ /* 0x037fe20003f0c200 */
[----:B------:R-:W-:Y:S01]  /*1e330*/  BSSY B1, `(.L_x_12288) ;  /* 0x0000a9c000017945 */ /* 0x000fe20003800000 */
[----:B------:R-:W-:Y:S02]  /*1e340*/  DADD R8, -RZ, |R14| ;  /* 0x00000000ff087229 */ /* 0x000fe4000000050e */
[----:B------:R-:W-:Y:S02]  /*1e350*/  DADD R10, -RZ, |R12| ;  /* 0x00000000ff0a7229 */ /* 0x000fe4000000050c */
[----:B------:R-:W-:-:S06]  /*1e360*/  DSETP.GTU.OR P0, PT, |R14|, +INF , P0 ;  /* 0x7ff000000e00742a */ /* 0x000fcc000070c600 */
[----:B------:R-:W-:Y:S02]  /*1e370*/  IMAD.MOV.U32 R18, RZ, RZ, R8 ;  /* 0x000000ffff127224 */ /* 0x000fe400078e0008 */
[----:B------:R-:W-:Y:S02]  /*1e380*/  IMAD.MOV.U32 R19, RZ, RZ, R9 ;  /* 0x000000ffff137224 */ /* 0x000fe400078e0009 */
[----:B------:R-:W-:Y:S02]  /*1e390*/  IMAD.MOV.U32 R20, RZ, RZ, R10 ;  /* 0x000000ffff147224 */ /* 0x000fe400078e000a */
[----:B------:R-:W-:Y:S02]  /*1e3a0*/  IMAD.MOV.U32 R21, RZ, RZ, R11 ;  /* 0x000000ffff157224 */ /* 0x000fe400078e000b */
        /* <DEDUP_REMOVED lines=37> */
[----:B---3--:R-:W-:-:S02]  /*1e600*/  LOP3.LUT R0, R39, 0xffc00000, RZ, 0xc0, !PT ;  /* 0xffc0000027007812 */ /* 0x008fc400078ec0ff */
        /* <DEDUP_REMOVED lines=19> */
[----:B------:R-:W-:Y:S01]  /*1e740*/  IMAD.U32 R10, RZ, RZ, UR5 ;  /* 0x00000005ff0a7e24 */ /* 0x000fe2000f8e00ff */
[----:B------:R-:W-:Y:S02]  /*1e750*/  MOV R4, R7 ;  /* 0x0000000700047202 */ /* 0x000fe40000000f00 */
[----:B------:R-:W-:Y:S02]  /*1e760*/  DSETP.MIN.AND P2, P3, R22, UR4, PT ;  /* 0x0000000416007e2a */ /* 0x000fe4000bb40000 */
[----:B------:R-:W-:Y:S01]  /*1e770*/  IMAD.MOV.U32 R9, RZ, RZ, R23 ;  /* 0x000000ffff097224 */ /* 0x000fe200078e0017 */
[----:B------:R-:W-:Y:S01]  /*1e780*/  FSEL R5, R4, UR6, P0 ;  /* 0x0000000604057c08 */ /* 0x000fe20008000000 */
[----:B------:R-:W-:Y:S01]  /*1e790*/  IMAD.MOV.U32 R4, RZ, RZ, R6 ;  /* 0x000000ffff047224 */ /* 0x000fe200078e0006 */
[----:B------:R-:W-:Y:S02]  /*1e7a0*/  UMOV UR6, UR4 ;  /* 0x0000000400067c82 */ /* 0x000fe40008000000 */
[----:B------:R-:W-:-:S02]  /*1e7b0*/  FSEL R29, R9, UR5, P2 ;  /* 0x00000005091d7c08 */ /* 0x000fc40009000000 */
        /* <DEDUP_REMOVED lines=24> */
[----:B------:R-:W-:Y:S02]  /*1e940*/  LOP3.LUT R7, R0, 0x100000, RZ, 0xfc, !PT ;  /* 0x0010000000077812 */ /* 0x000fe400078efcff */
[----:B------:R-:W-:Y:S01]  /*1e950*/  MOV R6, RZ ;  /* 0x000000ff00067202 */ /* 0x000fe20000000f00 */
[----:B------:R-:W-:-:S05]  /*1e960*/  DMUL R32, R22, R32 ;  /* 0x0000002016207228 */ /* 0x000fca0000000000 */
[----:B------:R-:W-:-:S03]  /*1e970*/  DMUL R4, R4, R6 ;  /* 0x0000000604047228 */ /* 0x000fc60000000000 */
[----:B------:R-:W-:-:S07]  /*1e980*/  DMUL R32, R32, R8 ;  /* 0x0000000820207228 */ /* 0x000fce0000000000 */
        /* <DEDUP_REMOVED lines=41> */
.L_x_12295:
[----:B------:R-:W-:Y:S05]  /*1ec20*/  BSYNC B3 ;  /* 0x0000000000037941 */ /* 0x000fea0003800000 */
.L_x_12294:
[----:B------:R-:W-:-:S10]  /*1ec30*/  DADD R4, R22, R4 ;  /* 0x0000000016047229 */ /* 0x000fd40000000004 */
[----:B------:R-:W-:Y:S01]  /*1ec40*/  ISETP.GT.AND P0, PT, R5, 0xfffff, PT ;  /* 0x000fffff0500780c */ /* 0x000fe20003f04270 */
[----:B------:R-:W-:Y:S01]  /*1ec50*/  IMAD.MOV.U32 R6, RZ, RZ, R4 ;  /* 0x000000ffff067224 */ /* 0x000fe200078e0004 */
[----:B------:R-:W-:Y:S01]  /*1ec60*/  MOV R0, R5 ;  /* 0x0000000500007202 */ /* 0x000fe20000000f00 */
[----:B------:R-:W-:-:S10]  /*1ec70*/  IMAD.MOV.U32 R7, RZ, RZ, R5 ;  /* 0x000000ffff077224 */ /* 0x000fd400078e0005 */
[----:B------:R-:W-:-:S10]  /*1ec80*/  @!P0 DMUL R6, R6, 1.80143985094819840000e+16 ;  /* 0x4350000006068828 */ /* 0x000fd40000000000 */
[----:B------:R-:W-:Y:S02]  /*1ec90*/  @!P0 IMAD.MOV.U32 R0, RZ, RZ, R7 ;  /* 0x000000ffff008224 */ /* 0x000fe400078e0007 */
[----:B------:R-:W-:Y:S02]  /*1eca0*/  @!P0 IMAD.MOV.U32 R4, RZ, RZ, R6 ;  /* 0x000000ffff048224 */ /* 0x000fe400078e0006 */
[----:B------:R-:W-:-:S05]  /*1ecb0*/  VIADD R3, R0, 0xffffffff ;  /* 0xffffffff00037836 */ /* 0x000fca0000000000 */
        /* <DEDUP_REMOVED lines=72> */
.L_x_12293:
        /* <DEDUP_REMOVED lines=36> */
.L_x_12303:
[----:B------:R-:W-:Y:S05]  /*1f380*/  BSYNC B4 ;  /* 0x0000000000047941 */ /* 0x000fea0003800000 */
.L_x_12302:
[----:B------:R-:W-:Y:S02]  /*1f390*/  IMAD.MOV.U32 R28, RZ, RZ, R4 ;  /* 0x000000ffff1c7224 */ /* 0x000fe400078e0004 */
[----:B------:R-:W-:Y:S01]  /*1f3a0*/  IMAD.MOV.U32 R29, RZ, RZ, R5 ;  /* 0x000000ffff1d7224 */ /* 0x000fe200078e0005 */
[----:B------:R-:W-:Y:S06]  /*1f3b0*/  BRA `(.L_x_12301) ;  /* 0x0000000000047947 */ /* 0x000fec0003800000 */
.L_x_12300:
[----:B------:R-:W-:-:S11]  /*1f3c0*/  DADD R28, -R26, R30 ;  /* 0x000000001a1c7229 */ /* 0x000fd6000000011e */
.L_x_12301:
[----:B------:R-:W-:Y:S05]  /*1f3d0*/  BSYNC B3 ;  /* 0x0000000000037941 */ /* 0x000fea0003800000 */
.L_x_12299:
        /* <DEDUP_REMOVED lines=31> */
.L_x_12308:
[----:B------:R-:W-:Y:S05]  /*1f5d0*/  BSYNC B4 ;  /* 0x0000000000047941 */ /* 0x000fea0003800000 */
.L_x_12307:
[----:B------:R-:W-:Y:S05]  /*1f5e0*/  BRA `(.L_x_12306) ;  /* 0x0000000000047947 */ /* 0x000fea0003800000 */
.L_x_12305:
[----:B------:R-:W-:-:S11]  /*1f5f0*/  DADD R4, R42, -R6 ;  /* 0x000000002a047229 */ /* 0x000fd60000000806 */
.L_x_12306:
[----:B------:R-:W-:Y:S05]  /*1f600*/  BSYNC B3 ;  /* 0x0000000000037941 */ /* 0x000fea0003800000 */
.L_x_12304:
        /* <DEDUP_REMOVED lines=30> */
.L_x_12310:
[----:B------:R-:W-:Y:S05]  /*1f7f0*/  BSYNC B3 ;  /* 0x0000000000037941 */ /* 0x000fea0003800000 */
.L_x_12309:
[----:B------:R-:W-:-:S10]  /*1f800*/  DADD R28, R34, R28 ;  /* 0x00000000221c7229 */ /* 0x000fd4000000001c */
[C---:B------:R-:W-:Y:S02]  /*1f810*/  FSETP.GEU.FTZ.AND P1, PT, R29.reuse, 1.7916666269302368164, PT ;  /* 0x3fe555551d00780b */ /* 0x040fe40003f3e000 */
[----:B------:R-:W-:-:S13]  /*1f820*/  FSETP.GT.FTZ.AND P0, PT, R29, -1.6999999284744262695, PT ;  /* 0xbfd999991d00780b */ /* 0x000fda0003f14000 */
[----:B------:R-:W-:Y:S05]  /*1f830*/  @P0 BRA !P1, `(.L_x_12311) ;  /* 0x00000004004c0947 */ /* 0x000fea0004800000 */
        /* <DEDUP_REMOVED lines=8> */
[----:B------:R-:W-:-:S04]  /*1f8c0*/  @!P0 IMAD.MOV.U32 R0, RZ, RZ, R5 ;  /* 0x000000ffff008224 */ /* 0x000fc800078e0005 */
[----:B------:R-:W-:-:S05]  /*1f8d0*/  VIADD R3, R0, 0xffffffff ;  /* 0xffffffff00037836 */ /* 0x000fca0000000000 */
        /* <DEDUP_REMOVED lines=73> */
.L_x_12311:
        /* <DEDUP_REMOVED lines=22> */
.L_x_12313:
[----:B------:R-:W-:Y:S05]  /*1fed0*/  BSYNC B3 ;  /* 0x0000000000037941 */ /* 0x000fea0003800000 */
.L_x_12312:
        /* <DEDUP_REMOVED lines=30> */
.L_x_12298:
        /* <DEDUP_REMOVED lines=27> */
.L_x_12316:
[----:B------:R-:W-:Y:S05]  /*20270*/  BSYNC B3 ;  /* 0x0000000000037941 */ /* 0x000fea0003800000 */
.L_x_12315:
        /* <DEDUP_REMOVED lines=27> */
.L_x_12319:
[----:B------:R-:W-:Y:S05]  /*20430*/  BSYNC B3 ;  /* 0x0000000000037941 */ /* 0x000fea0003800000 */
.L_x_12318:
        /* <DEDUP_REMOVED lines=30> */
.L_x_12317:
[----:B------:R-:W-:-:S10]  /*20620*/  DADD R28, R28, 1 ;  /* 0x3ff000001c1c7429 */ /* 0x000fd40000000000 */
        /* <DEDUP_REMOVED lines=11> */
[----:B------:R-:W-:Y:S05]  /*206e0*/  @P1 BRA `(.L_x_12320) ;  /* 0x0000000000fc1947 */ /* 0x000fea0003800000 */
        /* <DEDUP_REMOVED lines=63> */
.L_x_12320:
[----:B------:R-:W-:Y:S01]  /*20ae0*/  IMAD.MOV.U32 R6, RZ, RZ, 0x0 ;  /* 0x00000000ff067424 */ /* 0x000fe200078e00ff */
[----:B------:R-:W-:Y:S01]  /*20af0*/  FSETP.NEU.FTZ.AND P0, PT, R5, RZ, PT ;  /* 0x000000ff0500720b */ /* 0x000fe20003f1d000 */
[----:B------:R-:W-:-:S06]  /*20b00*/  IMAD.MOV.U32 R7, RZ, RZ, 0x7ff00000 ;  /* 0x7ff00000ff077424 */ /* 0x000fcc00078e00ff */
[----:B------:R-:W-:-:S10]  /*20b10*/  DFMA R6, R4, R6, +INF ;  /* 0x7ff000000406742b */ /* 0x000fd40000000006 */
[----:B------:R-:W-:Y:S02]  /*20b20*/  FSEL R28, R6, RZ, P0 ;  /* 0x000000ff061c7208 */ /* 0x000fe40000000000 */
[----:B------:R-:W-:Y:S01]  /*20b30*/  FSEL R29, R7, -QNAN , P0 ;  /* 0xfff00000071d7808 */ /* 0x000fe20000000000 */
[----:B------:R-:W-:Y:S06]  /*20b40*/  BRA `(.L_x_12296) ;  /* 0x0000000400287947 */ /* 0x000fec0003800000 */
.L_x_12314:
        /* <DEDUP_REMOVED lines=25> */
.L_x_12322:
[----:B------:R-:W-:Y:S05]  /*20ce0*/  BSYNC B3 ;  /* 0x0000000000037941 */ /* 0x000fea0003800000 */
.L_x_12321:
        /* <DEDUP_REMOVED lines=19> */
.L_x_12324:
[----:B------:R-:W-:Y:S05]  /*20e20*/  BSYNC B3 ;  /* 0x0000000000037941 */ /* 0x000fea0003800000 */
.L_x_12323:
[----:B------:R-:W-:Y:S01]  /*20e30*/  IMAD.MOV.U32 R28, RZ, RZ, R4 ;  /* 0x000000ffff1c7224 */ /* 0x000fe200078e0004 */
[----:B------:R-:W-:Y:S01]  /*20e40*/  MOV R29, R5 ;  /* 0x00000005001d7202 */ /* 0x000fe20000000f00 */
[----:B------:R-:W-:Y:S06]  /*20e50*/  BRA `(.L_x_12296) ;  /* 0x0000000000647947 */ /* 0x000fec0003800000 */
.L_x_12297:
        /* <DEDUP_REMOVED lines=22> */
[----:B------:R-:W-:Y:S01]  /*20fc0*/  MOV R28, R8 ;  /* 0x00000008001c7202 */ /* 0x000fe20000000f00 */
[----:B------:R-:W-:-:S07]  /*20fd0*/  IMAD.MOV.U32 R29, RZ, RZ, R9 ;  /* 0x000000ffff1d7224 */ /* 0x000fce00078e0009 */
.L_x_12325:
[----:B------:R-:W-:Y:S05]  /*20fe0*/  BSYNC B3 ;  /* 0x0000000000037941 */ /* 0x000fea0003800000 */
.L_x_12296:
[----:B------:R-:W-:Y:S05]  /*20ff0*/  BSYNC B2 ;  /* 0x0000000000027941 */ /* 0x000fea0003800000 */
.L_x_12292:
        /* <DEDUP_REMOVED lines=25> */
.L_x_12330:
[----:B------:R-:W-:Y:S05]  /*21190*/  BSYNC B4 ;  /* 0x0000000000047941 */ /* 0x000fea0003800000 */
.L_x_12329:
        /* <DEDUP_REMOVED lines=49> */
.L_x_12332:
        /* <DEDUP_REMOVED lines=71> */
.L_x_12331:
        /* <DEDUP_REMOVED lines=12> */
[----:B------:R-:W-:Y:S01]  /*219e0*/  IMAD.MOV.U32 R44, RZ, RZ, R18 ;  /* 0x000000ffff2c7224 */ /* 0x000fe200078e0012 */
[----:B------:R-:W-:-:S12]  /*219f0*/  MOV R45, R19 ;  /* 0x00000013002d7202 */ /* 0x000fd80000000f00 */
        /* <DEDUP_REMOVED lines=24> */
.L_x_12341:
[----:B------:R-:W-:Y:S05]  /*21b80*/  BSYNC B7 ;  /* 0x0000000000077941 */ /* 0x000fea0003800000 */
.L_x_12340:
[----:B------:R-:W-:Y:S02]  /*21b90*/  IMAD.MOV.U32 R44, RZ, RZ, R4 ;  /* 0x000000ffff2c7224 */ /* 0x000fe400078e0004 */
[----:B------:R-:W-:Y:S01]  /*21ba0*/  IMAD.MOV.U32 R45, RZ, RZ, R5 ;  /* 0x000000ffff2d7224 */ /* 0x000fe200078e0005 */
[----:B------:R-:W-:Y:S06]  /*21bb0*/  BRA `(.L_x_12339) ;  /* 0x0000000000047947 */ /* 0x000fec0003800000 */
.L_x_12338:
[----:B------:R-:W-:-:S11]  /*21bc0*/  DADD R44, -R26, R30 ;  /* 0x000000001a2c7229 */ /* 0x000fd6000000011e */
.L_x_12339:
[----:B------:R-:W-:Y:S05]  /*21bd0*/  BSYNC B5 ;  /* 0x0000000000057941 */ /* 0x000fea0003800000 */
.L_x_12337:
        /* <DEDUP_REMOVED lines=28> */
.L_x_12346:
[----:B------:R-:W-:Y:S05]  /*21da0*/  BSYNC B7 ;  /* 0x0000000000077941 */ /* 0x000fea0003800000 */
.L_x_12345:
[----:B------:R-:W-:Y:S02]  /*21db0*/  IMAD.MOV.U32 R18, RZ, RZ, R4 ;  /* 0x000000ffff127224 */ /* 0x000fe400078e0004 */
[----:B------:R-:W-:Y:S01]  /*21dc0*/  IMAD.MOV.U32 R19, RZ, RZ, R5 ;  /* 0x000000ffff137224 */ /* 0x000fe200078e0005 */
[----:B------:R-:W-:Y:S06]  /*21dd0*/  BRA `(.L_x_12344) ;  /* 0x0000000000047947 */ /* 0x000fec0003800000 */
.L_x_12343:
[----:B------:R-:W-:-:S11]  /*21de0*/  DADD R18, -R24, R42 ;  /* 0x0000000018127229 */ /* 0x000fd6000000012a */
.L_x_12344:
[----:B------:R-:W-:Y:S05]  /*21df0*/  BSYNC B5 ;  /* 0x0000000000057941 */ /* 0x000fea0003800000 */
.L_x_12342:
        /* <DEDUP_REMOVED lines=30> */
.L_x_12348:
[----:B------:R-:W-:Y:S05]  /*21fe0*/  BSYNC B5 ;  /* 0x0000000000057941 */ /* 0x000fea0003800000 */
.L_x_12347:
[----:B------:R-:W-:Y:S05]  /*21ff0*/  BRA `(.L_x_12349) ;  /* 0x0000000800447947 */ /* 0x000fea0003800000 */
.L_x_12336:
[----:B------:R-:W-:-:S14]  /*22000*/  DSETP.GT.AND P0, PT, R20, 1, PT ;  /* 0x3ff000001400742a */ /* 0x000fdc0003f04000 */
[----:B------:R-:W-:Y:S05]  /*22010*/  @P0 BRA `(.L_x_12350) ;  /* 0x0000000000780947 */ /* 0x000fea0003800000 */
[----:B------:R-:W-:Y:S01]  /*22020*/  DADD R4, -R20, 1 ;  /* 0x3ff0000014047429 */ /* 0x000fe20000000100 */
[----:B------:R-:W-:Y:S01]  /*22030*/  IMAD.MOV.U32 R6, RZ, RZ, 0x0 ;  /* 0x00000000ff067424 */ /* 0x000fe200078e00ff */
[----:B------:R-:W-:Y:S01]  /*22040*/  BSSY B5, `(.L_x_12351) ;  /* 0x000001a000057945 */ /* 0x000fe20003800000 */
[----:B------:R-:W-:-:S05]  /*22050*/  IMAD.MOV.U32 R7, RZ, RZ, 0x3fd80000 ;  /* 0x3fd80000ff077424 */ /* 0x000fca00078e00ff */
[----:B------:R-:W-:-:S06]  /*22060*/  DMUL R8, R26, R4 ;  /* 0x000000041a087228 */ /* 0x000fcc0000000000 */
        /* <DEDUP_REMOVED lines=23> */
.L_x_12352:
[----:B------:R-:W-:Y:S05]  /*221e0*/  BSYNC B5 ;  /* 0x0000000000057941 */ /* 0x000fea0003800000 */
.L_x_12351:
[----:B------:R-:W-:Y:S05]  /*221f0*/  BRA `(.L_x_12349) ;  /* 0x0000000400c47947 */ /* 0x000fea0003800000 */
.L_x_12350:
        /* <DEDUP_REMOVED lines=28> */
.L_x_12354:
[----:B------:R-:W-:Y:S05]  /*223c0*/  BSYNC B5 ;  /* 0x0000000000057941 */ /* 0x000fea0003800000 */
.L_x_12353:
        /* <DEDUP_REMOVED lines=19> */
.L_x_12356:
[----:B------:R-:W-:Y:S05]  /*22500*/  BSYNC B5 ;  /* 0x0000000000057941 */ /* 0x000fea0003800000 */
.L_x_12355:
[----:B------:R-:W-:Y:S01]  /*22510*/  DMUL R20, R20, 8.11296384146066816958e+31 ;  /* 0x4690000014147828 */ /* 0x000fe20000000000 */
[----:B------:R-:W-:Y:S01]  /*22520*/  IMAD.MOV.U32 R22, RZ, RZ, R4 ;  /* 0x000000ffff167224 */ /* 0x000fe200078e0004 */
[----:B------:R-:W-:Y:S01]  /*22530*/  MOV R23, R5 ;  /* 0x0000000500177202 */ /* 0x000fe20000000f00 */
[----:B------:R-:W-:Y:S08]  /*22540*/  BRA `(.L_x_12349) ;  /* 0x0000000000f07947 */ /* 0x000ff00003800000 */
.L_x_12335:
        /* <DEDUP_REMOVED lines=27> */
.L_x_12358:
[----:B------:R-:W-:Y:S05]  /*22700*/  BSYNC B5 ;  /* 0x0000000000057941 */ /* 0x000fea0003800000 */
.L_x_12357:
[----:B------:R-:W-:Y:S01]  /*22710*/  DADD R8, R22, 1 ;  /* 0x3ff0000016087429 */ /* 0x000fe20000000000 */
[----:B------:R-:W-:Y:S01]  /*22720*/  IMAD.MOV.U32 R6, RZ, RZ, 0x0 ;  /* 0x00000000ff067424 */ /* 0x000fe200078e00ff */
[----:B------:R-:W-:Y:S01]  /*22730*/  BSSY B5, `(.L_x_12359) ;  /* 0x000001c000057945 */ /* 0x000fe20003800000 */
[----:B------:R-:W-:Y:S02]  /*22740*/  IMAD.MOV.U32 R7, RZ, RZ, 0x3fd80000 ;  /* 0x3fd80000ff077424 */ /* 0x000fe400078e00ff */
[----:B------:R-:W-:Y:S02]  /*22750*/  IMAD.MOV.U32 R20, RZ, RZ, 0x0 ;  /* 0x00000000ff147424 */ /* 0x000fe400078e00ff */
[----:B------:R-:W-:Y:S01]  /*22760*/  IMAD.MOV.U32 R21, RZ, RZ, 0x3ff00000 ;  /* 0x3ff00000ff157424 */ /* 0x000fe200078e00ff */
        /* <DEDUP_REMOVED lines=10> */
[----:B------:R-:W-:Y:S01]  /*22810*/  VIADD R11, R5, 0xfff00000 ;  /* 0xfff00000050b7836 */ /* 0x000fe20000000000 */
[----:B------:R-:W-:-:S05]  /*22820*/  MOV R10, R4 ;  /* 0x00000004000a7202 */ /* 0x000fca0000000f00 */
        /* <DEDUP_REMOVED lines=12> */
.L_x_12360:
[----:B------:R-:W-:Y:S05]  /*228f0*/  BSYNC B5 ;  /* 0x0000000000057941 */ /* 0x000fea0003800000 */
.L_x_12359:
[----:B------:R-:W-:-:S11]  /*22900*/  DMUL R22, R22, R24 ;  /* 0x0000001816167228 */ /* 0x000fd60000000000 */
.L_x_12349:
[----:B------:R-:W-:Y:S05]  /*22910*/  BSYNC B4 ;  /* 0x0000000000047941 */ /* 0x000fea0003800000 */
.L_x_12334:
[----:B------:R-:W-:Y:S05]  /*22920*/  BRA `(.L_x_12361) ;  /* 0x0000000000087947 */ /* 0x000fea0003800000 */
.L_x_12328:
[----:B------:R-:W-:Y:S02]  /*22930*/  DMUL R22, R22, 9.00719925474099200000e+15 ;  /* 0x4340000016167828 */ /* 0x000fe40000000000 */
[----:B------:R-:W-:-:S11]  /*22940*/  DMUL R20, R20, 9.00719925474099200000e+15 ;  /* 0x4340000014147828 */ /* 0x000fd60000000000 */
.L_x_12361:
[----:B------:R-:W-:Y:S05]  /*22950*/  BSYNC B2 ;  /* 0x0000000000027941 */ /* 0x000fea0003800000 */
.L_x_12327:
        /* <DEDUP_REMOVED lines=28> */
.L_x_12363:
[----:B------:R-:W-:Y:S05]  /*22b20*/  BSYNC B2 ;  /* 0x0000000000027941 */ /* 0x000fea0003800000 */
.L_x_12362:
        /* <DEDUP_REMOVED lines=77> */
[----:B------:R-:W-:Y:S01]  /*23000*/  IMAD.MOV.U32 R4, RZ, RZ, 0x7f3321d2 ;  /* 0x7f3321d2ff047424 */ /* 0x000fe200078e00ff */
[----:B------:R-:W-:-:S04]  /*23010*/  MOV R0, 0x4002d97c ;  /* 0x4002d97c00007802 */ /* 0x000fc80000000f00 */
[----:B------:R-:W-:Y:S02]  /*23020*/  FSEL R4, R4, 3.37028055040000000000e+12, !P1 ;  /* 0x54442d1804047808 */ /* 0x000fe40004800000 */
[----:B------:R-:W-:Y:S01]  /*23030*/  FSEL R5, R0, 1.8213495016098022461, !P1 ;  /* 0x3fe921fb00057808 */ /* 0x000fe20004800000 */
[----:B------:R-:W-:Y:S06]  /*23040*/  BRA `(.L_x_12366) ;  /* 0x0000000000087947 */ /* 0x000fec0003800000 */
.L_x_12365:
[----:B------:R-:W-:Y:S02]  /*23050*/  FSEL R4, RZ, 3.37028055040000000000e+12, P1 ;  /* 0x54442d18ff047808 */ /* 0x000fe40000800000 */
[----:B------:R-:W-:-:S07]  /*23060*/  FSEL R5, RZ, 2.1426990032196044922, P1 ;  /* 0x400921fbff057808 */ /* 0x000fce0000800000 */
.L_x_12366:
[----:B------:R-:W-:Y:S05]  /*23070*/  BSYNC B0 ;  /* 0x0000000000007941 */ /* 0x000fea0003800000 */
.L_x_12364:
[----:B------:R-:W-:Y:S01]  /*23080*/  DADD R22, |R22|, |R20| ;  /* 0x0000000016167229 */ /* 0x000fe20000000614 */
[----:B------:R-:W-:-:S07]  /*23090*/  LOP3.LUT R21, R5, 0x80000000, R21, 0xb8, !PT ;  /* 0x8000000005157812 */ /* 0x000fce00078eb815 */
[----:B------:R-:W-:-:S06]  /*230a0*/  DSETP.GTU.AND P0, PT, |R22|, +INF , PT ;  /* 0x7ff000001600742a */ /* 0x000fcc0003f0c200 */
[----:B------:R-:W-:Y:S02]  /*230b0*/  FSEL R4, R22, R4, P0 ;  /* 0x0000000416047208 */ /* 0x000fe40000000000 */
[----:B------:R-:W-:-:S07]  /*230c0*/  FSEL R5, R23, R21, P0 ;  /* 0x0000001517057208 */ /* 0x000fce0000000000 */
.L_x_12333:
[----:B------:R-:W-:Y:S05]  /*230d0*/  BSYNC B3 ;  /* 0x0000000000037941 */ /* 0x000fea0003800000 */
.L_x_12326:
[----:B------:R-:W-:Y:S01]  /*230e0*/  LOP3.LUT R13, R5, 0x80000000, R13, 0xb8, !PT ;  /* 0x80000000050d7812 */ /* 0x000fe200078eb80d */
[----:B------:R-:W-:Y:S01]  /*230f0*/  IMAD.MOV.U32 R12, RZ, RZ, R4 ;  /* 0x000000ffff0c7224 */ /* 0x000fe200078e0004 */
[----:B------:R-:W-:Y:S01]  /*23100*/  LOP3.LUT R15, R29, 0x80000000, R15, 0xb8, !PT ;  /* 0x800000001d0f7812 */ /* 0x000fe200078eb80f */
[----:B------:R-:W-:Y:S01]  /*23110*/  IMAD.MOV.U32 R14, RZ, RZ, R28 ;  /* 0x000000ffff0e7224 */ /* 0x000fe200078e001c */
[----:B------:R-:W-:Y:S06]  /*23120*/  BRA `(.L_x_12291) ;  /* 0x0000005800f07947 */ /* 0x000fec0003800000 */
.L_x_12290:
        /* <DEDUP_REMOVED lines=25> */
[----:B---3--:R-:W-:Y:S01]  /*232c0*/  IMAD.MOV.U32 R0, RZ, RZ, R7 ;  /* 0x000000ffff007224 */ /* 0x008fe200078e0007 */
        /* <DEDUP_REMOVED lines=15> */
[----:B------:R-:W-:Y:S01]  /*233c0*/  @P1 IMAD.MOV.U32 R11, RZ, RZ, 0x7ff00000 ;  /* 0x7ff00000ff0b1424 */ /* 0x000fe200078e00ff */
[----:B------:R-:W-:-:S06]  /*233d0*/  @P1 MOV R10, 0x0 ;  /* 0x00000000000a1802 */ /* 0x000fcc0000000f00 */
        /* <DEDUP_REMOVED lines=10> */
[----:B------:R-:W-:Y:S01]  /*23480*/  MOV R31, 0x3ed0ee25 ;  /* 0x3ed0ee25001f7802 */ /* 0x000fe20000000f00 */
[----:B------:R-:W-:Y:S01]  /*23490*/  IMAD.MOV.U32 R30, RZ, RZ, -0x748574fc ;  /* 0x8b7a8b04ff1e7424 */ /* 0x000fe200078e00ff */
        /* <DEDUP_REMOVED lines=57> */
.L_x_12372:
[----:B------:R-:W-:Y:S05]  /*23830*/  BSYNC B0 ;  /* 0x0000000000007941 */ /* 0x000fea0003800000 */
.L_x_12371:
        /* <DEDUP_REMOVED lines=8> */
.L_x_12374:
[----:B------:R-:W-:Y:S05]  /*238c0*/  BSYNC B3 ;  /* 0x0000000000037941 */ /* 0x000fea0003800000 */
.L_x_12373:
        /* <DEDUP_REMOVED lines=82> */
.L_x_12376:
[----:B------:R-:W-:-:S04]  /*23df0*/  ISETP.GE.AND P0, PT, R25, RZ, PT ;  /* 0x000000ff1900720c */ /* 0x000fc80003f06270 */
[----:B------:R-:W-:Y:S02]  /*23e00*/  FSEL R6, RZ, 3.37028055040000000000e+12, P0 ;  /* 0x54442d18ff067808 */ /* 0x000fe40000000000 */
[----:B------:R-:W-:-:S07]  /*23e10*/  FSEL R7, RZ, 2.1426990032196044922, P0 ;  /* 0x400921fbff077808 */ /* 0x000fce0000000000 */
.L_x_12377:
[----:B------:R-:W-:Y:S05]  /*23e20*/  BSYNC B0 ;  /* 0x0000000000007941 */ /* 0x000fea0003800000 */
.L_x_12375:
[----:B------:R-:W-:Y:S01]  /*23e30*/  DADD R4, |R12|, |R14| ;  /* 0x000000000c047229 */ /* 0x000fe2000000060e */
[----:B------:R-:W-:Y:S01]  /*23e40*/  LOP3.LUT R29, R7, 0x80000000, R29, 0xb8, !PT ;  /* 0x80000000071d7812 */ /* 0x000fe200078eb81d */
[----:B------:R-:W-:-:S06]  /*23e50*/  DMUL R26, R26, 0.5 ;  /* 0x3fe000001a1a7828 */ /* 0x000fcc0000000000 */
[----:B------:R-:W-:-:S06]  /*23e60*/  DSETP.GTU.AND P0, PT, |R4|, +INF , PT ;  /* 0x7ff000000400742a */ /* 0x000fcc0003f0c200 */
[----:B------:R-:W-:Y:S02]  /*23e70*/  FSEL R6, R4, R6, P0 ;  /* 0x0000000604067208 */ /* 0x000fe40000000000 */
[----:B------:R-:W-:Y:S01]  /*23e80*/  FSEL R7, R5, R29, P0 ;  /* 0x0000001d05077208 */ /* 0x000fe20000000000 */
[----:B------:R-:W-:Y:S06]  /*23e90*/  BRA `(.L_x_12378) ;  /* 0x0000004c002c7947 */ /* 0x000fec0003800000 */
.L_x_12370:
        /* <DEDUP_REMOVED lines=10> */
[CC--:B------:R-:W-:Y:S01]  /*23f40*/  SEL R24, R10.reuse, R8.reuse, P0 ;  /* 0x000000080a187207 */ /* 0x0c0fe20000000000 */
[----:B------:R-:W-:Y:S01]  /*23f50*/  MUFU.RCP64H R33, R21 ;  /* 0x0000001500217308 */ /* 0x000fe20000001800 */
[----:B------:R-:W-:Y:S01]  /*23f60*/  SEL R3, R11, R9, P0 ;  /* 0x000000090b037207 */ /* 0x000fe20000000000 */
[----:B------:R-:W-:Y:S01]  /*23f70*/  IMAD.MOV.U32 R32, RZ, RZ, 0x1 ;  /* 0x00000001ff207424 */ /* 0x000fe200078e00ff */
[----:B---3--:R-:W-:Y:S01]  /*23f80*/  LOP3.LUT R0, R31, 0xffc00000, RZ, 0xc0, !PT ;  /* 0xffc000001f007812 */ /* 0x008fe200078ec0ff */
[----:B------:R-:W-:Y:S01]  /*23f90*/  IMAD.MOV.U32 R26, RZ, RZ, R24 ;  /* 0x000000ffff1a7224 */ /* 0x000fe200078e0018 */
[----:B------:R-:W-:Y:S01]  /*23fa0*/  SEL R30, R10, R8, P1 ;  /* 0x000000080a1e7207 */ /* 0x000fe20000800000 */
[----:B------:R-:W-:Y:S01]  /*23fb0*/  IMAD.MOV.U32 R27, RZ, RZ, R3 ;  /* 0x000000ffff1b7224 */ /* 0x000fe200078e0003 */
[----:B------:R-:W-:Y:S01]  /*23fc0*/  IADD3 R5, -R0, 0x7fd00000, RZ ;  /* 0x7fd0000000057810 */ /* 0x000fe20007ffe1ff */
[----:B------:R-:W-:Y:S01]  /*23fd0*/  IMAD.U32 R8, RZ, RZ, UR6 ;  /* 0x00000006ff087e24 */ /* 0x000fe2000f8e00ff */
[----:B------:R-:W-:Y:S01]  /*23fe0*/  MOV R22, 0x0 ;  /* 0x0000000000167802 */ /* 0x000fe20000000f00 */
[----:B------:R-:W-:Y:S01]  /*23ff0*/  BSSY B0, `(.L_x_12379) ;  /* 0x0000074000007945 */ /* 0x000fe20003800000 */
[----:B------:R-:W-:-:S02]  /*24000*/  ISETP.GE.U32.AND P2, PT, R3, 0x7ff00000, PT ;  /* 0x7ff000000300780c */ /* 0x000fc40003f46070 */
[C---:B------:R-:W-:Y:S01]  /*24010*/  DMUL R6, R4.reuse, R26 ;  /* 0x0000001a04067228 */ /* 0x040fe20000000000 */
[----:B------:R-:W-:Y:S01]  /*24020*/  FSETP.GEU.AND P5, PT, |R19|, 6.5827683646048100446e-37, PT ;  /* 0x036000001300780b */ /* 0x000fe20003fae200 */
        /* <DEDUP_REMOVED lines=112> */
.L_x_12380:
[----:B------:R-:W-:Y:S05]  /*24730*/  BSYNC B0 ;  /* 0x0000000000007941 */ /* 0x000fea0003800000 */
.L_x_12379:
        /* <DEDUP_REMOVED lines=8> */
.L_x_12382:
[----:B------:R-:W-:Y:S05]  /*247c0*/  BSYNC B3 ;  /* 0x0000000000037941 */ /* 0x000fea0003800000 */
.L_x_12381:
        /* <DEDUP_REMOVED lines=82> */
.L_x_12384:
[----:B------:R-:W-:-:S04]  /*24cf0*/  ISETP.GE.AND P0, PT, R25, RZ, PT ;  /* 0x000000ff1900720c */ /* 0x000fc80003f06270 */
[----:B------:R-:W-:Y:S02]  /*24d00*/  FSEL R6, RZ, 3.37028055040000000000e+12, P0 ;  /* 0x54442d18ff067808 */ /* 0x000fe40000000000 */
[----:B------:R-:W-:-:S07]  /*24d10*/  FSEL R7, RZ, 2.1426990032196044922, P0 ;  /* 0x400921fbff077808 */ /* 0x000fce0000000000 */
.L_x_12385:
[----:B------:R-:W-:Y:S05]  /*24d20*/  BSYNC B0 ;  /* 0x0000000000007941 */ /* 0x000fea0003800000 */
.L_x_12383:
[----:B------:R-:W-:Y:S01]  /*24d30*/  DADD R4, |R12|, |R14| ;  /* 0x000000000c047229 */ /* 0x000fe2000000060e */
[----:B------:R-:W-:-:S07]  /*24d40*/  LOP3.LUT R29, R7, 0x80000000, R29, 0xb8, !PT ;  /* 0x80000000071d7812 */ /* 0x000fce00078eb81d */
[----:B------:R-:W-:-:S06]  /*24d50*/  DSETP.GTU.AND P0, PT, |R4|, +INF , PT ;  /* 0x7ff000000400742a */ /* 0x000fcc0003f0c200 */
[----:B------:R-:W-:Y:S02]  /*24d60*/  FSEL R6, R4, R6, P0 ;  /* 0x0000000604067208 */ /* 0x000fe40000000000 */
[----:B------:R-:W-:Y:S01]  /*24d70*/  FSEL R7, R5, R29, P0 ;  /* 0x0000001d05077208 */ /* 0x000fe20000000000 */
[----:B------:R-:W-:Y:S06]  /*24d80*/  BRA `(.L_x_12378) ;  /* 0x0000003c00707947 */ /* 0x000fec0003800000 */
.L_x_12369:
[----:B------:R-:W0:Y:S01]  /*24d90*/  MUFU.RCP64H R5, -2.718280792236328125 ;  /* 0xc005bf0a00057908 */ /* 0x000e220000001800 */
[----:B------:R-:W-:Y:S01]  /*24da0*/  IMAD.MOV.U32 R6, RZ, RZ, -0x74eba897 ;  /* 0x8b145769ff067424 */ /* 0x000fe200078e00ff */
[----:B------:R-:W-:Y:S01]  /*24db0*/  FSETP.GEU.AND P1, PT, |R15|, 6.5827683646048100446e-37, PT ;  /* 0x036000000f00780b */ /* 0x000fe20003f2e200 */
[----:B------:R-:W-:Y:S01]  /*24dc0*/  IMAD.MOV.U32 R7, RZ, RZ, 0x4005bf0a ;  /* 0x4005bf0aff077424 */ /* 0x000fe200078e00ff */
[----:B------:R-:W-:Y:S01]  /*24dd0*/  BSSY B3, `(.L_x_12386) ;  /* 0x0000013000037945 */ /* 0x000fe20003800000 */
[----:B------:R-:W-:-:S06]  /*24de0*/  IMAD.MOV.U32 R4, RZ, RZ, 0x1 ;  /* 0x00000001ff047424 */ /* 0x000fcc00078e00ff */
        /* <DEDUP_REMOVED lines=8> */
[----:B---3--:R-:W-:-:S05]  /*24e70*/  FFMA R0, RZ, -2.0897850990295410156, R5 ;  /* 0xc005bf0aff007823 */ /* 0x008fca0000000005 */
        /* <DEDUP_REMOVED lines=8> */
.L_x_12387:
[----:B------:R-:W-:Y:S05]  /*24f00*/  BSYNC B3 ;  /* 0x0000000000037941 */ /* 0x000fea0003800000 */
.L_x_12386:
[----:B------:R-:W0:Y:S01]  /*24f10*/  MUFU.RCP64H R7, -2.718280792236328125 ;  /* 0xc005bf0a00077908 */ /* 0x000e220000001800 */
[----:B------:R-:W-:Y:S01]  /*24f20*/  MOV R8, 0x8b145769 ;  /* 0x8b14576900087802 */ /* 0x000fe20000000f00 */
[----:B------:R-:W-:Y:S01]  /*24f30*/  IMAD.MOV.U32 R9, RZ, RZ, 0x4005bf0a ;  /* 0x4005bf0aff097424 */ /* 0x000fe200078e00ff */
[----:B------:R-:W-:Y:S01]  /*24f40*/  FSETP.GEU.AND P1, PT, |R13|, 6.5827683646048100446e-37, PT ;  /* 0x036000000d00780b */ /* 0x000fe20003f2e200 */
[----:B------:R-:W-:Y:S01]  /*24f50*/  IMAD.MOV.U32 R6, RZ, RZ, 0x1 ;  /* 0x00000001ff067424 */ /* 0x000fe200078e00ff */
[----:B------:R-:W-:Y:S01]  /*24f60*/  BSSY B3, `(.L_x_12388) ;  /* 0x0000015000037945 */ /* 0x000fe20003800000 */
[----:B------:R-:W-:-:S04]  /*24f70*/  DADD R22, -RZ, |R4| ;  /* 0x00000000ff167229 */ /* 0x000fc80000000504 */
        /* <DEDUP_REMOVED lines=19> */
.L_x_12389:
[----:B------:R-:W-:Y:S05]  /*250b0*/  BSYNC B3 ;  /* 0x0000000000037941 */ /* 0x000fea0003800000 */
.L_x_12388:
[----:B------:R-:W-:Y:S01]  /*250c0*/  DADD R8, -RZ, |R6| ;  /* 0x00000000ff087229 */ /* 0x000fe20000000506 */
[----:B------:R-:W-:Y:S01]  /*250d0*/  IMAD.MOV.U32 R4, RZ, RZ, RZ ;  /* 0x000000ffff047224 */ /* 0x000fe200078e00ff */
[----:B------:R-:W-:Y:S01]  /*250e0*/  UMOV UR4, 0xffffffff ;  /* 0xffffffff00047882 */ /* 0x000fe20000000000 */
[----:B------:R-:W-:Y:S01]  /*250f0*/  UMOV UR5, 0x7fefffff ;  /* 0x7fefffff00057882 */ /* 0x000fe20000000000 */
[----:B------:R-:W-:Y:S01]  /*25100*/  MUFU.RCP64H R33, R21 ;  /* 0x0000001500217308 */ /* 0x000fe20000001800 */
[----:B------:R-:W-:Y:S01]  /*25110*/  UMOV UR6, UR5 ;  /* 0x0000000500067c82 */ /* 0x000fe20008000000 */
[----:B------:R-:W-:Y:S01]  /*25120*/  MOV R32, 0x1 ;  /* 0x0000000100207802 */ /* 0x000fe20000000f00 */
        /* <DEDUP_REMOVED lines=10> */
[----:B------:R-:W-:Y:S01]  /*251d0*/  SEL R24, R8, R22, P0 ;  /* 0x0000001608187207 */ /* 0x000fe20000000000 */
[----:B------:R-:W-:Y:S01]  /*251e0*/  IMAD.MOV.U32 R27, RZ, RZ, R3 ;  /* 0x000000ffff1b7224 */ /* 0x000fe200078e0003 */
[----:B------:R-:W-:Y:S02]  /*251f0*/  IADD3 R5, -R0, 0x7fd00000, RZ ;  /* 0x7fd0000000057810 */ /* 0x000fe40007ffe1ff */
[----:B------:R-:W-:Y:S02]  /*25200*/  MOV R26, R24 ;  /* 0x00000018001a7202 */ /* 0x000fe40000000f00 */
[----:B------:R-:W-:Y:S01]  /*25210*/  SEL R30, R8, R22, P1 ;  /* 0x00000016081e7207 */ /* 0x000fe20000800000 */
[----:B------:R-:W-:Y:S01]  /*25220*/  IMAD.U32 R8, RZ, RZ, UR6 ;  /* 0x00000006ff087e24 */ /* 0x000fe2000f8e00ff */
[----:B------:R-:W-:Y:S01]  /*25230*/  ISETP.GE.U32.AND P2, PT, R3, 0x7ff00000, PT ;  /* 0x7ff000000300780c */ /* 0x000fe20003f46070 */
[----:B------:R-:W-:Y:S01]  /*25240*/  IMAD.MOV.U32 R22, RZ, RZ, 0x0 ;  /* 0x00000000ff167424 */ /* 0x000fe200078e00ff */
        /* <DEDUP_REMOVED lines=113> */
.L_x_12391:
[----:B------:R-:W-:Y:S05]  /*25960*/  BSYNC B0 ;  /* 0x0000000000007941 */ /* 0x000fea0003800000 */
.L_x_12390:
        /* <DEDUP_REMOVED lines=8> */
.L_x_12393:
[----:B------:R-:W-:Y:S05]  /*259f0*/  BSYNC B3 ;  /* 0x0000000000037941 */ /* 0x000fea0003800000 */
.L_x_12392:
        /* <DEDUP_REMOVED lines=82> */
.L_x_12395:
[----:B------:R-:W-:-:S04]  /*25f20*/  ISETP.GE.AND P0, PT, R25, RZ, PT ;  /* 0x000000ff1900720c */ /* 0x000fc80003f06270 */
[----:B------:R-:W-:Y:S02]  /*25f30*/  FSEL R6, RZ, 3.37028055040000000000e+12, P0 ;  /* 0x54442d18ff067808 */ /* 0x000fe40000000000 */
[----:B------:R-:W-:-:S07]  /*25f40*/  FSEL R7, RZ, 2.1426990032196044922, P0 ;  /* 0x400921fbff077808 */ /* 0x000fce0000000000 */
.L_x_12396:
[----:B------:R-:W-:Y:S05]  /*25f50*/  BSYNC B0 ;  /* 0x0000000000007941 */ /* 0x000fea0003800000 */
.L_x_12394:
[----:B------:R-:W-:Y:S01]  /*25f60*/  DADD R4, |R12|, |R14| ;  /* 0x000000000c047229 */ /* 0x000fe2000000060e */
[----:B------:R-:W-:Y:S01]  /*25f70*/  LOP3.LUT R29, R7, 0x80000000, R29, 0xb8, !PT ;  /* 0x80000000071d7812 */ /* 0x000fe200078eb81d */
[----:B------:R-:W-:-:S06]  /*25f80*/  DADD R26, R26, 1 ;  /* 0x3ff000001a1a7429 */ /* 0x000fcc0000000000 */
[----:B------:R-:W-:-:S06]  /*25f90*/  DSETP.GTU.AND P0, PT, |R4|, +INF , PT ;  /* 0x7ff000000400742a */ /* 0x000fcc0003f0c200 */
[----:B------:R-:W-:Y:S02]  /*25fa0*/  FSEL R6, R4, R6, P0 ;  /* 0x0000000604067208 */ /* 0x000fe40000000000 */
[----:B------:R-:W-:Y:S01]  /*25fb0*/  FSEL R7, R5, R29, P0 ;  /* 0x0000001d05077208 */ /* 0x000fe20000000000 */
[----:B------:R-:W-:Y:S06]  /*25fc0*/  BRA `(.L_x_12378) ;  /* 0x0000002800e07947 */ /* 0x000fec0003800000 */
.L_x_12368:
        /* <DEDUP_REMOVED lines=14> */
[----:B------:R-:W-:Y:S01]  /*260b0*/  MOV R8, 0x1 ;  /* 0x0000000100087802 */ /* 0x000fe20000000f00 */
        /* <DEDUP_REMOVED lines=13> */
[----:B------:R-:W-:Y:S01]  /*26190*/  @!P0 IMAD.MOV.U32 R0, RZ, RZ, R9 ;  /* 0x000000ffff008224 */ /* 0x000fe200078e0009 */
[----:B------:R-:W-:-:S03]  /*261a0*/  @!P0 MOV R6, R8 ;  /* 0x0000000800068202 */ /* 0x000fc60000000f00 */
        /* <DEDUP_REMOVED lines=77> */
.L_x_12400:
[----:B------:R-:W-:Y:S05]  /*26680*/  BSYNC B0 ;  /* 0x0000000000007941 */ /* 0x000fea0003800000 */
.L_x_12399:
        /* <DEDUP_REMOVED lines=8> */
.L_x_12402:
[----:B------:R-:W-:Y:S05]  /*26710*/  BSYNC B3 ;  /* 0x0000000000037941 */ /* 0x000fea0003800000 */
.L_x_12401:
        /* <DEDUP_REMOVED lines=73> */
.L_x_12404:
[----:B------:R-:W-:Y:S05]  /*26bb0*/  BSYNC B0 ;  /* 0x0000000000007941 */ /* 0x000fea0003800000 */
.L_x_12403:
[----:B------:R-:W-:Y:S01]  /*26bc0*/  LOP3.LUT R3, R7, 0x80000000, R13, 0xb8, !PT ;  /* 0x8000000007037812 */ /* 0x000fe200078eb80d */
[----:B------:R-:W-:Y:S01]  /*26bd0*/  DMUL R26, R26, 0.5 ;  /* 0x3fe000001a1a7828 */ /* 0x000fe20000000000 */
[----:B------:R-:W-:Y:S02]  /*26be0*/  FSEL R6, R10, R6, P0 ;  /* 0x000000060a067208 */ /* 0x000fe40000000000 */
[----:B------:R-:W-:Y:S01]  /*26bf0*/  FSEL R7, R11, R3, P0 ;  /* 0x000000030b077208 */ /* 0x000fe20000000000 */
[----:B------:R-:W-:Y:S07]  /*26c00*/  BRA `(.L_x_12378) ;  /* 0x0000001c00d07947 */ /* 0x000fee0003800000 */
.L_x_12398:
[CC--:B------:R-:W-:Y:S01]  /*26c10*/  ISETP.GT.U32.AND P1, PT, R20.reuse, R18.reuse, PT ;  /* 0x000000121400720c */ /* 0x0c0fe20003f24070 */
[----:B------:R-:W-:Y:S01]  /*26c20*/  UMOV UR4, 0xffffffff ;  /* 0xffffffff00047882 */ /* 0x000fe20000000000 */
[CC--:B------:R-:W-:Y:S01]  /*26c30*/  ISETP.LT.U32.AND P0, PT, R20.reuse, R18.reuse, PT ;  /* 0x000000121400720c */ /* 0x0c0fe20003f01070 */
[----:B------:R-:W-:Y:S01]  /*26c40*/  UMOV UR5, 0x7fefffff ;  /* 0x7fefffff00057882 */ /* 0x000fe20000000000 */
[CC--:B------:R-:W-:Y:S01]  /*26c50*/  ISETP.GT.U32.AND.EX P1, PT, R21.reuse, R19.reuse, PT, P1 ;  /* 0x000000131500720c */ /* 0x0c0fe20003f24110 */
[----:B------:R-:W-:Y:S01]  /*26c60*/  UMOV UR6, UR5 ;  /* 0x0000000500067c82 */ /* 0x000fe20008000000 */
[CC--:B------:R-:W-:Y:S01]  /*26c70*/  ISETP.LT.U32.AND.EX P0, PT, R21.reuse, R19.reuse, PT, P0 ;  /* 0x000000131500720c */ /* 0x0c0fe20003f01100 */
[----:B------:R-:W-:Y:S01]  /*26c80*/  IMAD.U32 R8, RZ, RZ, UR6 ;  /* 0x00000006ff087e24 */ /* 0x000fe2000f8e00ff */
[CC--:B------:R-:W-:Y:S01]  /*26c90*/  SEL R31, R21.reuse, R19.reuse, P1 ;  /* 0x00000013151f7207 */ /* 0x0c0fe20000800000 */
[----:B------:R-:W-:Y:S01]  /*26ca0*/  IMAD.MOV.U32 R26, RZ, RZ, 0x0 ;  /* 0x00000000ff1a7424 */ /* 0x000fe200078e00ff */
[----:B------:R-:W-:Y:S01]  /*26cb0*/  SEL R3, R21, R19, P0 ;  /* 0x0000001315037207 */ /* 0x000fe20000000000 */
[----:B------:R-:W-:Y:S01]  /*26cc0*/  IMAD.MOV.U32 R27, RZ, RZ, 0x3fd80000 ;  /* 0x3fd80000ff1b7424 */ /* 0x000fe200078e00ff */
[----:B---3--:R-:W-:Y:S01]  /*26cd0*/  LOP3.LUT R0, R31, 0xffc00000, RZ, 0xc0, !PT ;  /* 0xffc000001f007812 */ /* 0x008fe200078ec0ff */
[----:B------:R-:W-:Y:S01]  /*26ce0*/  MUFU.RCP64H R33, R23 ;  /* 0x0000001700217308 */ /* 0x000fe20000001800 */
[-C--:B------:R-:W-:Y:S01]  /*26cf0*/  SEL R28, R20, R18.reuse, P0 ;  /* 0x00000012141c7207 */ /* 0x080fe20000000000 */
[----:B------:R-:W-:Y:S01]  /*26d00*/  IMAD.MOV.U32 R29, RZ, RZ, R3 ;  /* 0x000000ffff1d7224 */ /* 0x000fe200078e0003 */
[----:B------:R-:W-:Y:S01]  /*26d10*/  IADD3 R5, -R0, 0x7fd00000, RZ ;  /* 0x7fd0000000057810 */ /* 0x000fe20007ffe1ff */
[----:B------:R-:W-:Y:S01]  /*26d20*/  IMAD.MOV.U32 R32, RZ, RZ, 0x1 ;  /* 0x00000001ff207424 */ /* 0x000fe200078e00ff */
[----:B------:R-:W-:Y:S01]  /*26d30*/  MOV R4, RZ ;  /* 0x000000ff00047202 */ /* 0x000fe20000000f00 */
[----:B------:R-:W-:Y:S01]  /*26d40*/  BSSY B0, `(.L_x_12405) ;  /* 0x0000075000007945 */ /* 0x000fe20003800000 */
[----:B------:R-:W-:-:S02]  /*26d50*/  SEL R30, R20, R18, P1 ;  /* 0x00000012141e7207 */ /* 0x000fc40000800000 */
[----:B------:R-:W-:Y:S02]  /*26d60*/  ISETP.GE.U32.AND P2, PT, R3, 0x7ff00000, PT ;  /* 0x7ff000000300780c */ /* 0x000fe40003f46070 */
        /* <DEDUP_REMOVED lines=114> */
.L_x_12406:
[----:B------:R-:W-:Y:S05]  /*27490*/  BSYNC B0 ;  /* 0x0000000000007941 */ /* 0x000fea0003800000 */
.L_x_12405:
        /* <DEDUP_REMOVED lines=8> */
.L_x_12408:
[----:B------:R-:W-:Y:S05]  /*27520*/  BSYNC B3 ;  /* 0x0000000000037941 */ /* 0x000fea0003800000 */
.L_x_12407:
        /* <DEDUP_REMOVED lines=73> */
.L_x_12410:
[----:B------:R-:W-:Y:S05]  /*279c0*/  BSYNC B0 ;  /* 0x0000000000007941 */ /* 0x000fea0003800000 */
.L_x_12409:
[----:B------:R-:W-:Y:S02]  /*279d0*/  LOP3.LUT R3, R7, 0x80000000, R13, 0xb8, !PT ;  /* 0x8000000007037812 */ /* 0x000fe400078eb80d */
[----:B------:R-:W-:Y:S02]  /*279e0*/  FSEL R6, R10, R6, P1 ;  /* 0x000000060a067208 */ /* 0x000fe40000800000 */
[----:B------:R-:W-:Y:S01]  /*279f0*/  FSEL R7, R11, R3, P1 ;  /* 0x000000030b077208 */ /* 0x000fe20000800000 */
[----:B------:R-:W-:Y:S06]  /*27a00*/  BRA `(.L_x_12378) ;  /* 0x0000001000507947 */ /* 0x000fec0003800000 */
.L_x_12397:
[----:B------:R-:W0:Y:S01]  /*27a10*/  MUFU.RCP64H R5, 2.718280792236328125 ;  /* 0x4005bf0a00057908 */ /* 0x000e220000001800 */
[----:B------:R-:W-:Y:S01]  /*27a20*/  IMAD.MOV.U32 R6, RZ, RZ, -0x74eba897 ;  /* 0x8b145769ff067424 */ /* 0x000fe200078e00ff */
[----:B------:R-:W-:Y:S01]  /*27a30*/  MOV R4, 0x1 ;  /* 0x0000000100047802 */ /* 0x000fe20000000f00 */
        /* <DEDUP_REMOVED lines=11> */
[----:B---3--:R-:W-:-:S05]  /*27af0*/  FFMA R0, RZ, 2.0897850990295410156, R5 ;  /* 0x4005bf0aff007823 */ /* 0x008fca0000000005 */
        /* <DEDUP_REMOVED lines=8> */
.L_x_12412:
[----:B------:R-:W-:Y:S05]  /*27b80*/  BSYNC B3 ;  /* 0x0000000000037941 */ /* 0x000fea0003800000 */
.L_x_12411:
        /* <DEDUP_REMOVED lines=24> */
[----:B------:R-:W-:Y:S02]  /*27d10*/  IMAD.MOV.U32 R6, RZ, RZ, R4 ;  /* 0x000000ffff067224 */ /* 0x000fe400078e0004 */
[----:B------:R-:W-:-:S07]  /*27d20*/  IMAD.MOV.U32 R7, RZ, RZ, R5 ;  /* 0x000000ffff077224 */ /* 0x000fce00078e0005 */
.L_x_12414:
[----:B------:R-:W-:Y:S05]  /*27d30*/  BSYNC B3 ;  /* 0x0000000000037941 */ /* 0x000fea0003800000 */
.L_x_12413:
        /* <DEDUP_REMOVED lines=61> */
[----:B------:R-:W-:-:S03]  /*28110*/  @!P0 IMAD.MOV.U32 R28, RZ, RZ, R6 ;  /* 0x000000ffff1c8224 */ /* 0x000fc600078e0006 */
[----:B------:R-:W-:-:S04]  /*28120*/  IADD3 R0, R3, -0x1, RZ ;  /* 0xffffffff03007810 */ /* 0x000fc80007ffe0ff */
        /* <DEDUP_REMOVED lines=14> */
[----:B------:R-:W-:Y:S01]  /*28210*/  MOV R10, RZ ;  /* 0x000000ff000a7202 */ /* 0x000fe20000000f00 */
[----:B------:R-:W-:Y:S01]  /*28220*/  IMAD.MOV.U32 R31, RZ, RZ, 0x3ed0ee25 ;  /* 0x3ed0ee25ff1f7424 */ /* 0x000fe200078e00ff */
        /* <DEDUP_REMOVED lines=58> */
.L_x_12416:
[----:B------:R-:W-:Y:S05]  /*285d0*/  BSYNC B0 ;  /* 0x0000000000007941 */ /* 0x000fea0003800000 */
.L_x_12415:
        /* <DEDUP_REMOVED lines=8> */
.L_x_12418:
[----:B------:R-:W-:Y:S05]  /*28660*/  BSYNC B3 ;  /* 0x0000000000037941 */ /* 0x000fea0003800000 */
.L_x_12417:
        /* <DEDUP_REMOVED lines=8> */
[----:B------:R-:W-:Y:S01]  /*286f0*/  MOV R8, 0xdbb65b49 ;  /* 0xdbb65b4900087802 */ /* 0x000fe20000000f00 */
[----:B------:R-:W-:Y:S01]  /*28700*/  IMAD.MOV.U32 R9, RZ, RZ, 0x3f2d3b63 ;  /* 0x3f2d3b63ff097424 */ /* 0x000fe200078e00ff */
[----:B------:R-:W-:Y:S01]  /*28710*/  UMOV UR4, 0x2a25ff7e ;  /* 0x2a25ff7e00047882 */ /* 0x000fe20000000000 */
[----:B------:R-:W-:Y:S01]  /*28720*/  UMOV UR5, 0x3ef53e1d ;  /* 0x3ef53e1d00057882 */ /* 0x000fe20000000000 */
[----:B------:R-:W-:-:S03]  /*28730*/  DSETP.NEU.AND P0, PT, R18, R20, PT ;  /* 0x000000141200722a */ /* 0x000fc60003f0d000 */
        /* <DEDUP_REMOVED lines=61> */
.L_x_12420:
[----:B------:R-:W-:Y:S05]  /*28b10*/  BSYNC B0 ;  /* 0x0000000000007941 */ /* 0x000fea0003800000 */
.L_x_12419:
[----:B------:R-:W-:Y:S02]  /*28b20*/  LOP3.LUT R3, R7, 0x80000000, R13, 0xb8, !PT ;  /* 0x8000000007037812 */ /* 0x000fe400078eb80d */
[----:B------:R-:W-:Y:S02]  /*28b30*/  FSEL R6, R10, R6, P1 ;  /* 0x000000060a067208 */ /* 0x000fe40000800000 */
[----:B------:R-:W-:-:S07]  /*28b40*/  FSEL R7, R11, R3, P1 ;  /* 0x000000030b077208 */ /* 0x000fce0000800000 */
.L_x_12378:
[----:B------:R-:W-:Y:S05]  /*28b50*/  BSYNC B2 ;  /* 0x0000000000027941 */ /* 0x000fea0003800000 */
.L_x_12367:
        /* <DEDUP_REMOVED lines=8> */
.L_x_12289:
[----:B------:R-:W-:-:S14]  /*28be0*/  DSETP.NEU.AND P0, PT, R18, +INF , PT ;  /* 0x7ff000001200742a */ /* 0x000fdc0003f0d000 */
[----:B------:R-:W-:Y:S01]  /*28bf0*/  @!P0 DADD R12, R12, R12 ;  /* 0x000000000c0c8229 */ /* 0x000fe2000000000c */
[----:B------:R-:W-:Y:S10]  /*28c00*/  @!P0 BRA `(.L_x_12291) ;  /* 0x0000000000388947 */ /* 0x000ff40003800000 */
[----:B------:R-:W-:-:S14]  /*28c10*/  DSETP.NEU.AND P0, PT, R20, +INF , PT ;  /* 0x7ff000001400742a */ /* 0x000fdc0003f0d000 */
[----:B------:R-:W-:Y:S01]  /*28c20*/  @!P0 DADD R4, R14, R14 ;  /* 0x000000000e048229 */ /* 0x000fe2000000000e */
[----:B------:R-:W-:Y:S02]  /*28c30*/  @!P0 IMAD.MOV.U32 R14, RZ, RZ, R12 ;  /* 0x000000ffff0e8224 */ /* 0x000fe400078e000c */
[----:B------:R-:W-:-:S07]  /*28c40*/  @!P0 IMAD.MOV.U32 R15, RZ, RZ, R13 ;  /* 0x000000ffff0f8224 */ /* 0x000fce00078e000d */
[----:B------:R-:W-:Y:S01]  /*28c50*/  @!P0 IMAD.MOV.U32 R12, RZ, RZ, R4 ;  /* 0x000000ffff0c8224 */ /* 0x000fe200078e0004 */
[----:B------:R-:W-:Y:S01]  /*28c60*/  @!P0 MOV R13, R5 ;  /* 0x00000005000d8202 */ /* 0x000fe20000000f00 */
        /* <DEDUP_REMOVED lines=8> */
.L_x_12291:
[----:B------:R-:W-:Y:S05]  /*28cf0*/  BSYNC B1 ;  /* 0x0000000000017941 */ /* 0x000fea0003800000 */
.L_x_12288:
        /* <DEDUP_REMOVED lines=15> */
.L_x_12424:
[----:B------:R-:W0:Y:S02]  /*28df0*/  F2I.S64.F64.TRUNC R12, R12 ;  /* 0x0000000c000c7311 */ /* 0x000e24000030d900 */
[----:B0-----:R-:W-:-:S05]  /*28e00*/  IMAD.MOV.U32 R3, RZ, RZ, R12 ;  /* 0x000000ffff037224 */ /* 0x001fca00078e000c */
[----:B------:R0:W-:Y:S01]  /*28e10*/  STG.E.U8 desc[UR36][R16.64], R3 ;  /* 0x0000000310007986 */ /* 0x0001e2000c101124 */
[----:B------:R-:W-:Y:S05]  /*28e20*/  BRA `(.L_x_12426) ;  /* 0x0000001000087947 */ /* 0x000fea0003800000 */
.L_x_12423:
        /* <DEDUP_REMOVED lines=9> */
.L_x_12428:
[----:B------:R-:W0:Y:S02]  /*28ec0*/  F2I.F64.TRUNC R13, R12 ;  /* 0x0000000c000d7311 */ /* 0x000e24000030d100 */
[----:B0-----:R0:W-:Y:S01]  /*28ed0*/  STG.E desc[UR36][R16.64], R13 ;  /* 0x0000000d10007986 */ /* 0x0011e2000c101924 */
[----:B------:R-:W-:Y:S05]  /*28ee0*/  BRA `(.L_x_12426) ;  /* 0x0000000c00d87947 */ /* 0x000fea0003800000 */
.L_x_12427:
[----:B------:R-:W0:Y:S02]  /*28ef0*/  F2I.F64.TRUNC R13, R12 ;  /* 0x0000000c000d7311 */ /* 0x000e24000030d100 */
[----:B0-----:R0:W-:Y:S01]  /*28f00*/  STG.E.U16 desc[UR36][R16.64], R13 ;  /* 0x0000000d10007986 */ /* 0x0011e2000c101524 */
[----:B------:R-:W-:Y:S05]  /*28f10*/  BRA `(.L_x_12426) ;  /* 0x0000000c00cc7947 */ /* 0x000fea0003800000 */
.L_x_12422:
        /* <DEDUP_REMOVED lines=13> */
.L_x_12430:
        /* <DEDUP_REMOVED lines=8> */
.L_x_12429:
        /* <DEDUP_REMOVED lines=16> */
.L_x_12432:
        /* <DEDUP_REMOVED lines=11> */
.L_x_12431:
[----:B------:R0:W-:Y:S01]  /*29220*/  STG.E.64 desc[UR36][R16.64], R12 ;  /* 0x0000000c10007986 */ /* 0x0001e2000c101b24 */
[----:B------:R-:W-:Y:S05]  /*29230*/  BRA `(.L_x_12426) ;  /* 0x0000000c00047947 */ /* 0x000fea0003800000 */
.L_x_12421:
        /* <DEDUP_REMOVED lines=13> */
.L_x_12435:
[----:B------:R0:W-:Y:S01]  /*29310*/  STG.E.128 desc[UR36][R16.64], R12 ;  /* 0x0000000c10007986 */ /* 0x0001e2000c101d24 */
[----:B------:R-:W-:Y:S05]  /*29320*/  BRA `(.L_x_12426) ;  /* 0x0000000800c87947 */ /* 0x000fea0003800000 */
.L_x_12434:
        /* <DEDUP_REMOVED lines=25> */
.L_x_12439:
[----:B------:R-:W-:Y:S05]  /*294c0*/  BSYNC B0 ;  /* 0x0000000000007941 */ /* 0x000fea0003800000 */
.L_x_12438:
[----:B------:R-:W-:-:S05]  /*294d0*/  LOP3.LUT R5, R0, R5, RZ, 0xfc, !PT ;  /* 0x0000000500057212 */ /* 0x000fca00078efcff */
[----:B------:R0:W-:Y:S01]  /*294e0*/  STG.E.U8 desc[UR36][R16.64], R5 ;  /* 0x0000000510007986 */ /* 0x0001e2000c101124 */
[----:B------:R-:W-:Y:S05]  /*294f0*/  BRA `(.L_x_12426) ;  /* 0x0000000800547947 */ /* 0x000fea0003800000 */
.L_x_12437:
        /* <DEDUP_REMOVED lines=17> */
.L_x_12441:
[----:B------:R-:W-:Y:S01]  /*29610*/  IMAD.MOV.U32 R0, RZ, RZ, 0x7f ;  /* 0x0000007fff007424 */ /* 0x000fe200078e00ff */
[----:B------:R-:W-:-:S04]  /*29620*/  ISETP.GT.U32.AND P0, PT, R3, 0x7f800000, PT ;  /* 0x7f8000000300780c */ /* 0x000fc80003f04070 */
[----:B------:R-:W-:-:S09]  /*29630*/  SEL R0, R0, 0x7c, P0 ;  /* 0x0000007c00007807 */ /* 0x000fd20000000000 */
.L_x_12442:
[----:B------:R-:W-:Y:S05]  /*29640*/  BSYNC B0 ;  /* 0x0000000000007941 */ /* 0x000fea0003800000 */
.L_x_12440:
[----:B------:R-:W-:-:S04]  /*29650*/  LOP3.LUT R3, R5, 0x80000000, RZ, 0xc0, !PT ;  /* 0x8000000005037812 */ /* 0x000fc800078ec0ff */
[----:B------:R-:W-:-:S04]  /*29660*/  SHF.R.U32.HI R3, RZ, 0x18, R3 ;  /* 0x00000018ff037819 */ /* 0x000fc80000011603 */
[----:B------:R-:W-:-:S05]  /*29670*/  LOP3.LUT R3, R0, R3, RZ, 0xfc, !PT ;  /* 0x0000000300037212 */ /* 0x000fca00078efcff */
[----:B------:R0:W-:Y:S01]  /*29680*/  STG.E.U8 desc[UR36][R16.64], R3 ;  /* 0x0000000310007986 */ /* 0x0001e2000c101124 */
[----:B------:R-:W-:Y:S05]  /*29690*/  BRA `(.L_x_12426) ;  /* 0x0000000400ec7947 */ /* 0x000fea0003800000 */
.L_x_12436:
        /* <DEDUP_REMOVED lines=8> */
.L_x_12433:
        /* <DEDUP_REMOVED lines=11> */
.L_x_12445:
        /* <DEDUP_REMOVED lines=21> */
.L_x_12448:
[----:B------:R-:W-:-:S04]  /*29920*/  LOP3.LUT R3, R5, 0x80000000, RZ, 0xc0, !PT ;  /* 0x8000000005037812 */ /* 0x000fc800078ec0ff */
[----:B------:R-:W-:-:S04]  /*29930*/  SHF.R.U32.HI R3, RZ, 0x18, R3 ;  /* 0x00000018ff037819 */ /* 0x000fc80000011603 */
[----:B------:R-:W-:-:S04]  /*29940*/  LOP3.LUT R0, R0, R3, RZ, 0xfc, !PT ;  /* 0x0000000300007212 */ /* 0x000fc800078efcff */
[----:B------:R-:W-:-:S07]  /*29950*/  PRMT R8, R0, 0x7610, R8 ;  /* 0x0000761000087816 */ /* 0x000fce0000000008 */
.L_x_12447:
[----:B------:R-:W-:Y:S05]  /*29960*/  BSYNC B0 ;  /* 0x0000000000007941 */ /* 0x000fea0003800000 */
.L_x_12446:
[----:B------:R3:W-:Y:S01]  /*29970*/  STG.E.U8 desc[UR36][R16.64], R8 ;  /* 0x0000000810007986 */ /* 0x0007e2000c101124 */
[----:B------:R-:W-:Y:S05]  /*29980*/  BRA `(.L_x_12426) ;  /* 0x0000000400307947 */ /* 0x000fea0003800000 */
.L_x_12444:
        /* <DEDUP_REMOVED lines=21> */
.L_x_12451:
[----:B------:R-:W-:-:S04]  /*29ae0*/  LOP3.LUT R3, R5, 0x80000000, RZ, 0xc0, !PT ;  /* 0x8000000005037812 */ /* 0x000fc800078ec0ff */
[----:B------:R-:W-:-:S04]  /*29af0*/  SHF.R.U32.HI R3, RZ, 0x18, R3 ;  /* 0x00000018ff037819 */ /* 0x000fc80000011603 */
[----:B------:R-:W-:-:S04]  /*29b00*/  LOP3.LUT R0, R0, R3, RZ, 0xfc, !PT ;  /* 0x0000000300007212 */ /* 0x000fc800078efcff */
[----:B------:R-:W-:-:S07]  /*29b10*/  PRMT R8, R0, 0x7610, R8 ;  /* 0x0000761000087816 */ /* 0x000fce0000000008 */
.L_x_12450:
[----:B------:R-:W-:Y:S05]  /*29b20*/  BSYNC B0 ;  /* 0x0000000000007941 */ /* 0x000fea0003800000 */
.L_x_12449:
[----:B------:R0:W-:Y:S01]  /*29b30*/  STG.E.U8 desc[UR36][R16.64], R8 ;  /* 0x0000000810007986 */ /* 0x0001e2000c101124 */
[----:B------:R-:W-:Y:S05]  /*29b40*/  BRA `(.L_x_12426) ;  /* 0x0000000000c07947 */ /* 0x000fea0003800000 */
.L_x_12443:
        /* <DEDUP_REMOVED lines=26> */
.L_x_12425:
[----:B------:R-:W-:Y:S01]  /*29cf0*/  MOV R0, 0x0 ;  /* 0x0000000000007802 */ /* 0x000fe20000000f00 */
[----:B------:R-:W-:Y:S01]  /*29d00*/  ULDC.64 UR4, c[0x4][0x158] ;  /* 0x0100560000047ab9 */ /* 0x000fe20000000a00 */
[----:B------:R-:W-:Y:S01]  /*29d10*/  ULDC.64 UR6, c[0x4][0x10] ;  /* 0x0100040000067ab9 */ /* 0x000fe20000000a00 */
[----:B------:R-:W-:Y:S01]  /*29d20*/  IMAD.U32 R4, RZ, RZ, UR4 ;  /* 0x00000004ff047e24 */ /* 0x000fe2000f8e00ff */
[----:B------:R0:W1:Y:S01]  /*29d30*/  LDC.64 R14, c[0x4][R0] ;  /* 0x01000000000e7b82 */ /* 0x0000620000000a00 */
[----:B------:R-:W-:Y:S01]  /*29d40*/  IMAD.U32 R5, RZ, RZ, UR5 ;  /* 0x00000005ff057e24 */ /* 0x000fe2000f8e00ff */
[----:B------:R-:W-:Y:S01]  /*29d50*/  ULDC.64 UR4, c[0x4][0x160] ;  /* 0x0100580000047ab9 */ /* 0x000fe20000000a00 */
[----:B------:R-:W-:Y:S01]  /*29d60*/  MOV R10, UR6 ;  /* 0x00000006000a7c02 */ /* 0x000fe20008000f00 */
        /* <DEDUP_REMOVED lines=8> */
.L_x_12454:
[----:B------:R-:W-:Y:S05]  /*29df0*/  BRA `(.L_x_12426) ;  /* 0x0000000000147947 */ /* 0x000fea0003800000 */
.L_x_12453:
[----:B------:R-:W0:Y:S02]  /*29e00*/  F2I.U64.F64.TRUNC R12, R12 ;  /* 0x0000000c000c7311 */ /* 0x000e24000030d800 */
[----:B0-----:R1:W-:Y:S01]  /*29e10*/  STG.E.64 desc[UR36][R16.64], R12 ;  /* 0x0000000c10007986 */ /* 0x0013e2000c101b24 */
[----:B------:R-:W-:Y:S05]  /*29e20*/  BRA `(.L_x_12426) ;  /* 0x0000000000087947 */ /* 0x000fea0003800000 */
.L_x_12452:
[----:B------:R-:W0:Y:S02]  /*29e30*/  F2I.U32.F64.TRUNC R13, R12 ;  /* 0x0000000c000d7311 */ /* 0x000e24000030d000 */
[----:B0-----:R0:W-:Y:S02]  /*29e40*/  STG.E desc[UR36][R16.64], R13 ;  /* 0x0000000d10007986 */ /* 0x0011e4000c101924 */
.L_x_12426:
[----:B------:R-:W-:-:S07]  /*29e50*/  VIADD R2, R2, 0x80 ;  /* 0x0000008002027836 */ /* 0x000fce0000000000 */
.L_x_12253:
[----:B------:R-:W-:Y:S05]  /*29e60*/  BSYNC B6 ;  /* 0x0000000000067941 */ /* 0x000fea0003800000 */
.L_x_12252:
[----:B------:R-:W-:Y:S02]  /*29e70*/  ULDC UR4, c[0x0][0x210] ;  /* 0x0000840000047ab9 */ /* 0x000fe40000000800 */
[----:B------:R-:W-:-:S13]  /*29e80*/  ISETP.GE.AND P0, PT, R2, UR4, PT ;  /* 0x0000000402007c0c */ /* 0x000fda000bf06270 */
[----:B------:R-:W-:Y:S05]  /*29e90*/  @P0 EXIT ;  /* 0x000000000000094d */ /* 0x000fea0003800000 */
[----:B------:R-:W5:Y:S01]  /*29ea0*/  LDC R6, c[0x0][0x218] ;  /* 0x00008600ff067b82 */ /* 0x000f620000000800 */
[----:B0-----:R-:W-:Y:S02]  /*29eb0*/  IMAD.MOV.U32 R0, RZ, RZ, RZ ;  /* 0x000000ffff007224 */ /* 0x001fe400078e00ff */
[----:B-1234-:R-:W-:Y:S01]  /*29ec0*/  IMAD.MOV.U32 R16, RZ, RZ, RZ ;  /* 0x000000ffff107224 */ /* 0x01efe200078e00ff */
[----:B-----5:R-:W-:-:S13]  /*29ed0*/  ISETP.NE.AND P0, PT, R6, RZ, PT ;  /* 0x000000ff0600720c */ /* 0x020fda0003f05270 */
[----:B------:R-:W-:Y:S05]  /*29ee0*/  @!P0 BRA `(.L_x_12455) ;  /* 0x0000001000ac8947 */ /* 0x000fea0003800000 */
[----:B------:R-:W-:Y:S01]  /*29ef0*/  MOV R5, R2 ;  /* 0x0000000200057202 */ /* 0x000fe20000000f00 */
        /* <DEDUP_REMOVED lines=298> */
.L_x_12455:
        /* <DEDUP_REMOVED lines=22> */
.L_x_12459:
[----:B------:R-:W2:Y:S01]  /*2b300*/  LDG.E.U8 R2, desc[UR36][R2.64] ;  /* 0x0000002402027981 */ /* 0x000ea2000c1e1100 */
[----:B------:R-:W-:Y:S01]  /*2b310*/  CS2R R14, SRZ ;  /* 0x00000000000e7805 */ /* 0x000fe2000001ff00 */
[----:B--2---:R0:W1:Y:S01]  /*2b320*/  I2F.F64.U16 R12, R2 ;  /* 0x00000002000c7312 */ /* 0x0040620000101800 */
[----:B------:R-:W-:Y:S05]  /*2b330*/  BRA `(.L_x_12461) ;  /* 0x0000000c00c87947 */ /* 0x000fea0003800000 */
.L_x_12458:
        /* <DEDUP_REMOVED lines=10> */
.L_x_12463:
[----:B------:R-:W2:Y:S01]  /*2b3e0*/  LDG.E R2, desc[UR36][R2.64] ;  /* 0x0000002402027981 */ /* 0x000ea2000c1e1900 */
[----:B------:R-:W-:Y:S01]  /*2b3f0*/  CS2R R14, SRZ ;  /* 0x00000000000e7805 */ /* 0x000fe2000001ff00 */
[----:B--2---:R0:W1:Y:S01]  /*2b400*/  I2F.F64 R12, R2 ;  /* 0x00000002000c7312 */ /* 0x0040620000201c00 */
[----:B------:R-:W-:Y:S05]  /*2b410*/  BRA `(.L_x_12461) ;  /* 0x0000000c00907947 */ /* 0x000fea0003800000 */
.L_x_12462:
[----:B------:R-:W2:Y:S01]  /*2b420*/  LDG.E.U16 R2, desc[UR36][R2.64] ;  /* 0x0000002402027981 */ /* 0x000ea2000c1e1500 */
[----:B------:R-:W-:Y:S01]  /*2b430*/  CS2R R14, SRZ ;  /* 0x00000000000e7805 */ /* 0x000fe2000001ff00 */
[----:B--2---:R0:W1:Y:S01]  /*2b440*/  I2F.F64.S16 R12, R2 ;  /* 0x00000002000c7312 */ /* 0x0040620000101c00 */
[----:B------:R-:W-:Y:S05]  /*2b450*/  BRA `(.L_x_12461) ;  /* 0x0000000c00807947 */ /* 0x000fea0003800000 */
.L_x_12457:
        /* <DEDUP_REMOVED lines=11> */
.L_x_12465:
[----:B------:R-:W2:Y:S01]  /*2b510*/  LDG.E.U16 R0, desc[UR36][R2.64] ;  /* 0x0000002402007981 */ /* 0x000ea2000c1e1500 */
[----:B------:R-:W-:Y:S01]  /*2b520*/  CS2R R14, SRZ ;  /* 0x00000000000e7805 */ /* 0x000fe2000001ff00 */
[----:B--2---:R-:W-:-:S05]  /*2b530*/  HADD2.F32 R0, -RZ, R0.H0_H0 ;  /* 0x20000000ff007230 */ /* 0x004fca0000004100 */
[----:B------:R-:W-:-:S04]  /*2b540*/  FMUL.FTZ R0, R0, 1 ;  /* 0x3f80000000007820 */ /* 0x000fc80000410000 */
[----:B------:R0:W1:Y:S01]  /*2b550*/  F2F.F64.F32 R12, R0 ;  /* 0x00000000000c7310 */ /* 0x0000620000201800 */
[----:B------:R-:W-:Y:S05]  /*2b560*/  BRA `(.L_x_12461) ;  /* 0x0000000c003c7947 */ /* 0x000fea0003800000 */
.L_x_12464:
        /* <DEDUP_REMOVED lines=12> */
.L_x_12467:
        /* <DEDUP_REMOVED lines=8> */
.L_x_12466:
[----:B------:R0:W5:Y:S01]  /*2b6b0*/  LDG.E.64 R12, desc[UR36][R2.64] ;  /* 0x00000024020c7981 */ /* 0x000162000c1e1b00 */
[----:B------:R-:W-:Y:S01]  /*2b6c0*/  CS2R R14, SRZ ;  /* 0x00000000000e7805 */ /* 0x000fe2000001ff00 */
[----:B------:R-:W-:Y:S06]  /*2b6d0*/  BRA `(.L_x_12461) ;  /* 0x0000000800e07947 */ /* 0x000fec0003800000 */
.L_x_12456:
        /* <DEDUP_REMOVED lines=14> */
.L_x_12470:
[----:B------:R0:W5:Y:S01]  /*2b7c0*/  LDG.E.128 R12, desc[UR36][R2.64] ;  /* 0x00000024020c7981 */ /* 0x000162000c1e1d00 */
[----:B------:R-:W-:Y:S05]  /*2b7d0*/  BRA `(.L_x_12461) ;  /* 0x0000000800a07947 */ /* 0x000fea0003800000 */
.L_x_12469:
        /* <DEDUP_REMOVED lines=29> */
.L_x_12472:
        /* <DEDUP_REMOVED lines=14> */
[----:B------:R4:W0:Y:S01]  /*2ba90*/  F2F.F64.F32 R12, R4 ;  /* 0x00000004000c7310 */ /* 0x0008220000201800 */
[----:B------:R-:W-:Y:S05]  /*2baa0*/  BRA `(.L_x_12461) ;  /* 0x0000000400ec7947 */ /* 0x000fea0003800000 */
.L_x_12471:
[----:B------:R-:W2:Y:S01]  /*2bab0*/  LDG.E.U16 R0, desc[UR36][R2.64] ;  /* 0x0000002402007981 */ /* 0x000ea2000c1e1500 */
[----:B------:R-:W-:Y:S01]  /*2bac0*/  CS2R R14, SRZ ;  /* 0x00000000000e7805 */ /* 0x000fe2000001ff00 */
[----:B--2---:R-:W-:-:S04]  /*2bad0*/  IMAD.U32 R0, R0, 0x10000, RZ ;  /* 0x0001000000007824 */ /* 0x004fc800078e00ff */
[----:B------:R-:W-:-:S04]  /*2bae0*/  FMUL.FTZ R0, R0, 1 ;  /* 0x3f80000000007820 */ /* 0x000fc80000410000 */
[----:B------:R0:W1:Y:S01]  /*2baf0*/  F2F.F64.F32 R12, R0 ;  /* 0x00000000000c7310 */ /* 0x0000620000201800 */
[----:B------:R-:W-:Y:S05]  /*2bb00*/  BRA `(.L_x_12461) ;  /* 0x0000000400d47947 */ /* 0x000fea0003800000 */
.L_x_12468:
        /* <DEDUP_REMOVED lines=12> */
.L_x_12475:
        /* <DEDUP_REMOVED lines=21> */
.L_x_12479:
[----:B------:R-:W-:Y:S05]  /*2bd20*/  BSYNC B1 ;  /* 0x0000000000017941 */ /* 0x000fea0003800000 */
.L_x_12478:
[----:B------:R-:W-:Y:S01]  /*2bd30*/  LEA R3, R0, 0x3b800000, 0x17 ;  /* 0x3b80000000037811 */ /* 0x000fe200078eb8ff */
[----:B------:R-:W-:-:S05]  /*2bd40*/  IMAD.SHL.U32 R0, R2, 0x100000, RZ ;  /* 0x0010000002007824 */ /* 0x000fca00078e00ff */
[----:B------:R-:W-:-:S07]  /*2bd50*/  LOP3.LUT R0, R3, R0, R4, 0xfe, !PT ;  /* 0x0000000003007212 */ /* 0x000fce00078efe04 */
.L_x_12477:
[----:B------:R-:W-:Y:S05]  /*2bd60*/  BSYNC B0 ;  /* 0x0000000000007941 */ /* 0x000fea0003800000 */
.L_x_12476:
[----:B------:R-:W-:Y:S01]  /*2bd70*/  FMUL.FTZ R0, R0, 1 ;  /* 0x3f80000000007820 */ /* 0x000fe20000410000 */
[----:B------:R-:W-:-:S03]  /*2bd80*/  CS2R R14, SRZ ;  /* 0x00000000000e7805 */ /* 0x000fc6000001ff00 */
[----:B------:R0:W1:Y:S01]  /*2bd90*/  F2F.F64.F32 R12, R0 ;  /* 0x00000000000c7310 */ /* 0x0000620000201800 */
[----:B------:R-:W-:Y:S05]  /*2bda0*/  BRA `(.L_x_12461) ;  /* 0x00000004002c7947 */ /* 0x000fea0003800000 */
.L_x_12474:
        /* <DEDUP_REMOVED lines=21> */
.L_x_12483:
[----:B------:R-:W-:Y:S05]  /*2bf00*/  BSYNC B1 ;  /* 0x0000000000017941 */ /* 0x000fea0003800000 */
.L_x_12482:
[----:B------:R-:W-:Y:S02]  /*2bf10*/  LEA R3, R0, 0x37800000, 0x17 ;  /* 0x3780000000037811 */ /* 0x000fe400078eb8ff */
[----:B------:R-:W-:-:S04]  /*2bf20*/  SHF.L.U32 R0, R2, 0x15, RZ ;  /* 0x0000001502007819 */ /* 0x000fc800000006ff */
[----:B------:R-:W-:-:S07]  /*2bf30*/  LOP3.LUT R0, R3, R0, R4, 0xfe, !PT ;  /* 0x0000000003007212 */ /* 0x000fce00078efe04 */
.L_x_12481:
[----:B------:R-:W-:Y:S05]  /*2bf40*/  BSYNC B0 ;  /* 0x0000000000007941 */ /* 0x000fea0003800000 */
.L_x_12480:
[----:B------:R-:W-:Y:S01]  /*2bf50*/  FMUL.FTZ R0, R0, 1 ;  /* 0x3f80000000007820 */ /* 0x000fe20000410000 */
[----:B------:R-:W-:-:S03]  /*2bf60*/  CS2R R14, SRZ ;  /* 0x00000000000e7805 */ /* 0x000fc6000001ff00 */
[----:B------:R0:W1:Y:S01]  /*2bf70*/  F2F.F64.F32 R12, R0 ;  /* 0x00000000000c7310 */ /* 0x0000620000201800 */
[----:B------:R-:W-:Y:S05]  /*2bf80*/  BRA `(.L_x_12461) ;  /* 0x0000000000b47947 */ /* 0x000fea0003800000 */
.L_x_12473:
        /* <DEDUP_REMOVED lines=14> */
.L_x_12487:
[----:B------:R-:W-:Y:S05]  /*2c070*/  BSYNC B0 ;  /* 0x0000000000007941 */ /* 0x000fea0003800000 */
.L_x_12486:
[----:B------:R-:W-:Y:S01]  /*2c080*/  FMUL.FTZ R0, R0, 1 ;  /* 0x3f80000000007820 */ /* 0x000fe20000410000 */
[----:B------:R-:W-:-:S03]  /*2c090*/  CS2R R14, SRZ ;  /* 0x00000000000e7805 */ /* 0x000fc6000001ff00 */
[----:B------:R0:W1:Y:S01]  /*2c0a0*/  F2F.F64.F32 R12, R0 ;  /* 0x00000000000c7310 */ /* 0x0000620000201800 */
[----:B------:R-:W-:Y:S05]  /*2c0b0*/  BRA `(.L_x_12461) ;  /* 0x0000000000687947 */ /* 0x000fea0003800000 */
.L_x_12460:
        /* <DEDUP_REMOVED lines=16> */
.L_x_12488:
[----:B------:R-:W-:Y:S02]  /*2c1c0*/  CS2R R12, SRZ ;  /* 0x00000000000c7805 */ /* 0x000fe4000001ff00 */
[----:B------:R-:W-:Y:S01]  /*2c1d0*/  CS2R R14, SRZ ;  /* 0x00000000000e7805 */ /* 0x000fe2000001ff00 */
[----:B------:R-:W-:Y:S06]  /*2c1e0*/  BRA `(.L_x_12461) ;  /* 0x00000000001c7947 */ /* 0x000fec0003800000 */
.L_x_12485:
[----:B------:R-:W2:Y:S01]  /*2c1f0*/  LDG.E.64 R12, desc[UR36][R2.64] ;  /* 0x00000024020c7981 */ /* 0x000ea2000c1e1b00 */
[----:B------:R-:W-:Y:S01]  /*2c200*/  CS2R R14, SRZ ;  /* 0x00000000000e7805 */ /* 0x000fe2000001ff00 */
[----:B--2---:R-:W0:Y:S01]  /*2c210*/  I2F.F64.U64 R12, R12 ;  /* 0x0000000c000c7312 */ /* 0x004e220000301800 */
[----:B------:R-:W-:Y:S05]  /*2c220*/  BRA `(.L_x_12461) ;  /* 0x00000000000c7947 */ /* 0x000fea0003800000 */
.L_x_12484:
[----:B------:R-:W2:Y:S01]  /*2c230*/  LDG.E R2, desc[UR36][R2.64] ;  /* 0x0000002402027981 */ /* 0x000ea2000c1e1900 */
[----:B------:R-:W-:Y:S01]  /*2c240*/  CS2R R14, SRZ ;  /* 0x00000000000e7805 */ /* 0x000fe2000001ff00 */
[----:B--2---:R0:W1:Y:S06]  /*2c250*/  I2F.F64.U32 R12, R2 ;  /* 0x00000002000c7312 */ /* 0x00406c0000201800 */
.L_x_12461:
        /* <DEDUP_REMOVED lines=22> */
[----:B------:R-:W-:Y:S01]  /*2c3c0*/  MOV R6, RZ ;  /* 0x000000ff00067202 */ /* 0x000fe20000000f00 */
        /* <DEDUP_REMOVED lines=9> */
[----:B------:R-:W-:Y:S01]  /*2c460*/  MOV R44, 0x0 ;  /* 0x00000000002c7802 */ /* 0x000fe20000000f00 */
[----:B------:R-:W-:Y:S01]  /*2c470*/  IMAD.MOV.U32 R45, RZ, RZ, 0x3fd80000 ;  /* 0x3fd80000ff2d7424 */ /* 0x000fe200078e00ff */
[----:B------:R-:W-:Y:S05]  /*2c480*/  BSSY B2, `(.L_x_12493) ;  /* 0x000029f000027945 */ /* 0x000fea0003800000 */
[----:B------:R-:W-:-:S02]  /*2c490*/  ISETP.GT.U32.AND P1, PT, R2, R10, PT ;  /* 0x0000000a0200720c */ /* 0x000fc40003f24070 */
[-C--:B------:R-:W-:Y:S02]  /*2c4a0*/  ISETP.GT.U32.AND P3, PT, R26, R10.reuse, PT ;  /* 0x0000000a1a00720c */ /* 0x080fe40003f64070 */
[----:B------:R-:W-:Y:S02]  /*2c4b0*/  ISETP.LT.U32.AND P0, PT, R2, R10, PT ;  /* 0x0000000a0200720c */ /* 0x000fe40003f01070 */
[-C--:B------:R-:W-:Y:S02]  /*2c4c0*/  ISETP.GT.U32.AND.EX P1, PT, R3, R11.reuse, PT, P1 ;  /* 0x0000000b0300720c */ /* 0x080fe40003f24110 */
[-C--:B------:R-:W-:Y:S02]  /*2c4d0*/  ISETP.GT.U32.AND.EX P3, PT, R27, R11.reuse, PT, P3 ;  /* 0x0000000b1b00720c */ /* 0x080fe40003f64130 */
[CC--:B------:R-:W-:Y:S02]  /*2c4e0*/  ISETP.LT.U32.AND.EX P0, PT, R3.reuse, R11.reuse, PT, P0 ;  /* 0x0000000b0300720c */ /* 0x0c0fe40003f01100 */
[----:B------:R-:W-:-:S02]  /*2c4f0*/  SEL R37, R3, R11, P1 ;  /* 0x0000000b03257207 */ /* 0x000fc40000800000 */
[-C--:B------:R-:W-:Y:S02]  /*2c500*/  ISETP.LT.U32.AND P2, PT, R26, R10.reuse, PT ;  /* 0x0000000a1a00720c */ /* 0x080fe40003f41070 */
[-C--:B------:R-:W-:Y:S02]  /*2c510*/  SEL R41, R27, R11.reuse, P3 ;  /* 0x0000000b1b297207 */ /* 0x080fe40001800000 */
[----:B------:R-:W-:Y:S02]  /*2c520*/  SEL R34, R2, R10, P0 ;  /* 0x0000000a02227207 */ /* 0x000fe40000000000 */
[-C--:B------:R-:W-:Y:S02]  /*2c530*/  SEL R35, R3, R11.reuse, P0 ;  /* 0x0000000b03237207 */ /* 0x080fe40000000000 */
[----:B------:R-:W-:Y:S02]  /*2c540*/  LOP3.LUT R0, R37, 0xffc00000, RZ, 0xc0, !PT ;  /* 0xffc0000025007812 */ /* 0x000fe400078ec0ff */
[----:B------:R-:W-:-:S02]  /*2c550*/  ISETP.LT.U32.AND.EX P0, PT, R27, R11, PT, P2 ;  /* 0x0000000b1b00720c */ /* 0x000fc40003f01120 */
[----:B------:R-:W-:Y:S02]  /*2c560*/  LOP3.LUT R42, R41, 0xffc00000, RZ, 0xc0, !PT ;  /* 0xffc00000292a7812 */ /* 0x000fe400078ec0ff */
[-C--:B------:R-:W-:Y:S01]  /*2c570*/  SEL R36, R2, R10.reuse, P1 ;  /* 0x0000000a02247207 */ /* 0x080fe20000800000 */
[----:B------:R-:W-:Y:S01]  /*2c580*/  IMAD.MOV.U32 R2, RZ, RZ, RZ ;  /* 0x000000ffff027224 */ /* 0x000fe200078e00ff */
[----:B------:R-:W-:Y:S02]  /*2c590*/  IADD3 R3, -R0, 0x7fd00000, RZ ;  /* 0x7fd0000000037810 */ /* 0x000fe40007ffe1ff */
[-C--:B------:R-:W-:Y:S02]  /*2c5a0*/  SEL R38, R26, R10.reuse, P0 ;  /* 0x0000000a1a267207 */ /* 0x080fe40000000000 */
[----:B------:R-:W-:Y:S02]  /*2c5b0*/  SEL R39, R27, R11, P0 ;  /* 0x0000000b1b277207 */ /* 0x000fe40000000000 */
[----:B------:R-:W-:Y:S01]  /*2c5c0*/  IADD3 R7, -R42, 0x7fd00000, RZ ;  /* 0x7fd000002a077810 */ /* 0x000fe20007ffe1ff */
[C---:B----4-:R-:W-:Y:S01]  /*2c5d0*/  DMUL R4, R2.reuse, R34 ;  /* 0x0000002202047228 */ /* 0x050fe20000000000 */
        /* <DEDUP_REMOVED lines=25> */
[----:B------:R-:W-:Y:S01]  /*2c770*/  IMAD.MOV.U32 R6, RZ, RZ, RZ ;  /* 0x000000ffff067224 */ /* 0x000fe200078e00ff */
[----:B------:R-:W-:Y:S01]  /*2c780*/  ISETP.GE.U32.AND P1, PT, R35, 0x7ff00000, PT ;  /* 0x7ff000002300780c */ /* 0x000fe20003f26070 */
[----:B------:R-:W-:Y:S01]  /*2c790*/  DSETP.NEU.AND P2, PT, R38, RZ, PT ;  /* 0x000000ff2600722a */ /* 0x000fe20003f4d000 */
[----:B------:R-:W-:-:S03]  /*2c7a0*/  ISETP.GE.U32.AND P3, PT, R39, 0x7ff00000, PT ;  /* 0x7ff000002700780c */ /* 0x000fc60003f66070 */
        /* <DEDUP_REMOVED lines=58> */
.L_x_12496:
[----:B------:R-:W-:Y:S05]  /*2cb50*/  BSYNC B3 ;  /* 0x0000000000037941 */ /* 0x000fea0003800000 */
.L_x_12495:
        /* <DEDUP_REMOVED lines=81> */
.L_x_12494:
        /* <DEDUP_REMOVED lines=14> */
[----:B------:R-:W-:Y:S01]  /*2d150*/  MOV R2, 0x1 ;  /* 0x0000000100027802 */ /* 0x000fe20000000f00 */
        /* <DEDUP_REMOVED lines=21> */
.L_x_12504:
[----:B------:R-:W-:Y:S05]  /*2d2b0*/  BSYNC B4 ;  /* 0x0000000000047941 */ /* 0x000fea0003800000 */
.L_x_12503:
[----:B------:R-:W-:Y:S02]  /*2d2c0*/  IMAD.MOV.U32 R28, RZ, RZ, R4 ;  /* 0x000000ffff1c7224 */ /* 0x000fe400078e0004 */
[----:B------:R-:W-:Y:S01]  /*2d2d0*/  IMAD.MOV.U32 R29, RZ, RZ, R5 ;  /* 0x000000ffff1d7224 */ /* 0x000fe200078e0005 */
[----:B------:R-:W-:Y:S06]  /*2d2e0*/  BRA `(.L_x_12502) ;  /* 0x0000000000047947 */ /* 0x000fec0003800000 */
.L_x_12501:
[----:B------:R-:W-:-:S11]  /*2d2f0*/  DADD R28, -R22, R30 ;  /* 0x00000000161c7229 */ /* 0x000fd6000000011e */
.L_x_12502:
[----:B------:R-:W-:Y:S05]  /*2d300*/  BSYNC B3 ;  /* 0x0000000000037941 */ /* 0x000fea0003800000 */
.L_x_12500:
        /* <DEDUP_REMOVED lines=10> */
[----:B------:R-:W-:Y:S01]  /*2d3b0*/  MOV R2, 0x1 ;  /* 0x0000000100027802 */ /* 0x000fe20000000f00 */
        /* <DEDUP_REMOVED lines=18> */
.L_x_12509:
[----:B------:R-:W-:Y:S05]  /*2d4e0*/  BSYNC B4 ;  /* 0x0000000000047941 */ /* 0x000fea0003800000 */
.L_x_12508:
[----:B------:R-:W-:Y:S05]  /*2d4f0*/  BRA `(.L_x_12507) ;  /* 0x0000000000047947 */ /* 0x000fea0003800000 */
.L_x_12506:
[----:B------:R-:W-:-:S11]  /*2d500*/  DADD R4, R42, -R2 ;  /* 0x000000002a047229 */ /* 0x000fd60000000802 */
.L_x_12507:
[----:B------:R-:W-:Y:S05]  /*2d510*/  BSYNC B3 ;  /* 0x0000000000037941 */ /* 0x000fea0003800000 */
.L_x_12505:
        /* <DEDUP_REMOVED lines=29> */
.L_x_12511:
[----:B------:R-:W-:Y:S05]  /*2d6f0*/  BSYNC B3 ;  /* 0x0000000000037941 */ /* 0x000fea0003800000 */
.L_x_12510:
        /* <DEDUP_REMOVED lines=13> */
[----:B------:R-:W-:Y:S02]  /*2d7d0*/  @!P0 IMAD.MOV.U32 R0, RZ, RZ, R3 ;  /* 0x000000ffff008224 */ /* 0x000fe400078e0003 */
[----:B------:R-:W-:-:S03]  /*2d7e0*/  @!P0 IMAD.MOV.U32 R6, RZ, RZ, R2 ;  /* 0x000000ffff068224 */ /* 0x000fc600078e0002 */
[----:B------:R-:W-:-:S04]  /*2d7f0*/  IADD3 R4, R0, -0x1, RZ ;  /* 0xffffffff00047810 */ /* 0x000fc80007ffe0ff */
        /* <DEDUP_REMOVED lines=71> */
.L_x_12512:
        /* <DEDUP_REMOVED lines=20> */
.L_x_12514:
[----:B------:R-:W-:Y:S05]  /*2ddb0*/  BSYNC B3 ;  /* 0x0000000000037941 */ /* 0x000fea0003800000 */
.L_x_12513:
[----:B------:R-:W-:Y:S01]  /*2ddc0*/  DMUL R4, R28, R4 ;  /* 0x000000041c047228 */ /* 0x000fe20000000000 */
[----:B------:R-:W-:Y:S01]  /*2ddd0*/  MOV R8, 0xceb2dc44 ;  /* 0xceb2dc4400087802 */ /* 0x000fe20000000f00 */
[----:B------:R-:W-:Y:S01]  /*2dde0*/  IMAD.MOV.U32 R9, RZ, RZ, 0x3ed087ff ;  /* 0x3ed087ffff097424 */ /* 0x000fe200078e00ff */
[----:B------:R-:W-:Y:S01]  /*2ddf0*/  UMOV UR4, 0x2fbe14b5 ;  /* 0x2fbe14b500047882 */ /* 0x000fe20000000000 */
        /* <DEDUP_REMOVED lines=26> */
.L_x_12499:
        /* <DEDUP_REMOVED lines=24> */
[----:B------:R-:W-:Y:S01]  /*2e120*/  MOV R28, R8 ;  /* 0x00000008001c7202 */ /* 0x000fe20000000f00 */
[----:B------:R-:W-:-:S07]  /*2e130*/  IMAD.MOV.U32 R29, RZ, RZ, R9 ;  /* 0x000000ffff1d7224 */ /* 0x000fce00078e0009 */
.L_x_12517:
[----:B------:R-:W-:Y:S05]  /*2e140*/  BSYNC B3 ;  /* 0x0000000000037941 */ /* 0x000fea0003800000 */
.L_x_12516:
        /* <DEDUP_REMOVED lines=25> */
.L_x_12520:
[----:B------:R-:W-:Y:S05]  /*2e2e0*/  BSYNC B3 ;  /* 0x0000000000037941 */ /* 0x000fea0003800000 */
.L_x_12519:
        /* <DEDUP_REMOVED lines=30> */
.L_x_12518:
        /* <DEDUP_REMOVED lines=76> */
.L_x_12521:
[----:B------:R-:W-:Y:S01]  /*2e990*/  IMAD.MOV.U32 R4, RZ, RZ, 0x0 ;  /* 0x00000000ff047424 */ /* 0x000fe200078e00ff */
[----:B------:R-:W-:Y:S01]  /*2e9a0*/  FSETP.NEU.FTZ.AND P0, PT, R3, RZ, PT ;  /* 0x000000ff0300720b */ /* 0x000fe20003f1d000 */
[----:B------:R-:W-:-:S06]  /*2e9b0*/  IMAD.MOV.U32 R5, RZ, RZ, 0x7ff00000 ;  /* 0x7ff00000ff057424 */ /* 0x000fcc00078e00ff */
[----:B------:R-:W-:-:S10]  /*2e9c0*/  DFMA R4, R2, R4, +INF ;  /* 0x7ff000000204742b */ /* 0x000fd40000000004 */
[----:B------:R-:W-:Y:S02]  /*2e9d0*/  FSEL R28, R4, RZ, P0 ;  /* 0x000000ff041c7208 */ /* 0x000fe40000000000 */
[----:B------:R-:W-:Y:S01]  /*2e9e0*/  FSEL R29, R5, -QNAN , P0 ;  /* 0xfff00000051d7808 */ /* 0x000fe20000000000 */
[----:B------:R-:W-:Y:S06]  /*2e9f0*/  BRA `(.L_x_12497) ;  /* 0x00000004001c7947 */ /* 0x000fec0003800000 */
.L_x_12515:
        /* <DEDUP_REMOVED lines=23> */
.L_x_12523:
[----:B------:R-:W-:Y:S05]  /*2eb70*/  BSYNC B3 ;  /* 0x0000000000037941 */ /* 0x000fea0003800000 */
.L_x_12522:
        /* <DEDUP_REMOVED lines=19> */
.L_x_12525:
[----:B------:R-:W-:Y:S05]  /*2ecb0*/  BSYNC B3 ;  /* 0x0000000000037941 */ /* 0x000fea0003800000 */
.L_x_12524:
[----:B------:R-:W-:Y:S01]  /*2ecc0*/  IMAD.MOV.U32 R28, RZ, RZ, R4 ;  /* 0x000000ffff1c7224 */ /* 0x000fe200078e0004 */
[----:B------:R-:W-:Y:S01]  /*2ecd0*/  MOV R29, R5 ;  /* 0x00000005001d7202 */ /* 0x000fe20000000f00 */
[----:B------:R-:W-:Y:S06]  /*2ece0*/  BRA `(.L_x_12497) ;  /* 0x0000000000607947 */ /* 0x000fec0003800000 */
.L_x_12498:
        /* <DEDUP_REMOVED lines=23> */
.L_x_12526:
[----:B------:R-:W-:Y:S05]  /*2ee60*/  BSYNC B3 ;  /* 0x0000000000037941 */ /* 0x000fea0003800000 */
.L_x_12497:
[----:B------:R-:W-:Y:S05]  /*2ee70*/  BSYNC B2 ;  /* 0x0000000000027941 */ /* 0x000fea0003800000 */
.L_x_12493:
        /* <DEDUP_REMOVED lines=25> */
.L_x_12531:
[----:B------:R-:W-:Y:S05]  /*2f010*/  BSYNC B4 ;  /* 0x0000000000047941 */ /* 0x000fea0003800000 */
.L_x_12530:
        /* <DEDUP_REMOVED lines=49> */
.L_x_12533:
[----:B------:R-:W-:Y:S01]  /*2f330*/  IMAD.MOV.U32 R2, RZ, RZ, 0x0 ;  /* 0x00000000ff027424 */ /* 0x000fe200078e00ff */
[----:B------:R-:W-:Y:S01]  /*2f340*/  MOV R3, 0x3fe00000 ;  /* 0x3fe0000000037802 */ /* 0x000fe20000000f00 */
[----:B------:R-:W-:Y:S01]  /*2f350*/  IMAD.MOV.U32 R6, RZ, RZ, 0x180754af ;  /* 0x180754afff067424 */ /* 0x000fe200078e00ff */
[----:B------:R-:W-:Y:S01]  /*2f360*/  UMOV UR4, 0xdc1895e9 ;  /* 0xdc1895e900047882 */ /* 0x000fe20000000000 */
[----:B------:R-:W-:Y:S01]  /*2f370*/  IMAD.MOV.U32 R7, RZ, RZ, 0x3fb3823b ;  /* 0x3fb3823bff077424 */ /* 0x000fe200078e00ff */
        /* <DEDUP_REMOVED lines=66> */
.L_x_12532:
        /* <DEDUP_REMOVED lines=38> */
.L_x_12542:
[----:B------:R-:W-:Y:S05]  /*2fa00*/  BSYNC B6 ;  /* 0x0000000000067941 */ /* 0x000fea0003800000 */
.L_x_12541:
[----:B------:R-:W-:Y:S02]  /*2fa10*/  IMAD.MOV.U32 R44, RZ, RZ, R4 ;  /* 0x000000ffff2c7224 */ /* 0x000fe400078e0004 */
[----:B------:R-:W-:Y:S01]  /*2fa20*/  IMAD.MOV.U32 R45, RZ, RZ, R5 ;  /* 0x000000ffff2d7224 */ /* 0x000fe200078e0005 */
[----:B------:R-:W-:Y:S06]  /*2fa30*/  BRA `(.L_x_12540) ;  /* 0x0000000000047947 */ /* 0x000fec0003800000 */
.L_x_12539:
[----:B------:R-:W-:-:S11]  /*2fa40*/  DADD R44, -R22, R30 ;  /* 0x00000000162c7229 */ /* 0x000fd6000000011e */
.L_x_12540:
[----:B------:R-:W-:Y:S05]  /*2fa50*/  BSYNC B5 ;  /* 0x0000000000057941 */ /* 0x000fea0003800000 */
.L_x_12538:
        /* <DEDUP_REMOVED lines=26> */
.L_x_12547:
[----:B------:R-:W-:Y:S05]  /*2fc00*/  BSYNC B6 ;  /* 0x0000000000067941 */ /* 0x000fea0003800000 */
.L_x_12546:
[----:B------:R-:W-:Y:S02]  /*2fc10*/  IMAD.MOV.U32 R18, RZ, RZ, R4 ;  /* 0x000000ffff127224 */ /* 0x000fe400078e0004 */
[----:B------:R-:W-:Y:S01]  /*2fc20*/  IMAD.MOV.U32 R19, RZ, RZ, R5 ;  /* 0x000000ffff137224 */ /* 0x000fe200078e0005 */
[----:B------:R-:W-:Y:S06]  /*2fc30*/  BRA `(.L_x_12545) ;  /* 0x0000000000047947 */ /* 0x000fec0003800000 */
.L_x_12544:
[----:B------:R-:W-:-:S11]  /*2fc40*/  DADD R18, -R24, R42 ;  /* 0x0000000018127229 */ /* 0x000fd6000000012a */
.L_x_12545:
[----:B------:R-:W-:Y:S05]  /*2fc50*/  BSYNC B5 ;  /* 0x0000000000057941 */ /* 0x000fea0003800000 */
.L_x_12543:
        /* <DEDUP_REMOVED lines=29> */
.L_x_12549:
[----:B------:R-:W-:Y:S05]  /*2fe30*/  BSYNC B5 ;  /* 0x0000000000057941 */ /* 0x000fea0003800000 */
.L_x_12548:
[----:B------:R-:W-:Y:S05]  /*2fe40*/  BRA `(.L_x_12550) ;  /* 0x0000000800307947 */ /* 0x000fea0003800000 */
.L_x_12537:
        /* <DEDUP_REMOVED lines=29> */
.L_x_12553:
[----:B------:R-:W-:Y:S05]  /*30020*/  BSYNC B5 ;  /* 0x0000000000057941 */ /* 0x000fea0003800000 */
.L_x_12552:
[----:B------:R-:W-:Y:S05]  /*30030*/  BRA `(.L_x_12550) ;  /* 0x0000000400b47947 */ /* 0x000fea0003800000 */
.L_x_12551:
[----:B------:R-:W-:Y:S01]  /*30040*/  DMUL R6, R22, R24 ;  /* 0x0000001816067228 */ /* 0x000fe20000000000 */
[----:B------:R-:W-:Y:S01]  /*30050*/  IMAD.MOV.U32 R4, RZ, RZ, 0x0 ;  /* 0x00000000ff047424 */ /* 0x000fe200078e00ff */
[----:B------:R-:W-:Y:S01]  /*30060*/  MOV R5, 0x3fd80000 ;  /* 0x3fd8000000057802 */ /* 0x000fe20000000f00 */
        /* <DEDUP_REMOVED lines=23> */
.L_x_12555:
[----:B------:R-:W-:Y:S05]  /*301e0*/  BSYNC B5 ;  /* 0x0000000000057941 */ /* 0x000fea0003800000 */
.L_x_12554:
        /* <DEDUP_REMOVED lines=19> */
.L_x_12557:
[----:B------:R-:W-:Y:S05]  /*30320*/  BSYNC B5 ;  /* 0x0000000000057941 */ /* 0x000fea0003800000 */
.L_x_12556:
[----:B------:R-:W-:Y:S01]  /*30330*/  DMUL R20, R20, 8.11296384146066816958e+31 ;  /* 0x4690000014147828 */ /* 0x000fe20000000000 */
[----:B------:R-:W-:Y:S02]  /*30340*/  IMAD.MOV.U32 R26, RZ, RZ, R4 ;  /* 0x000000ffff1a7224 */ /* 0x000fe400078e0004 */
[----:B------:R-:W-:Y:S01]  /*30350*/  IMAD.MOV.U32 R27, RZ, RZ, R5 ;  /* 0x000000ffff1b7224 */ /* 0x000fe200078e0005 */
[----:B------:R-:W-:Y:S07]  /*30360*/  BRA `(.L_x_12550) ;  /* 0x0000000000e87947 */ /* 0x000fee0003800000 */
.L_x_12536:
        /* <DEDUP_REMOVED lines=26> */
.L_x_12559:
[----:B------:R-:W-:Y:S05]  /*30510*/  BSYNC B5 ;  /* 0x0000000000057941 */ /* 0x000fea0003800000 */
.L_x_12558:
        /* <DEDUP_REMOVED lines=29> */
.L_x_12561:
[----:B------:R-:W-:Y:S05]  /*306f0*/  BSYNC B5 ;  /* 0x0000000000057941 */ /* 0x000fea0003800000 */
.L_x_12560:
[----:B------:R-:W-:-:S11]  /*30700*/  DMUL R26, R26, R22 ;  /* 0x000000161a1a7228 */ /* 0x000fd60000000000 */
.L_x_12550:
[----:B------:R-:W-:Y:S05]  /*30710*/  BSYNC B4 ;  /* 0x0000000000047941 */ /* 0x000fea0003800000 */
.L_x_12535:
[----:B------:R-:W-:Y:S05]  /*30720*/  BRA `(.L_x_12562) ;  /* 0x0000000000087947 */ /* 0x000fea0003800000 */
.L_x_12529:
[----:B------:R-:W-:Y:S02]  /*30730*/  DMUL R26, R26, 9.00719925474099200000e+15 ;  /* 0x434000001a1a7828 */ /* 0x000fe40000000000 */
[----:B------:R-:W-:-:S11]  /*30740*/  DMUL R20, R20, 9.00719925474099200000e+15 ;  /* 0x4340000014147828 */ /* 0x000fd60000000000 */
.L_x_12562:
[----:B------:R-:W-:Y:S05]  /*30750*/  BSYNC B2 ;  /* 0x0000000000027941 */ /* 0x000fea0003800000 */
.L_x_12528:
        /* <DEDUP_REMOVED lines=28> */
.L_x_12564:
[----:B------:R-:W-:Y:S05]  /*30920*/  BSYNC B2 ;  /* 0x0000000000027941 */ /* 0x000fea0003800000 */
.L_x_12563:
        /* <DEDUP_REMOVED lines=82> */
.L_x_12566:
[----:B------:R-:W-:Y:S02]  /*30e50*/  FSEL R2, RZ, 3.37028055040000000000e+12, P1 ;  /* 0x54442d18ff027808 */ /* 0x000fe40000800000 */
[----:B------:R-:W-:-:S07]  /*30e60*/  FSEL R3, RZ, 2.1426990032196044922, P1 ;  /* 0x400921fbff037808 */ /* 0x000fce0000800000 */
.L_x_12567:
[----:B------:R-:W-:Y:S05]  /*30e70*/  BSYNC B0 ;  /* 0x0000000000007941 */ /* 0x000fea0003800000 */
.L_x_12565:
[----:B------:R-:W-:Y:S01]  /*30e80*/  DADD R26, |R26|, |R20| ;  /* 0x000000001a1a7229 */ /* 0x000fe20000000614 */
[----:B------:R-:W-:-:S07]  /*30e90*/  LOP3.LUT R21, R3, 0x80000000, R21, 0xb8, !PT ;  /* 0x8000000003157812 */ /* 0x000fce00078eb815 */
[----:B------:R-:W-:-:S06]  /*30ea0*/  DSETP.GTU.AND P0, PT, |R26|, +INF , PT ;  /* 0x7ff000001a00742a */ /* 0x000fcc0003f0c200 */
[----:B------:R-:W-:Y:S02]  /*30eb0*/  FSEL R4, R26, R2, P0 ;  /* 0x000000021a047208 */ /* 0x000fe40000000000 */
[----:B------:R-:W-:-:S07]  /*30ec0*/  FSEL R5, R27, R21, P0 ;  /* 0x000000151b057208 */ /* 0x000fce0000000000 */
.L_x_12534:
[----:B------:R-:W-:Y:S05]  /*30ed0*/  BSYNC B3 ;  /* 0x0000000000037941 */ /* 0x000fea0003800000 */
.L_x_12527:
[----:B------:R-:W-:Y:S01]  /*30ee0*/  LOP3.LUT R13, R5, 0x80000000, R13, 0xb8, !PT ;  /* 0x80000000050d7812 */ /* 0x000fe200078eb80d */
[----:B------:R-:W-:Y:S01]  /*30ef0*/  IMAD.MOV.U32 R12, RZ, RZ, R4 ;  /* 0x000000ffff0c7224 */ /* 0x000fe200078e0004 */
[----:B------:R-:W-:Y:S01]  /*30f00*/  LOP3.LUT R15, R29, 0x80000000, R15, 0xb8, !PT ;  /* 0x800000001d0f7812 */ /* 0x000fe200078eb80f */
[----:B------:R-:W-:Y:S01]  /*30f10*/  IMAD.MOV.U32 R14, RZ, RZ, R28 ;  /* 0x000000ffff0e7224 */ /* 0x000fe200078e001c */
[----:B------:R-:W-:Y:S06]  /*30f20*/  BRA `(.L_x_12492) ;  /* 0x0000005800f07947 */ /* 0x000fec0003800000 */
.L_x_12491:
        /* <DEDUP_REMOVED lines=19> */
[----:B----4-:R-:W-:Y:S01]  /*31060*/  IMAD.MOV.U32 R4, RZ, RZ, 0x1 ;  /* 0x00000001ff047424 */ /* 0x010fe200078e00ff */
[----:B------:R-:W-:Y:S01]  /*31070*/  BSSY B0, `(.L_x_12572) ;  /* 0x000005c000007945 */ /* 0x000fe20003800000 */
[----:B------:R-:W-:Y:S01]  /*31080*/  IMAD.MOV.U32 R31, RZ, RZ, -0x3ff ;  /* 0xfffffc01ff1f7424 */ /* 0x000fe200078e00ff */
[----:B------:R-:W-:-:S04]  /*31090*/  FSETP.GEU.AND P5, PT, |R19|, 6.5827683646048100446e-37, PT ;  /* 0x036000001300780b */ /* 0x000fc80003fae200 */
[C---:B------:R-:W-:Y:S02]  /*310a0*/  DFMA R2, R20.reuse, R20, R2 ;  /* 0x000000141402722b */ /* 0x040fe40000000002 */
[----:B0-----:R-:W-:-:S08]  /*310b0*/  DFMA R6, -R20, R4, 1 ;  /* 0x3ff000001406742b */ /* 0x001fd00000000104 */
[----:B------:R-:W-:Y:S01]  /*310c0*/  ISETP.GT.AND P0, PT, R3, 0xfffff, PT ;  /* 0x000fffff0300780c */ /* 0x000fe20003f04270 */
[----:B------:R-:W-:Y:S01]  /*310d0*/  IMAD.MOV.U32 R0, RZ, RZ, R3 ;  /* 0x000000ffff007224 */ /* 0x000fe200078e0003 */
        /* <DEDUP_REMOVED lines=85> */
.L_x_12573:
[----:B------:R-:W-:Y:S05]  /*31630*/  BSYNC B0 ;  /* 0x0000000000007941 */ /* 0x000fea0003800000 */
.L_x_12572:
        /* <DEDUP_REMOVED lines=8> */
.L_x_12575:
[----:B------:R-:W-:Y:S05]  /*316c0*/  BSYNC B3 ;  /* 0x0000000000037941 */ /* 0x000fea0003800000 */
.L_x_12574:
        /* <DEDUP_REMOVED lines=82> */
.L_x_12577:
[----:B------:R-:W-:-:S04]  /*31bf0*/  ISETP.GE.AND P0, PT, R25, RZ, PT ;  /* 0x000000ff1900720c */ /* 0x000fc80003f06270 */
[----:B------:R-:W-:Y:S02]  /*31c00*/  FSEL R2, RZ, 3.37028055040000000000e+12, P0 ;  /* 0x54442d18ff027808 */ /* 0x000fe40000000000 */
[----:B------:R-:W-:-:S07]  /*31c10*/  FSEL R3, RZ, 2.1426990032196044922, P0 ;  /* 0x400921fbff037808 */ /* 0x000fce0000000000 */
.L_x_12578:
[----:B------:R-:W-:Y:S05]  /*31c20*/  BSYNC B0 ;  /* 0x0000000000007941 */ /* 0x000fea0003800000 */
.L_x_12576:
[----:B------:R-:W-:Y:S01]  /*31c30*/  DADD R4, |R12|, |R14| ;  /* 0x000000000c047229 */ /* 0x000fe2000000060e */
[----:B------:R-:W-:Y:S01]  /*31c40*/  LOP3.LUT R29, R3, 0x80000000, R29, 0xb8, !PT ;  /* 0x80000000031d7812 */ /* 0x000fe200078eb81d */
[----:B------:R-:W-:-:S06]  /*31c50*/  DMUL R26, R26, 0.5 ;  /* 0x3fe000001a1a7828 */ /* 0x000fcc0000000000 */
[----:B------:R-:W-:-:S06]  /*31c60*/  DSETP.GTU.AND P0, PT, |R4|, +INF , PT ;  /* 0x7ff000000400742a */ /* 0x000fcc0003f0c200 */
[----:B------:R-:W-:Y:S02]  /*31c70*/  FSEL R2, R4, R2, P0 ;  /* 0x0000000204027208 */ /* 0x000fe40000000000 */
[----:B------:R-:W-:Y:S01]  /*31c80*/  FSEL R3, R5, R29, P0 ;  /* 0x0000001d05037208 */ /* 0x000fe20000000000 */
[----:B------:R-:W-:Y:S06]  /*31c90*/  BRA `(.L_x_12579) ;  /* 0x0000004c002c7947 */ /* 0x000fec0003800000 */
.L_x_12571:
        /* <DEDUP_REMOVED lines=11> */
[----:B------:R-:W-:Y:S01]  /*31d50*/  MUFU.RCP64H R31, R21 ;  /* 0x00000015001f7308 */ /* 0x000fe20000001800 */
[----:B------:R-:W-:Y:S01]  /*31d60*/  LOP3.LUT R0, R27, 0xffc00000, RZ, 0xc0, !PT ;  /* 0xffc000001b007812 */ /* 0x000fe200078ec0ff */
[----:B------:R-:W-:Y:S01]  /*31d70*/  IMAD.MOV.U32 R30, RZ, RZ, 0x1 ;  /* 0x00000001ff1e7424 */ /* 0x000fe200078e00ff */
[-C--:B------:R-:W-:Y:S01]  /*31d80*/  SEL R22, R8, R6.reuse, P0 ;  /* 0x0000000608167207 */ /* 0x080fe20000000000 */
[----:B------:R-:W-:Y:S01]  /*31d90*/  IMAD.MOV.U32 R23, RZ, RZ, R24 ;  /* 0x000000ffff177224 */ /* 0x000fe200078e0018 */
[----:B------:R-:W-:Y:S01]  /*31da0*/  IADD3 R3, -R0, 0x7fd00000, RZ ;  /* 0x7fd0000000037810 */ /* 0x000fe20007ffe1ff */
[----:B------:R-:W-:Y:S01]  /*31db0*/  BSSY B0, `(.L_x_12580) ;  /* 0x0000077000007945 */ /* 0x000fe20003800000 */
[----:B------:R-:W-:Y:S01]  /*31dc0*/  SEL R26, R8, R6, P1 ;  /* 0x00000006081a7207 */ /* 0x000fe20000800000 */
[----:B------:R-:W-:Y:S01]  /*31dd0*/  IMAD.U32 R6, RZ, RZ, UR6 ;  /* 0x00000006ff067e24 */ /* 0x000fe2000f8e00ff */
[----:B------:R-:W-:-:S02]  /*31de0*/  MOV R11, 0x3fd80000 ;  /* 0x3fd80000000b7802 */ /* 0x000fc40000000f00 */
[C---:B----4-:R-:W-:Y:S01]  /*31df0*/  DMUL R4, R2.reuse, R22 ;  /* 0x0000001602047228 */ /* 0x050fe20000000000 */
        /* <DEDUP_REMOVED lines=32> */
[----:B------:R-:W-:Y:S01]  /*32000*/  MOV R31, 0xfffffc01 ;  /* 0xfffffc01001f7802 */ /* 0x000fe20000000f00 */
[----:B------:R-:W-:Y:S02]  /*32010*/  IMAD.MOV.U32 R2, RZ, RZ, R22 ;  /* 0x000000ffff027224 */ /* 0x000fe400078e0016 */
[----:B------:R-:W-:-:S08]  /*32020*/  DMUL R6, R18, R4 ;  /* 0x0000000412067228 */ /* 0x000fd00000000000 */
[----:B------:R-:W-:Y:S01]  /*32030*/  @!P0 DMUL R2, R2, 1.80143985094819840000e+16 ;  /* 0x4350000002028828 */ /* 0x000fe20000000000 */
[----:B------:R-:W-:Y:S01]  /*32040*/  @!P0 IMAD.MOV.U32 R31, RZ, RZ, -0x435 ;  /* 0xfffffbcbff1f8424 */ /* 0x000fe200078e00ff */
[----:B------:R-:W-:-:S08]  /*32050*/  DFMA R8, -R20, R6, R18 ;  /* 0x000000061408722b */ /* 0x000fd00000000112 */
[----:B------:R-:W-:Y:S01]  /*32060*/  @!P0 IMAD.MOV.U32 R24, RZ, RZ, R3 ;  /* 0x000000ffff188224 */ /* 0x000fe200078e0003 */
[----:B------:R-:W-:Y:S01]  /*32070*/  DFMA R4, R4, R8, R6 ;  /* 0x000000080404722b */ /* 0x000fe20000000006 */
[----:B------:R-:W-:Y:S02]  /*32080*/  @!P0 IMAD.MOV.U32 R22, RZ, RZ, R2 ;  /* 0x000000ffff168224 */ /* 0x000fe400078e0002 */
[----:B------:R-:W-:-:S05]  /*32090*/  VIADD R0, R24, 0xffffffff ;  /* 0xffffffff18007836 */ /* 0x000fca0000000000 */
[----:B------:R-:W-:Y:S02]  /*320a0*/  ISETP.GE.U32.AND P1, PT, R0, 0x7fefffff, PT ;  /* 0x7fefffff0000780c */ /* 0x000fe40003f26070 */
[----:B------:R-:W-:-:S05]  /*320b0*/  FFMA R0, RZ, R21, R5 ;  /* 0x00000015ff007223 */ /* 0x000fca0000000005 */
[----:B------:R-:W-:-:S06]  /*320c0*/  FSETP.GT.AND P3, PT, |R0|, 1.469367938527859385e-39, PT ;  /* 0x001000000000780b */ /* 0x000fcc0003f64200 */
        /* <DEDUP_REMOVED lines=19> */
[----:B------:R-:W-:Y:S01]  /*32200*/  @P0 VIADD R7, R3, 0xfff00000 ;  /* 0xfff0000003070836 */ /* 0x000fe20000000000 */
[----:B------:R-:W-:-:S03]  /*32210*/  @P0 IADD3 R31, R31, 0x1, RZ ;  /* 0x000000011f1f0810 */ /* 0x000fc60007ffe0ff */
        /* <DEDUP_REMOVED lines=48> */
.L_x_12581:
[----:B------:R-:W-:Y:S05]  /*32520*/  BSYNC B0 ;  /* 0x0000000000007941 */ /* 0x000fea0003800000 */
.L_x_12580:
        /* <DEDUP_REMOVED lines=8> */
.L_x_12583:
[----:B------:R-:W-:Y:S05]  /*325b0*/  BSYNC B3 ;  /* 0x0000000000037941 */ /* 0x000fea0003800000 */
.L_x_12582:
        /* <DEDUP_REMOVED lines=82> */
.L_x_12585:
[----:B------:R-:W-:-:S04]  /*32ae0*/  ISETP.GE.AND P0, PT, R25, RZ, PT ;  /* 0x000000ff1900720c */ /* 0x000fc80003f06270 */
[----:B------:R-:W-:Y:S02]  /*32af0*/  FSEL R2, RZ, 3.37028055040000000000e+12, P0 ;  /* 0x54442d18ff027808 */ /* 0x000fe40000000000 */
[----:B------:R-:W-:-:S07]  /*32b00*/  FSEL R3, RZ, 2.1426990032196044922, P0 ;  /* 0x400921fbff037808 */ /* 0x000fce0000000000 */
.L_x_12586:
[----:B------:R-:W-:Y:S05]  /*32b10*/  BSYNC B0 ;  /* 0x0000000000007941 */ /* 0x000fea0003800000 */
.L_x_12584:
[----:B------:R-:W-:Y:S01]  /*32b20*/  DADD R4, |R12|, |R14| ;  /* 0x000000000c047229 */ /* 0x000fe2000000060e */
[----:B------:R-:W-:-:S07]  /*32b30*/  LOP3.LUT R29, R3, 0x80000000, R29, 0xb8, !PT ;  /* 0x80000000031d7812 */ /* 0x000fce00078eb81d */
[----:B------:R-:W-:-:S06]  /*32b40*/  DSETP.GTU.AND P0, PT, |R4|, +INF , PT ;  /* 0x7ff000000400742a */ /* 0x000fcc0003f0c200 */
[----:B------:R-:W-:Y:S02]  /*32b50*/  FSEL R2, R4, R2, P0 ;  /* 0x0000000204027208 */ /* 0x000fe40000000000 */
[----:B------:R-:W-:Y:S01]  /*32b60*/  FSEL R3, R5, R29, P0 ;  /* 0x0000001d05037208 */ /* 0x000fe20000000000 */
[----:B------:R-:W-:Y:S06]  /*32b70*/  BRA `(.L_x_12579) ;  /* 0x0000003c00747947 */ /* 0x000fec0003800000 */
.L_x_12570:
[----:B------:R-:W4:Y:S01]  /*32b80*/  MUFU.RCP64H R3, -2.718280792236328125 ;  /* 0xc005bf0a00037908 */ /* 0x000f220000001800 */
[----:B------:R-:W-:Y:S01]  /*32b90*/  IMAD.MOV.U32 R6, RZ, RZ, -0x74eba897 ;  /* 0x8b145769ff067424 */ /* 0x000fe200078e00ff */
[----:B------:R-:W-:Y:S01]  /*32ba0*/  FSETP.GEU.AND P1, PT, |R15|, 6.5827683646048100446e-37, PT ;  /* 0x036000000f00780b */ /* 0x000fe20003f2e200 */
[----:B------:R-:W-:Y:S01]  /*32bb0*/  IMAD.MOV.U32 R7, RZ, RZ, 0x4005bf0a ;  /* 0x4005bf0aff077424 */ /* 0x000fe200078e00ff */
[----:B------:R-:W-:Y:S01]  /*32bc0*/  BSSY B3, `(.L_x_12587) ;  /* 0x0000013000037945 */ /* 0x000fe20003800000 */
[----:B------:R-:W-:-:S06]  /*32bd0*/  IMAD.MOV.U32 R2, RZ, RZ, 0x1 ;  /* 0x00000001ff027424 */ /* 0x000fcc00078e00ff */
[----:B----4-:R-:W-:-:S08]  /*32be0*/  DFMA R4, R2, R6, 1 ;  /* 0x3ff000000204742b */ /* 0x010fd00000000006 */
        /* <DEDUP_REMOVED lines=16> */
.L_x_12588:
[----:B------:R-:W-:Y:S05]  /*32cf0*/  BSYNC B3 ;  /* 0x0000000000037941 */ /* 0x000fea0003800000 */
.L_x_12587:
        /* <DEDUP_REMOVED lines=26> */
.L_x_12590:
[----:B------:R-:W-:Y:S05]  /*32ea0*/  BSYNC B3 ;  /* 0x0000000000037941 */ /* 0x000fea0003800000 */
.L_x_12589:
        /* <DEDUP_REMOVED lines=13> */
[----:B------:R-:W-:Y:S02]  /*32f80*/  SEL R31, R7, R23, P1 ;  /* 0x00000017071f7207 */ /* 0x000fe40000800000 */
[----:B------:R-:W-:Y:S02]  /*32f90*/  SEL R33, R6, R22, P0 ;  /* 0x0000001606217207 */ /* 0x000fe40000000000 */
[----:B------:R-:W-:-:S02]  /*32fa0*/  LOP3.LUT R0, R31, 0xffc00000, RZ, 0xc0, !PT ;  /* 0xffc000001f007812 */ /* 0x000fc400078ec0ff */
[----:B------:R-:W-:Y:S01]  /*32fb0*/  SEL R24, R7, R23, P0 ;  /* 0x0000001707187207 */ /* 0x000fe20000000000 */
[----:B------:R-:W-:Y:S01]  /*32fc0*/  IMAD.MOV.U32 R26, RZ, RZ, R33 ;  /* 0x000000ffff1a7224 */ /* 0x000fe200078e0021 */
[----:B------:R-:W-:Y:S01]  /*32fd0*/  IADD3 R3, -R0, 0x7fd00000, RZ ;  /* 0x7fd0000000037810 */ /* 0x000fe20007ffe1ff */
[----:B------:R-:W-:Y:S01]  /*32fe0*/  MUFU.RCP64H R23, R21 ;  /* 0x0000001500177308 */ /* 0x000fe20000001800 */
        /* <DEDUP_REMOVED lines=27> */
[----:B------:R-:W-:Y:S02]  /*331a0*/  LOP3.LUT R5, R0, 0x100000, RZ, 0xfc, !PT ;  /* 0x0010000000057812 */ /* 0x000fe400078efcff */
[----:B------:R-:W-:-:S06]  /*331b0*/  MOV R4, RZ ;  /* 0x000000ff00047202 */ /* 0x000fcc0000000f00 */
[----:B------:R-:W-:Y:S02]  /*331c0*/  DMUL R8, R8, R4 ;  /* 0x0000000408087228 */ /* 0x000fe40000000000 */
[----:B------:R-:W-:-:S08]  /*331d0*/  DFMA R4, -R20, R22, 1 ;  /* 0x3ff000001404742b */ /* 0x000fd00000000116 */
[----:B------:R-:W-:Y:S01]  /*331e0*/  @!P2 FSEL R24, R31, R9, !P1 ;  /* 0x000000091f18a208 */ /* 0x000fe20004800000 */
[----:B------:R-:W-:Y:S01]  /*331f0*/  DFMA R4, R22, R4, R22 ;  /* 0x000000041604722b */ /* 0x000fe20000000016 */
[----:B------:R-:W-:Y:S01]  /*33200*/  @!P2 FSEL R33, R30, R8, !P1 ;  /* 0x000000081e21a208 */ /* 0x000fe20004800000 */
[----:B------:R-:W-:Y:S01]  /*33210*/  IMAD.MOV.U32 R31, RZ, RZ, -0x3ff ;  /* 0xfffffc01ff1f7424 */ /* 0x000fe200078e00ff */
[----:B------:R-:W-:Y:S01]  /*33220*/  ISETP.GT.AND P0, PT, R24, 0xfffff, PT ;  /* 0x000fffff1800780c */ /* 0x000fe20003f04270 */
[----:B------:R-:W-:Y:S02]  /*33230*/  IMAD.MOV.U32 R3, RZ, RZ, R24 ;  /* 0x000000ffff037224 */ /* 0x000fe400078e0018 */
[----:B------:R-:W-:Y:S02]  /*33240*/  IMAD.MOV.U32 R2, RZ, RZ, R33 ;  /* 0x000000ffff027224 */ /* 0x000fe400078e0021 */
[----:B------:R-:W-:-:S08]  /*33250*/  DMUL R6, R18, R4 ;  /* 0x0000000412067228 */ /* 0x000fd00000000000 */
[----:B------:R-:W-:Y:S01]  /*33260*/  @!P0 DMUL R2, R2, 1.80143985094819840000e+16 ;  /* 0x4350000002028828 */ /* 0x000fe20000000000 */
[----:B------:R-:W-:Y:S01]  /*33270*/  @!P0 MOV R31, 0xfffffbcb ;  /* 0xfffffbcb001f8802 */ /* 0x000fe20000000f00 */
        /* <DEDUP_REMOVED lines=77> */
.L_x_12592:
[----:B------:R-:W-:Y:S05]  /*33750*/  BSYNC B0 ;  /* 0x0000000000007941 */ /* 0x000fea0003800000 */
.L_x_12591:
        /* <DEDUP_REMOVED lines=8> */
.L_x_12594:
[----:B------:R-:W-:Y:S05]  /*337e0*/  BSYNC B3 ;  /* 0x0000000000037941 */ /* 0x000fea0003800000 */
.L_x_12593:
        /* <DEDUP_REMOVED lines=82> */
.L_x_12596:
[----:B------:R-:W-:-:S04]  /*33d10*/  ISETP.GE.AND P0, PT, R25, RZ, PT ;  /* 0x000000ff1900720c */ /* 0x000fc80003f06270 */
[----:B------:R-:W-:Y:S02]  /*33d20*/  FSEL R2, RZ, 3.37028055040000000000e+12, P0 ;  /* 0x54442d18ff027808 */ /* 0x000fe40000000000 */
[----:B------:R-:W-:-:S07]  /*33d30*/  FSEL R3, RZ, 2.1426990032196044922, P0 ;  /* 0x400921fbff037808 */ /* 0x000fce0000000000 */
.L_x_12597:
[----:B------:R-:W-:Y:S05]  /*33d40*/  BSYNC B0 ;  /* 0x0000000000007941 */ /* 0x000fea0003800000 */
.L_x_12595:
[----:B------:R-:W-:Y:S01]  /*33d50*/  DADD R4, |R12|, |R14| ;  /* 0x000000000c047229 */ /* 0x000fe2000000060e */
[----:B------:R-:W-:Y:S01]  /*33d60*/  LOP3.LUT R29, R3, 0x80000000, R29, 0xb8, !PT ;  /* 0x80000000031d7812 */ /* 0x000fe200078eb81d */
[----:B------:R-:W-:-:S06]  /*33d70*/  DADD R26, R26, 1 ;  /* 0x3ff000001a1a7429 */ /* 0x000fcc0000000000 */
[----:B------:R-:W-:-:S06]  /*33d80*/  DSETP.GTU.AND P0, PT, |R4|, +INF , PT ;  /* 0x7ff000000400742a */ /* 0x000fcc0003f0c200 */
[----:B------:R-:W-:Y:S02]  /*33d90*/  FSEL R2, R4, R2, P0 ;  /* 0x0000000204027208 */ /* 0x000fe40000000000 */
[----:B------:R-:W-:Y:S01]  /*33da0*/  FSEL R3, R5, R29, P0 ;  /* 0x0000001d05037208 */ /* 0x000fe20000000000 */
[----:B------:R-:W-:Y:S06]  /*33db0*/  BRA `(.L_x_12579) ;  /* 0x0000002800e47947 */ /* 0x000fec0003800000 */
.L_x_12569:
        /* <DEDUP_REMOVED lines=23> */
[----:B------:R-:W-:Y:S01]  /*33f30*/  @!P0 MOV R31, 0xfffffbcb ;  /* 0xfffffbcb001f8802 */ /* 0x000fe20000000f00 */
[----:B------:R-:W-:Y:S01]  /*33f40*/  DFMA R4, R4, R6, R4 ;  /* 0x000000060404722b */ /* 0x000fe20000000004 */
[----:B------:R-:W-:Y:S01]  /*33f50*/  MOV R6, R2 ;  /* 0x0000000200067202 */ /* 0x000fe20000000f00 */
[----:B------:R-:W-:-:S06]  /*33f60*/  IMAD.MOV.U32 R7, RZ, RZ, R3 ;  /* 0x000000ffff077224 */ /* 0x000fcc00078e0003 */
        /* <DEDUP_REMOVED lines=80> */
.L_x_12601:
[----:B------:R-:W-:Y:S05]  /*34470*/  BSYNC B0 ;  /* 0x0000000000007941 */ /* 0x000fea0003800000 */
.L_x_12600:
        /* <DEDUP_REMOVED lines=8> */
.L_x_12603:
[----:B------:R-:W-:Y:S05]  /*34500*/  BSYNC B3 ;  /* 0x0000000000037941 */ /* 0x000fea0003800000 */
.L_x_12602:
        /* <DEDUP_REMOVED lines=73> */
.L_x_12605:
[----:B------:R-:W-:Y:S05]  /*349a0*/  BSYNC B0 ;  /* 0x0000000000007941 */ /* 0x000fea0003800000 */
.L_x_12604:
[----:B------:R-:W-:Y:S01]  /*349b0*/  LOP3.LUT R3, R3, 0x80000000, R13, 0xb8, !PT ;  /* 0x8000000003037812 */ /* 0x000fe200078eb80d */
[----:B------:R-:W-:Y:S01]  /*349c0*/  DMUL R26, R26, 0.5 ;  /* 0x3fe000001a1a7828 */ /* 0x000fe20000000000 */
[----:B------:R-:W-:Y:S02]  /*349d0*/  FSEL R2, R8, R2, P0 ;  /* 0x0000000208027208 */ /* 0x000fe40000000000 */
[----:B------:R-:W-:Y:S01]  /*349e0*/  FSEL R3, R9, R3, P0 ;  /* 0x0000000309037208 */ /* 0x000fe20000000000 */
[----:B------:R-:W-:Y:S07]  /*349f0*/  BRA `(.L_x_12579) ;  /* 0x0000001c00d47947 */ /* 0x000fee0003800000 */
.L_x_12599:
        /* <DEDUP_REMOVED lines=10> */
[-C--:B------:R-:W-:Y:S01]  /*34aa0*/  SEL R33, R20, R18.reuse, P0 ;  /* 0x0000001214217207 */ /* 0x080fe20000000000 */
[----:B------:R-:W-:Y:S01]  /*34ab0*/  IMAD.MOV.U32 R11, RZ, RZ, 0x3fd80000 ;  /* 0x3fd80000ff0b7424 */ /* 0x000fe200078e00ff */
[----:B------:R-:W-:Y:S01]  /*34ac0*/  SEL R32, R21, R19, P0 ;  /* 0x0000001315207207 */ /* 0x000fe20000000000 */
[----:B------:R-:W-:Y:S01]  /*34ad0*/  MUFU.RCP64H R31, R25 ;  /* 0x00000019001f7308 */ /* 0x000fe20000001800 */
[----:B------:R-:W-:Y:S01]  /*34ae0*/  LOP3.LUT R0, R29, 0xffc00000, RZ, 0xc0, !PT ;  /* 0xffc000001d007812 */ /* 0x000fe200078ec0ff */
[----:B------:R-:W-:Y:S01]  /*34af0*/  IMAD.MOV.U32 R26, RZ, RZ, R33 ;  /* 0x000000ffff1a7224 */ /* 0x000fe200078e0021 */
[----:B------:R-:W-:Y:S01]  /*34b00*/  MOV R2, RZ ;  /* 0x000000ff00027202 */ /* 0x000fe20000000f00 */
[----:B------:R-:W-:Y:S01]  /*34b10*/  IMAD.MOV.U32 R27, RZ, RZ, R32 ;  /* 0x000000ffff1b7224 */ /* 0x000fe200078e0020 */
[----:B------:R-:W-:Y:S01]  /*34b20*/  IADD3 R3, -R0, 0x7fd00000, RZ ;  /* 0x7fd0000000037810 */ /* 0x000fe20007ffe1ff */
[----:B------:R-:W-:Y:S01]  /*34b30*/  IMAD.MOV.U32 R30, RZ, RZ, 0x1 ;  /* 0x00000001ff1e7424 */ /* 0x000fe200078e00ff */
[----:B------:R-:W-:Y:S01]  /*34b40*/  SEL R28, R20, R18, P1 ;  /* 0x00000012141c7207 */ /* 0x000fe20000800000 */
[----:B------:R-:W-:Y:S01]  /*34b50*/  BSSY B0, `(.L_x_12606) ;  /* 0x0000074000007945 */ /* 0x000fe20003800000 */
[----:B------:R-:W-:-:S02]  /*34b60*/  ISETP.GE.U32.AND P2, PT, R32, 0x7ff00000, PT ;  /* 0x7ff000002000780c */ /* 0x000fc40003f46070 */
[C---:B----4-:R-:W-:Y:S01]  /*34b70*/  DMUL R4, R2.reuse, R26 ;  /* 0x0000001a02047228 */ /* 0x050fe20000000000 */
        /* <DEDUP_REMOVED lines=28> */
[----:B------:R-:W-:Y:S01]  /*34d40*/  @!P2 FSEL R33, R28, R8, !P1 ;  /* 0x000000081c21a208 */ /* 0x000fe20004800000 */
[----:B------:R-:W-:Y:S01]  /*34d50*/  IMAD.MOV.U32 R31, RZ, RZ, -0x3ff ;  /* 0xfffffc01ff1f7424 */ /* 0x000fe200078e00ff */
[----:B------:R-:W-:Y:S01]  /*34d60*/  ISETP.GT.AND P0, PT, R32, 0xfffff, PT ;  /* 0x000fffff2000780c */ /* 0x000fe20003f04270 */
[----:B------:R-:W-:Y:S01]  /*34d70*/  IMAD.MOV.U32 R3, RZ, RZ, R32 ;  /* 0x000000ffff037224 */ /* 0x000fe200078e0020 */
[----:B------:R-:W-:-:S03]  /*34d80*/  MOV R2, R33 ;  /* 0x0000002100027202 */ /* 0x000fc60000000f00 */
        /* <DEDUP_REMOVED lines=20> */
[----:B------:R-:W-:Y:S01]  /*34ed0*/  MOV R2, R33 ;  /* 0x0000002100027202 */ /* 0x000fe20000000f00 */
[----:B------:R-:W-:Y:S01]  /*34ee0*/  IMAD.MOV.U32 R28, RZ, RZ, -0x748574fc ;  /* 0x8b7a8b04ff1c7424 */ /* 0x000fe200078e00ff */
[----:B------:R-:W-:Y:S01]  /*34ef0*/  LOP3.LUT R3, R0, 0x3ff00000, RZ, 0xfc, !PT ;  /* 0x3ff0000000037812 */ /* 0x000fe200078efcff */
[----:B------:R-:W-:Y:S01]  /*34f00*/  IMAD.MOV.U32 R29, RZ, RZ, 0x3ed0ee25 ;  /* 0x3ed0ee25ff1d7424 */ /* 0x000fe200078e00ff */
        /* <DEDUP_REMOVED lines=56> */
.L_x_12607:
[----:B------:R-:W-:Y:S05]  /*35290*/  BSYNC B0 ;  /* 0x0000000000007941 */ /* 0x000fea0003800000 */
.L_x_12606:
        /* <DEDUP_REMOVED lines=8> */
.L_x_12609:
[----:B------:R-:W-:Y:S05]  /*35320*/  BSYNC B3 ;  /* 0x0000000000037941 */ /* 0x000fea0003800000 */
.L_x_12608:
        /* <DEDUP_REMOVED lines=73> */
.L_x_12611:
[----:B------:R-:W-:Y:S05]  /*357c0*/  BSYNC B0 ;  /* 0x0000000000007941 */ /* 0x000fea0003800000 */
.L_x_12610:
[----:B------:R-:W-:Y:S02]  /*357d0*/  LOP3.LUT R3, R3, 0x80000000, R13, 0xb8, !PT ;  /* 0x8000000003037812 */ /* 0x000fe400078eb80d */
[----:B------:R-:W-:Y:S02]  /*357e0*/  FSEL R2, R8, R2, P1 ;  /* 0x0000000208027208 */ /* 0x000fe40000800000 */
[----:B------:R-:W-:Y:S01]  /*357f0*/  FSEL R3, R9, R3, P1 ;  /* 0x0000000309037208 */ /* 0x000fe20000800000 */
[----:B------:R-:W-:Y:S06]  /*35800*/  BRA `(.L_x_12579) ;  /* 0x0000001000507947 */ /* 0x000fec0003800000 */
.L_x_12598:
[----:B------:R-:W4:Y:S01]  /*35810*/  MUFU.RCP64H R3, 2.718280792236328125 ;  /* 0x4005bf0a00037908 */ /* 0x000f220000001800 */
[----:B------:R-:W-:Y:S01]  /*35820*/  IMAD.MOV.U32 R6, RZ, RZ, -0x74eba897 ;  /* 0x8b145769ff067424 */ /* 0x000fe200078e00ff */
[----:B------:R-:W-:Y:S01]  /*35830*/  MOV R2, 0x1 ;  /* 0x0000000100027802 */ /* 0x000fe20000000f00 */
[----:B------:R-:W-:Y:S01]  /*35840*/  IMAD.MOV.U32 R7, RZ, RZ, 0x4005bf0a ;  /* 0x4005bf0aff077424 */ /* 0x000fe200078e00ff */
[----:B------:R-:W-:Y:S01]  /*35850*/  FSETP.GEU.AND P1, PT, |R15|, 6.5827683646048100446e-37, PT ;  /* 0x036000000f00780b */ /* 0x000fe20003f2e200 */
[----:B------:R-:W-:Y:S04]  /*35860*/  BSSY B3, `(.L_x_12612) ;  /* 0x0000012000037945 */ /* 0x000fe80003800000 */
[----:B----4-:R-:W-:-:S08]  /*35870*/  DFMA R4, R2, -R6, 1 ;  /* 0x3ff000000204742b */ /* 0x010fd00000000806 */
        /* <DEDUP_REMOVED lines=16> */
.L_x_12613:
[----:B------:R-:W-:Y:S05]  /*35980*/  BSYNC B3 ;  /* 0x0000000000037941 */ /* 0x000fea0003800000 */
.L_x_12612:
        /* <DEDUP_REMOVED lines=26> */
.L_x_12615:
[----:B------:R-:W-:Y:S05]  /*35b30*/  BSYNC B3 ;  /* 0x0000000000037941 */ /* 0x000fea0003800000 */
.L_x_12614:
        /* <DEDUP_REMOVED lines=59> */
[----:B------:R-:W-:Y:S01]  /*35ef0*/  @!P0 IMAD.MOV.U32 R31, RZ, RZ, -0x435 ;  /* 0xfffffbcbff1f8424 */ /* 0x000fe200078e00ff */
[----:B------:R-:W-:-:S08]  /*35f00*/  DFMA R8, -R24, R6, R22 ;  /* 0x000000061808722b */ /* 0x000fd00000000116 */
[----:B------:R-:W-:Y:S01]  /*35f10*/  @!P0 IMAD.MOV.U32 R32, RZ, RZ, R3 ;  /* 0x000000ffff208224 */ /* 0x000fe200078e0003 */
[----:B------:R-:W-:Y:S01]  /*35f20*/  DFMA R4, R4, R8, R6 ;  /* 0x000000080404722b */ /* 0x000fe20000000006 */
[----:B------:R-:W-:-:S03]  /*35f30*/  @!P0 IMAD.MOV.U32 R28, RZ, RZ, R2 ;  /* 0x000000ffff1c8224 */ /* 0x000fc600078e0002 */
[----:B------:R-:W-:-:S04]  /*35f40*/  IADD3 R0, R32, -0x1, RZ ;  /* 0xffffffff20007810 */ /* 0x000fc80007ffe0ff */
        /* <DEDUP_REMOVED lines=12> */
[----:B------:R-:W-:Y:S01]  /*36010*/  MOV R8, RZ ;  /* 0x000000ff00087202 */ /* 0x000fe20000000f00 */
        /* <DEDUP_REMOVED lines=59> */
.L_x_12617:
[----:B------:R-:W-:Y:S05]  /*363d0*/  BSYNC B0 ;  /* 0x0000000000007941 */ /* 0x000fea0003800000 */
.L_x_12616:
        /* <DEDUP_REMOVED lines=8> */
.L_x_12619:
[----:B------:R-:W-:Y:S05]  /*36460*/  BSYNC B3 ;  /* 0x0000000000037941 */ /* 0x000fea0003800000 */
.L_x_12618:
        /* <DEDUP_REMOVED lines=74> */
.L_x_12621:
[----:B------:R-:W-:Y:S05]  /*36910*/  BSYNC B0 ;  /* 0x0000000000007941 */ /* 0x000fea0003800000 */
.L_x_12620:
[----:B------:R-:W-:Y:S02]  /*36920*/  LOP3.LUT R3, R3, 0x80000000, R13, 0xb8, !PT ;  /* 0x8000000003037812 */ /* 0x000fe400078eb80d */
[----:B------:R-:W-:Y:S02]  /*36930*/  FSEL R2, R8, R2, P1 ;  /* 0x0000000208027208 */ /* 0x000fe40000800000 */
[----:B------:R-:W-:-:S07]  /*36940*/  FSEL R3, R9, R3, P1 ;  /* 0x0000000309037208 */ /* 0x000fce0000800000 */
.L_x_12579:
[----:B------:R-:W-:Y:S05]  /*36950*/  BSYNC B2 ;  /* 0x0000000000027941 */ /* 0x000fea0003800000 */
.L_x_12568:
        /* <DEDUP_REMOVED lines=8> */
.L_x_12490:
        /* <DEDUP_REMOVED lines=12> */
[----:B----4-:R-:W-:-:S08]  /*36aa0*/  @P0 DADD R4, RZ, R12 ;  /* 0x00000000ff040229 */ /* 0x010fd0000000000c */
[----:B------:R-:W-:-:S10]  /*36ab0*/  @P0 DADD R12, R2, R4 ;  /* 0x00000000020c0229 */ /* 0x000fd40000000004 */
[----:B------:R-:W-:Y:S02]  /*36ac0*/  @P0 IMAD.MOV.U32 R14, RZ, RZ, R12 ;  /* 0x000000ffff0e0224 */ /* 0x000fe400078e000c */
[----:B------:R-:W-:-:S06]  /*36ad0*/  @P0 IMAD.MOV.U32 R15, RZ, RZ, R13 ;  /* 0x000000ffff0f0224 */ /* 0x000fcc00078e000d */
[----:B------:R-:W-:-:S11]  /*36ae0*/  @!P0 DADD R14, R14, R14 ;  /* 0x000000000e0e8229 */ /* 0x000fd6000000000e */
.L_x_12492:
[----:B------:R-:W-:Y:S05]  /*36af0*/  BSYNC B1 ;  /* 0x0000000000017941 */ /* 0x000fea0003800000 */
.L_x_12489:
        /* <DEDUP_REMOVED lines=15> */
.L_x_12625:
[----:B------:R-:W0:Y:S02]  /*36bf0*/  F2I.S64.F64.TRUNC R12, R12 ;  /* 0x0000000c000c7311 */ /* 0x000e24000030d900 */
[----:B0-----:R-:W-:-:S05]  /*36c00*/  IMAD.MOV.U32 R3, RZ, RZ, R12 ;  /* 0x000000ffff037224 */ /* 0x001fca00078e000c */
[----:B------:R-:W-:Y:S01]  /*36c10*/  STG.E.U8 desc[UR36][R16.64], R3 ;  /* 0x0000000310007986 */ /* 0x000fe2000c101124 */
[----:B------:R-:W-:Y:S05]  /*36c20*/  EXIT ;  /* 0x000000000000794d */ /* 0x000fea0003800000 */
.L_x_12624:
        /* <DEDUP_REMOVED lines=9> */
.L_x_12628:
[----:B------:R-:W0:Y:S02]  /*36cc0*/  F2I.F64.TRUNC R13, R12 ;  /* 0x0000000c000d7311 */ /* 0x000e24000030d100 */
[----:B0-----:R-:W-:Y:S01]  /*36cd0*/  STG.E desc[UR36][R16.64], R13 ;  /* 0x0000000d10007986 */ /* 0x001fe2000c101924 */
[----:B------:R-:W-:Y:S05]  /*36ce0*/  EXIT ;  /* 0x000000000000794d */ /* 0x000fea0003800000 */
.L_x_12627:
[----:B------:R-:W0:Y:S02]  /*36cf0*/  F2I.F64.TRUNC R13, R12 ;  /* 0x0000000c000d7311 */ /* 0x000e24000030d100 */
[----:B0-----:R-:W-:Y:S01]  /*36d00*/  STG.E.U16 desc[UR36][R16.64], R13 ;  /* 0x0000000d10007986 */ /* 0x001fe2000c101524 */
[----:B------:R-:W-:Y:S05]  /*36d10*/  EXIT ;  /* 0x000000000000794d */ /* 0x000fea0003800000 */
.L_x_12623:
        /* <DEDUP_REMOVED lines=13> */
.L_x_12630:
        /* <DEDUP_REMOVED lines=8> */
.L_x_12629:
        /* <DEDUP_REMOVED lines=14> */
[----:B------:R-:W-:Y:S01]  /*36f50*/  STG.E.64 desc[UR36][R16.64], R2 ;  /* 0x0000000210007986 */ /* 0x000fe2000c101b24 */
[----:B------:R-:W-:Y:S05]  /*36f60*/  EXIT ;  /* 0x000000000000794d */ /* 0x000fea0003800000 */
.L_x_12632:
        /* <DEDUP_REMOVED lines=9> */
[----:B------:R-:W-:Y:S01]  /*37000*/  STG.E desc[UR36][R16.64], R3 ;  /* 0x0000000310007986 */ /* 0x000fe2000c101924 */
[----:B------:R-:W-:Y:S05]  /*37010*/  EXIT ;  /* 0x000000000000794d */ /* 0x000fea0003800000 */
.L_x_12631:
[----:B------:R-:W-:Y:S01]  /*37020*/  STG.E.64 desc[UR36][R16.64], R12 ;  /* 0x0000000c10007986 */ /* 0x000fe2000c101b24 */
[----:B------:R-:W-:Y:S05]  /*37030*/  EXIT ;  /* 0x000000000000794d */ /* 0x000fea0003800000 */
.L_x_12622:
        /* <DEDUP_REMOVED lines=11> */
[----:B------:R-:W-:Y:S01]  /*370f0*/  STG.E.U8 desc[UR36][R16.64], R3 ;  /* 0x0000000310007986 */ /* 0x000fe2000c101124 */
[----:B------:R-:W-:Y:S05]  /*37100*/  EXIT ;  /* 0x000000000000794d */ /* 0x000fea0003800000 */
.L_x_12635:
[----:B------:R-:W-:Y:S01]  /*37110*/  STG.E.128 desc[UR36][R16.64], R12 ;  /* 0x0000000c10007986 */ /* 0x000fe2000c101d24 */
[----:B------:R-:W-:Y:S05]  /*37120*/  EXIT ;  /* 0x000000000000794d */ /* 0x000fea0003800000 */
.L_x_12634:
        /* <DEDUP_REMOVED lines=25> */
.L_x_12639:
[----:B------:R-:W-:Y:S05]  /*372c0*/  BSYNC B0 ;  /* 0x0000000000007941 */ /* 0x000fea0003800000 */
.L_x_12638:
[----:B------:R-:W-:-:S05]  /*372d0*/  LOP3.LUT R3, R0, R3, RZ, 0xfc, !PT ;  /* 0x0000000300037212 */ /* 0x000fca00078efcff */
[----:B------:R-:W-:Y:S01]  /*372e0*/  STG.E.U8 desc[UR36][R16.64], R3 ;  /* 0x0000000310007986 */ /* 0x000fe2000c101124 */
[----:B------:R-:W-:Y:S05]  /*372f0*/  EXIT ;  /* 0x000000000000794d */ /* 0x000fea0003800000 */
.L_x_12637:
        /* <DEDUP_REMOVED lines=17> */
.L_x_12641:
[----:B------:R-:W-:Y:S01]  /*37410*/  IMAD.MOV.U32 R0, RZ, RZ, 0x7f ;  /* 0x0000007fff007424 */ /* 0x000fe200078e00ff */
[----:B------:R-:W-:-:S04]  /*37420*/  ISETP.GT.U32.AND P0, PT, R2, 0x7f800000, PT ;  /* 0x7f8000000200780c */ /* 0x000fc80003f04070 */
[----:B------:R-:W-:-:S09]  /*37430*/  SEL R0, R0, 0x7c, P0 ;  /* 0x0000007c00007807 */ /* 0x000fd20000000000 */
.L_x_12642:
[----:B------:R-:W-:Y:S05]  /*37440*/  BSYNC B0 ;  /* 0x0000000000007941 */ /* 0x000fea0003800000 */
.L_x_12640:
[----:B------:R-:W-:-:S04]  /*37450*/  LOP3.LUT R2, R3, 0x80000000, RZ, 0xc0, !PT ;  /* 0x8000000003027812 */ /* 0x000fc800078ec0ff */
[----:B------:R-:W-:-:S04]  /*37460*/  SHF.R.U32.HI R3, RZ, 0x18, R2 ;  /* 0x00000018ff037819 */ /* 0x000fc80000011602 */
[----:B------:R-:W-:-:S05]  /*37470*/  LOP3.LUT R3, R0, R3, RZ, 0xfc, !PT ;  /* 0x0000000300037212 */ /* 0x000fca00078efcff */
[----:B------:R-:W-:Y:S01]  /*37480*/  STG.E.U8 desc[UR36][R16.64], R3 ;  /* 0x0000000310007986 */ /* 0x000fe2000c101124 */
[----:B------:R-:W-:Y:S05]  /*37490*/  EXIT ;  /* 0x000000000000794d */ /* 0x000fea0003800000 */
.L_x_12636:
        /* <DEDUP_REMOVED lines=8> */
.L_x_12633:
        /* <DEDUP_REMOVED lines=11> */
.L_x_12645:
        /* <DEDUP_REMOVED lines=21> */
.L_x_12648:
[----:B------:R-:W-:-:S04]  /*37720*/  LOP3.LUT R2, R3, 0x80000000, RZ, 0xc0, !PT ;  /* 0x8000000003027812 */ /* 0x000fc800078ec0ff */
[----:B------:R-:W-:-:S04]  /*37730*/  SHF.R.U32.HI R3, RZ, 0x18, R2 ;  /* 0x00000018ff037819 */ /* 0x000fc80000011602 */
[----:B------:R-:W-:-:S04]  /*37740*/  LOP3.LUT R0, R0, R3, RZ, 0xfc, !PT ;  /* 0x0000000300007212 */ /* 0x000fc800078efcff */
[----:B------:R-:W-:-:S07]  /*37750*/  PRMT R8, R0, 0x7610, R8 ;  /* 0x0000761000087816 */ /* 0x000fce0000000008 */
.L_x_12647:
[----:B------:R-:W-:Y:S05]  /*37760*/  BSYNC B0 ;  /* 0x0000000000007941 */ /* 0x000fea0003800000 */
.L_x_12646:
[----:B------:R-:W-:Y:S01]  /*37770*/  STG.E.U8 desc[UR36][R16.64], R8 ;  /* 0x0000000810007986 */ /* 0x000fe2000c101124 */
[----:B------:R-:W-:Y:S05]  /*37780*/  EXIT ;  /* 0x000000000000794d */ /* 0x000fea0003800000 */
.L_x_12644:
        /* <DEDUP_REMOVED lines=21> */
.L_x_12651:
[----:B------:R-:W-:-:S04]  /*378e0*/  LOP3.LUT R2, R3, 0x80000000, RZ, 0xc0, !PT ;  /* 0x8000000003027812 */ /* 0x000fc800078ec0ff */
[----:B------:R-:W-:-:S04]  /*378f0*/  SHF.R.U32.HI R3, RZ, 0x18, R2 ;  /* 0x00000018ff037819 */ /* 0x000fc80000011602 */
[----:B------:R-:W-:-:S04]  /*37900*/  LOP3.LUT R0, R0, R3, RZ, 0xfc, !PT ;  /* 0x0000000300007212 */ /* 0x000fc800078efcff */
[----:B------:R-:W-:-:S07]  /*37910*/  PRMT R8, R0, 0x7610, R8 ;  /* 0x0000761000087816 */ /* 0x000fce0000000008 */
.L_x_12650:
[----:B------:R-:W-:Y:S05]  /*37920*/  BSYNC B0 ;  /* 0x0000000000007941 */ /* 0x000fea0003800000 */
.L_x_12649:
[----:B------:R-:W-:Y:S01]  /*37930*/  STG.E.U8 desc[UR36][R16.64], R8 ;  /* 0x0000000810007986 */ /* 0x000fe2000c101124 */
[----:B------:R-:W-:Y:S05]  /*37940*/  EXIT ;  /* 0x000000000000794d */ /* 0x000fea0003800000 */
.L_x_12643:
        /* <DEDUP_REMOVED lines=8> */
[----:B----4-:R-:W0:Y:S01]  /*379d0*/  F2F.F32.F64 R4, R12 ;  /* 0x0000000c00047310 */ /* 0x010e220000301000 */
        /* <DEDUP_REMOVED lines=17> */
.L_x_12626:
[----:B------:R-:W-:Y:S01]  /*37af0*/  MOV R0, 0x0 ;  /* 0x0000000000007802 */ /* 0x000fe20000000f00 */
[----:B------:R-:W-:Y:S01]  /*37b00*/  ULDC.64 UR4, c[0x4][0x158] ;  /* 0x0100560000047ab9 */ /* 0x000fe20000000a00 */
[----:B------:R-:W-:Y:S01]  /*37b10*/  ULDC.64 UR6, c[0x4][0x10] ;  /* 0x0100040000067ab9 */ /* 0x000fe20000000a00 */
[----:B----4-:R-:W-:Y:S01]  /*37b20*/  IMAD.U32 R4, RZ, RZ, UR4 ;  /* 0x00000004ff047e24 */ /* 0x010fe2000f8e00ff */
        /* <DEDUP_REMOVED lines=12> */
.L_x_12654:
[----:B------:R-:W-:Y:S05]  /*37bf0*/  EXIT ;  /* 0x000000000000794d */ /* 0x000fea0003800000 */
.L_x_12653:
[----:B------:R-:W0:Y:S02]  /*37c00*/  F2I.U64.F64.TRUNC R12, R12 ;  /* 0x0000000c000c7311 */ /* 0x000e24000030d800 */
[----:B0-----:R-:W-:Y:S01]  /*37c10*/  STG.E.64 desc[UR36][R16.64], R12 ;  /* 0x0000000c10007986 */ /* 0x001fe2000c101b24 */
[----:B------:R-:W-:Y:S05]  /*37c20*/  EXIT ;  /* 0x000000000000794d */ /* 0x000fea0003800000 */
.L_x_12652:
[----:B------:R-:W0:Y:S02]  /*37c30*/  F2I.U32.F64.TRUNC R13, R12 ;  /* 0x0000000c000d7311 */ /* 0x000e24000030d000 */
[----:B0-----:R-:W-:Y:S01]  /*37c40*/  STG.E desc[UR36][R16.64], R13 ;  /* 0x0000000d10007986 */ /* 0x001fe2000c101924 */
[----:B------:R-:W-:Y:S05]  /*37c50*/  EXIT ;  /* 0x000000000000794d */ /* 0x000fea0003800000 */
        .weak           $__internal_14_$__cuda_sm20_div_rn_f64_full
        .type           $__internal_14_$__cuda_sm20_div_rn_f64_full,@function
        .size           $__internal_14_$__cuda_sm20_div_rn_f64_full,($__internal_15_$__cuda_sm20_dsqrt_rn_f64_mediumpath_v1 - $__internal_14_$__cuda_sm20_div_rn_f64_full)
$__internal_14_$__cuda_sm20_div_rn_f64_full:
[C---:B------:R-:W-:Y:S01]  /*37c60*/  FSETP.GEU.AND P0, PT, |R9|.reuse, 1.469367938527859385e-39, PT ;  /* 0x001000000900780b */ /* 0x040fe20003f0e200 */
[----:B------:R-:W-:Y:S01]  /*37c70*/  IMAD.MOV.U32 R33, RZ, RZ, R3 ;  /* 0x000000ffff217224 */ /* 0x000fe200078e0003 */
[C---:B------:R-:W-:Y:S01]  /*37c80*/  LOP3.LUT R10, R9.reuse, 0x800fffff, RZ, 0xc0, !PT ;  /* 0x800fffff090a7812 */ /* 0x040fe200078ec0ff */
[----:B------:R-:W-:Y:S01]  /*37c90*/  IMAD.MOV.U32 R6, RZ, RZ, 0x1 ;  /* 0x00000001ff067424 */ /* 0x000fe200078e00ff */
[----:B------:R-:W-:Y:S01]  /*37ca0*/  LOP3.LUT R5, R9, 0x7ff00000, RZ, 0xc0, !PT ;  /* 0x7ff0000009057812 */ /* 0x000fe200078ec0ff */
[----:B------:R-:W-:Y:S01]  /*37cb0*/  IMAD.MOV.U32 R32, RZ, RZ, R4 ;  /* 0x000000ffff207224 */ /* 0x000fe200078e0004 */
[----:B------:R-:W-:Y:S01]  /*37cc0*/  LOP3.LUT R11, R10, 0x3ff00000, RZ, 0xfc, !PT ;  /* 0x3ff000000a0b7812 */ /* 0x000fe200078efcff */
[----:B------:R-:W-:Y:S01]  /*37cd0*/  IMAD.MOV.U32 R10, RZ, RZ, R8 ;  /* 0x000000ffff0a7224 */ /* 0x000fe200078e0008 */
[C---:B------:R-:W-:Y:S01]  /*37ce0*/  FSETP.GEU.AND P1, PT, |R33|.reuse, 1.469367938527859385e-39, PT ;  /* 0x001000002100780b */ /* 0x040fe20003f2e200 */
[----:B------:R-:W-:Y:S01]  /*37cf0*/  IMAD.MOV.U32 R34, RZ, RZ, R32 ;  /* 0x000000ffff227224 */ /* 0x000fe200078e0020 */
[----:B------:R-:W-:Y:S01]  /*37d00*/  LOP3.LUT R3, R33, 0x7ff00000, RZ, 0xc0, !PT ;  /* 0x7ff0000021037812 */ /* 0x000fe200078ec0ff */
[----:B------:R-:W-:Y:S01]  /*37d10*/  BSSY B0, `(.L_x_12655) ;  /* 0x0000053000007945 */ /* 0x000fe20003800000 */
[----:B------:R-:W-:Y:S01]  /*37d20*/  MOV R46, 0x1ca00000 ;  /* 0x1ca00000002e7802 */ /* 0x000fe20000000f00 */
[----:B------:R-:W-:Y:S01]  /*37d30*/  @!P0 DMUL R10, R8, 8.98846567431157953865e+307 ;  /* 0x7fe00000080a8828 */ /* 0x000fe20000000000 */
[----:B------:R-:W-:-:S05]  /*37d40*/  ISETP.GE.U32.AND P3, PT, R3, R5, PT ;  /* 0x000000050300720c */ /* 0x000fca0003f66070 */
[----:B------:R-:W0:Y:S02]  /*37d50*/  MUFU.RCP64H R7, R11 ;  /* 0x0000000b00077308 */ /* 0x000e240000001800 */
[----:B------:R-:W-:Y:S01]  /*37d60*/  @!P1 LOP3.LUT R4, R9, 0x7ff00000, RZ, 0xc0, !PT ;  /* 0x7ff0000009049812 */ /* 0x000fe200078ec0ff */
[----:B------:R-:W-:Y:S01]  /*37d70*/  @!P1 IMAD.MOV.U32 R38, RZ, RZ, RZ ;  /* 0x000000ffff269224 */ /* 0x000fe200078e00ff */
[----:B------:R-:W-:Y:S02]  /*37d80*/  @!P0 LOP3.LUT R5, R11, 0x7ff00000, RZ, 0xc0, !PT ;  /* 0x7ff000000b058812 */ /* 0x000fe400078ec0ff */
[----:B------:R-:W-:-:S04]  /*37d90*/  @!P1 ISETP.GE.U32.AND P2, PT, R3, R4, PT ;  /* 0x000000040300920c */ /* 0x000fc80003f46070 */
[----:B------:R-:W-:-:S04]  /*37da0*/  @!P1 SEL R4, R46, 0x63400000, !P2 ;  /* 0x634000002e049807 */ /* 0x000fc80005000000 */
[----:B------:R-:W-:Y:S01]  /*37db0*/  @!P1 LOP3.LUT R4, R4, 0x80000000, R33, 0xf8, !PT ;  /* 0x8000000004049812 */ /* 0x000fe200078ef821 */
[----:B0-----:R-:W-:-:S03]  /*37dc0*/  DFMA R36, R6, -R10, 1 ;  /* 0x3ff000000624742b */ /* 0x001fc6000000080a */
[----:B------:R-:W-:Y:S01]  /*37dd0*/  @!P1 LOP3.LUT R39, R4, 0x100000, RZ, 0xfc, !PT ;  /* 0x0010000004279812 */ /* 0x000fe200078efcff */
[----:B------:R-:W-:-:S04]  /*37de0*/  IMAD.MOV.U32 R4, RZ, RZ, R3 ;  /* 0x000000ffff047224 */ /* 0x000fc800078e0003 */
[----:B------:R-:W-:-:S08]  /*37df0*/  DFMA R36, R36, R36, R36 ;  /* 0x000000242424722b */ /* 0x000fd00000000024 */
[----:B------:R-:W-:Y:S01]  /*37e00*/  DFMA R36, R6, R36, R6 ;  /* 0x000000240624722b */ /* 0x000fe20000000006 */
[----:B------:R-:W-:-:S04]  /*37e10*/  SEL R6, R46, 0x63400000, !P3 ;  /* 0x634000002e067807 */ /* 0x000fc80005800000 */
[----:B------:R-:W-:-:S03]  /*37e20*/  LOP3.LUT R35, R6, 0x800fffff, R33, 0xf8, !PT ;  /* 0x800fffff06237812 */ /* 0x000fc600078ef821 */
[----:B------:R-:W-:-:S03]  /*37e30*/  DFMA R6, R36, -R10, 1 ;  /* 0x3ff000002406742b */ /* 0x000fc6000000080a */
[----:B------:R-:W-:-:S05]  /*37e40*/  @!P1 DFMA R34, R34, 2, -R38 ;  /* 0x400000002222982b */ /* 0x000fca0000000826 */
[----:B------:R-:W-:Y:S01]  /*37e50*/  DFMA R36, R36, R6, R36 ;  /* 0x000000062424722b */ /* 0x000fe20000000024 */
[----:B------:R-:W-:-:S04]  /*37e60*/  VIADD R7, R5, 0xffffffff ;  /* 0xffffffff05077836 */ /* 0x000fc80000000000 */
[----:B------:R-:W-:-:S03]  /*37e70*/  @!P1 LOP3.LUT R4, R35, 0x7ff00000, RZ, 0xc0, !PT ;  /* 0x7ff0000023049812 */ /* 0x000fc600078ec0ff */
[----:B------:R-:W-:Y:S02]  /*37e80*/  DMUL R38, R36, R34 ;  /* 0x0000002224267228 */ /* 0x000fe40000000000 */
[----:B------:R-:W-:-:S05]  /*37e90*/  VIADD R6, R4, 0xffffffff ;  /* 0xffffffff04067836 */ /* 0x000fca0000000000 */
[----:B------:R-:W-:Y:S01]  /*37ea0*/  ISETP.GT.U32.AND P0, PT, R6, 0x7feffffe, PT ;  /* 0x7feffffe0600780c */ /* 0x000fe20003f04070 */
[----:B------:R-:W-:-:S03]  /*37eb0*/  DFMA R40, R38, -R10, R34 ;  /* 0x8000000a2628722b */ /* 0x000fc60000000022 */
[----:B------:R-:W-:-:S05]  /*37ec0*/  ISETP.GT.U32.OR P0, PT, R7, 0x7feffffe, P0 ;  /* 0x7feffffe0700780c */ /* 0x000fca0000704470 */
[----:B------:R-:W-:-:S08]  /*37ed0*/  DFMA R6, R36, R40, R38 ;  /* 0x000000282406722b */ /* 0x000fd00000000026 */
[----:B------:R-:W-:Y:S05]  /*37ee0*/  @P0 BRA `(.L_x_12656) ;  /* 0x0000000000740947 */ /* 0x000fea0003800000 */
[----:B------:R-:W-:-:S04]  /*37ef0*/  LOP3.LUT R4, R9, 0x7ff00000, RZ, 0xc0, !PT ;  /* 0x7ff0000009047812 */ /* 0x000fc800078ec0ff */
[CC--:B------:R-:W-:Y:S02]  /*37f00*/  VIADDMNMX R5, R3.reuse, -R4.reuse, 0xb9600000, !PT ;  /* 0xb960000003057446 */ /* 0x0c0fe40007800904 */
[----:B------:R-:W-:Y:S01]  /*37f10*/  ISETP.GE.U32.AND P0, PT, R3, R4, PT ;  /* 0x000000040300720c */ /* 0x000fe20003f06070 */
[----:B------:R-:W-:Y:S01]  /*37f20*/  IMAD.MOV.U32 R4, RZ, RZ, RZ ;  /* 0x000000ffff047224 */ /* 0x000fe200078e00ff */
[----:B------:R-:W-:Y:S02]  /*37f30*/  VIMNMX R5, R5, 0x46a00000, PT ;  /* 0x46a0000005057848 */ /* 0x000fe40003fe0100 */
[----:B------:R-:W-:-:S05]  /*37f40*/  SEL R3, R46, 0x63400000, !P0 ;  /* 0x634000002e037807 */ /* 0x000fca0004000000 */
[----:B------:R-:W-:-:S04]  /*37f50*/  IMAD.IADD R3, R5, 0x1, -R3 ;  /* 0x0000000105037824 */ /* 0x000fc800078e0a03 */
[----:B------:R-:W-:-:S06]  /*37f60*/  VIADD R5, R3, 0x7fe00000 ;  /* 0x7fe0000003057836 */ /* 0x000fcc0000000000 */
[----:B------:R-:W-:-:S10]  /*37f70*/  DMUL R36, R6, R4 ;  /* 0x0000000406247228 */ /* 0x000fd40000000000 */
[----:B------:R-:W-:-:S13]  /*37f80*/  FSETP.GTU.AND P0, PT, |R37|, 1.469367938527859385e-39, PT ;  /* 0x001000002500780b */ /* 0x000fda0003f0c200 */
[----:B------:R-:W-:Y:S05]  /*37f90*/  @P0 BRA `(.L_x_12657) ;  /* 0x0000000000a80947 */ /* 0x000fea0003800000 */
[----:B------:R-:W-:-:S06]  /*37fa0*/  DFMA R10, R6, -R10, R34 ;  /* 0x8000000a060a722b */ /* 0x000fcc0000000022 */
[----:B------:R-:W-:-:S04]  /*37fb0*/  MOV R10, RZ ;  /* 0x000000ff000a7202 */ /* 0x000fc80000000f00 */
[C---:B------:R-:W-:Y:S02]  /*37fc0*/  FSETP.NEU.AND P0, PT, R11.reuse, RZ, PT ;  /* 0x000000ff0b00720b */ /* 0x040fe40003f0d000 */
[----:B------:R-:W-:-:S04]  /*37fd0*/  LOP3.LUT R8, R11, 0x80000000, R9, 0x48, !PT ;  /* 0x800000000b087812 */ /* 0x000fc800078e4809 */
[----:B------:R-:W-:-:S07]  /*37fe0*/  LOP3.LUT R11, R8, R5, RZ, 0xfc, !PT ;  /* 0x00000005080b7212 */ /* 0x000fce00078efcff */
[----:B------:R-:W-:Y:S05]  /*37ff0*/  @!P0 BRA `(.L_x_12657) ;  /* 0x0000000000908947 */ /* 0x000fea0003800000 */
[----:B------:R-:W-:Y:S01]  /*38000*/  IMAD.MOV R5, RZ, RZ, -R3 ;  /* 0x000000ffff057224 */ /* 0x000fe200078e0a03 */
[----:B------:R-:W-:Y:S01]  /*38010*/  IADD3 R3, -R3, -0x43300000, RZ ;  /* 0xbcd0000003037810 */ /* 0x000fe20007ffe1ff */
[----:B------:R-:W-:-:S06]  /*38020*/  IMAD.MOV.U32 R4, RZ, RZ, RZ ;  /* 0x000000ffff047224 */ /* 0x000fcc00078e00ff */
[----:B------:R-:W-:Y:S02]  /*38030*/  DFMA R4, R36, -R4, R6 ;  /* 0x800000042404722b */ /* 0x000fe40000000006 */
[----:B------:R-:W-:-:S08]  /*38040*/  DMUL.RP R6, R6, R10 ;  /* 0x0000000a06067228 */ /* 0x000fd00000008000 */
[----:B------:R-:W-:Y:S02]  /*38050*/  FSETP.NEU.AND P0, PT, |R5|, R3, PT ;  /* 0x000000030500720b */ /* 0x000fe40003f0d200 */
[----:B------:R-:W-:Y:S02]  /*38060*/  LOP3.LUT R8, R7, R8, RZ, 0x3c, !PT ;  /* 0x0000000807087212 */ /* 0x000fe400078e3cff */
[----:B------:R-:W-:Y:S02]  /*38070*/  FSEL R3, R6, R36, !P0 ;  /* 0x0000002406037208 */ /* 0x000fe40004000000 */
[----:B------:R-:W-:-:S03]  /*38080*/  FSEL R8, R8, R37, !P0 ;  /* 0x0000002508087208 */ /* 0x000fc60004000000 */
[----:B------:R-:W-:Y:S02]  /*38090*/  IMAD.MOV.U32 R36, RZ, RZ, R3 ;  /* 0x000000ffff247224 */ /* 0x000fe400078e0003 */
[----:B------:R-:W-:Y:S01]  /*380a0*/  IMAD.MOV.U32 R37, RZ, RZ, R8 ;  /* 0x000000ffff257224 */ /* 0x000fe200078e0008 */
[----:B------:R-:W-:Y:S06]  /*380b0*/  BRA `(.L_x_12657) ;  /* 0x0000000000607947 */ /* 0x000fec0003800000 */
.L_x_12656:
[----:B------:R-:W-:-:S14]  /*380c0*/  DSETP.NAN.AND P0, PT, R32, R32, PT ;  /* 0x000000202000722a */ /* 0x000fdc0003f08000 */
[----:B------:R-:W-:Y:S05]  /*380d0*/  @P0 BRA `(.L_x_12658) ;  /* 0x00000000004c0947 */ /* 0x000fea0003800000 */
[----:B------:R-:W-:-:S14]  /*380e0*/  DSETP.NAN.AND P0, PT, R8, R8, PT ;  /* 0x000000080800722a */ /* 0x000fdc0003f08000 */
[----:B------:R-:W-:Y:S05]  /*380f0*/  @P0 BRA `(.L_x_12659) ;  /* 0x0000000000340947 */ /* 0x000fea0003800000 */
[----:B------:R-:W-:Y:S01]  /*38100*/  ISETP.NE.AND P0, PT, R4, R5, PT ;  /* 0x000000050400720c */ /* 0x000fe20003f05270 */
[----:B------:R-:W-:Y:S02]  /*38110*/  IMAD.MOV.U32 R36, RZ, RZ, 0x0 ;  /* 0x00000000ff247424 */ /* 0x000fe400078e00ff */
[----:B------:R-:W-:-:S10]  /*38120*/  IMAD.MOV.U32 R37, RZ, RZ, -0x80000 ;  /* 0xfff80000ff257424 */ /* 0x000fd400078e00ff */
[----:B------:R-:W-:Y:S05]  /*38130*/  @!P0 BRA `(.L_x_12657) ;  /* 0x0000000000408947 */ /* 0x000fea0003800000 */
[----:B------:R-:W-:Y:S02]  /*38140*/  ISETP.NE.AND P0, PT, R4, 0x7ff00000, PT ;  /* 0x7ff000000400780c */ /* 0x000fe40003f05270 */
[----:B------:R-:W-:Y:S02]  /*38150*/  LOP3.LUT R8, R33, 0x80000000, R9, 0x48, !PT ;  /* 0x8000000021087812 */ /* 0x000fe400078e4809 */
[----:B------:R-:W-:-:S13]  /*38160*/  ISETP.EQ.OR P0, PT, R5, RZ, !P0 ;  /* 0x000000ff0500720c */ /* 0x000fda0004702670 */
[----:B------:R-:W-:Y:S01]  /*38170*/  @P0 LOP3.LUT R3, R8, 0x7ff00000, RZ, 0xfc, !PT ;  /* 0x7ff0000008030812 */ /* 0x000fe200078efcff */
[----:B------:R-:W-:Y:S01]  /*38180*/  @!P0 IMAD.MOV.U32 R36, RZ, RZ, RZ ;  /* 0x000000ffff248224 */ /* 0x000fe200078e00ff */
[----:B------:R-:W-:Y:S01]  /*38190*/  @P0 MOV R36, RZ ;  /* 0x000000ff00240202 */ /* 0x000fe20000000f00 */
[----:B------:R-:W-:Y:S02]  /*381a0*/  @!P0 IMAD.MOV.U32 R37, RZ, RZ, R8 ;  /* 0x000000ffff258224 */ /* 0x000fe400078e0008 */
[----:B------:R-:W-:Y:S01]  /*381b0*/  @P0 IMAD.MOV.U32 R37, RZ, RZ, R3 ;  /* 0x000000ffff250224 */ /* 0x000fe200078e0003 */
[----:B------:R-:W-:Y:S06]  /*381c0*/  BRA `(.L_x_12657) ;  /* 0x00000000001c7947 */ /* 0x000fec0003800000 */
.L_x_12659:
[----:B------:R-:W-:Y:S01]  /*381d0*/  LOP3.LUT R3, R9, 0x80000, RZ, 0xfc, !PT ;  /* 0x0008000009037812 */ /* 0x000fe200078efcff */
[----:B------:R-:W-:-:S04]  /*381e0*/  IMAD.MOV.U32 R36, RZ, RZ, R8 ;  /* 0x000000ffff247224 */ /* 0x000fc800078e0008 */
[----:B------:R-:W-:Y:S01]  /*381f0*/  IMAD.MOV.U32 R37, RZ, RZ, R3 ;  /* 0x000000ffff257224 */ /* 0x000fe200078e0003 */
[----:B------:R-:W-:Y:S06]  /*38200*/  BRA `(.L_x_12657) ;  /* 0x00000000000c7947 */ /* 0x000fec0003800000 */
.L_x_12658:
[----:B------:R-:W-:Y:S01]  /*38210*/  LOP3.LUT R3, R33, 0x80000, RZ, 0xfc, !PT ;  /* 0x0008000021037812 */ /* 0x000fe200078efcff */
[----:B------:R-:W-:-:S04]  /*38220*/  IMAD.MOV.U32 R36, RZ, RZ, R32 ;  /* 0x000000ffff247224 */ /* 0x000fc800078e0020 */
[----:B------:R-:W-:-:S07]  /*38230*/  IMAD.MOV.U32 R37, RZ, RZ, R3 ;  /* 0x000000ffff257224 */ /* 0x000fce00078e0003 */
.L_x_12657:
[----:B------:R-:W-:Y:S05]  /*38240*/  BSYNC B0 ;  /* 0x0000000000007941 */ /* 0x000fea0003800000 */
.L_x_12655:
[----:B------:R-:W-:Y:S01]  /*38250*/  HFMA2.MMA R7, -RZ, RZ, 0, 0 ;  /* 0x00000000ff077435 */ /* 0x000fe200000001ff */
[----:B------:R-:W-:Y:S02]  /*38260*/  IMAD.MOV.U32 R6, RZ, RZ, R0 ;  /* 0x000000ffff067224 */ /* 0x000fe400078e0000 */
[----:B------:R-:W-:Y:S02]  /*38270*/  IMAD.MOV.U32 R4, RZ, RZ, R36 ;  /* 0x000000ffff047224 */ /* 0x000fe400078e0024 */
[----:B------:R-:W-:Y:S01]  /*38280*/  IMAD.MOV.U32 R5, RZ, RZ, R37 ;  /* 0x000000ffff057224 */ /* 0x000fe200078e0025 */
[----:B------:R-:W-:Y:S06]  /*38290*/  RET.REL.NODEC R6 `(_ZN2at6native18elementwise_kernelILi128ELi4EZNS0_15gpu_kernel_implIZZZNS0_16asin_kernel_cudaERNS_18TensorIteratorBaseEENKUlvE_clEvENKUlvE_clEvEUlN3c107complexIdEEE_EEvS4_RKT_EUliE_EEviT1_) ;  /* 0xfffffc7c06587950 */ /* 0x000fec0003c3ffff */
        .weak           $__internal_15_$__cuda_sm20_dsqrt_rn_f64_mediumpath_v1
        .type           $__internal_15_$__cuda_sm20_dsqrt_rn_f64_mediumpath_v1,@function
        .size           $__internal_15_$__cuda_sm20_dsqrt_rn_f64_mediumpath_v1,(.L_x_20811 - $__internal_15_$__cuda_sm20_dsqrt_rn_f64_mediumpath_v1)
$__internal_15_$__cuda_sm20_dsqrt_rn_f64_mediumpath_v1:
[----:B------:R-:W-:Y:S01]  /*382a0*/  ISETP.GE.U32.AND P0, PT, R32, -0x3400000, PT ;  /* 0xfcc000002000780c */ /* 0x000fe20003f06070 */
[----:B------:R-:W-:Y:S01]  /*382b0*/  BSSY B0, `(.L_x_12660) ;  /* 0x0000028000007945 */ /* 0x000fe20003800000 */
[----:B------:R-:W-:Y:S02]  /*382c0*/  IMAD.MOV.U32 R9, RZ, RZ, R7 ;  /* 0x000000ffff097224 */ /* 0x000fe400078e0007 */
[----:B------:R-:W-:Y:S02]  /*382d0*/  IMAD.MOV.U32 R7, RZ, RZ, R5 ;  /* 0x000000ffff077224 */ /* 0x000fe400078e0005 */
[----:B------:R-:W-:Y:S02]  /*382e0*/  IMAD.MOV.U32 R5, RZ, RZ, R11 ;  /* 0x000000ffff057224 */ /* 0x000fe400078e000b */
[----:B------:R-:W-:Y:S02]  /*382f0*/  IMAD.MOV.U32 R32, RZ, RZ, R0 ;  /* 0x000000ffff207224 */ /* 0x000fe400078e0000 */
[----:B------:R-:W-:-:S03]  /*38300*/  IMAD.MOV.U32 R33, RZ, RZ, R3 ;  /* 0x000000ffff217224 */ /* 0x000fc600078e0003 */
[----:B------:R-:W-:Y:S05]  /*38310*/  @!P0 BRA `(.L_x_12661) ;  /* 0x0000000000208947 */ /* 0x000fea0003800000 */
[----:B------:R-:W-:-:S10]  /*38320*/  DFMA.RM R4, R6, R4, R32 ;  /* 0x000000040604722b */ /* 0x000fd40000004020 */
[----:B------:R-:W-:-:S05]  /*38330*/  IADD3 R6, P0, R4, 0x1, RZ ;  /* 0x0000000104067810 */ /* 0x000fca0007f1e0ff */
[----:B------:R-:W-:-:S06]  /*38340*/  IMAD.X R7, RZ, RZ, R5, P0 ;  /* 0x000000ffff077224 */ /* 0x000fcc00000e0605 */
[----:B------:R-:W-:-:S08]  /*38350*/  DFMA.RP R8, -R4, R6, R8 ;  /* 0x000000060408722b */ /* 0x000fd00000008108 */
[----:B------:R-:W-:-:S06]  /*38360*/  DSETP.GT.AND P0, PT, R8, RZ, PT ;  /* 0x000000ff0800722a */ /* 0x000fcc0003f04000 */
[----:B------:R-:W-:Y:S02]  /*38370*/  FSEL R4, R6, R4, P0 ;  /* 0x0000000406047208 */ /* 0x000fe40000000000 */
[----:B------:R-:W-:Y:S01]  /*38380*/  FSEL R5, R7, R5, P0 ;  /* 0x0000000507057208 */ /* 0x000fe20000000000 */
[----:B------:R-:W-:Y:S06]  /*38390*/  BRA `(.L_x_12662) ;  /* 0x0000000000647947 */ /* 0x000fec0003800000 */
.L_x_12661:
[----:B------:R-:W-:-:S14]  /*383a0*/  DSETP.NE.AND P0, PT, R8, RZ, PT ;  /* 0x000000ff0800722a */ /* 0x000fdc0003f05000 */
[----:B------:R-:W-:Y:S05]  /*383b0*/  @!P0 BRA `(.L_x_12663) ;  /* 0x0000000000588947 */ /* 0x000fea0003800000 */
[----:B------:R-:W-:-:S13]  /*383c0*/  ISETP.GE.AND P0, PT, R9, RZ, PT ;  /* 0x000000ff0900720c */ /* 0x000fda0003f06270 */
[----:B------:R-:W-:Y:S02]  /*383d0*/  @!P0 IMAD.MOV.U32 R4, RZ, RZ, 0x0 ;  /* 0x00000000ff048424 */ /* 0x000fe400078e00ff */
[----:B------:R-:W-:Y:S01]  /*383e0*/  @!P0 IMAD.MOV.U32 R5, RZ, RZ, -0x80000 ;  /* 0xfff80000ff058424 */ /* 0x000fe200078e00ff */
[----:B------:R-:W-:Y:S06]  /*383f0*/  @!P0 BRA `(.L_x_12662) ;  /* 0x00000000004c8947 */ /* 0x000fec0003800000 */
[----:B------:R-:W-:-:S13]  /*38400*/  ISETP.GT.AND P0, PT, R9, 0x7fefffff, PT ;  /* 0x7fefffff0900780c */ /* 0x000fda0003f04270 */
[----:B------:R-:W-:Y:S05]  /*38410*/  @P0 BRA `(.L_x_12663) ;  /* 0x0000000000400947 */ /* 0x000fea0003800000 */
[----:B------:R-:W-:Y:S01]  /*38420*/  DMUL R8, R8, 8.11296384146066816958e+31 ;  /* 0x4690000008087828 */ /* 0x000fe20000000000 */
[----:B------:R-:W-:Y:S01]  /*38430*/  MOV R4, RZ ;  /* 0x000000ff00047202 */ /* 0x000fe20000000f00 */
[----:B------:R-:W-:Y:S02]  /*38440*/  IMAD.MOV.U32 R32, RZ, RZ, 0x0 ;  /* 0x00000000ff207424 */ /* 0x000fe400078e00ff */
[----:B------:R-:W-:Y:S02]  /*38450*/  IMAD.MOV.U32 R33, RZ, RZ, 0x3fd80000 ;  /* 0x3fd80000ff217424 */ /* 0x000fe400078e00ff */
[----:B------:R-:W0:Y:S02]  /*38460*/  MUFU.RSQ64H R5, R9 ;  /* 0x0000000900057308 */ /* 0x000e240000001c00 */
[----:B0-----:R-:W-:-:S08]  /*38470*/  DMUL R6, R4, R4 ;  /* 0x0000000404067228 */ /* 0x001fd00000000000 */
[----:B------:R-:W-:-:S08]  /*38480*/  DFMA R6, R8, -R6, 1 ;  /* 0x3ff000000806742b */ /* 0x000fd00000000806 */
[----:B------:R-:W-:Y:S02]  /*38490*/  DFMA R32, R6, R32, 0.5 ;  /* 0x3fe000000620742b */ /* 0x000fe40000000020 */
[----:B------:R-:W-:-:S08]  /*384a0*/  DMUL R6, R4, R6 ;  /* 0x0000000604067228 */ /* 0x000fd00000000000 */
[----:B------:R-:W-:-:S08]  /*384b0*/  DFMA R6, R32, R6, R4 ;  /* 0x000000062006722b */ /* 0x000fd00000000004 */
[----:B------:R-:W-:Y:S02]  /*384c0*/  DMUL R4, R8, R6 ;  /* 0x0000000608047228 */ /* 0x000fe40000000000 */
[----:B------:R-:W-:-:S06]  /*384d0*/  VIADD R7, R7, 0xfff00000 ;  /* 0xfff0000007077836 */ /* 0x000fcc0000000000 */
[----:B------:R-:W-:-:S08]  /*384e0*/  DFMA R32, R4, -R4, R8 ;  /* 0x800000040420722b */ /* 0x000fd00000000008 */
[----:B------:R-:W-:-:S10]  /*384f0*/  DFMA R4, R6, R32, R4 ;  /* 0x000000200604722b */ /* 0x000fd40000000004 */
[----:B------:R-:W-:Y:S01]  /*38500*/  VIADD R5, R5, 0xfcb00000 ;  /* 0xfcb0000005057836 */ /* 0x000fe20000000000 */
[----:B------:R-:W-:Y:S06]  /*38510*/  BRA `(.L_x_12662) ;  /* 0x0000000000047947 */ /* 0x000fec0003800000 */
.L_x_12663:
[----:B------:R-:W-:-:S11]  /*38520*/  DADD R4, R8, R8 ;  /* 0x0000000008047229 */ /* 0x000fd60000000008 */
.L_x_12662:
[----:B------:R-:W-:Y:S05]  /*38530*/  BSYNC B0 ;  /* 0x0000000000007941 */ /* 0x000fea0003800000 */
.L_x_12660:
[----:B------:R-:W-:Y:S02]  /*38540*/  IMAD.MOV.U32 R11, RZ, RZ, 0x0 ;  /* 0x00000000ff0b7424 */ /* 0x000fe400078e00ff */
[----:B------:R-:W-:Y:S02]  /*38550*/  IMAD.MOV.U32 R8, RZ, RZ, R4 ;  /* 0x000000ffff087224 */ /* 0x000fe400078e0004 */
[----:B------:R-:W-:Y:S01]  /*38560*/  IMAD.MOV.U32 R9, RZ, RZ, R5 ;  /* 0x000000ffff097224 */ /* 0x000fe200078e0005 */
[----:B------:R-:W-:Y:S06]  /*38570*/  RET.REL.NODEC R10 `(_ZN2at6native18elementwise_kernelILi128ELi4EZNS0_15gpu_kernel_implIZZZNS0_16asin_kernel_cudaERNS_18TensorIteratorBaseEENKUlvE_clEvENKUlvE_clEvEUlN3c107complexIdEEE_EEvS4_RKT_EUliE_EEviT1_) ;  /* 0xfffffc780aa07950 */ /* 0x000fec0003c3ffff */
.L_x_12664:
        /* <DEDUP_REMOVED lines=16> */
.L_x_20811:


//--------------------- .text._ZN2at6native27unrolled_elementwise_kernelIZZZNS0_16asin_kernel_cudaERNS_18TensorIteratorBaseEENKUlvE_clEvENKUlvE_clEvEUlN3c107complexIdEEE_St5arrayIPcLm2EELi4E23TrivialOffsetCalculatorILi1EjESE_NS0_6memory12LoadWithCastILi1EEENSF_13StoreWithCastILi1EEEEEviT_T0_T2_T3_T4_T5_ --------------------------
	.section	.text._ZN2at6native27unrolled_elementwise_kernelIZZZNS0_16asin_kernel_cudaERNS_18TensorIteratorBaseEENKUlvE_clEvENKUlvE_clEvEUlN3c107complexIdEEE_St5arrayIPcLm2EELi4E23TrivialOffsetCalculatorILi1EjESE_NS0_6memory12LoadWithCastILi1EEENSF_13StoreWithCastILi1EEEEEviT_T0_T2_T3_T4_T5_,"ax",@progbits
	.align	128
        .global         _ZN2at6native27unrolled_elementwise_kernelIZZZNS0_16asin_kernel_cudaERNS_18TensorIteratorBaseEENKUlvE_clEvENKUlvE_clEvEUlN3c107complexIdEEE_St5arrayIPcLm2EELi4E23TrivialOffsetCalculatorILi1EjESE_NS0_6memory12LoadWithCastILi1EEENSF_13StoreWithCastILi1EEEEEviT_T0_T2_T3_T4_T5_
        .type           _ZN2at6native27unrolled_elementwise_kernelIZZZNS0_16asin_kernel_cudaERNS_18TensorIteratorBaseEENKUlvE_clEvENKUlvE_clEvEUlN3c107complexIdEEE_St5arrayIPcLm2EELi4E23TrivialOffsetCalculatorILi1EjESE_NS0_6memory12LoadWithCastILi1EEENSF_13StoreWithCastILi1EEEEEviT_T0_T2_T3_T4_T5_,@function
        .size           _ZN2at6native27unrolled_elementwise_kernelIZZZNS0_16asin_kernel_cudaERNS_18TensorIteratorBaseEENKUlvE_clEvENKUlvE_clEvEUlN3c107complexIdEEE_St5arrayIPcLm2EELi4E23TrivialOffsetCalculatorILi1EjESE_NS0_6memory12LoadWithCastILi1EEENSF_13StoreWithCastILi1EEEEEviT_T0_T2_T3_T4_T5_,(.L_x_20813 - _ZN2at6native27unrolled_elementwise_kernelIZZZNS0_16asin_kernel_cudaERNS_18TensorIteratorBaseEENKUlvE_clEvENKUlvE_clEvEUlN3c107complexIdEEE_St5arrayIPcLm2EELi4E23TrivialOffsetCalculatorILi1EjESE_NS0_6memory12LoadWithCastILi1EEENSF_13StoreWithCastILi1EEEEEviT_T0_T2_T3_T4_T5_)
        .other          _ZN2at6native27unrolled_elementwise_kernelIZZZNS0_16asin_kernel_cudaERNS_18TensorIteratorBaseEENKUlvE_clEvENKUlvE_clEvEUlN3c107complexIdEEE_St5arrayIPcLm2EELi4E23TrivialOffsetCalculatorILi1EjESE_NS0_6memory12LoadWithCastILi1EEENSF_13StoreWithCastILi1EEEEEviT_T0_T2_T3_T4_T5_,@"STO_CUDA_ENTRY STV_DEFAULT"
_ZN2at6native27unrolled_elementwise_kernelIZZZNS0_16asin_kernel_cudaERNS_18TensorIteratorBaseEENKUlvE_clEvENKUlvE_clEvEUlN3c107complexIdEEE_St5arrayIPcLm2EELi4E23TrivialOffsetCalculatorILi1EjESE_NS0_6memory12LoadWithCastILi1EEENSF_13StoreWithCastILi1EEEEEviT_T0_T2_T3_T4_T5_:
.text._ZN2at6native27unrolled_elementwise_kernelIZZZNS0_16asin_kernel_cudaERNS_18TensorIteratorBaseEENKUlvE_clEvENKUlvE_clEvEUlN3c107complexIdEEE_St5arrayIPcLm2EELi4E23TrivialOffsetCalculatorILi1EjESE_NS0_6memory12LoadWithCastILi1EEENSF_13StoreWithCastILi1EEEEEviT_T0_T2_T3_T4_T5_:
        /* <DEDUP_REMOVED lines=8> */
[----:B------:R-:W-:Y:S01]  /*0080*/  CS2R R16, SRZ ;  /* 0x0000000000107805 */ /* 0x000fe2000001ff00 */
        /* <DEDUP_REMOVED lines=27> */
.L_x_12670:
[----:B------:R-:W2:Y:S01]  /*0240*/  LDG.E.U8 R2, desc[UR36][R2.64] ;  /* 0x0000002402027981 */ /* 0x000ea2000c1e1100 */
[----:B------:R-:W-:Y:S01]  /*0250*/  CS2R R18, SRZ ;  /* 0x0000000000127805 */ /* 0x000fe2000001ff00 */
[----:B--2---:R0:W1:Y:S01]  /*0260*/  I2F.F64.U16 R16, R2 ;  /* 0x0000000200107312 */ /* 0x0040620000101800 */
[----:B------:R-:W-:Y:S05]  /*0270*/  BRA `(.L_x_12672) ;  /* 0x0000000c00c87947 */ /* 0x000fea0003800000 */
.L_x_12669:
        /* <DEDUP_REMOVED lines=10> */
.L_x_12674:
[----:B------:R-:W2:Y:S01]  /*0320*/  LDG.E R2, desc[UR36][R2.64] ;  /* 0x0000002402027981 */ /* 0x000ea2000c1e1900 */
[----:B------:R-:W-:Y:S01]  /*0330*/  CS2R R18, SRZ ;  /* 0x0000000000127805 */ /* 0x000fe2000001ff00 */
[----:B--2---:R1:W2:Y:S01]  /*0340*/  I2F.F64 R16, R2 ;  /* 0x0000000200107312 */ /* 0x0042a20000201c00 */
[----:B------:R-:W-:Y:S05]  /*0350*/  BRA `(.L_x_12672) ;  /* 0x0000000c00907947 */ /* 0x000fea0003800000 */
.L_x_12673:
[----:B------:R-:W2:Y:S01]  /*0360*/  LDG.E.U16 R2, desc[UR36][R2.64] ;  /* 0x0000002402027981 */ /* 0x000ea2000c1e1500 */
[----:B------:R-:W-:Y:S01]  /*0370*/  CS2R R18, SRZ ;  /* 0x0000000000127805 */ /* 0x000fe2000001ff00 */
[----:B--2---:R3:W4:Y:S01]  /*0380*/  I2F.F64.S16 R16, R2 ;  /* 0x0000000200107312 */ /* 0x0047220000101c00 */
[----:B------:R-:W-:Y:S05]  /*0390*/  BRA `(.L_x_12672) ;  /* 0x0000000c00807947 */ /* 0x000fea0003800000 */
.L_x_12668:
        /* <DEDUP_REMOVED lines=11> */
.L_x_12676:
[----:B------:R-:W2:Y:S01]  /*0450*/  LDG.E.U16 R0, desc[UR36][R2.64] ;  /* 0x0000002402007981 */ /* 0x000ea2000c1e1500 */
[----:B------:R-:W-:Y:S01]  /*0460*/  CS2R R18, SRZ ;  /* 0x0000000000127805 */ /* 0x000fe2000001ff00 */
[----:B--2---:R-:W-:-:S05]  /*0470*/  HADD2.F32 R0, -RZ, R0.H0_H0 ;  /* 0x20000000ff007230 */ /* 0x004fca0000004100 */
[----:B------:R-:W-:-:S04]  /*0480*/  FMUL.FTZ R0, R0, 1 ;  /* 0x3f80000000007820 */ /* 0x000fc80000410000 */
[----:B------:R0:W1:Y:S01]  /*0490*/  F2F.F64.F32 R16, R0 ;  /* 0x0000000000107310 */ /* 0x0000620000201800 */
[----:B------:R-:W-:Y:S05]  /*04a0*/  BRA `(.L_x_12672) ;  /* 0x0000000c003c7947 */ /* 0x000fea0003800000 */
.L_x_12675:
        /* <DEDUP_REMOVED lines=12> */
.L_x_12678:
        /* <DEDUP_REMOVED lines=8> */
.L_x_12677:
[----:B------:R0:W5:Y:S01]  /*05f0*/  LDG.E.64 R16, desc[UR36][R2.64] ;  /* 0x0000002402107981 */ /* 0x000162000c1e1b00 */
[----:B------:R-:W-:Y:S01]  /*0600*/  CS2R R18, SRZ ;  /* 0x0000000000127805 */ /* 0x000fe2000001ff00 */
[----:B------:R-:W-:Y:S06]  /*0610*/  BRA `(.L_x_12672) ;  /* 0x0000000800e07947 */ /* 0x000fec0003800000 */
.L_x_12667:
        /* <DEDUP_REMOVED lines=14> */
.L_x_12681:
[----:B------:R0:W5:Y:S01]  /*0700*/  LDG.E.128 R16, desc[UR36][R2.64] ;  /* 0x0000002402107981 */ /* 0x000162000c1e1d00 */
[----:B------:R-:W-:Y:S05]  /*0710*/  BRA `(.L_x_12672) ;  /* 0x0000000800a07947 */ /* 0x000fea0003800000 */
.L_x_12680:
        /* <DEDUP_REMOVED lines=29> */
.L_x_12683:
        /* <DEDUP_REMOVED lines=16> */
.L_x_12682:
[----:B------:R-:W2:Y:S01]  /*09f0*/  LDG.E.U16 R0, desc[UR36][R2.64] ;  /* 0x0000002402007981 */ /* 0x000ea2000c1e1500 */
[----:B------:R-:W-:Y:S01]  /*0a00*/  CS2R R18, SRZ ;  /* 0x0000000000127805 */ /* 0x000fe2000001ff00 */
[----:B--2---:R-:W-:-:S04]  /*0a10*/  IMAD.U32 R0, R0, 0x10000, RZ ;  /* 0x0001000000007824 */ /* 0x004fc800078e00ff */
[----:B------:R-:W-:-:S04]  /*0a20*/  FMUL.FTZ R0, R0, 1 ;  /* 0x3f80000000007820 */ /* 0x000fc80000410000 */
[----:B------:R0:W1:Y:S01]  /*0a30*/  F2F.F64.F32 R16, R0 ;  /* 0x0000000000107310 */ /* 0x0000620000201800 */
[----:B------:R-:W-:Y:S05]  /*0a40*/  BRA `(.L_x_12672) ;  /* 0x0000000400d47947 */ /* 0x000fea0003800000 */
.L_x_12679:
        /* <DEDUP_REMOVED lines=12> */
.L_x_12686:
        /* <DEDUP_REMOVED lines=21> */
.L_x_12690:
[----:B------:R-:W-:Y:S05]  /*0c60*/  BSYNC B1 ;  /* 0x0000000000017941 */ /* 0x000fea0003800000 */
.L_x_12689:
[----:B------:R-:W-:Y:S01]  /*0c70*/  LEA R3, R0, 0x3b800000, 0x17 ;  /* 0x3b80000000037811 */ /* 0x000fe200078eb8ff */
[----:B------:R-:W-:-:S05]  /*0c80*/  IMAD.SHL.U32 R0, R2, 0x100000, RZ ;  /* 0x0010000002007824 */ /* 0x000fca00078e00ff */
[----:B------:R-:W-:-:S07]  /*0c90*/  LOP3.LUT R0, R3, R0, R4, 0xfe, !PT ;  /* 0x0000000003007212 */ /* 0x000fce00078efe04 */
.L_x_12688:
[----:B------:R-:W-:Y:S05]  /*0ca0*/  BSYNC B0 ;  /* 0x0000000000007941 */ /* 0x000fea0003800000 */
.L_x_12687:
[----:B------:R-:W-:Y:S01]  /*0cb0*/  FMUL.FTZ R0, R0, 1 ;  /* 0x3f80000000007820 */ /* 0x000fe20000410000 */
[----:B------:R-:W-:-:S03]  /*0cc0*/  CS2R R18, SRZ ;  /* 0x0000000000127805 */ /* 0x000fc6000001ff00 */
[----:B------:R0:W1:Y:S01]  /*0cd0*/  F2F.F64.F32 R16, R0 ;  /* 0x0000000000107310 */ /* 0x0000620000201800 */
[----:B------:R-:W-:Y:S05]  /*0ce0*/  BRA `(.L_x_12672) ;  /* 0x00000004002c7947 */ /* 0x000fea0003800000 */
.L_x_12685:
        /* <DEDUP_REMOVED lines=21> */
.L_x_12694:
[----:B------:R-:W-:Y:S05]  /*0e40*/  BSYNC B1 ;  /* 0x0000000000017941 */ /* 0x000fea0003800000 */
.L_x_12693:
[----:B------:R-:W-:Y:S01]  /*0e50*/  LEA R3, R0, 0x37800000, 0x17 ;  /* 0x3780000000037811 */ /* 0x000fe200078eb8ff */
[----:B------:R-:W-:-:S05]  /*0e60*/  IMAD.SHL.U32 R0, R2, 0x200000, RZ ;  /* 0x0020000002007824 */ /* 0x000fca00078e00ff */
[----:B------:R-:W-:-:S07]  /*0e70*/  LOP3.LUT R0, R3, R0, R4, 0xfe, !PT ;  /* 0x0000000003007212 */ /* 0x000fce00078efe04 */
.L_x_12692:
[----:B------:R-:W-:Y:S05]  /*0e80*/  BSYNC B0 ;  /* 0x0000000000007941 */ /* 0x000fea0003800000 */
.L_x_12691:
[----:B------:R-:W-:Y:S01]  /*0e90*/  FMUL.FTZ R0, R0, 1 ;  /* 0x3f80000000007820 */ /* 0x000fe20000410000 */
[----:B------:R-:W-:-:S03]  /*0ea0*/  CS2R R18, SRZ ;  /* 0x0000000000127805 */ /* 0x000fc6000001ff00 */
[----:B------:R0:W1:Y:S01]  /*0eb0*/  F2F.F64.F32 R16, R0 ;  /* 0x0000000000107310 */ /* 0x0000620000201800 */
[----:B------:R-:W-:Y:S05]  /*0ec0*/  BRA `(.L_x_12672) ;  /* 0x0000000000b47947 */ /* 0x000fea0003800000 */
.L_x_12684:
        /* <DEDUP_REMOVED lines=14> */
.L_x_12698:
[----:B------:R-:W-:Y:S05]  /*0fb0*/  BSYNC B0 ;  /* 0x0000000000007941 */ /* 0x000fea0003800000 */
.L_x_12697:
[----:B------:R-:W-:Y:S01]  /*0fc0*/  FMUL.FTZ R0, R0, 1 ;  /* 0x3f80000000007820 */ /* 0x000fe20000410000 */
[----:B------:R-:W-:-:S03]  /*0fd0*/  CS2R R18, SRZ ;  /* 0x0000000000127805 */ /* 0x000fc6000001ff00 */
[----:B------:R0:W1:Y:S01]  /*0fe0*/  F2F.F64.F32 R16, R0 ;  /* 0x0000000000107310 */ /* 0x0000620000201800 */
[----:B------:R-:W-:Y:S05]  /*0ff0*/  BRA `(.L_x_12672) ;  /* 0x0000000000687947 */ /* 0x000fea0003800000 */
.L_x_12671:
        /* <DEDUP_REMOVED lines=16> */
.L_x_12699:
[----:B------:R-:W-:Y:S02]  /*1100*/  CS2R R16, SRZ ;  /* 0x0000000000107805 */ /* 0x000fe4000001ff00 */
[----:B------:R-:W-:Y:S01]  /*1110*/  CS2R R18, SRZ ;  /* 0x0000000000127805 */ /* 0x000fe2000001ff00 */
[----:B------:R-:W-:Y:S06]  /*1120*/  BRA `(.L_x_12672) ;  /* 0x00000000001c7947 */ /* 0x000fec0003800000 */
.L_x_12696:
[----:B------:R-:W2:Y:S01]  /*1130*/  LDG.E.64 R16, desc[UR36][R2.64] ;  /* 0x0000002402107981 */ /* 0x000ea2000c1e1b00 */
[----:B------:R-:W-:Y:S01]  /*1140*/  CS2R R18, SRZ ;  /* 0x0000000000127805 */ /* 0x000fe2000001ff00 */
[----:B--2---:R-:W0:Y:S01]  /*1150*/  I2F.F64.U64 R16, R16 ;  /* 0x0000001000107312 */ /* 0x004e220000301800 */
[----:B------:R-:W-:Y:S05]  /*1160*/  BRA `(.L_x_12672) ;  /* 0x00000000000c7947 */ /* 0x000fea0003800000 */
.L_x_12695:
[----:B------:R-:W2:Y:S01]  /*1170*/  LDG.E R2, desc[UR36][R2.64] ;  /* 0x0000002402027981 */ /* 0x000ea2000c1e1900 */
[----:B------:R-:W-:Y:S01]  /*1180*/  CS2R R18, SRZ ;  /* 0x0000000000127805 */ /* 0x000fe2000001ff00 */
[----:B--2---:R0:W1:Y:S06]  /*1190*/  I2F.F64.U32 R16, R2 ;  /* 0x0000000200107312 */ /* 0x00406c0000201800 */
.L_x_12672:
[----:B------:R-:W-:-:S07]  /*11a0*/  VIADD R33, R33, 0x80 ;  /* 0x0000008021217836 */ /* 0x000fce0000000000 */
.L_x_12666:
[----:B------:R-:W-:Y:S05]  /*11b0*/  BSYNC B6 ;  /* 0x0000000000067941 */ /* 0x000fea0003800000 */
.L_x_12665:
[----:B------:R-:W-:Y:S01]  /*11c0*/  ISETP.GE.AND P0, PT, R33, R52, PT ;  /* 0x000000342100720c */ /* 0x000fe20003f06270 */
[----:B------:R-:W-:Y:S01]  /*11d0*/  BSSY B6, `(.L_x_12700) ;  /* 0x0000110000067945 */ /* 0x000fe20003800000 */
[----:B------:R-:W-:-:S11]  /*11e0*/  CS2R R28, SRZ ;  /* 0x00000000001c7805 */ /* 0x000fd6000001ff00 */
        /* <DEDUP_REMOVED lines=19> */
[----:B------:R-:W3:Y:S01]  /*1320*/  LDG.E.S8 R2, desc[UR36][R2.64] ;  /* 0x0000002402027981 */ /* 0x000ee2000c1e1300 */
[----:B------:R-:W-:Y:S01]  /*1330*/  CS2R R30, SRZ ;  /* 0x00000000001e7805 */ /* 0x000fe2000001ff00 */
[----:B---3--:R0:W1:Y:S01]  /*1340*/  I2F.F64.S16 R28, R2 ;  /* 0x00000002001c7312 */ /* 0x0080620000101c00 */
[----:B------:R-:W-:Y:S05]  /*1350*/  BRA `(.L_x_12707) ;  /* 0x0000000c00d87947 */ /* 0x000fea0003800000 */
.L_x_12705:
[----:B------:R-:W3:Y:S01]  /*1360*/  LDG.E.U8 R2, desc[UR36][R2.64] ;  /* 0x0000002402027981 */ /* 0x000ee2000c1e1100 */
[----:B------:R-:W-:Y:S01]  /*1370*/  CS2R R30, SRZ ;  /* 0x00000000001e7805 */ /* 0x000fe2000001ff00 */
[----:B---3--:R0:W1:Y:S01]  /*1380*/  I2F.F64.U16 R28, R2 ;  /* 0x00000002001c7312 */ /* 0x0080620000101800 */
[----:B------:R-:W-:Y:S05]  /*1390*/  BRA `(.L_x_12707) ;  /* 0x0000000c00c87947 */ /* 0x000fea0003800000 */
.L_x_12704:
[----:B------:R-:W-:-:S13]  /*13a0*/  ISETP.NE.AND P0, PT, R0, 0x2, PT ;  /* 0x000000020000780c */ /* 0x000fda0003f05270 */
[----:B------:R-:W-:Y:S05]  /*13b0*/  @!P0 BRA `(.L_x_12708) ;  /* 0x0000000000308947 */ /* 0x000fea0003800000 */
[----:B------:R-:W-:-:S13]  /*13c0*/  ISETP.NE.AND P0, PT, R0, 0x3, PT ;  /* 0x000000030000780c */ /* 0x000fda0003f05270 */
[----:B------:R-:W-:Y:S05]  /*13d0*/  @!P0 BRA `(.L_x_12709) ;  /* 0x0000000000188947 */ /* 0x000fea0003800000 */
[----:B------:R-:W-:-:S13]  /*13e0*/  ISETP.NE.AND P0, PT, R0, 0x4, PT ;  /* 0x000000040000780c */ /* 0x000fda0003f05270 */
[----:B------:R-:W-:Y:S05]  /*13f0*/  @P0 BRA `(.L_x_12706) ;  /* 0x0000000c00480947 */ /* 0x000fea0003800000 */
[----:B------:R-:W3:Y:S01]  /*1400*/  LDG.E.64 R28, desc[UR36][R2.64] ;  /* 0x00000024021c7981 */ /* 0x000ee2000c1e1b00 */
[----:B------:R-:W-:Y:S01]  /*1410*/  CS2R R30, SRZ ;  /* 0x00000000001e7805 */ /* 0x000fe2000001ff00 */
[----:B---3--:R-:W0:Y:S01]  /*1420*/  I2F.F64.S64 R28, R28 ;  /* 0x0000001c001c7312 */ /* 0x008e220000301c00 */
[----:B------:R-:W-:Y:S05]  /*1430*/  BRA `(.L_x_12707) ;  /* 0x0000000c00a07947 */ /* 0x000fea0003800000 */
.L_x_12709:
[----:B------:R-:W3:Y:S01]  /*1440*/  LDG.E R2, desc[UR36][R2.64] ;  /* 0x0000002402027981 */ /* 0x000ee2000c1e1900 */
[----:B------:R-:W-:Y:S01]  /*1450*/  CS2R R30, SRZ ;  /* 0x00000000001e7805 */ /* 0x000fe2000001ff00 */
[----:B---3--:R0:W1:Y:S01]  /*1460*/  I2F.F64 R28, R2 ;  /* 0x00000002001c7312 */ /* 0x0080620000201c00 */
[----:B------:R-:W-:Y:S05]  /*1470*/  BRA `(.L_x_12707) ;  /* 0x0000000c00907947 */ /* 0x000fea0003800000 */
.L_x_12708:
[----:B------:R-:W3:Y:S01]  /*1480*/  LDG.E.U16 R2, desc[UR36][R2.64] ;  /* 0x0000002402027981 */ /* 0x000ee2000c1e1500 */
[----:B------:R-:W-:Y:S01]  /*1490*/  CS2R R30, SRZ ;  /* 0x00000000001e7805 */ /* 0x000fe2000001ff00 */
[----:B---3--:R0:W1:Y:S01]  /*14a0*/  I2F.F64.S16 R28, R2 ;  /* 0x00000002001c7312 */ /* 0x0080620000101c00 */
[----:B------:R-:W-:Y:S05]  /*14b0*/  BRA `(.L_x_12707) ;  /* 0x0000000c00807947 */ /* 0x000fea0003800000 */
.L_x_12703:
[----:B------:R-:W-:-:S13]  /*14c0*/  ISETP.GT.AND P0, PT, R0, 0x6, PT ;  /* 0x000000060000780c */ /* 0x000fda0003f04270 */
[----:B------:R-:W-:Y:S05]  /*14d0*/  @P0 BRA `(.L_x_12710) ;  /* 0x00000000003c0947 */ /* 0x000fea0003800000 */
[----:B------:R-:W-:-:S13]  /*14e0*/  ISETP.NE.AND P0, PT, R0, 0x5, PT ;  /* 0x000000050000780c */ /* 0x000fda0003f05270 */
[----:B------:R-:W-:Y:S05]  /*14f0*/  @!P0 BRA `(.L_x_12711) ;  /* 0x00000000001c8947 */ /* 0x000fea0003800000 */
[----:B------:R-:W-:-:S13]  /*1500*/  ISETP.NE.AND P0, PT, R0, 0x6, PT ;  /* 0x000000060000780c */ /* 0x000fda0003f05270 */
[----:B------:R-:W-:Y:S05]  /*1510*/  @P0 BRA `(.L_x_12706) ;  /* 0x0000000c00000947 */ /* 0x000fea0003800000 */
[----:B------:R-:W3:Y:S01]  /*1520*/  LDG.E R28, desc[UR36][R2.64] ;  /* 0x00000024021c7981 */ /* 0x000ee2000c1e1900 */
[----:B------:R-:W-:Y:S01]  /*1530*/  CS2R R30, SRZ ;  /* 0x00000000001e7805 */ /* 0x000fe2000001ff00 */
[----:B---3--:R-:W-:-:S06]  /*1540*/  FMUL.FTZ R28, R28, 1 ;  /* 0x3f8000001c1c7820 */ /* 0x008fcc0000410000 */
[----:B------:R-:W0:Y:S01]  /*1550*/  F2F.F64.F32 R28, R28 ;  /* 0x0000001c001c7310 */ /* 0x000e220000201800 */
[----:B------:R-:W-:Y:S05]  /*1560*/  BRA `(.L_x_12707) ;  /* 0x0000000c00547947 */ /* 0x000fea0003800000 */
.L_x_12711:
[----:B------:R-:W3:Y:S01]  /*1570*/  LDG.E.U16 R0, desc[UR36][R2.64] ;  /* 0x0000002402007981 */ /* 0x000ee2000c1e1500 */
[----:B------:R-:W-:Y:S01]  /*1580*/  CS2R R30, SRZ ;  /* 0x00000000001e7805 */ /* 0x000fe2000001ff00 */
[----:B---3--:R-:W-:-:S05]  /*1590*/  HADD2.F32 R0, -RZ, R0.H0_H0 ;  /* 0x20000000ff007230 */ /* 0x008fca0000004100 */
[----:B------:R-:W-:-:S04]  /*15a0*/  FMUL.FTZ R0, R0, 1 ;  /* 0x3f80000000007820 */ /* 0x000fc80000410000 */
[----:B------:R0:W1:Y:S01]  /*15b0*/  F2F.F64.F32 R28, R0 ;  /* 0x00000000001c7310 */ /* 0x0000620000201800 */
[----:B------:R-:W-:Y:S05]  /*15c0*/  BRA `(.L_x_12707) ;  /* 0x0000000c003c7947 */ /* 0x000fea0003800000 */
.L_x_12710:
[----:B------:R-:W-:-:S13]  /*15d0*/  ISETP.NE.AND P0, PT, R0, 0x7, PT ;  /* 0x000000070000780c */ /* 0x000fda0003f05270 */
[----:B------:R-:W-:Y:S05]  /*15e0*/  @!P0 BRA `(.L_x_12712) ;  /* 0x0000000000488947 */ /* 0x000fea0003800000 */
[----:B------:R-:W-:-:S13]  /*15f0*/  ISETP.NE.AND P0, PT, R0, 0x8, PT ;  /* 0x000000080000780c */ /* 0x000fda0003f05270 */
[----:B------:R-:W-:Y:S05]  /*1600*/  @!P0 BRA `(.L_x_12713) ;  /* 0x0000000000208947 */ /* 0x000fea0003800000 */
[----:B------:R-:W-:-:S13]  /*1610*/  ISETP.NE.AND P0, PT, R0, 0x9, PT ;  /* 0x000000090000780c */ /* 0x000fda0003f05270 */
[----:B------:R-:W-:Y:S05]  /*1620*/  @P0 BRA `(.L_x_12706) ;  /* 0x0000000800bc0947 */ /* 0x000fea0003800000 */
[----:B------:R-:W3:Y:S02]  /*1630*/  LDG.E.64 R2, desc[UR36][R2.64] ;  /* 0x0000002402027981 */ /* 0x000ee4000c1e1b00 */
[----:B---3--:R-:W-:Y:S01]  /*1640*/  FMUL.FTZ R30, R3, 1 ;  /* 0x3f800000031e7820 */ /* 0x008fe20000410000 */
[----:B------:R-:W-:-:S05]  /*1650*/  FMUL.FTZ R28, R2, 1 ;  /* 0x3f800000021c7820 */ /* 0x000fca0000410000 */
[----:B------:R-:W0:Y:S08]  /*1660*/  F2F.F64.F32 R30, R30 ;  /* 0x0000001e001e7310 */ /* 0x000e300000201800 */
[----:B------:R-:W1:Y:S01]  /*1670*/  F2F.F64.F32 R28, R28 ;  /* 0x0000001c001c7310 */ /* 0x000e620000201800 */
[----:B------:R-:W-:Y:S05]  /*1680*/  BRA `(.L_x_12707) ;  /* 0x0000000c000c7947 */ /* 0x000fea0003800000 */
.L_x_12713:
[----:B------:R-:W3:Y:S02]  /*1690*/  LDG.E R0, desc[UR36][R2.64] ;  /* 0x0000002402007981 */ /* 0x000ee4000c1e1900 */
[--C-:B---3--:R-:W-:Y:S02]  /*16a0*/  HADD2.F32 R4, -RZ, R0.reuse.H1_H1 ;  /* 0x30000000ff047230 */ /* 0x108fe40000004100 */
[----:B------:R-:W-:-:S03]  /*16b0*/  HADD2.F32 R0, -RZ, R0.H0_H0 ;  /* 0x20000000ff007230 */ /* 0x000fc60000004100 */
[----:B------:R-:W-:Y:S02]  /*16c0*/  FMUL.FTZ R4, R4, 1 ;  /* 0x3f80000004047820 */ /* 0x000fe40000410000 */
[----:B------:R-:W-:Y:S02]  /*16d0*/  FMUL.FTZ R0, R0, 1 ;  /* 0x3f80000000007820 */ /* 0x000fe40000410000 */
[----:B------:R0:W1:Y:S08]  /*16e0*/  F2F.F64.F32 R30, R4 ;  /* 0x00000004001e7310 */ /* 0x0000700000201800 */
[----:B------:R0:W3:Y:S01]  /*16f0*/  F2F.F64.F32 R28, R0 ;  /* 0x00000000001c7310 */ /* 0x0000e20000201800 */
[----:B------:R-:W-:Y:S05]  /*1700*/  BRA `(.L_x_12707) ;  /* 0x0000000800ec7947 */ /* 0x000fea0003800000 */
.L_x_12712:
[----:B------:R0:W5:Y:S01]  /*1710*/  LDG.E.64 R28, desc[UR36][R2.64] ;  /* 0x00000024021c7981 */ /* 0x000162000c1e1b00 */
[----:B------:R-:W-:Y:S01]  /*1720*/  CS2R R30, SRZ ;  /* 0x00000000001e7805 */ /* 0x000fe2000001ff00 */
[----:B------:R-:W-:Y:S06]  /*1730*/  BRA `(.L_x_12707) ;  /* 0x0000000800e07947 */ /* 0x000fec0003800000 */
.L_x_12702:
        /* <DEDUP_REMOVED lines=9> */
[----:B------:R-:W-:Y:S01]  /*17d0*/  CS2R R30, SRZ ;  /* 0x00000000001e7805 */ /* 0x000fe2000001ff00 */
[----:B------:R-:W-:Y:S01]  /*17e0*/  IMAD.MOV.U32 R28, RZ, RZ, RZ ;  /* 0x000000ffff1c7224 */ /* 0x000fe200078e00ff */
[----:B---3--:R-:W-:-:S04]  /*17f0*/  ISETP.NE.AND P0, PT, R2, RZ, PT ;  /* 0x000000ff0200720c */ /* 0x008fc80003f05270 */
[----:B------:R-:W-:Y:S01]  /*1800*/  FSEL R29, RZ, 1.875, !P0 ;  /* 0x3ff00000ff1d7808 */ /* 0x000fe20004000000 */
[----:B------:R-:W-:Y:S08]  /*1810*/  BRA `(.L_x_12707) ;  /* 0x0000000800a87947 */ /* 0x000ff00003800000 */
.L_x_12716:
[----:B------:R0:W5:Y:S01]  /*1820*/  LDG.E.128 R28, desc[UR36][R2.64] ;  /* 0x00000024021c7981 */ /* 0x000162000c1e1d00 */
[----:B------:R-:W-:Y:S05]  /*1830*/  BRA `(.L_x_12707) ;  /* 0x0000000800a07947 */ /* 0x000fea0003800000 */
.L_x_12715:
[----:B------:R-:W-:-:S13]  /*1840*/  ISETP.NE.AND P0, PT, R0, 0xf, PT ;  /* 0x0000000f0000780c */ /* 0x000fda0003f05270 */
[----:B------:R-:W-:Y:S05]  /*1850*/  @!P0 BRA `(.L_x_12717) ;  /* 0x0000000000ac8947 */ /* 0x000fea0003800000 */
[----:B------:R-:W-:-:S13]  /*1860*/  ISETP.NE.AND P0, PT, R0, 0x17, PT ;  /* 0x000000170000780c */ /* 0x000fda0003f05270 */
[----:B------:R-:W-:Y:S05]  /*1870*/  @!P0 BRA `(.L_x_12718) ;  /* 0x0000000000648947 */ /* 0x000fea0003800000 */
[----:B------:R-:W-:-:S13]  /*1880*/  ISETP.NE.AND P0, PT, R0, 0x18, PT ;  /* 0x000000180000780c */ /* 0x000fda0003f05270 */
[----:B------:R-:W-:Y:S05]  /*1890*/  @P0 BRA `(.L_x_12706) ;  /* 0x0000000800200947 */ /* 0x000fea0003800000 */
[----:B------:R-:W3:Y:S01]  /*18a0*/  LDG.E.U8 R0, desc[UR36][R2.64] ;  /* 0x0000002402007981 */ /* 0x000ee2000c1e1100 */
[----:B------:R-:W-:Y:S02]  /*18b0*/  MOV R8, 0xff800000 ;  /* 0xff80000000087802 */ /* 0x000fe40000000f00 */
[----:B------:R-:W-:Y:S01]  /*18c0*/  CS2R R30, SRZ ;  /* 0x00000000001e7805 */ /* 0x000fe2000001ff00 */
        /* <DEDUP_REMOVED lines=20> */
.L_x_12718:
[----:B------:R-:W3:Y:S01]  /*1a10*/  LDG.E.U8 R2, desc[UR36][R2.64] ;  /* 0x0000002402027981 */ /* 0x000ee2000c1e1100 */
[----:B------:R-:W-:Y:S01]  /*1a20*/  CS2R R30, SRZ ;  /* 0x00000000001e7805 */ /* 0x000fe2000001ff00 */
[C---:B---3--:R-:W-:Y:S02]  /*1a30*/  IMAD.SHL.U32 R0, R2.reuse, 0x2000000, RZ ;  /* 0x0200000002007824 */ /* 0x048fe400078e00ff */
        /* <DEDUP_REMOVED lines=13> */
.L_x_12717:
[----:B------:R-:W3:Y:S01]  /*1b10*/  LDG.E.U16 R0, desc[UR36][R2.64] ;  /* 0x0000002402007981 */ /* 0x000ee2000c1e1500 */
[----:B------:R-:W-:Y:S01]  /*1b20*/  CS2R R30, SRZ ;  /* 0x00000000001e7805 */ /* 0x000fe2000001ff00 */
[----:B---3--:R-:W-:-:S04]  /*1b30*/  IMAD.U32 R0, R0, 0x10000, RZ ;  /* 0x0001000000007824 */ /* 0x008fc800078e00ff */
[----:B------:R-:W-:-:S04]  /*1b40*/  FMUL.FTZ R0, R0, 1 ;  /* 0x3f80000000007820 */ /* 0x000fc80000410000 */
[----:B------:R0:W1:Y:S01]  /*1b50*/  F2F.F64.F32 R28, R0 ;  /* 0x00000000001c7310 */ /* 0x0000620000201800 */
[----:B------:R-:W-:Y:S05]  /*1b60*/  BRA `(.L_x_12707) ;  /* 0x0000000400d47947 */ /* 0x000fea0003800000 */
.L_x_12714:
        /* <DEDUP_REMOVED lines=8> */
[----:B------:R-:W3:Y:S01]  /*1bf0*/  LDG.E.U16 R2, desc[UR36][R2.64] ;  /* 0x0000002402027981 */ /* 0x000ee2000c1e1500 */
[----:B------:R-:W-:Y:S01]  /*1c00*/  CS2R R30, SRZ ;  /* 0x00000000001e7805 */ /* 0x000fe2000001ff00 */
[----:B---3--:R0:W1:Y:S01]  /*1c10*/  I2F.F64.U16 R28, R2 ;  /* 0x00000002001c7312 */ /* 0x0080620000101800 */
[----:B------:R-:W-:Y:S05]  /*1c20*/  BRA `(.L_x_12707) ;  /* 0x0000000400a47947 */ /* 0x000fea0003800000 */
.L_x_12721:
        /* <DEDUP_REMOVED lines=21> */
.L_x_12725:
[----:B------:R-:W-:Y:S05]  /*1d80*/  BSYNC B1 ;  /* 0x0000000000017941 */ /* 0x000fea0003800000 */
.L_x_12724:
[----:B------:R-:W-:Y:S01]  /*1d90*/  LEA R3, R0, 0x3b800000, 0x17 ;  /* 0x3b80000000037811 */ /* 0x000fe200078eb8ff */
[----:B------:R-:W-:-:S05]  /*1da0*/  IMAD.SHL.U32 R0, R2, 0x100000, RZ ;  /* 0x0010000002007824 */ /* 0x000fca00078e00ff */
[----:B------:R-:W-:-:S07]  /*1db0*/  LOP3.LUT R0, R3, R0, R4, 0xfe, !PT ;  /* 0x0000000003007212 */ /* 0x000fce00078efe04 */
.L_x_12723:
[----:B------:R-:W-:Y:S05]  /*1dc0*/  BSYNC B0 ;  /* 0x0000000000007941 */ /* 0x000fea0003800000 */
.L_x_12722:
[----:B------:R-:W-:Y:S01]  /*1dd0*/  FMUL.FTZ R0, R0, 1 ;  /* 0x3f80000000007820 */ /* 0x000fe20000410000 */
[----:B------:R-:W-:-:S03]  /*1de0*/  CS2R R30, SRZ ;  /* 0x00000000001e7805 */ /* 0x000fc6000001ff00 */
[----:B------:R0:W1:Y:S01]  /*1df0*/  F2F.F64.F32 R28, R0 ;  /* 0x00000000001c7310 */ /* 0x0000620000201800 */
[----:B------:R-:W-:Y:S05]  /*1e00*/  BRA `(.L_x_12707) ;  /* 0x00000004002c7947 */ /* 0x000fea0003800000 */
.L_x_12720:
        /* <DEDUP_REMOVED lines=21> */
.L_x_12729:
[----:B------:R-:W-:Y:S05]  /*1f60*/  BSYNC B1 ;  /* 0x0000000000017941 */ /* 0x000fea0003800000 */
.L_x_12728:
[----:B------:R-:W-:Y:S01]  /*1f70*/  LEA R3, R0, 0x37800000, 0x17 ;  /* 0x3780000000037811 */ /* 0x000fe200078eb8ff */
[----:B------:R-:W-:-:S05]  /*1f80*/  IMAD.SHL.U32 R0, R2, 0x200000, RZ ;  /* 0x0020000002007824 */ /* 0x000fca00078e00ff */
[----:B------:R-:W-:-:S07]  /*1f90*/  LOP3.LUT R0, R3, R0, R4, 0xfe, !PT ;  /* 0x0000000003007212 */ /* 0x000fce00078efe04 */
.L_x_12727:
[----:B------:R-:W-:Y:S05]  /*1fa0*/  BSYNC B0 ;  /* 0x0000000000007941 */ /* 0x000fea0003800000 */
.L_x_12726:
[----:B------:R-:W-:Y:S01]  /*1fb0*/  FMUL.FTZ R0, R0, 1 ;  /* 0x3f80000000007820 */ /* 0x000fe20000410000 */
[----:B------:R-:W-:-:S03]  /*1fc0*/  CS2R R30, SRZ ;  /* 0x00000000001e7805 */ /* 0x000fc6000001ff00 */
[----:B------:R0:W1:Y:S01]  /*1fd0*/  F2F.F64.F32 R28, R0 ;  /* 0x00000000001c7310 */ /* 0x0000620000201800 */
[----:B------:R-:W-:Y:S05]  /*1fe0*/  BRA `(.L_x_12707) ;  /* 0x0000000000b47947 */ /* 0x000fea0003800000 */
.L_x_12719:
        /* <DEDUP_REMOVED lines=14> */
.L_x_12733:
[----:B------:R-:W-:Y:S05]  /*20d0*/  BSYNC B0 ;  /* 0x0000000000007941 */ /* 0x000fea0003800000 */
.L_x_12732:
[----:B------:R-:W-:Y:S01]  /*20e0*/  FMUL.FTZ R0, R0, 1 ;  /* 0x3f80000000007820 */ /* 0x000fe20000410000 */
[----:B------:R-:W-:-:S03]  /*20f0*/  CS2R R30, SRZ ;  /* 0x00000000001e7805 */ /* 0x000fc6000001ff00 */
[----:B------:R0:W1:Y:S01]  /*2100*/  F2F.F64.F32 R28, R0 ;  /* 0x00000000001c7310 */ /* 0x0000620000201800 */
[----:B------:R-:W-:Y:S05]  /*2110*/  BRA `(.L_x_12707) ;  /* 0x0000000000687947 */ /* 0x000fea0003800000 */
.L_x_12706:
[----:B------:R-:W-:Y:S01]  /*2120*/  MOV R0, 0x0 ;  /* 0x0000000000007802 */ /* 0x000fe20000000f00 */
[----:B------:R-:W-:Y:S01]  /*2130*/  ULDC.64 UR4, c[0x4][0x158] ;  /* 0x0100560000047ab9 */ /* 0x000fe20000000a00 */
[----:B------:R-:W-:Y:S01]  /*2140*/  ULDC.64 UR6, c[0x4][0x8] ;  /* 0x0100020000067ab9 */ /* 0x000fe20000000a00 */
[----:B------:R-:W-:Y:S01]  /*2150*/  IMAD.U32 R4, RZ, RZ, UR4 ;  /* 0x00000004ff047e24 */ /* 0x000fe2000f8e00ff */
[----:B------:R0:W1:Y:S01]  /*2160*/  LDC.64 R2, c[0x4][R0] ;  /* 0x0100000000027b82 */ /* 0x0000620000000a00 */
[----:B------:R-:W-:Y:S01]  /*2170*/  MOV R5, UR5 ;  /* 0x0000000500057c02 */ /* 0x000fe20008000f00 */
        /* <DEDUP_REMOVED lines=9> */
[----:B-12-45:R-:W-:Y:S05]  /*2210*/  CALL.ABS.NOINC R2 ;  /* 0x0000000002007343 */ /* 0x036fea0003c00000 */
.L_x_12734:
[----:B------:R-:W-:Y:S02]  /*2220*/  CS2R R28, SRZ ;  /* 0x00000000001c7805 */ /* 0x000fe4000001ff00 */
[----:B------:R-:W-:Y:S01]  /*2230*/  CS2R R30, SRZ ;  /* 0x00000000001e7805 */ /* 0x000fe2000001ff00 */
[----:B------:R-:W-:Y:S06]  /*2240*/  BRA `(.L_x_12707) ;  /* 0x00000000001c7947 */ /* 0x000fec0003800000 */
.L_x_12731:
[----:B------:R-:W3:Y:S01]  /*2250*/  LDG.E.64 R28, desc[UR36][R2.64] ;  /* 0x00000024021c7981 */ /* 0x000ee2000c1e1b00 */
[----:B------:R-:W-:Y:S01]  /*2260*/  CS2R R30, SRZ ;  /* 0x00000000001e7805 */ /* 0x000fe2000001ff00 */
[----:B---3--:R-:W0:Y:S01]  /*2270*/  I2F.F64.U64 R28, R28 ;  /* 0x0000001c001c7312 */ /* 0x008e220000301800 */
[----:B------:R-:W-:Y:S05]  /*2280*/  BRA `(.L_x_12707) ;  /* 0x00000000000c7947 */ /* 0x000fea0003800000 */
.L_x_12730:
[----:B------:R-:W3:Y:S01]  /*2290*/  LDG.E R2, desc[UR36][R2.64] ;  /* 0x0000002402027981 */ /* 0x000ee2000c1e1900 */
[----:B------:R-:W-:Y:S01]  /*22a0*/  CS2R R30, SRZ ;  /* 0x00000000001e7805 */ /* 0x000fe2000001ff00 */
[----:B---3--:R0:W1:Y:S06]  /*22b0*/  I2F.F64.U32 R28, R2 ;  /* 0x00000002001c7312 */ /* 0x00806c0000201800 */
.L_x_12707:
[----:B------:R-:W-:-:S07]  /*22c0*/  VIADD R33, R33, 0x80 ;  /* 0x0000008021217836 */ /* 0x000fce0000000000 */
.L_x_12701:
[----:B------:R-:W-:Y:S05]  /*22d0*/  BSYNC B6 ;  /* 0x0000000000067941 */ /* 0x000fea0003800000 */
.L_x_12700:
[----:B------:R-:W-:Y:S01]  /*22e0*/  ISETP.GE.AND P0, PT, R33, R52, PT ;  /* 0x000000342100720c */ /* 0x000fe20003f06270 */
[----:B------:R-:W-:Y:S01]  /*22f0*/  BSSY B6, `(.L_x_12735) ;  /* 0x0000112000067945 */ /* 0x000fe20003800000 */
[----:B------:R-:W-:Y:S02]  /*2300*/  CS2R R22, SRZ ;  /* 0x0000000000167805 */ /* 0x000fe4000001ff00 */
[----:B------:R-:W-:Y:S02]  /*2310*/  CS2R R26, SRZ ;  /* 0x00000000001a7805 */ /* 0x000fe4000001ff00 */
[----:B------:R-:W-:-:S07]  /*2320*/  CS2R R24, SRZ ;  /* 0x0000000000187805 */ /* 0x000fce000001ff00 */
        /* <DEDUP_REMOVED lines=23> */
.L_x_12740:
[----:B------:R-:W3:Y:S01]  /*24a0*/  LDG.E.U8 R2, desc[UR36][R2.64] ;  /* 0x0000002402027981 */ /* 0x000ee2000c1e1100 */
[----:B------:R-:W-:Y:S01]  /*24b0*/  CS2R R26, SRZ ;  /* 0x00000000001a7805 */ /* 0x000fe2000001ff00 */
[----:B---3--:R0:W1:Y:S01]  /*24c0*/  I2F.F64.U16 R24, R2 ;  /* 0x0000000200187312 */ /* 0x0080620000101800 */
[----:B------:R-:W-:Y:S05]  /*24d0*/  BRA `(.L_x_12742) ;  /* 0x0000000c00c87947 */ /* 0x000fea0003800000 */
.L_x_12739:
        /* <DEDUP_REMOVED lines=10> */
.L_x_12744:
[----:B------:R-:W3:Y:S01]  /*2580*/  LDG.E R2, desc[UR36][R2.64] ;  /* 0x0000002402027981 */ /* 0x000ee2000c1e1900 */
[----:B------:R-:W-:Y:S01]  /*2590*/  CS2R R26, SRZ ;  /* 0x00000000001a7805 */ /* 0x000fe2000001ff00 */
[----:B---3--:R0:W1:Y:S01]  /*25a0*/  I2F.F64 R24, R2 ;  /* 0x0000000200187312 */ /* 0x0080620000201c00 */
[----:B------:R-:W-:Y:S05]  /*25b0*/  BRA `(.L_x_12742) ;  /* 0x0000000c00907947 */ /* 0x000fea0003800000 */
.L_x_12743:
[----:B------:R-:W3:Y:S01]  /*25c0*/  LDG.E.U16 R2, desc[UR36][R2.64] ;  /* 0x0000002402027981 */ /* 0x000ee2000c1e1500 */
[----:B------:R-:W-:Y:S01]  /*25d0*/  CS2R R26, SRZ ;  /* 0x00000000001a7805 */ /* 0x000fe2000001ff00 */
[----:B---3--:R0:W1:Y:S01]  /*25e0*/  I2F.F64.S16 R24, R2 ;  /* 0x0000000200187312 */ /* 0x0080620000101c00 */
[----:B------:R-:W-:Y:S05]  /*25f0*/  BRA `(.L_x_12742) ;  /* 0x0000000c00807947 */ /* 0x000fea0003800000 */
.L_x_12738:
        /* <DEDUP_REMOVED lines=11> */
.L_x_12746:
[----:B------:R-:W3:Y:S01]  /*26b0*/  LDG.E.U16 R0, desc[UR36][R2.64] ;  /* 0x0000002402007981 */ /* 0x000ee2000c1e1500 */
[----:B------:R-:W-:Y:S01]  /*26c0*/  CS2R R26, SRZ ;  /* 0x00000000001a7805 */ /* 0x000fe2000001ff00 */
[----:B---3--:R-:W-:-:S05]  /*26d0*/  HADD2.F32 R0, -RZ, R0.H0_H0 ;  /* 0x20000000ff007230 */ /* 0x008fca0000004100 */
[----:B------:R-:W-:-:S04]  /*26e0*/  FMUL.FTZ R0, R0, 1 ;  /* 0x3f80000000007820 */ /* 0x000fc80000410000 */
[----:B------:R0:W1:Y:S01]  /*26f0*/  F2F.F64.F32 R24, R0 ;  /* 0x0000000000187310 */ /* 0x0000620000201800 */
[----:B------:R-:W-:Y:S05]  /*2700*/  BRA `(.L_x_12742) ;  /* 0x0000000c003c7947 */ /* 0x000fea0003800000 */
.L_x_12745:
        /* <DEDUP_REMOVED lines=12> */
.L_x_12748:
        /* <DEDUP_REMOVED lines=8> */
.L_x_12747:
[----:B------:R0:W5:Y:S01]  /*2850*/  LDG.E.64 R24, desc[UR36][R2.64] ;  /* 0x0000002402187981 */ /* 0x000162000c1e1b00 */
[----:B------:R-:W-:Y:S01]  /*2860*/  CS2R R26, SRZ ;  /* 0x00000000001a7805 */ /* 0x000fe2000001ff00 */
[----:B------:R-:W-:Y:S06]  /*2870*/  BRA `(.L_x_12742) ;  /* 0x0000000800e07947 */ /* 0x000fec0003800000 */
.L_x_12737:
        /* <DEDUP_REMOVED lines=14> */
.L_x_12751:
[----:B------:R0:W5:Y:S01]  /*2960*/  LDG.E.128 R24, desc[UR36][R2.64] ;  /* 0x0000002402187981 */ /* 0x000162000c1e1d00 */
[----:B------:R-:W-:Y:S05]  /*2970*/  BRA `(.L_x_12742) ;  /* 0x0000000800a07947 */ /* 0x000fea0003800000 */
.L_x_12750:
[----:B------:R-:W-:-:S13]  /*2980*/  ISETP.NE.AND P0, PT, R0, 0xf, PT ;  /* 0x0000000f0000780c */ /* 0x000fda0003f05270 */
[----:B------:R-:W-:Y:S05]  /*2990*/  @!P0 BRA `(.L_x_12752) ;  /* 0x0000000000ac8947 */ /* 0x000fea0003800000 */
[----:B------:R-:W-:-:S13]  /*29a0*/  ISETP.NE.AND P0, PT, R0, 0x17, PT ;  /* 0x000000170000780c */ /* 0x000fda0003f05270 */
[----:B------:R-:W-:Y:S05]  /*29b0*/  @!P0 BRA `(.L_x_12753) ;  /* 0x0000000000648947 */ /* 0x000fea0003800000 */
[----:B------:R-:W-:-:S13]  /*29c0*/  ISETP.NE.AND P0, PT, R0, 0x18, PT ;  /* 0x000000180000780c */ /* 0x000fda0003f05270 */
[----:B------:R-:W-:Y:S05]  /*29d0*/  @P0 BRA `(.L_x_12741) ;  /* 0x0000000800200947 */ /* 0x000fea0003800000 */
[----:B------:R-:W3:Y:S01]  /*29e0*/  LDG.E.U8 R0, desc[UR36][R2.64] ;  /* 0x0000002402007981 */ /* 0x000ee2000c1e1100 */
[----:B------:R-:W-:Y:S01]  /*29f0*/  IMAD.MOV.U32 R8, RZ, RZ, -0x800000 ;  /* 0xff800000ff087424 */ /* 0x000fe200078e00ff */
        /* <DEDUP_REMOVED lines=21> */
.L_x_12753:
        /* <DEDUP_REMOVED lines=16> */
.L_x_12752:
[----:B------:R-:W3:Y:S01]  /*2c50*/  LDG.E.U16 R0, desc[UR36][R2.64] ;  /* 0x0000002402007981 */ /* 0x000ee2000c1e1500 */
[----:B------:R-:W-:Y:S02]  /*2c60*/  CS2R R26, SRZ ;  /* 0x00000000001a7805 */ /* 0x000fe4000001ff00 */
[----:B---3--:R-:W-:-:S05]  /*2c70*/  SHF.L.U32 R0, R0, 0x10, RZ ;  /* 0x0000001000007819 */ /* 0x008fca00000006ff */
[----:B------:R-:W-:-:S04]  /*2c80*/  FMUL.FTZ R0, R0, 1 ;  /* 0x3f80000000007820 */ /* 0x000fc80000410000 */
[----:B------:R0:W1:Y:S01]  /*2c90*/  F2F.F64.F32 R24, R0 ;  /* 0x0000000000187310 */ /* 0x0000620000201800 */
[----:B------:R-:W-:Y:S05]  /*2ca0*/  BRA `(.L_x_12742) ;  /* 0x0000000400d47947 */ /* 0x000fea0003800000 */
.L_x_12749:
        /* <DEDUP_REMOVED lines=12> */
.L_x_12756:
        /* <DEDUP_REMOVED lines=21> */
.L_x_12760:
[----:B------:R-:W-:Y:S05]  /*2ec0*/  BSYNC B1 ;  /* 0x0000000000017941 */ /* 0x000fea0003800000 */
.L_x_12759:
[----:B------:R-:W-:Y:S01]  /*2ed0*/  LEA R3, R0, 0x3b800000, 0x17 ;  /* 0x3b80000000037811 */ /* 0x000fe200078eb8ff */
[----:B------:R-:W-:-:S05]  /*2ee0*/  IMAD.SHL.U32 R0, R2, 0x100000, RZ ;  /* 0x0010000002007824 */ /* 0x000fca00078e00ff */
[----:B------:R-:W-:-:S07]  /*2ef0*/  LOP3.LUT R0, R3, R0, R4, 0xfe, !PT ;  /* 0x0000000003007212 */ /* 0x000fce00078efe04 */
.L_x_12758:
[----:B------:R-:W-:Y:S05]  /*2f00*/  BSYNC B0 ;  /* 0x0000000000007941 */ /* 0x000fea0003800000 */
.L_x_12757:
[----:B------:R-:W-:Y:S01]  /*2f10*/  FMUL.FTZ R0, R0, 1 ;  /* 0x3f80000000007820 */ /* 0x000fe20000410000 */
[----:B------:R-:W-:-:S03]  /*2f20*/  CS2R R26, SRZ ;  /* 0x00000000001a7805 */ /* 0x000fc6000001ff00 */
[----:B------:R3:W0:Y:S01]  /*2f30*/  F2F.F64.F32 R24, R0 ;  /* 0x0000000000187310 */ /* 0x0006220000201800 */
[----:B------:R-:W-:Y:S05]  /*2f40*/  BRA `(.L_x_12742) ;  /* 0x00000004002c7947 */ /* 0x000fea0003800000 */
.L_x_12755:
        /* <DEDUP_REMOVED lines=21> */
.L_x_12764:
[----:B------:R-:W-:Y:S05]  /*30a0*/  BSYNC B1 ;  /* 0x0000000000017941 */ /* 0x000fea0003800000 */
.L_x_12763:
[----:B------:R-:W-:Y:S01]  /*30b0*/  LEA R3, R0, 0x37800000, 0x17 ;  /* 0x3780000000037811 */ /* 0x000fe200078eb8ff */
[----:B------:R-:W-:-:S05]  /*30c0*/  IMAD.SHL.U32 R0, R2, 0x200000, RZ ;  /* 0x0020000002007824 */ /* 0x000fca00078e00ff */
[----:B------:R-:W-:-:S07]  /*30d0*/  LOP3.LUT R0, R3, R0, R4, 0xfe, !PT ;  /* 0x0000000003007212 */ /* 0x000fce00078efe04 */
.L_x_12762:
[----:B------:R-:W-:Y:S05]  /*30e0*/  BSYNC B0 ;  /* 0x0000000000007941 */ /* 0x000fea0003800000 */
.L_x_12761:
[----:B------:R-:W-:Y:S01]  /*30f0*/  FMUL.FTZ R0, R0, 1 ;  /* 0x3f80000000007820 */ /* 0x000fe20000410000 */
[----:B------:R-:W-:-:S03]  /*3100*/  CS2R R26, SRZ ;  /* 0x00000000001a7805 */ /* 0x000fc6000001ff00 */
[----:B------:R0:W1:Y:S01]  /*3110*/  F2F.F64.F32 R24, R0 ;  /* 0x0000000000187310 */ /* 0x0000620000201800 */
[----:B------:R-:W-:Y:S05]  /*3120*/  BRA `(.L_x_12742) ;  /* 0x0000000000b47947 */ /* 0x000fea0003800000 */
.L_x_12754:
        /* <DEDUP_REMOVED lines=14> */
.L_x_12768:
[----:B------:R-:W-:Y:S05]  /*3210*/  BSYNC B0 ;  /* 0x0000000000007941 */ /* 0x000fea0003800000 */
.L_x_12767:
[----:B------:R-:W-:Y:S01]  /*3220*/  FMUL.FTZ R0, R0, 1 ;  /* 0x3f80000000007820 */ /* 0x000fe20000410000 */
[----:B------:R-:W-:-:S03]  /*3230*/  CS2R R26, SRZ ;  /* 0x00000000001a7805 */ /* 0x000fc6000001ff00 */
[----:B------:R0:W1:Y:S01]  /*3240*/  F2F.F64.F32 R24, R0 ;  /* 0x0000000000187310 */ /* 0x0000620000201800 */
[----:B------:R-:W-:Y:S05]  /*3250*/  BRA `(.L_x_12742) ;  /* 0x0000000000687947 */ /* 0x000fea0003800000 */
.L_x_12741:
        /* <DEDUP_REMOVED lines=8> */
[----:B------:R-:W-:Y:S02]  /*32e0*/  IMAD.U32 R6, RZ, RZ, UR4 ;  /* 0x00000004ff067e24 */ /* 0x000fe4000f8e00ff */
[----:B------:R-:W-:-:S02]  /*32f0*/  IMAD.U32 R7, RZ, RZ, UR5 ;  /* 0x00000005ff077e24 */ /* 0x000fc4000f8e00ff */
[----:B------:R-:W-:Y:S02]  /*3300*/  IMAD.U32 R10, RZ, RZ, UR6 ;  /* 0x00000006ff0a7e24 */ /* 0x000fe4000f8e00ff */
[----:B------:R-:W-:Y:S02]  /*3310*/  IMAD.U32 R11, RZ, RZ, UR7 ;  /* 0x00000007ff0b7e24 */ /* 0x000fe4000f8e00ff */
[----:B------:R-:W-:Y:S02]  /*3320*/  IMAD.MOV.U32 R8, RZ, RZ, 0x4e ;  /* 0x0000004eff087424 */ /* 0x000fe400078e00ff */
[----:B0-----:R-:W-:-:S07]  /*3330*/  IMAD.MOV.U32 R12, RZ, RZ, 0x1 ;  /* 0x00000001ff0c7424 */ /* 0x001fce00078e00ff */
[----:B------:R-:W-:-:S07]  /*3340*/  LEPC R20, `(.L_x_12769) ;  /* 0x000000001014794e */ /* 0x000fce0000000000 */
[----:B-12-45:R-:W-:Y:S05]  /*3350*/  CALL.ABS.NOINC R2 ;  /* 0x0000000002007343 */ /* 0x036fea0003c00000 */
.L_x_12769:
[----:B------:R-:W-:Y:S02]  /*3360*/  CS2R R24, SRZ ;  /* 0x0000000000187805 */ /* 0x000fe4000001ff00 */
[----:B------:R-:W-:Y:S01]  /*3370*/  CS2R R26, SRZ ;  /* 0x00000000001a7805 */ /* 0x000fe2000001ff00 */
[----:B------:R-:W-:Y:S06]  /*3380*/  BRA `(.L_x_12742) ;  /* 0x00000000001c7947 */ /* 0x000fec0003800000 */
.L_x_12766:
[----:B------:R-:W3:Y:S01]  /*3390*/  LDG.E.64 R24, desc[UR36][R2.64] ;  /* 0x0000002402187981 */ /* 0x000ee2000c1e1b00 */
[----:B------:R-:W-:Y:S01]  /*33a0*/  CS2R R26, SRZ ;  /* 0x00000000001a7805 */ /* 0x000fe2000001ff00 */
[----:B---3--:R-:W0:Y:S01]  /*33b0*/  I2F.F64.U64 R24, R24 ;  /* 0x0000001800187312 */ /* 0x008e220000301800 */
[----:B------:R-:W-:Y:S05]  /*33c0*/  BRA `(.L_x_12742) ;  /* 0x00000000000c7947 */ /* 0x000fea0003800000 */
.L_x_12765:
[----:B------:R-:W3:Y:S01]  /*33d0*/  LDG.E R2, desc[UR36][R2.64] ;  /* 0x0000002402027981 */ /* 0x000ee2000c1e1900 */
[----:B------:R-:W-:Y:S01]  /*33e0*/  CS2R R26, SRZ ;  /* 0x00000000001a7805 */ /* 0x000fe2000001ff00 */
[----:B---3--:R0:W1:Y:S06]  /*33f0*/  I2F.F64.U32 R24, R2 ;  /* 0x0000000200187312 */ /* 0x00806c0000201800 */
.L_x_12742:
[----:B------:R-:W-:-:S07]  /*3400*/  VIADD R33, R33, 0x80 ;  /* 0x0000008021217836 */ /* 0x000fce0000000000 */
.L_x_12736:
[----:B------:R-:W-:Y:S05]  /*3410*/  BSYNC B6 ;  /* 0x0000000000067941 */ /* 0x000fea0003800000 */
.L_x_12735:
[----:B------:R-:W-:Y:S01]  /*3420*/  ISETP.GE.AND P0, PT, R33, R52, PT ;  /* 0x000000342100720c */ /* 0x000fe20003f06270 */
[----:B------:R-:W-:Y:S01]  /*3430*/  BSSY B6, `(.L_x_12770) ;  /* 0x000010e000067945 */ /* 0x000fe20003800000 */
[----:B------:R-:W-:-:S11]  /*3440*/  CS2R R20, SRZ ;  /* 0x0000000000147805 */ /* 0x000fd6000001ff00 */
[----:B------:R-:W-:Y:S05]  /*3450*/  @P0 BRA `(.L_x_12771) ;  /* 0x00000010002c0947 */ /* 0x000fea0003800000 */
[----:B01-3--:R-:W0:Y:S01]  /*3460*/  LDC.64 R2, c[0x0][0x220] ;  /* 0x00008800ff027b82 */ /* 0x00be220000000a00 */
        /* <DEDUP_REMOVED lines=20> */
.L_x_12775:
[----:B------:R-:W3:Y:S01]  /*35b0*/  LDG.E.U8 R2, desc[UR36][R2.64] ;  /* 0x0000002402027981 */ /* 0x000ee2000c1e1100 */
[----:B------:R-:W-:Y:S01]  /*35c0*/  CS2R R22, SRZ ;  /* 0x0000000000167805 */ /* 0x000fe2000001ff00 */
[----:B---3--:R0:W1:Y:S01]  /*35d0*/  I2F.F64.U16 R20, R2 ;  /* 0x0000000200147312 */ /* 0x0080620000101800 */
[----:B------:R-:W-:Y:S05]  /*35e0*/  BRA `(.L_x_12771) ;  /* 0x0000000c00c87947 */ /* 0x000fea0003800000 */
.L_x_12774:
        /* <DEDUP_REMOVED lines=10> */
.L_x_12778:
[----:B------:R-:W3:Y:S01]  /*3690*/  LDG.E R2, desc[UR36][R2.64] ;  /* 0x0000002402027981 */ /* 0x000ee2000c1e1900 */
[----:B------:R-:W-:Y:S01]  /*36a0*/  CS2R R22, SRZ ;  /* 0x0000000000167805 */ /* 0x000fe2000001ff00 */
[----:B---3--:R0:W1:Y:S01]  /*36b0*/  I2F.F64 R20, R2 ;  /* 0x0000000200147312 */ /* 0x0080620000201c00 */
[----:B------:R-:W-:Y:S05]  /*36c0*/  BRA `(.L_x_12771) ;  /* 0x0000000c00907947 */ /* 0x000fea0003800000 */
.L_x_12777:
[----:B------:R-:W3:Y:S01]  /*36d0*/  LDG.E.U16 R2, desc[UR36][R2.64] ;  /* 0x0000002402027981 */ /* 0x000ee2000c1e1500 */
[----:B------:R-:W-:Y:S01]  /*36e0*/  CS2R R22, SRZ ;  /* 0x0000000000167805 */ /* 0x000fe2000001ff00 */
[----:B---3--:R0:W1:Y:S01]  /*36f0*/  I2F.F64.S16 R20, R2 ;  /* 0x0000000200147312 */ /* 0x0080620000101c00 */
[----:B------:R-:W-:Y:S05]  /*3700*/  BRA `(.L_x_12771) ;  /* 0x0000000c00807947 */ /* 0x000fea0003800000 */
.L_x_12773:
        /* <DEDUP_REMOVED lines=11> */
.L_x_12780:
[----:B------:R-:W3:Y:S01]  /*37c0*/  LDG.E.U16 R0, desc[UR36][R2.64] ;  /* 0x0000002402007981 */ /* 0x000ee2000c1e1500 */
[----:B------:R-:W-:Y:S01]  /*37d0*/  CS2R R22, SRZ ;  /* 0x0000000000167805 */ /* 0x000fe2000001ff00 */
[----:B---3--:R-:W-:-:S05]  /*37e0*/  HADD2.F32 R0, -RZ, R0.H0_H0 ;  /* 0x20000000ff007230 */ /* 0x008fca0000004100 */
[----:B------:R-:W-:-:S04]  /*37f0*/  FMUL.FTZ R0, R0, 1 ;  /* 0x3f80000000007820 */ /* 0x000fc80000410000 */
[----:B------:R0:W1:Y:S01]  /*3800*/  F2F.F64.F32 R20, R0 ;  /* 0x0000000000147310 */ /* 0x0000620000201800 */
[----:B------:R-:W-:Y:S05]  /*3810*/  BRA `(.L_x_12771) ;  /* 0x0000000c003c7947 */ /* 0x000fea0003800000 */
.L_x_12779:
        /* <DEDUP_REMOVED lines=12> */
.L_x_12782:
        /* <DEDUP_REMOVED lines=8> */
.L_x_12781:
[----:B------:R0:W5:Y:S01]  /*3960*/  LDG.E.64 R20, desc[UR36][R2.64] ;  /* 0x0000002402147981 */ /* 0x000162000c1e1b00 */
[----:B------:R-:W-:Y:S01]  /*3970*/  CS2R R22, SRZ ;  /* 0x0000000000167805 */ /* 0x000fe2000001ff00 */
[----:B------:R-:W-:Y:S06]  /*3980*/  BRA `(.L_x_12771) ;  /* 0x0000000800e07947 */ /* 0x000fec0003800000 */
.L_x_12772:
        /* <DEDUP_REMOVED lines=14> */
.L_x_12785:
[----:B------:R0:W5:Y:S01]  /*3a70*/  LDG.E.128 R20, desc[UR36][R2.64] ;  /* 0x0000002402147981 */ /* 0x000162000c1e1d00 */
[----:B------:R-:W-:Y:S05]  /*3a80*/  BRA `(.L_x_12771) ;  /* 0x0000000800a07947 */ /* 0x000fea0003800000 */
.L_x_12784:
        /* <DEDUP_REMOVED lines=29> */
.L_x_12787:
        /* <DEDUP_REMOVED lines=16> */
.L_x_12786:
[----:B------:R-:W3:Y:S01]  /*3d60*/  LDG.E.U16 R0, desc[UR36][R2.64] ;  /* 0x0000002402007981 */ /* 0x000ee2000c1e1500 */
[----:B------:R-:W-:Y:S01]  /*3d70*/  CS2R R22, SRZ ;  /* 0x0000000000167805 */ /* 0x000fe2000001ff00 */
[----:B---3--:R-:W-:-:S04]  /*3d80*/  IMAD.U32 R0, R0, 0x10000, RZ ;  /* 0x0001000000007824 */ /* 0x008fc800078e00ff */
[----:B------:R-:W-:-:S04]  /*3d90*/  FMUL.FTZ R0, R0, 1 ;  /* 0x3f80000000007820 */ /* 0x000fc80000410000 */
[----:B------:R0:W1:Y:S01]  /*3da0*/  F2F.F64.F32 R20, R0 ;  /* 0x0000000000147310 */ /* 0x0000620000201800 */
[----:B------:R-:W-:Y:S05]  /*3db0*/  BRA `(.L_x_12771) ;  /* 0x0000000400d47947 */ /* 0x000fea0003800000 */
.L_x_12783:
        /* <DEDUP_REMOVED lines=12> */
.L_x_12790:
        /* <DEDUP_REMOVED lines=21> */
.L_x_12794:
[----:B------:R-:W-:Y:S05]  /*3fd0*/  BSYNC B1 ;  /* 0x0000000000017941 */ /* 0x000fea0003800000 */
.L_x_12793:
[----:B------:R-:W-:Y:S01]  /*3fe0*/  LEA R3, R0, 0x3b800000, 0x17 ;  /* 0x3b80000000037811 */ /* 0x000fe200078eb8ff */
[----:B------:R-:W-:-:S05]  /*3ff0*/  IMAD.SHL.U32 R0, R2, 0x100000, RZ ;  /* 0x0010000002007824 */ /* 0x000fca00078e00ff */
[----:B------:R-:W-:-:S07]  /*4000*/  LOP3.LUT R0, R3, R0, R4, 0xfe, !PT ;  /* 0x0000000003007212 */ /* 0x000fce00078efe04 */
.L_x_12792:
[----:B------:R-:W-:Y:S05]  /*4010*/  BSYNC B0 ;  /* 0x0000000000007941 */ /* 0x000fea0003800000 */
.L_x_12791:
[----:B------:R-:W-:Y:S01]  /*4020*/  FMUL.FTZ R0, R0, 1 ;  /* 0x3f80000000007820 */ /* 0x000fe20000410000 */
[----:B------:R-:W-:-:S03]  /*4030*/  CS2R R22, SRZ ;  /* 0x0000000000167805 */ /* 0x000fc6000001ff00 */
[----:B------:R0:W1:Y:S01]  /*4040*/  F2F.F64.F32 R20, R0 ;  /* 0x0000000000147310 */ /* 0x0000620000201800 */
[----:B------:R-:W-:Y:S05]  /*4050*/  BRA `(.L_x_12771) ;  /* 0x00000004002c7947 */ /* 0x000fea0003800000 */
.L_x_12789:
        /* <DEDUP_REMOVED lines=21> */
.L_x_12798:
[----:B------:R-:W-:Y:S05]  /*41b0*/  BSYNC B1 ;  /* 0x0000000000017941 */ /* 0x000fea0003800000 */
.L_x_12797:
[----:B------:R-:W-:Y:S01]  /*41c0*/  LEA R3, R0, 0x37800000, 0x17 ;  /* 0x3780000000037811 */ /* 0x000fe200078eb8ff */
[----:B------:R-:W-:-:S05]  /*41d0*/  IMAD.SHL.U32 R0, R2, 0x200000, RZ ;  /* 0x0020000002007824 */ /* 0x000fca00078e00ff */
[----:B------:R-:W-:-:S07]  /*41e0*/  LOP3.LUT R0, R3, R0, R4, 0xfe, !PT ;  /* 0x0000000003007212 */ /* 0x000fce00078efe04 */
.L_x_12796:
[----:B------:R-:W-:Y:S05]  /*41f0*/  BSYNC B0 ;  /* 0x0000000000007941 */ /* 0x000fea0003800000 */
.L_x_12795:
[----:B------:R-:W-:Y:S01]  /*4200*/  FMUL.FTZ R0, R0, 1 ;  /* 0x3f80000000007820 */ /* 0x000fe20000410000 */
[----:B------:R-:W-:-:S03]  /*4210*/  CS2R R22, SRZ ;  /* 0x0000000000167805 */ /* 0x000fc6000001ff00 */
[----:B------:R0:W1:Y:S01]  /*4220*/  F2F.F64.F32 R20, R0 ;  /* 0x0000000000147310 */ /* 0x0000620000201800 */
[----:B------:R-:W-:Y:S05]  /*4230*/  BRA `(.L_x_12771) ;  /* 0x0000000000b47947 */ /* 0x000fea0003800000 */
.L_x_12788:
        /* <DEDUP_REMOVED lines=14> */
.L_x_12802:
[----:B------:R-:W-:Y:S05]  /*4320*/  BSYNC B0 ;  /* 0x0000000000007941 */ /* 0x000fea0003800000 */
.L_x_12801:
[----:B------:R-:W-:Y:S01]  /*4330*/  FMUL.FTZ R0, R0, 1 ;  /* 0x3f80000000007820 */ /* 0x000fe20000410000 */
[----:B------:R-:W-:-:S03]  /*4340*/  CS2R R22, SRZ ;  /* 0x0000000000167805 */ /* 0x000fc6000001ff00 */
[----:B------:R0:W1:Y:S01]  /*4350*/  F2F.F64.F32 R20, R0 ;  /* 0x0000000000147310 */ /* 0x0000620000201800 */
[----:B------:R-:W-:Y:S05]  /*4360*/  BRA `(.L_x_12771) ;  /* 0x0000000000687947 */ /* 0x000fea0003800000 */
.L_x_12776:
        /* <DEDUP_REMOVED lines=16> */
.L_x_12803:
[----:B------:R-:W-:Y:S02]  /*4470*/  CS2R R20, SRZ ;  /* 0x0000000000147805 */ /* 0x000fe4000001ff00 */
[----:B------:R-:W-:Y:S01]  /*4480*/  CS2R R22, SRZ ;  /* 0x0000000000167805 */ /* 0x000fe2000001ff00 */
[----:B------:R-:W-:Y:S06]  /*4490*/  BRA `(.L_x_12771) ;  /* 0x00000000001c7947 */ /* 0x000fec0003800000 */
.L_x_12800:
[----:B------:R-:W3:Y:S01]  /*44a0*/  LDG.E.64 R20, desc[UR36][R2.64] ;  /* 0x0000002402147981 */ /* 0x000ee2000c1e1b00 */
[----:B------:R-:W-:Y:S01]  /*44b0*/  CS2R R22, SRZ ;  /* 0x0000000000167805 */ /* 0x000fe2000001ff00 */
[----:B---3--:R-:W0:Y:S01]  /*44c0*/  I2F.F64.U64 R20, R20 ;  /* 0x0000001400147312 */ /* 0x008e220000301800 */
[----:B------:R-:W-:Y:S05]  /*44d0*/  BRA `(.L_x_12771) ;  /* 0x00000000000c7947 */ /* 0x000fea0003800000 */
.L_x_12799:
[----:B------:R-:W3:Y:S01]  /*44e0*/  LDG.E R2, desc[UR36][R2.64] ;  /* 0x0000002402027981 */ /* 0x000ee2000c1e1900 */
[----:B------:R-:W-:Y:S01]  /*44f0*/  CS2R R22, SRZ ;  /* 0x0000000000167805 */ /* 0x000fe2000001ff00 */
[----:B---3--:R0:W1:Y:S06]  /*4500*/  I2F.F64.U32 R20, R2 ;  /* 0x0000000200147312 */ /* 0x00806c0000201800 */
.L_x_12771:
[----:B------:R-:W-:Y:S05]  /*4510*/  BSYNC B6 ;  /* 0x0000000000067941 */ /* 0x000fea0003800000 */
.L_x_12770:
[----:B------:R-:W-:Y:S01]  /*4520*/  ISETP.NE.AND P0, PT, R34, RZ, PT ;  /* 0x000000ff2200720c */ /* 0x000fe20003f05270 */
[----:B------:R-:W-:Y:S01]  /*4530*/  BSSY B1, `(.L_x_12804) ;  /* 0x0000ac7000017945 */ /* 0x000fe20003800000 */
[----:B------:R-:W-:Y:S02]  /*4540*/  CS2R R6, SRZ ;  /* 0x0000000000067805 */ /* 0x000fe4000001ff00 */
[----:B0--3--:R-:W-:-:S09]  /*4550*/  CS2R R4, SRZ ;  /* 0x0000000000047805 */ /* 0x009fd2000001ff00 */
[----:B------:R-:W-:Y:S05]  /*4560*/  @P0 BRA `(.L_x_12805) ;  /* 0x000000ac000c0947 */ /* 0x000fea0003800000 */
[----:B-12-45:R-:W-:Y:S02]  /*4570*/  DSETP.GTU.AND P0, PT, |R16|, +INF , PT ;  /* 0x7ff000001000742a */ /* 0x036fe40003f0c200 */
[----:B------:R-:W-:Y:S02]  /*4580*/  DADD R14, -RZ, |R18| ;  /* 0x00000000ff0e7229 */ /* 0x000fe40000000512 */
[----:B------:R-:W-:Y:S02]  /*4590*/  DADD R12, -RZ, |R16| ;  /* 0x00000000ff0c7229 */ /* 0x000fe40000000510 */
[----:B------:R-:W-:-:S14]  /*45a0*/  DSETP.GTU.OR P0, PT, |R18|, +INF , P0 ;  /* 0x7ff000001200742a */ /* 0x000fdc000070c600 */
[----:B------:R-:W-:Y:S05]  /*45b0*/  @P0 BRA `(.L_x_12806) ;  /* 0x000000a800ac0947 */ /* 0x000fea0003800000 */
[----:B------:R-:W-:-:S06]  /*45c0*/  DSETP.GT.AND P0, PT, R12, 4.50359962737049600000e+15, PT ;  /* 0x433000000c00742a */ /* 0x000fcc0003f04000 */
[----:B------:R-:W-:-:S14]  /*45d0*/  DSETP.GT.OR P0, PT, R14, 4.50359962737049600000e+15, P0 ;  /* 0x433000000e00742a */ /* 0x000fdc0000704400 */
[----:B------:R-:W-:Y:S05]  /*45e0*/  @P0 BRA `(.L_x_12807) ;  /* 0x0000004c00a40947 */ /* 0x000fea0003800000 */
[----:B------:R-:W-:Y:S01]  /*45f0*/  DSETP.NEU.AND P0, PT, R16, RZ, PT ;  /* 0x000000ff1000722a */ /* 0x000fe20003f0d000 */
[----:B------:R-:W-:Y:S01]  /*4600*/  IMAD.MOV.U32 R6, RZ, RZ, R18 ;  /* 0x000000ffff067224 */ /* 0x000fe200078e0012 */
[----:B------:R-:W-:Y:S01]  /*4610*/  DSETP.EQ.AND P1, PT, R18, RZ, PT ;  /* 0x000000ff1200722a */ /* 0x000fe20003f22000 */
[----:B------:R-:W-:Y:S02]  /*4620*/  IMAD.MOV.U32 R7, RZ, RZ, R19 ;  /* 0x000000ffff077224 */ /* 0x000fe400078e0013 */
[----:B------:R-:W-:Y:S02]  /*4630*/  IMAD.MOV.U32 R4, RZ, RZ, R16 ;  /* 0x000000ffff047224 */ /* 0x000fe400078e0010 */
[----:B------:R-:W-:-:S09]  /*4640*/  IMAD.MOV.U32 R5, RZ, RZ, R17 ;  /* 0x000000ffff057224 */ /* 0x000fd200078e0011 */
[----:B------:R-:W-:Y:S05]  /*4650*/  @!P0 BRA P1, `(.L_x_12805) ;  /* 0x000000a800d08947 */ /* 0x000fea0000800000 */
[----:B------:R-:W-:Y:S01]  /*4660*/  UMOV UR4, 0x1409212f ;  /* 0x1409212f00047882 */ /* 0x000fe20000000000 */
[----:B------:R-:W-:Y:S01]  /*4670*/  UMOV UR5, 0x3e43988e ;  /* 0x3e43988e00057882 */ /* 0x000fe20000000000 */
[----:B------:R-:W-:Y:S01]  /*4680*/  IMAD.MOV.U32 R6, RZ, RZ, R18 ;  /* 0x000000ffff067224 */ /* 0x000fe200078e0012 */
[----:B------:R-:W-:Y:S01]  /*4690*/  DSETP.GEU.AND P0, PT, R12, UR4, PT ;  /* 0x000000040c007e2a */ /* 0x000fe2000bf0e000 */
[----:B------:R-:W-:Y:S01]  /*46a0*/  IMAD.MOV.U32 R7, RZ, RZ, R19 ;  /* 0x000000ffff077224 */ /* 0x000fe200078e0013 */
[----:B------:R-:W-:Y:S01]  /*46b0*/  DSETP.LT.AND P1, PT, R14, UR4, PT ;  /* 0x000000040e007e2a */ /* 0x000fe2000bf21000 */
[----:B------:R-:W-:Y:S01]  /*46c0*/  IMAD.MOV.U32 R4, RZ, RZ, R16 ;  /* 0x000000ffff047224 */ /* 0x000fe200078e0010 */
[----:B------:R-:W-:-:S12]  /*46d0*/  MOV R5, R17 ;  /* 0x0000001100057202 */ /* 0x000fd80000000f00 */
[----:B------:R-:W-:Y:S05]  /*46e0*/  @!P0 BRA P1, `(.L_x_12805) ;  /* 0x000000a800ac8947 */ /* 0x000fea0000800000 */
[C---:B------:R-:W-:Y:S01]  /*46f0*/  DADD R40, R12.reuse, 1 ;  /* 0x3ff000000c287429 */ /* 0x040fe20000000000 */
[----:B------:R-:W-:Y:S01]  /*4700*/  IMAD.MOV.U32 R6, RZ, RZ, RZ ;  /* 0x000000ffff067224 */ /* 0x000fe200078e00ff */
[----:B------:R-:W-:Y:S01]  /*4710*/  DADD R32, -RZ, |R14| ;  /* 0x00000000ff207229 */ /* 0x000fe2000000050e */
[----:B------:R-:W-:Y:S01]  /*4720*/  UMOV UR4, 0xffffffff ;  /* 0xffffffff00047882 */ /* 0x000fe20000000000 */
[----:B------:R-:W-:Y:S01]  /*4730*/  UMOV UR5, 0x7fefffff ;  /* 0x7fefffff00057882 */ /* 0x000fe20000000000 */
[----:B------:R-:W-:Y:S01]  /*4740*/  DADD R44, R12, -1 ;  /* 0xbff000000c2c7429 */ /* 0x000fe20000000000 */
[----:B------:R-:W-:Y:S01]  /*4750*/  UMOV UR6, UR5 ;  /* 0x0000000500067c82 */ /* 0x000fe20008000000 */
[----:B------:R-:W-:Y:S01]  /*4760*/  IMAD.MOV.U32 R42, RZ, RZ, 0x0 ;  /* 0x00000000ff2a7424 */ /* 0x000fe200078e00ff */
[----:B------:R-:W-:Y:S01]  /*4770*/  DADD R10, -RZ, |R40| ;  /* 0x00000000ff0a7229 */ /* 0x000fe20000000528 */
[----:B------:R-:W-:Y:S01]  /*4780*/  IMAD.MOV.U32 R43, RZ, RZ, 0x3fd80000 ;  /* 0x3fd80000ff2b7424 */ /* 0x000fe200078e00ff */
[----:B------:R-:W-:Y:S03]  /*4790*/  BSSY B2, `(.L_x_12808) ;  /* 0x00002b6000027945 */ /* 0x000fe60003800000 */
[----:B------:R-:W-:-:S05]  /*47a0*/  DADD R34, -RZ, |R44| ;  /* 0x00000000ff227229 */ /* 0x000fca000000052c */
[CC--:B------:R-:W-:Y:S02]  /*47b0*/  ISETP.GT.U32.AND P1, PT, R10.reuse, R32.reuse, PT ;  /* 0x000000200a00720c */ /* 0x0c0fe40003f24070 */
[CC--:B------:R-:W-:Y:S02]  /*47c0*/  ISETP.LT.U32.AND P0, PT, R10.reuse, R32.reuse, PT ;  /* 0x000000200a00720c */ /* 0x0c0fe40003f01070 */
[CC--:B------:R-:W-:Y:S02]  /*47d0*/  ISETP.GT.U32.AND.EX P1, PT, R11.reuse, R33.reuse, PT, P1 ;  /* 0x000000210b00720c */ /* 0x0c0fe40003f24110 */
[CC--:B------:R-:W-:Y:S02]  /*47e0*/  ISETP.LT.U32.AND.EX P0, PT, R11.reuse, R33.reuse, PT, P0 ;  /* 0x000000210b00720c */ /* 0x0c0fe40003f01100 */
[----:B------:R-:W-:Y:S02]  /*47f0*/  SEL R3, R11, R33, P1 ;  /* 0x000000210b037207 */ /* 0x000fe40000800000 */
[----:B------:R-:W-:-:S02]  /*4800*/  SEL R48, R10, R32, P0 ;  /* 0x000000200a307207 */ /* 0x000fc40000000000 */
[----:B------:R-:W-:Y:S02]  /*4810*/  SEL R49, R11, R33, P0 ;  /* 0x000000210b317207 */ /* 0x000fe40000000000 */
[----:B------:R-:W-:Y:S01]  /*4820*/  LOP3.LUT R38, R3, 0xffc00000, RZ, 0xc0, !PT ;  /* 0xffc0000003267812 */ /* 0x000fe200078ec0ff */
[----:B------:R-:W-:Y:S01]  /*4830*/  IMAD.MOV.U32 R4, RZ, RZ, R48 ;  /* 0x000000ffff047224 */ /* 0x000fe200078e0030 */
[----:B------:R-:W-:Y:S01]  /*4840*/  SEL R2, R10, R32, P1 ;  /* 0x000000200a027207 */ /* 0x000fe20000800000 */
[----:B------:R-:W-:Y:S01]  /*4850*/  IMAD.MOV.U32 R5, RZ, RZ, R49 ;  /* 0x000000ffff057224 */ /* 0x000fe200078e0031 */
[----:B------:R-:W-:Y:S01]  /*4860*/  IADD3 R7, -R38, 0x7fd00000, RZ ;  /* 0x7fd0000026077810 */ /* 0x000fe20007ffe1ff */
[----:B------:R-:W-:-:S05]  /*4870*/  IMAD.U32 R10, RZ, RZ, UR6 ;  /* 0x00000006ff0a7e24 */ /* 0x000fca000f8e00ff */
[C---:B------:R-:W-:Y:S02]  /*4880*/  DMUL R8, R6.reuse, R4 ;  /* 0x0000000406087228 */ /* 0x040fe40000000000 */
[----:B------:R-:W-:-:S06]  /*4890*/  DMUL R6, R6, R2 ;  /* 0x0000000206067228 */ /* 0x000fcc0000000000 */
[----:B------:R-:W-:-:S08]  /*48a0*/  DMUL R8, R8, R8 ;  /* 0x0000000808087228 */ /* 0x000fd00000000000 */
[----:B------:R-:W-:-:S08]  /*48b0*/  DFMA R6, R6, R6, R8 ;  /* 0x000000060606722b */ /* 0x000fd00000000008 */
[----:B------:R-:W-:Y:S02]  /*48c0*/  DSETP.MIN.AND P0, P1, R6, UR4, PT ;  /* 0x0000000406007e2a */ /* 0x000fe4000b900000 */
[----:B------:R-:W-:-:S05]  /*48d0*/  IMAD.MOV.U32 R0, RZ, RZ, R7 ;  /* 0x000000ffff007224 */ /* 0x000fca00078e0007 */
[----:B------:R-:W-:Y:S01]  /*48e0*/  FSEL R9, R0, UR6, P0 ;  /* 0x0000000600097c08 */ /* 0x000fe20008000000 */
[----:B------:R-:W-:Y:S01]  /*48f0*/  IMAD.MOV.U32 R0, RZ, RZ, R6 ;  /* 0x000000ffff007224 */ /* 0x000fe200078e0006 */
[----:B------:R-:W-:-:S04]  /*4900*/  UMOV UR6, UR4 ;  /* 0x0000000400067c82 */ /* 0x000fc80008000000 */
[----:B------:R-:W-:Y:S01]  /*4910*/  SEL R8, R0, UR6, P0 ;  /* 0x0000000600087c07 */ /* 0x000fe20008000000 */
[----:B------:R-:W-:Y:S01]  /*4920*/  UMOV UR6, UR5 ;  /* 0x0000000500067c82 */ /* 0x000fe20008000000 */
[----:B------:R-:W-:Y:S01]  /*4930*/  @P1 LOP3.LUT R9, R10, 0x80000, RZ, 0xfc, !PT ;  /* 0x000800000a091812 */ /* 0x000fe200078efcff */
[----:B------:R-:W-:Y:S01]  /*4940*/  IMAD.MOV.U32 R10, RZ, RZ, RZ ;  /* 0x000000ffff0a7224 */ /* 0x000fe200078e00ff */
[CC--:B------:R-:W-:Y:S02]  /*4950*/  ISETP.GT.U32.AND P1, PT, R34.reuse, R32.reuse, PT ;  /* 0x000000202200720c */ /* 0x0c0fe40003f24070 */
[----:B------:R-:W0:Y:S01]  /*4960*/  MUFU.RSQ64H R11, R9 ;  /* 0x00000009000b7308 */ /* 0x000e220000001c00 */
[----:B------:R-:W-:Y:S02]  /*4970*/  ISETP.LT.U32.AND P0, PT, R34, R32, PT ;  /* 0x000000202200720c */ /* 0x000fe40003f01070 */
[CC--:B------:R-:W-:Y:S02]  /*4980*/  ISETP.GT.U32.AND.EX P1, PT, R35.reuse, R33.reuse, PT, P1 ;  /* 0x000000212300720c */ /* 0x0c0fe40003f24110 */
[----:B------:R-:W-:-:S04]  /*4990*/  ISETP.LT.U32.AND.EX P0, PT, R35, R33, PT, P0 ;  /* 0x000000212300720c */ /* 0x000fc80003f01100 */
[----:B------:R-:W-:Y:S02]  /*49a0*/  SEL R51, R34, R32, P0 ;  /* 0x0000002022337207 */ /* 0x000fe40000000000 */
[----:B------:R-:W-:-:S04]  /*49b0*/  SEL R50, R35, R33, P0 ;  /* 0x0000002123327207 */ /* 0x000fc80000000000 */
[----:B------:R-:W-:Y:S01]  /*49c0*/  ISETP.GE.U32.AND P3, PT, R50, 0x7ff00000, PT ;  /* 0x7ff000003200780c */ /* 0x000fe20003f66070 */
[----:B0-----:R-:W-:-:S08]  /*49d0*/  DMUL R36, R10, R10 ;  /* 0x0000000a0a247228 */ /* 0x001fd00000000000 */
[----:B------:R-:W-:Y:S01]  /*49e0*/  DFMA R46, R8, -R36, 1 ;  /* 0x3ff00000082e742b */ /* 0x000fe20000000824 */
[----:B------:R-:W-:Y:S01]  /*49f0*/  SEL R9, R35, R33, P1 ;  /* 0x0000002123097207 */ /* 0x000fe20000800000 */
[----:B------:R-:W-:Y:S01]  /*4a00*/  IMAD.MOV.U32 R33, RZ, RZ, R50 ;  /* 0x000000ffff217224 */ /* 0x000fe200078e0032 */
[----:B------:R-:W-:Y:S01]  /*4a10*/  SEL R8, R34, R32, P1 ;  /* 0x0000002022087207 */ /* 0x000fe20000800000 */
[----:B------:R-:W-:Y:S01]  /*4a20*/  IMAD.MOV.U32 R32, RZ, RZ, R51 ;  /* 0x000000ffff207224 */ /* 0x000fe200078e0033 */
[----:B------:R-:W-:-:S03]  /*4a30*/  LOP3.LUT R0, R9, 0xffc00000, RZ, 0xc0, !PT ;  /* 0xffc0000009007812 */ /* 0x000fc600078ec0ff */
[----:B------:R-:W-:Y:S02]  /*4a40*/  DMUL R36, R10, R46 ;  /* 0x0000002e0a247228 */ /* 0x000fe40000000000 */
[----:B------:R-:W-:Y:S02]  /*4a50*/  DFMA R46, R46, R42, 0.5 ;  /* 0x3fe000002e2e742b */ /* 0x000fe4000000002a */
[----:B------:R-:W-:-:S06]  /*4a60*/  DSETP.NEU.AND P2, PT, R32, RZ, PT ;  /* 0x000000ff2000722a */ /* 0x000fcc0003f4d000 */
[----:B------:R-:W-:Y:S01]  /*4a70*/  DFMA R10, R46, R36, R10 ;  /* 0x000000242e0a722b */ /* 0x000fe2000000000a */
[----:B------:R-:W-:Y:S01]  /*4a80*/  IADD3 R37, -R0, 0x7fd00000, RZ ;  /* 0x7fd0000000257810 */ /* 0x000fe20007ffe1ff */
[----:B------:R-:W-:-:S06]  /*4a90*/  IMAD.MOV.U32 R36, RZ, RZ, RZ ;  /* 0x000000ffff247224 */ /* 0x000fcc00078e00ff */
[----:B------:R-:W-:Y:S02]  /*4aa0*/  DMUL R10, R6, R10 ;  /* 0x0000000a060a7228 */ /* 0x000fe40000000000 */
[C---:B------:R-:W-:Y:S01]  /*4ab0*/  DMUL R34, R36.reuse, R8 ;  /* 0x0000000824227228 */ /* 0x040fe20000000000 */
[----:B------:R-:W-:Y:S01]  /*4ac0*/  LOP3.LUT R7, R38, 0x100000, RZ, 0xfc, !PT ;  /* 0x0010000026077812 */ /* 0x000fe200078efcff */
[----:B------:R-:W-:Y:S01]  /*4ad0*/  DMUL R36, R36, R32 ;  /* 0x0000002024247228 */ /* 0x000fe20000000000 */
[----:B------:R-:W-:Y:S02]  /*4ae0*/  IMAD.MOV.U32 R6, RZ, RZ, RZ ;  /* 0x000000ffff067224 */ /* 0x000fe400078e00ff */
[----:B------:R-:W-:-:S04]  /*4af0*/  IMAD.MOV.U32 R38, RZ, RZ, RZ ;  /* 0x000000ffff267224 */ /* 0x000fc800078e00ff */
[----:B------:R-:W-:Y:S02]  /*4b00*/  DMUL R10, R10, R6 ;  /* 0x000000060a0a7228 */ /* 0x000fe40000000000 */
[----:B------:R-:W-:-:S08]  /*4b10*/  DMUL R36, R36, R36 ;  /* 0x0000002424247228 */ /* 0x000fd00000000000 */
[----:B------:R-:W-:-:S08]  /*4b20*/  DFMA R34, R34, R34, R36 ;  /* 0x000000222222722b */ /* 0x000fd00000000024 */
[----:B------:R-:W-:Y:S02]  /*4b30*/  DSETP.MIN.AND P0, P1, R34, UR4, PT ;  /* 0x0000000422007e2a */ /* 0x000fe4000b900000 */
[----:B------:R-:W-:-:S05]  /*4b40*/  IMAD.MOV.U32 R36, RZ, RZ, R35 ;  /* 0x000000ffff247224 */ /* 0x000fca00078e0023 */
[----:B------:R-:W-:Y:S01]  /*4b50*/  FSEL R37, R36, UR6, P0 ;  /* 0x0000000624257c08 */ /* 0x000fe20008000000 */
[----:B------:R-:W-:-:S06]  /*4b60*/  IMAD.U32 R36, RZ, RZ, UR6 ;  /* 0x00000006ff247e24 */ /* 0x000fcc000f8e00ff */
[----:B------:R-:W-:Y:S01]  /*4b70*/  @P1 LOP3.LUT R37, R36, 0x80000, RZ, 0xfc, !PT ;  /* 0x0008000024251812 */ /* 0x000fe200078efcff */
[----:B------:R-:W-:Y:S01]  /*4b80*/  IMAD.MOV.U32 R36, RZ, RZ, R34 ;  /* 0x000000ffff247224 */ /* 0x000fe200078e0022 */
[----:B------:R-:W-:Y:S02]  /*4b90*/  ISETP.GE.U32.AND P1, PT, R49, 0x7ff00000, PT ;  /* 0x7ff000003100780c */ /* 0x000fe40003f26070 */
[----:B------:R-:W0:Y:S02]  /*4ba0*/  MUFU.RSQ64H R39, R37 ;  /* 0x0000002500277308 */ /* 0x000e240000001c00 */
[----:B------:R-:W-:Y:S01]  /*4bb0*/  SEL R36, R36, UR4, P0 ;  /* 0x0000000424247c07 */ /* 0x000fe20008000000 */
[----:B------:R-:W-:-:S08]  /*4bc0*/  DSETP.NEU.AND P0, PT, R4, RZ, PT ;  /* 0x000000ff0400722a */ /* 0x000fd00003f0d000 */
[----:B------:R-:W-:Y:S02]  /*4bd0*/  @!P1 FSEL R48, R2, R10, !P0 ;  /* 0x0000000a02309208 */ /* 0x000fe40004000000 */
[----:B------:R-:W-:Y:S01]  /*4be0*/  @!P1 FSEL R49, R3, R11, !P0 ;  /* 0x0000000b03319208 */ /* 0x000fe20004000000 */
[----:B0-----:R-:W-:-:S08]  /*4bf0*/  DMUL R6, R38, R38 ;  /* 0x0000002626067228 */ /* 0x001fd00000000000 */
[----:B------:R-:W-:-:S08]  /*4c00*/  DFMA R36, R36, -R6, 1 ;  /* 0x3ff000002424742b */ /* 0x000fd00000000806 */
[----:B------:R-:W-:Y:S02]  /*4c10*/  DFMA R6, R36, R42, 0.5 ;  /* 0x3fe000002406742b */ /* 0x000fe4000000002a */
[----:B------:R-:W-:-:S08]  /*4c20*/  DMUL R36, R38, R36 ;  /* 0x0000002426247228 */ /* 0x000fd00000000000 */
[----:B------:R-:W-:-:S08]  /*4c30*/  DFMA R6, R6, R36, R38 ;  /* 0x000000240606722b */ /* 0x000fd00000000026 */
[----:B------:R-:W-:Y:S01]  /*4c40*/  DMUL R6, R34, R6 ;  /* 0x0000000622067228 */ /* 0x000fe20000000000 */
[----:B------:R-:W-:Y:S01]  /*4c50*/  LOP3.LUT R35, R0, 0x100000, RZ, 0xfc, !PT ;  /* 0x0010000000237812 */ /* 0x000fe200078efcff */
[----:B------:R-:W-:-:S06]  /*4c60*/  IMAD.MOV.U32 R34, RZ, RZ, RZ ;  /* 0x000000ffff227224 */ /* 0x000fcc00078e00ff */
[----:B------:R-:W-:-:S10]  /*4c70*/  DMUL R6, R6, R34 ;  /* 0x0000002206067228 */ /* 0x000fd40000000000 */
[----:B------:R-:W-:Y:S02]  /*4c80*/  @!P3 FSEL R51, R8, R6, !P2 ;  /* 0x000000060833b208 */ /* 0x000fe40005000000 */
[----:B------:R-:W-:-:S04]  /*4c90*/  @!P3 FSEL R50, R9, R7, !P2 ;  /* 0x000000070932b208 */ /* 0x000fc80005000000 */
[----:B------:R-:W-:-:S04]  /*4ca0*/  LOP3.LUT R51, R51, R50, RZ, 0x3c, !PT ;  /* 0x0000003233337212 */ /* 0x000fc800078e3cff */
[----:B------:R-:W-:-:S04]  /*4cb0*/  LOP3.LUT R50, R51, R50, RZ, 0x3c, !PT ;  /* 0x0000003233327212 */ /* 0x000fc800078e3cff */
[----:B------:R-:W-:-:S06]  /*4cc0*/  LOP3.LUT R51, R51, R50, RZ, 0x3c, !PT ;  /* 0x0000003233337212 */ /* 0x000fcc00078e3cff */
        /* <DEDUP_REMOVED lines=30> */
[----:B------:R-:W-:Y:S05]  /*4eb0*/  CALL.REL.NOINC `($__internal_17_$__cuda_sm20_dsqrt_rn_f64_mediumpath_v1) ;  /* 0x000002f400387944 */ /* 0x000fea0003c00000 */
[----:B------:R-:W-:Y:S02]  /*4ec0*/  IMAD.MOV.U32 R8, RZ, RZ, R0 ;  /* 0x000000ffff087224 */ /* 0x000fe400078e0000 */
[----:B------:R-:W-:-:S07]  /*4ed0*/  IMAD.MOV.U32 R9, RZ, RZ, R3 ;  /* 0x000000ffff097224 */ /* 0x000fce00078e0003 */
.L_x_12811:
[----:B------:R-:W-:Y:S05]  /*4ee0*/  BSYNC B3 ;  /* 0x0000000000037941 */ /* 0x000fea0003800000 */
.L_x_12810:
[----:B------:R-:W-:-:S10]  /*4ef0*/  DADD R2, R6, R8 ;  /* 0x0000000006027229 */ /* 0x000fd40000000008 */
[----:B------:R-:W-:Y:S01]  /*4f00*/  ISETP.GT.AND P0, PT, R3, 0xfffff, PT ;  /* 0x000fffff0300780c */ /* 0x000fe20003f04270 */
[----:B------:R-:W-:Y:S02]  /*4f10*/  IMAD.MOV.U32 R4, RZ, RZ, R2 ;  /* 0x000000ffff047224 */ /* 0x000fe400078e0002 */
        /* <DEDUP_REMOVED lines=33> */
[----:B------:R-:W-:-:S04]  /*5130*/  DADD R4, R4, -1 ;  /* 0xbff0000004047429 */ /* 0x000fc80000000000 */
[----:B------:R-:W0:Y:S02]  /*5140*/  MUFU.RCP64H R9, R35 ;  /* 0x0000002300097308 */ /* 0x000e240000001800 */
[----:B0-----:R-:W-:-:S08]  /*5150*/  DFMA R10, -R34, R8, 1 ;  /* 0x3ff00000220a742b */ /* 0x001fd00000000108 */
[----:B------:R-:W-:-:S08]  /*5160*/  DFMA R10, R10, R10, R10 ;  /* 0x0000000a0a0a722b */ /* 0x000fd0000000000a */
[----:B------:R-:W-:-:S08]  /*5170*/  DFMA R8, R8, R10, R8 ;  /* 0x0000000a0808722b */ /* 0x000fd00000000008 */
[----:B------:R-:W-:-:S08]  /*5180*/  DMUL R10, R8, R4 ;  /* 0x00000004080a7228 */ /* 0x000fd00000000000 */
[----:B------:R-:W-:-:S08]  /*5190*/  DFMA R10, R8, R4, R10 ;  /* 0x00000004080a722b */ /* 0x000fd0000000000a */
[----:B------:R-:W-:Y:S02]  /*51a0*/  DMUL R32, R10, R10 ;  /* 0x0000000a0a207228 */ /* 0x000fe40000000000 */
[----:B------:R-:W-:-:S06]  /*51b0*/  DADD R2, R4, -R10 ;  /* 0x0000000004027229 */ /* 0x000fcc000000080a */
[----:B------:R-:W-:Y:S01]  /*51c0*/  DFMA R34, R32, UR4, R36 ;  /* 0x0000000420227c2b */ /* 0x000fe20008000024 */
[----:B------:R-:W-:Y:S01]  /*51d0*/  UMOV UR4, 0x9f02676f ;  /* 0x9f02676f00047882 */ /* 0x000fe20000000000 */
[----:B------:R-:W-:Y:S01]  /*51e0*/  UMOV UR5, 0x3ef3b266 ;  /* 0x3ef3b26600057882 */ /* 0x000fe20000000000 */
[----:B------:R-:W-:Y:S02]  /*51f0*/  DADD R36, R2, R2 ;  /* 0x0000000002247229 */ /* 0x000fe40000000002 */
[----:B------:R-:W-:Y:S01]  /*5200*/  DADD R2, R38, -UR6 ;  /* 0x8000000626027e29 */ /* 0x000fe20008000000 */
[----:B------:R-:W-:Y:S01]  /*5210*/  UMOV UR6, 0xfefa39ef ;  /* 0xfefa39ef00067882 */ /* 0x000fe20000000000 */
[----:B------:R-:W-:Y:S01]  /*5220*/  UMOV UR7, 0x3fe62e42 ;  /* 0x3fe62e4200077882 */ /* 0x000fe20000000000 */
[----:B------:R-:W-:Y:S01]  /*5230*/  DFMA R34, R32, R34, UR4 ;  /* 0x0000000420227e2b */ /* 0x000fe20008000022 */
[----:B------:R-:W-:Y:S01]  /*5240*/  UMOV UR4, 0xa9ab0956 ;  /* 0xa9ab095600047882 */ /* 0x000fe20000000000 */
[----:B------:R-:W-:Y:S01]  /*5250*/  UMOV UR5, 0x3f1745cb ;  /* 0x3f1745cb00057882 */ /* 0x000fe20000000000 */
[----:B------:R-:W-:-:S02]  /*5260*/  DFMA R36, R4, -R10, R36 ;  /* 0x8000000a0424722b */ /* 0x000fc40000000024 */
        /* <DEDUP_REMOVED lines=25> */
.L_x_12809:
        /* <DEDUP_REMOVED lines=35> */
[----:B------:R-:W-:Y:S05]  /*5630*/  CALL.REL.NOINC `($__internal_16_$__cuda_sm20_div_rn_f64_full) ;  /* 0x000002e400cc7944 */ /* 0x000fea0003c00000 */
.L_x_12819:
[----:B------:R-:W-:Y:S05]  /*5640*/  BSYNC B4 ;  /* 0x0000000000047941 */ /* 0x000fea0003800000 */
.L_x_12818:
[----:B------:R-:W-:Y:S02]  /*5650*/  IMAD.MOV.U32 R4, RZ, RZ, R2 ;  /* 0x000000ffff047224 */ /* 0x000fe400078e0002 */
[----:B------:R-:W-:Y:S01]  /*5660*/  IMAD.MOV.U32 R5, RZ, RZ, R3 ;  /* 0x000000ffff057224 */ /* 0x000fe200078e0003 */
[----:B------:R-:W-:Y:S06]  /*5670*/  BRA `(.L_x_12817) ;  /* 0x0000000000047947 */ /* 0x000fec0003800000 */
.L_x_12816:
[----:B------:R-:W-:-:S11]  /*5680*/  DADD R4, -R40, R48 ;  /* 0x0000000028047229 */ /* 0x000fd60000000130 */
.L_x_12817:
[----:B------:R-:W-:Y:S05]  /*5690*/  BSYNC B3 ;  /* 0x0000000000037941 */ /* 0x000fea0003800000 */
.L_x_12815:
        /* <DEDUP_REMOVED lines=10> */
[----:B------:R-:W-:Y:S04]  /*5740*/  BSSY B4, `(.L_x_12823) ;  /* 0x0000013000047945 */ /* 0x000fe80003800000 */
[----:B------:R-:W0:Y:S02]  /*5750*/  MUFU.RCP64H R3, R9 ;  /* 0x0000000900037308 */ /* 0x000e240000001800 */
[----:B0-----:R-:W-:-:S08]  /*5760*/  DFMA R10, -R8, R2, 1 ;  /* 0x3ff00000080a742b */ /* 0x001fd00000000102 */
[----:B------:R-:W-:-:S08]  /*5770*/  DFMA R10, R10, R10, R10 ;  /* 0x0000000a0a0a722b */ /* 0x000fd0000000000a */
[----:B------:R-:W-:Y:S02]  /*5780*/  DFMA R2, R2, R10, R2 ;  /* 0x0000000a0202722b */ /* 0x000fe40000000002 */
[----:B------:R-:W-:-:S06]  /*5790*/  DMUL R10, R14, R14 ;  /* 0x0000000e0e0a7228 */ /* 0x000fcc0000000000 */
[----:B------:R-:W-:-:S04]  /*57a0*/  DFMA R32, -R8, R2, 1 ;  /* 0x3ff000000820742b */ /* 0x000fc80000000102 */
[----:B------:R-:W-:-:S04]  /*57b0*/  FSETP.GEU.AND P1, PT, |R11|, 6.5827683646048100446e-37, PT ;  /* 0x036000000b00780b */ /* 0x000fc80003f2e200 */
        /* <DEDUP_REMOVED lines=10> */
[----:B------:R-:W-:Y:S05]  /*5860*/  CALL.REL.NOINC `($__internal_16_$__cuda_sm20_div_rn_f64_full) ;  /* 0x000002e400407944 */ /* 0x000fea0003c00000 */
.L_x_12824:
[----:B------:R-:W-:Y:S05]  /*5870*/  BSYNC B4 ;  /* 0x0000000000047941 */ /* 0x000fea0003800000 */
.L_x_12823:
[----:B------:R-:W-:Y:S05]  /*5880*/  BRA `(.L_x_12822) ;  /* 0x0000000000047947 */ /* 0x000fea0003800000 */
.L_x_12821:
[----:B------:R-:W-:-:S11]  /*5890*/  DADD R2, R50, -R8 ;  /* 0x0000000032027229 */ /* 0x000fd60000000808 */
.L_x_12822:
[----:B------:R-:W-:Y:S05]  /*58a0*/  BSYNC B3 ;  /* 0x0000000000037941 */ /* 0x000fea0003800000 */
.L_x_12820:
[----:B------:R-:W-:Y:S01]  /*58b0*/  DMUL R2, R2, 0.5 ;  /* 0x3fe0000002027828 */ /* 0x000fe20000000000 */
[----:B------:R-:W-:Y:S01]  /*58c0*/  IMAD.MOV.U32 R8, RZ, RZ, 0x0 ;  /* 0x00000000ff087424 */ /* 0x000fe200078e00ff */
[----:B------:R-:W-:Y:S01]  /*58d0*/  DADD R34, R6, 1 ;  /* 0x3ff0000006227429 */ /* 0x000fe20000000000 */
        /* <DEDUP_REMOVED lines=20> */
[----:B------:R-:W-:Y:S02]  /*5a20*/  IMAD.MOV.U32 R8, RZ, RZ, R3 ;  /* 0x000000ffff087224 */ /* 0x000fe400078e0003 */
        /* <DEDUP_REMOVED lines=8> */
.L_x_12826:
[----:B------:R-:W-:Y:S05]  /*5ab0*/  BSYNC B3 ;  /* 0x0000000000037941 */ /* 0x000fea0003800000 */
.L_x_12825:
[----:B------:R-:W-:-:S10]  /*5ac0*/  DADD R4, R4, R8 ;  /* 0x0000000004047229 */ /* 0x000fd40000000008 */
[C---:B------:R-:W-:Y:S02]  /*5ad0*/  FSETP.GEU.FTZ.AND P1, PT, R5.reuse, 1.7916666269302368164, PT ;  /* 0x3fe555550500780b */ /* 0x040fe40003f3e000 */
[----:B------:R-:W-:-:S13]  /*5ae0*/  FSETP.GT.FTZ.AND P0, PT, R5, -1.6999999284744262695, PT ;  /* 0xbfd999990500780b */ /* 0x000fda0003f14000 */
[----:B------:R-:W-:Y:S05]  /*5af0*/  @P0 BRA !P1, `(.L_x_12827) ;  /* 0x0000000400440947 */ /* 0x000fea0004800000 */
[----:B------:R-:W-:-:S10]  /*5b00*/  DADD R2, R4, 1 ;  /* 0x3ff0000004027429 */ /* 0x000fd40000000000 */
        /* <DEDUP_REMOVED lines=80> */
.L_x_12827:
        /* <DEDUP_REMOVED lines=22> */
.L_x_12829:
[----:B------:R-:W-:Y:S05]  /*6170*/  BSYNC B3 ;  /* 0x0000000000037941 */ /* 0x000fea0003800000 */
.L_x_12828:
        /* <DEDUP_REMOVED lines=30> */
.L_x_12814:
        /* <DEDUP_REMOVED lines=23> */
[----:B------:R-:W-:Y:S02]  /*64d0*/  IMAD.MOV.U32 R2, RZ, RZ, R37 ;  /* 0x000000ffff027224 */ /* 0x000fe400078e0025 */
[----:B------:R-:W-:-:S07]  /*64e0*/  IMAD.MOV.U32 R0, RZ, RZ, R5 ;  /* 0x000000ffff007224 */ /* 0x000fce00078e0005 */
[----:B------:R-:W-:Y:S05]  /*64f0*/  CALL.REL.NOINC `($__internal_17_$__cuda_sm20_dsqrt_rn_f64_mediumpath_v1) ;  /* 0x000002dc00a87944 */ /* 0x000fea0003c00000 */
[----:B------:R-:W-:Y:S02]  /*6500*/  IMAD.MOV.U32 R8, RZ, RZ, R0 ;  /* 0x000000ffff087224 */ /* 0x000fe400078e0000 */
[----:B------:R-:W-:-:S07]  /*6510*/  IMAD.MOV.U32 R9, RZ, RZ, R3 ;  /* 0x000000ffff097224 */ /* 0x000fce00078e0003 */
.L_x_12832:
[----:B------:R-:W-:Y:S05]  /*6520*/  BSYNC B3 ;  /* 0x0000000000037941 */ /* 0x000fea0003800000 */
.L_x_12831:
[----:B------:R-:W-:-:S10]  /*6530*/  DADD R4, R44, R8 ;  /* 0x000000002c047229 */ /* 0x000fd40000000008 */
[C---:B------:R-:W-:Y:S02]  /*6540*/  FSETP.GEU.FTZ.AND P1, PT, R5.reuse, 1.7916666269302368164, PT ;  /* 0x3fe555550500780b */ /* 0x040fe40003f3e000 */
[----:B------:R-:W-:-:S04]  /*6550*/  FSETP.GT.FTZ.AND P0, PT, R5, -1.6999999284744262695, PT ;  /* 0xbfd999990500780b */ /* 0x000fc80003f14000 */
[----:B------:R-:W-:-:S13]  /*6560*/  PLOP3.LUT P0, PT, P1, P0, PT, 0x8, 0x0 ;  /* 0x000000000000781c */ /* 0x000fda0000f00170 */
[----:B------:R-:W-:Y:S05]  /*6570*/  @!P0 BRA `(.L_x_12833) ;  /* 0x0000000000d48947 */ /* 0x000fea0003800000 */
        /* <DEDUP_REMOVED lines=22> */
.L_x_12835:
[----:B------:R-:W-:Y:S05]  /*66e0*/  BSYNC B3 ;  /* 0x0000000000037941 */ /* 0x000fea0003800000 */
.L_x_12834:
        /* <DEDUP_REMOVED lines=30> */
.L_x_12833:
        /* <DEDUP_REMOVED lines=75> */
.L_x_12836:
[----:B------:R-:W-:Y:S01]  /*6d80*/  MOV R2, 0x0 ;  /* 0x0000000000027802 */ /* 0x000fe20000000f00 */
[----:B------:R-:W-:Y:S01]  /*6d90*/  IMAD.MOV.U32 R3, RZ, RZ, 0x7ff00000 ;  /* 0x7ff00000ff037424 */ /* 0x000fe200078e00ff */
[----:B------:R-:W-:-:S05]  /*6da0*/  FSETP.NEU.FTZ.AND P0, PT, R5, RZ, PT ;  /* 0x000000ff0500720b */ /* 0x000fca0003f1d000 */
[----:B------:R-:W-:-:S10]  /*6db0*/  DFMA R2, R4, R2, +INF ;  /* 0x7ff000000402742b */ /* 0x000fd40000000002 */
[----:B------:R-:W-:Y:S02]  /*6dc0*/  FSEL R42, R2, RZ, P0 ;  /* 0x000000ff022a7208 */ /* 0x000fe40000000000 */
[----:B------:R-:W-:Y:S01]  /*6dd0*/  FSEL R43, R3, -QNAN , P0 ;  /* 0xfff00000032b7808 */ /* 0x000fe20000000000 */
[----:B------:R-:W-:Y:S06]  /*6de0*/  BRA `(.L_x_12812) ;  /* 0x0000000400407947 */ /* 0x000fec0003800000 */
.L_x_12830:
        /* <DEDUP_REMOVED lines=27> */
.L_x_12838:
[----:B------:R-:W-:Y:S05]  /*6fa0*/  BSYNC B3 ;  /* 0x0000000000037941 */ /* 0x000fea0003800000 */
.L_x_12837:
        /* <DEDUP_REMOVED lines=21> */
.L_x_12840:
[----:B------:R-:W-:Y:S05]  /*7100*/  BSYNC B3 ;  /* 0x0000000000037941 */ /* 0x000fea0003800000 */
.L_x_12839:
[----:B------:R-:W-:Y:S02]  /*7110*/  IMAD.MOV.U32 R42, RZ, RZ, R2 ;  /* 0x000000ffff2a7224 */ /* 0x000fe400078e0002 */
[----:B------:R-:W-:Y:S01]  /*7120*/  IMAD.MOV.U32 R43, RZ, RZ, R3 ;  /* 0x000000ffff2b7224 */ /* 0x000fe200078e0003 */
[----:B------:R-:W-:Y:S06]  /*7130*/  BRA `(.L_x_12812) ;  /* 0x00000000006c7947 */ /* 0x000fec0003800000 */
.L_x_12813:
        /* <DEDUP_REMOVED lines=21> */
[----:B------:R-:W-:-:S02]  /*7290*/  IMAD.MOV.U32 R34, RZ, RZ, R14 ;  /* 0x000000ffff227224 */ /* 0x000fc400078e000e */
[----:B------:R-:W-:-:S07]  /*72a0*/  IMAD.MOV.U32 R11, RZ, RZ, R15 ;  /* 0x000000ffff0b7224 */ /* 0x000fce00078e000f */
[----:B------:R-:W-:Y:S05]  /*72b0*/  CALL.REL.NOINC `($__internal_17_$__cuda_sm20_dsqrt_rn_f64_mediumpath_v1) ;  /* 0x000002d000387944 */ /* 0x000fea0003c00000 */
[----:B------:R-:W-:Y:S02]  /*72c0*/  IMAD.MOV.U32 R42, RZ, RZ, R0 ;  /* 0x000000ffff2a7224 */ /* 0x000fe400078e0000 */
[----:B------:R-:W-:-:S07]  /*72d0*/  IMAD.MOV.U32 R43, RZ, RZ, R3 ;  /* 0x000000ffff2b7224 */ /* 0x000fce00078e0003 */
.L_x_12841:
[----:B------:R-:W-:Y:S05]  /*72e0*/  BSYNC B3 ;  /* 0x0000000000037941 */ /* 0x000fea0003800000 */
.L_x_12812:
[----:B------:R-:W-:Y:S05]  /*72f0*/  BSYNC B2 ;  /* 0x0000000000027941 */ /* 0x000fea0003800000 */
.L_x_12808:
        /* <DEDUP_REMOVED lines=25> */
.L_x_12846:
[----:B------:R-:W-:Y:S05]  /*7490*/  BSYNC B4 ;  /* 0x0000000000047941 */ /* 0x000fea0003800000 */
.L_x_12845:
        /* <DEDUP_REMOVED lines=49> */
.L_x_12848:
        /* <DEDUP_REMOVED lines=71> */
.L_x_12847:
        /* <DEDUP_REMOVED lines=36> */
.L_x_12857:
[----:B------:R-:W-:Y:S05]  /*7e60*/  BSYNC B6 ;  /* 0x0000000000067941 */ /* 0x000fea0003800000 */
.L_x_12856:
[----:B------:R-:W-:Y:S02]  /*7e70*/  IMAD.MOV.U32 R4, RZ, RZ, R2 ;  /* 0x000000ffff047224 */ /* 0x000fe400078e0002 */
[----:B------:R-:W-:Y:S01]  /*7e80*/  IMAD.MOV.U32 R5, RZ, RZ, R3 ;  /* 0x000000ffff057224 */ /* 0x000fe200078e0003 */
[----:B------:R-:W-:Y:S06]  /*7e90*/  BRA `(.L_x_12855) ;  /* 0x0000000000047947 */ /* 0x000fec0003800000 */
.L_x_12854:
[----:B------:R-:W-:-:S11]  /*7ea0*/  DADD R4, -R40, R48 ;  /* 0x0000000028047229 */ /* 0x000fd60000000130 */
.L_x_12855:
[----:B------:R-:W-:Y:S05]  /*7eb0*/  BSYNC B5 ;  /* 0x0000000000057941 */ /* 0x000fea0003800000 */
.L_x_12853:
        /* <DEDUP_REMOVED lines=28> */
.L_x_12862:
[----:B------:R-:W-:Y:S05]  /*8080*/  BSYNC B6 ;  /* 0x0000000000067941 */ /* 0x000fea0003800000 */
.L_x_12861:
[----:B------:R-:W-:Y:S02]  /*8090*/  IMAD.MOV.U32 R14, RZ, RZ, R2 ;  /* 0x000000ffff0e7224 */ /* 0x000fe400078e0002 */
[----:B------:R-:W-:Y:S01]  /*80a0*/  IMAD.MOV.U32 R15, RZ, RZ, R3 ;  /* 0x000000ffff0f7224 */ /* 0x000fe200078e0003 */
[----:B------:R-:W-:Y:S06]  /*80b0*/  BRA `(.L_x_12860) ;  /* 0x0000000000047947 */ /* 0x000fec0003800000 */
.L_x_12859:
[----:B------:R-:W-:-:S11]  /*80c0*/  DADD R14, -R44, R50 ;  /* 0x000000002c0e7229 */ /* 0x000fd60000000132 */
.L_x_12860:
[----:B------:R-:W-:Y:S05]  /*80d0*/  BSYNC B5 ;  /* 0x0000000000057941 */ /* 0x000fea0003800000 */
.L_x_12858:
[----:B------:R-:W-:Y:S01]  /*80e0*/  DMUL R2, R14, 0.5 ;  /* 0x3fe000000e027828 */ /* 0x000fe20000000000 */
[----:B------:R-:W-:Y:S01]  /*80f0*/  BSSY B5, `(.L_x_12863) ;  /* 0x000001e000057945 */ /* 0x000fe20003800000 */
[----:B------:R-:W-:-:S06]  /*8100*/  DADD R6, R12, R6 ;  /* 0x000000000c067229 */ /* 0x000fcc0000000006 */
[----:B------:R-:W-:Y:S01]  /*8110*/  DFMA R2, R4, 0.5, R2 ;  /* 0x3fe000000402782b */ /* 0x000fe20000000002 */
[----:B------:R-:W-:Y:S02]  /*8120*/  IMAD.MOV.U32 R4, RZ, RZ, 0x0 ;  /* 0x00000000ff047424 */ /* 0x000fe400078e00ff */
        /* <DEDUP_REMOVED lines=26> */
.L_x_12864:
[----:B------:R-:W-:Y:S05]  /*82d0*/  BSYNC B5 ;  /* 0x0000000000057941 */ /* 0x000fea0003800000 */
.L_x_12863:
[----:B------:R-:W-:Y:S05]  /*82e0*/  BRA `(.L_x_12865) ;  /* 0x00000008005c7947 */ /* 0x000fea0003800000 */
.L_x_12852:
        /* <DEDUP_REMOVED lines=31> */
.L_x_12868:
[----:B------:R-:W-:Y:S05]  /*84e0*/  BSYNC B5 ;  /* 0x0000000000057941 */ /* 0x000fea0003800000 */
.L_x_12867:
[----:B------:R-:W-:Y:S05]  /*84f0*/  BRA `(.L_x_12865) ;  /* 0x0000000400d87947 */ /* 0x000fea0003800000 */
.L_x_12866:
[----:B------:R-:W-:Y:S01]  /*8500*/  DMUL R34, R40, R44 ;  /* 0x0000002c28227228 */ /* 0x000fe20000000000 */
[----:B------:R-:W-:Y:S01]  /*8510*/  MOV R4, 0x0 ;  /* 0x0000000000047802 */ /* 0x000fe20000000f00 */
[----:B------:R-:W-:Y:S01]  /*8520*/  IMAD.MOV.U32 R5, RZ, RZ, 0x3fd80000 ;  /* 0x3fd80000ff057424 */ /* 0x000fe200078e00ff */
[----:B------:R-:W-:Y:S03]  /*8530*/  BSSY B5, `(.L_x_12869) ;  /* 0x000001b000057945 */ /* 0x000fe60003800000 */
[----:B------:R-:W0:Y:S04]  /*8540*/  MUFU.RSQ64H R11, R35 ;  /* 0x00000023000b7308 */ /* 0x000e280000001c00 */
[----:B------:R-:W-:-:S05]  /*8550*/  VIADD R10, R35, 0xfcb00000 ;  /* 0xfcb00000230a7836 */ /* 0x000fca0000000000 */
[----:B------:R-:W-:Y:S01]  /*8560*/  ISETP.GE.U32.AND P0, PT, R10, 0x7ca00000, PT ;  /* 0x7ca000000a00780c */ /* 0x000fe20003f06070 */
[----:B0-----:R-:W-:-:S08]  /*8570*/  DMUL R2, R10, R10 ;  /* 0x0000000a0a027228 */ /* 0x001fd00000000000 */
[----:B------:R-:W-:-:S08]  /*8580*/  DFMA R2, R34, -R2, 1 ;  /* 0x3ff000002202742b */ /* 0x000fd00000000802 */
[----:B------:R-:W-:Y:S02]  /*8590*/  DFMA R4, R2, R4, 0.5 ;  /* 0x3fe000000204742b */ /* 0x000fe40000000004 */
[----:B------:R-:W-:-:S08]  /*85a0*/  DMUL R2, R10, R2 ;  /* 0x000000020a027228 */ /* 0x000fd00000000000 */
[----:B------:R-:W-:Y:S02]  /*85b0*/  DFMA R32, R4, R2, R10 ;  /* 0x000000020420722b */ /* 0x000fe4000000000a */
[----:B------:R-:W-:-:S06]  /*85c0*/  DMUL R4, R14, 8.11296384146066816958e+31 ;  /* 0x469000000e047828 */ /* 0x000fcc0000000000 */
[----:B------:R-:W-:Y:S02]  /*85d0*/  DMUL R36, R34, R32 ;  /* 0x0000002022247228 */ /* 0x000fe40000000000 */
[----:B------:R-:W-:Y:S01]  /*85e0*/  VIADD R15, R33, 0xfff00000 ;  /* 0xfff00000210f7836 */ /* 0x000fe20000000000 */
[----:B------:R-:W-:Y:S01]  /*85f0*/  DMUL R4, R12, R4 ;  /* 0x000000040c047228 */ /* 0x000fe20000000000 */
        /* <DEDUP_REMOVED lines=14> */
.L_x_12870:
[----:B------:R-:W-:Y:S05]  /*86e0*/  BSYNC B5 ;  /* 0x0000000000057941 */ /* 0x000fea0003800000 */
.L_x_12869:
        /* <DEDUP_REMOVED lines=21> */
.L_x_12872:
[----:B------:R-:W-:Y:S05]  /*8840*/  BSYNC B5 ;  /* 0x0000000000057941 */ /* 0x000fea0003800000 */
.L_x_12871:
[----:B------:R-:W-:Y:S01]  /*8850*/  DMUL R12, R12, 8.11296384146066816958e+31 ;  /* 0x469000000c0c7828 */ /* 0x000fe20000000000 */
[----:B------:R-:W-:Y:S02]  /*8860*/  IMAD.MOV.U32 R6, RZ, RZ, R2 ;  /* 0x000000ffff067224 */ /* 0x000fe400078e0002 */
[----:B------:R-:W-:Y:S01]  /*8870*/  IMAD.MOV.U32 R7, RZ, RZ, R3 ;  /* 0x000000ffff077224 */ /* 0x000fe200078e0003 */
[----:B------:R-:W-:Y:S07]  /*8880*/  BRA `(.L_x_12865) ;  /* 0x0000000000f47947 */ /* 0x000fee0003800000 */
.L_x_12851:
        /* <DEDUP_REMOVED lines=28> */
.L_x_12874:
[----:B------:R-:W-:Y:S05]  /*8a50*/  BSYNC B5 ;  /* 0x0000000000057941 */ /* 0x000fea0003800000 */
.L_x_12873:
[----:B------:R-:W-:Y:S01]  /*8a60*/  DADD R34, R6, 1 ;  /* 0x3ff0000006227429 */ /* 0x000fe20000000000 */
[----:B------:R-:W-:Y:S01]  /*8a70*/  BSSY B5, `(.L_x_12875) ;  /* 0x000001d000057945 */ /* 0x000fe20003800000 */
[----:B------:R-:W-:Y:S02]  /*8a80*/  IMAD.MOV.U32 R6, RZ, RZ, 0x0 ;  /* 0x00000000ff067424 */ /* 0x000fe400078e00ff */
[----:B------:R-:W-:Y:S02]  /*8a90*/  IMAD.MOV.U32 R7, RZ, RZ, 0x3fd80000 ;  /* 0x3fd80000ff077424 */ /* 0x000fe400078e00ff */
[----:B------:R-:W-:Y:S02]  /*8aa0*/  IMAD.MOV.U32 R12, RZ, RZ, 0x0 ;  /* 0x00000000ff0c7424 */ /* 0x000fe400078e00ff */
[----:B------:R-:W-:Y:S01]  /*8ab0*/  DMUL R34, R34, 0.5 ;  /* 0x3fe0000022227828 */ /* 0x000fe20000000000 */
[----:B------:R-:W-:-:S05]  /*8ac0*/  IMAD.MOV.U32 R13, RZ, RZ, 0x3ff00000 ;  /* 0x3ff00000ff0d7424 */ /* 0x000fca00078e00ff */
        /* <DEDUP_REMOVED lines=22> */
[----:B------:R-:W-:-:S07]  /*8c30*/  IMAD.MOV.U32 R2, RZ, RZ, R0 ;  /* 0x000000ffff027224 */ /* 0x000fce00078e0000 */
.L_x_12876:
[----:B------:R-:W-:Y:S05]  /*8c40*/  BSYNC B5 ;  /* 0x0000000000057941 */ /* 0x000fea0003800000 */
.L_x_12875:
[----:B------:R-:W-:-:S11]  /*8c50*/  DMUL R6, R2, R4 ;  /* 0x0000000402067228 */ /* 0x000fd60000000000 */
.L_x_12865:
[----:B------:R-:W-:Y:S05]  /*8c60*/  BSYNC B4 ;  /* 0x0000000000047941 */ /* 0x000fea0003800000 */
.L_x_12850:
[----:B------:R-:W-:Y:S05]  /*8c70*/  BRA `(.L_x_12877) ;  /* 0x0000000000087947 */ /* 0x000fea0003800000 */
.L_x_12844:
[----:B------:R-:W-:Y:S02]  /*8c80*/  DMUL R6, R6, 9.00719925474099200000e+15 ;  /* 0x4340000006067828 */ /* 0x000fe40000000000 */
[----:B------:R-:W-:-:S11]  /*8c90*/  DMUL R12, R12, 9.00719925474099200000e+15 ;  /* 0x434000000c0c7828 */ /* 0x000fd60000000000 */
.L_x_12877:
[----:B------:R-:W-:Y:S05]  /*8ca0*/  BSYNC B2 ;  /* 0x0000000000027941 */ /* 0x000fea0003800000 */
.L_x_12843:
        /* <DEDUP_REMOVED lines=28> */
.L_x_12879:
[----:B------:R-:W-:Y:S05]  /*8e70*/  BSYNC B2 ;  /* 0x0000000000027941 */ /* 0x000fea0003800000 */
.L_x_12878:
        /* <DEDUP_REMOVED lines=82> */
.L_x_12881:
[----:B------:R-:W-:Y:S02]  /*93a0*/  FSEL R2, RZ, 3.37028055040000000000e+12, P0 ;  /* 0x54442d18ff027808 */ /* 0x000fe40000000000 */
[----:B------:R-:W-:-:S07]  /*93b0*/  FSEL R3, RZ, 2.1426990032196044922, P0 ;  /* 0x400921fbff037808 */ /* 0x000fce0000000000 */
.L_x_12882:
[----:B------:R-:W-:Y:S05]  /*93c0*/  BSYNC B0 ;  /* 0x0000000000007941 */ /* 0x000fea0003800000 */
.L_x_12880:
[----:B------:R-:W-:Y:S01]  /*93d0*/  DADD R6, |R6|, |R12| ;  /* 0x0000000006067229 */ /* 0x000fe2000000060c */
[----:B------:R-:W-:-:S07]  /*93e0*/  LOP3.LUT R13, R3, 0x80000000, R13, 0xb8, !PT ;  /* 0x80000000030d7812 */ /* 0x000fce00078eb80d */
[----:B------:R-:W-:-:S06]  /*93f0*/  DSETP.GTU.AND P0, PT, |R6|, +INF , PT ;  /* 0x7ff000000600742a */ /* 0x000fcc0003f0c200 */
[----:B------:R-:W-:Y:S02]  /*9400*/  FSEL R2, R6, R2, P0 ;  /* 0x0000000206027208 */ /* 0x000fe40000000000 */
[----:B------:R-:W-:-:S07]  /*9410*/  FSEL R3, R7, R13, P0 ;  /* 0x0000000d07037208 */ /* 0x000fce0000000000 */
.L_x_12849:
[----:B------:R-:W-:Y:S05]  /*9420*/  BSYNC B3 ;  /* 0x0000000000037941 */ /* 0x000fea0003800000 */
.L_x_12842:
[----:B------:R-:W-:Y:S01]  /*9430*/  LOP3.LUT R5, R3, 0x80000000, R17, 0xb8, !PT ;  /* 0x8000000003057812 */ /* 0x000fe200078eb811 */
[----:B------:R-:W-:Y:S01]  /*9440*/  IMAD.MOV.U32 R4, RZ, RZ, R2 ;  /* 0x000000ffff047224 */ /* 0x000fe200078e0002 */
[----:B------:R-:W-:Y:S01]  /*9450*/  LOP3.LUT R7, R43, 0x80000000, R19, 0xb8, !PT ;  /* 0x800000002b077812 */ /* 0x000fe200078eb813 */
[----:B------:R-:W-:Y:S01]  /*9460*/  IMAD.MOV.U32 R6, RZ, RZ, R42 ;  /* 0x000000ffff067224 */ /* 0x000fe200078e002a */
[----:B------:R-:W-:Y:S06]  /*9470*/  BRA `(.L_x_12805) ;  /* 0x0000005c00487947 */ /* 0x000fec0003800000 */
.L_x_12807:
        /* <DEDUP_REMOVED lines=23> */
[----:B------:R-:W-:Y:S02]  /*95f0*/  IMAD.MOV.U32 R14, RZ, RZ, R8 ;  /* 0x000000ffff0e7224 */ /* 0x000fe400078e0008 */
[----:B------:R-:W-:Y:S01]  /*9600*/  IMAD.MOV.U32 R15, RZ, RZ, R9 ;  /* 0x000000ffff0f7224 */ /* 0x000fe200078e0009 */
[----:B------:R-:W-:-:S09]  /*9610*/  DFMA R6, R6, R6, R6 ;  /* 0x000000060606722b */ /* 0x000fd20000000006 */
[----:B------:R-:W-:Y:S02]  /*9620*/  @!P0 DMUL R14, R14, 1.80143985094819840000e+16 ;  /* 0x435000000e0e8828 */ /* 0x000fe40000000000 */
[----:B------:R-:W-:-:S08]  /*9630*/  DFMA R6, R2, R6, R2 ;  /* 0x000000060206722b */ /* 0x000fd00000000002 */
[----:B------:R-:W-:Y:S01]  /*9640*/  DFMA R2, -R4, R6, 1 ;  /* 0x3ff000000402742b */ /* 0x000fe20000000106 */
[----:B------:R-:W-:Y:S01]  /*9650*/  @!P0 IMAD.MOV.U32 R9, RZ, RZ, R15 ;  /* 0x000000ffff098224 */ /* 0x000fe200078e000f */
[----:B------:R-:W-:-:S03]  /*9660*/  @!P0 MOV R8, R14 ;  /* 0x0000000e00088202 */ /* 0x000fc60000000f00 */
        /* <DEDUP_REMOVED lines=9> */
[----:B------:R-:W-:Y:S02]  /*9700*/  @P1 DFMA R6, R14, R32, +INF ;  /* 0x7ff000000e06142b */ /* 0x000fe40000000020 */
[----:B------:R-:W-:-:S06]  /*9710*/  DADD R12, -RZ, -R18 ;  /* 0x00000000ff0c7229 */ /* 0x000fcc0000000912 */
[----:B------:R-:W-:Y:S02]  /*9720*/  FFMA R0, RZ, R5, R3 ;  /* 0x00000005ff007223 */ /* 0x000fe40000000003 */
[----:B------:R-:W-:Y:S02]  /*9730*/  @P1 FSEL R6, R6, RZ, P2 ;  /* 0x000000ff06061208 */ /* 0x000fe40001000000 */
[----:B------:R-:W-:Y:S02]  /*9740*/  @P1 FSEL R7, R7, -QNAN , P2 ;  /* 0xfff0000007071808 */ /* 0x000fe40001000000 */
[----:B------:R-:W-:Y:S01]  /*9750*/  FSETP.GT.AND P2, PT, |R0|, 1.469367938527859385e-39, PT ;  /* 0x001000000000780b */ /* 0x000fe20003f44200 */
[----:B------:R-:W-:Y:S02]  /*9760*/  IMAD.MOV.U32 R0, RZ, RZ, -0x3ff ;  /* 0xfffffc01ff007424 */ /* 0x000fe400078e00ff */
[----:B------:R-:W-:Y:S01]  /*9770*/  @!P0 IMAD.MOV.U32 R0, RZ, RZ, -0x435 ;  /* 0xfffffbcbff008424 */ /* 0x000fe200078e00ff */
[----:B------:R-:W-:Y:S09]  /*9780*/  @P1 BRA `(.L_x_12888) ;  /* 0x0000000000f81947 */ /* 0x000ff20003800000 */
        /* <DEDUP_REMOVED lines=62> */
.L_x_12888:
[----:B------:R-:W-:Y:S05]  /*9b70*/  BSYNC B0 ;  /* 0x0000000000007941 */ /* 0x000fea0003800000 */
.L_x_12887:
[----:B------:R-:W-:Y:S01]  /*9b80*/  BSSY B3, `(.L_x_12889) ;  /* 0x0000007000037945 */ /* 0x000fe20003800000 */
[----:B------:R-:W-:-:S03]  /*9b90*/  IMAD.MOV.U32 R12, RZ, RZ, R13 ;  /* 0x000000ffff0c7224 */ /* 0x000fc600078e000d */
[----:B------:R-:W-:Y:S05]  /*9ba0*/  @P2 BRA P3, `(.L_x_12890) ;  /* 0x0000000000102947 */ /* 0x000fea0001800000 */
[----:B------:R-:W-:Y:S01]  /*9bb0*/  IMAD.MOV.U32 R2, RZ, RZ, R4 ;  /* 0x000000ffff027224 */ /* 0x000fe200078e0004 */
[----:B------:R-:W-:Y:S01]  /*9bc0*/  MOV R0, 0x9bf0 ;  /* 0x00009bf000007802 */ /* 0x000fe20000000f00 */
[----:B------:R-:W-:-:S07]  /*9bd0*/  IMAD.MOV.U32 R3, RZ, RZ, R5 ;  /* 0x000000ffff037224 */ /* 0x000fce00078e0005 */
[----:B------:R-:W-:Y:S05]  /*9be0*/  CALL.REL.NOINC `($__internal_16_$__cuda_sm20_div_rn_f64_full) ;  /* 0x000002a000607944 */ /* 0x000fea0003c00000 */
.L_x_12890:
[----:B------:R-:W-:Y:S05]  /*9bf0*/  BSYNC B3 ;  /* 0x0000000000037941 */ /* 0x000fea0003800000 */
.L_x_12889:
        /* <DEDUP_REMOVED lines=82> */
.L_x_12892:
[----:B------:R-:W-:-:S04]  /*a120*/  ISETP.GE.AND P0, PT, R12, RZ, PT ;  /* 0x000000ff0c00720c */ /* 0x000fc80003f06270 */
[----:B------:R-:W-:Y:S02]  /*a130*/  FSEL R2, RZ, 3.37028055040000000000e+12, P0 ;  /* 0x54442d18ff027808 */ /* 0x000fe40000000000 */
[----:B------:R-:W-:-:S07]  /*a140*/  FSEL R3, RZ, 2.1426990032196044922, P0 ;  /* 0x400921fbff037808 */ /* 0x000fce0000000000 */
.L_x_12893:
[----:B------:R-:W-:Y:S05]  /*a150*/  BSYNC B0 ;  /* 0x0000000000007941 */ /* 0x000fea0003800000 */
.L_x_12891:
[----:B------:R-:W-:Y:S02]  /*a160*/  DADD R8, |R16|, |R18| ;  /* 0x0000000010087229 */ /* 0x000fe40000000612 */
[----:B------:R-:W-:-:S06]  /*a170*/  DADD R4, -RZ, -R16 ;  /* 0x00000000ff047229 */ /* 0x000fcc0000000910 */
[----:B------:R-:W-:-:S04]  /*a180*/  DSETP.GTU.AND P0, PT, |R8|, +INF , PT ;  /* 0x7ff000000800742a */ /* 0x000fc80003f0c200 */
[----:B------:R-:W-:Y:S01]  /*a190*/  LOP3.LUT R3, R3, 0x80000000, R5, 0xb8, !PT ;  /* 0x8000000003037812 */ /* 0x000fe200078eb805 */
[----:B------:R-:W-:Y:S01]  /*a1a0*/  DMUL R4, R6, 0.5 ;  /* 0x3fe0000006047828 */ /* 0x000fe20000000000 */
[----:B------:R-:W-:Y:S02]  /*a1b0*/  FSEL R6, R8, R2, P0 ;  /* 0x0000000208067208 */ /* 0x000fe40000000000 */
[----:B------:R-:W-:Y:S01]  /*a1c0*/  FSEL R7, R9, R3, P0 ;  /* 0x0000000309077208 */ /* 0x000fe20000000000 */
[----:B------:R-:W-:Y:S07]  /*a1d0*/  BRA `(.L_x_12894) ;  /* 0x0000004c00807947 */ /* 0x000fee0003800000 */
.L_x_12886:
        /* <DEDUP_REMOVED lines=9> */
[----:B------:R-:W-:Y:S01]  /*a270*/  IMAD.MOV.U32 R34, RZ, RZ, RZ ;  /* 0x000000ffff227224 */ /* 0x000fe200078e00ff */
[----:B------:R-:W-:Y:S01]  /*a280*/  SEL R8, R12, R14, P0 ;  /* 0x0000000e0c087207 */ /* 0x000fe20000000000 */
[----:B------:R-:W-:Y:S01]  /*a290*/  IMAD.MOV.U32 R37, RZ, RZ, 0x3fd80000 ;  /* 0x3fd80000ff257424 */ /* 0x000fe200078e00ff */
[----:B------:R-:W-:Y:S01]  /*a2a0*/  LOP3.LUT R0, R3, 0xffc00000, RZ, 0xc0, !PT ;  /* 0xffc0000003007812 */ /* 0x000fe200078ec0ff */
[----:B------:R-:W-:Y:S01]  /*a2b0*/  BSSY B0, `(.L_x_12895) ;  /* 0x000007f000007945 */ /* 0x000fe20003800000 */
[----:B------:R-:W-:-:S02]  /*a2c0*/  SEL R9, R13, R15, P0 ;  /* 0x0000000f0d097207 */ /* 0x000fc40000000000 */
[----:B------:R-:W-:Y:S02]  /*a2d0*/  IADD3 R5, -R0, 0x7fd00000, RZ ;  /* 0x7fd0000000057810 */ /* 0x000fe40007ffe1ff */
[----:B------:R-:W-:Y:S02]  /*a2e0*/  SEL R2, R12, R14, P1 ;  /* 0x0000000e0c027207 */ /* 0x000fe40000800000 */
[----:B------:R-:W-:Y:S02]  /*a2f0*/  MOV R36, 0x0 ;  /* 0x0000000000247802 */ /* 0x000fe40000000f00 */
[C---:B------:R-:W-:Y:S01]  /*a300*/  DMUL R6, R4.reuse, R8 ;  /* 0x0000000804067228 */ /* 0x040fe20000000000 */
[----:B------:R-:W-:Y:S01]  /*a310*/  ISETP.GE.U32.AND P2, PT, R9, 0x7ff00000, PT ;  /* 0x7ff000000900780c */ /* 0x000fe20003f46070 */
[----:B------:R-:W-:-:S06]  /*a320*/  DMUL R4, R4, R2 ;  /* 0x0000000204047228 */ /* 0x000fcc0000000000 */
[----:B------:R-:W-:Y:S01]  /*a330*/  DMUL R10, R6, R6 ;  /* 0x00000006060a7228 */ /* 0x000fe20000000000 */
[----:B------:R-:W-:Y:S02]  /*a340*/  FSEL R7, R13, R15, !P4 ;  /* 0x0000000f0d077208 */ /* 0x000fe40006000000 */
[----:B------:R-:W-:-:S05]  /*a350*/  FSEL R6, R12, R14, !P4 ;  /* 0x0000000e0c067208 */ /* 0x000fca0006000000 */
[----:B------:R-:W-:Y:S01]  /*a360*/  DFMA R10, R4, R4, R10 ;  /* 0x00000004040a722b */ /* 0x000fe2000000000a */
[----:B------:R-:W-:-:S07]  /*a370*/  IMAD.U32 R5, RZ, RZ, UR6 ;  /* 0x00000006ff057e24 */ /* 0x000fce000f8e00ff */
[----:B------:R-:W-:Y:S02]  /*a380*/  DSETP.MIN.AND P0, P1, R10, UR4, PT ;  /* 0x000000040a007e2a */ /* 0x000fe4000b900000 */
[----:B------:R-:W-:-:S05]  /*a390*/  IMAD.MOV.U32 R4, RZ, RZ, R11 ;  /* 0x000000ffff047224 */ /* 0x000fca00078e000b */
[----:B------:R-:W-:Y:S01]  /*a3a0*/  FSEL R33, R4, UR6, P0 ;  /* 0x0000000604217c08 */ /* 0x000fe20008000000 */
[----:B------:R-:W-:-:S05]  /*a3b0*/  IMAD.MOV.U32 R4, RZ, RZ, R10 ;  /* 0x000000ffff047224 */ /* 0x000fca00078e000a */
[----:B------:R-:W-:Y:S02]  /*a3c0*/  SEL R32, R4, UR4, P0 ;  /* 0x0000000404207c07 */ /* 0x000fe40008000000 */
[----:B------:R-:W-:Y:S01]  /*a3d0*/  @P1 LOP3.LUT R33, R5, 0x80000, RZ, 0xfc, !PT ;  /* 0x0008000005211812 */ /* 0x000fe200078efcff */
[----:B------:R-:W-:-:S03]  /*a3e0*/  DSETP.NEU.AND P1, PT, R8, RZ, PT ;  /* 0x000000ff0800722a */ /* 0x000fc60003f2d000 */
[----:B------:R-:W0:Y:S02]  /*a3f0*/  MUFU.RSQ64H R35, R33 ;  /* 0x0000002100237308 */ /* 0x000e240000001c00 */
[----:B0-----:R-:W-:-:S08]  /*a400*/  DMUL R4, R34, R34 ;  /* 0x0000002222047228 */ /* 0x001fd00000000000 */
[----:B------:R-:W-:-:S08]  /*a410*/  DFMA R4, R32, -R4, 1 ;  /* 0x3ff000002004742b */ /* 0x000fd00000000804 */
[----:B------:R-:W-:Y:S02]  /*a420*/  DFMA R36, R4, R36, 0.5 ;  /* 0x3fe000000424742b */ /* 0x000fe40000000024 */
[----:B------:R-:W-:Y:S01]  /*a430*/  DMUL R38, R34, R4 ;  /* 0x0000000422267228 */ /* 0x000fe20000000000 */
[----:B------:R-:W0:Y:S01]  /*a440*/  MUFU.RCP64H R5, R7 ;  /* 0x0000000700057308 */ /* 0x000e220000001800 */
[----:B------:R-:W-:-:S06]  /*a450*/  IMAD.MOV.U32 R4, RZ, RZ, 0x1 ;  /* 0x00000001ff047424 */ /* 0x000fcc00078e00ff */
[----:B------:R-:W-:-:S08]  /*a460*/  DFMA R36, R36, R38, R34 ;  /* 0x000000262424722b */ /* 0x000fd00000000022 */
[----:B------:R-:W-:Y:S01]  /*a470*/  DMUL R36, R10, R36 ;  /* 0x000000240a247228 */ /* 0x000fe20000000000 */
[----:B------:R-:W-:Y:S01]  /*a480*/  LOP3.LUT R11, R0, 0x100000, RZ, 0xfc, !PT ;  /* 0x00100000000b7812 */ /* 0x000fe200078efcff */
[----:B------:R-:W-:Y:S01]  /*a490*/  IMAD.MOV.U32 R10, RZ, RZ, RZ ;  /* 0x000000ffff0a7224 */ /* 0x000fe200078e00ff */
[----:B0-----:R-:W-:-:S05]  /*a4a0*/  DFMA R32, -R6, R4, 1 ;  /* 0x3ff000000620742b */ /* 0x001fca0000000104 */
[----:B------:R-:W-:Y:S01]  /*a4b0*/  DMUL R36, R36, R10 ;  /* 0x0000000a24247228 */ /* 0x000fe20000000000 */
[----:B------:R-:W-:Y:S02]  /*a4c0*/  FSEL R10, R14, R12, !P4 ;  /* 0x0000000c0e0a7208 */ /* 0x000fe40006000000 */
[----:B------:R-:W-:Y:S01]  /*a4d0*/  DFMA R32, R32, R32, R32 ;  /* 0x000000202020722b */ /* 0x000fe20000000020 */
[----:B------:R-:W-:-:S06]  /*a4e0*/  FSEL R11, R15, R13, !P4 ;  /* 0x0000000d0f0b7208 */ /* 0x000fcc0006000000 */
        /* <DEDUP_REMOVED lines=11> */
[----:B------:R-:W-:Y:S02]  /*a5a0*/  @!P0 IMAD.MOV.U32 R8, RZ, RZ, R32 ;  /* 0x000000ffff088224 */ /* 0x000fe400078e0020 */
[----:B------:R-:W-:-:S05]  /*a5b0*/  VIADD R0, R9, 0xffffffff ;  /* 0xffffffff09007836 */ /* 0x000fca0000000000 */
[----:B------:R-:W-:Y:S01]  /*a5c0*/  ISETP.GE.U32.AND P1, PT, R0, 0x7fefffff, PT ;  /* 0x7fefffff0000780c */ /* 0x000fe20003f26070 */
[----:B------:R-:W-:-:S08]  /*a5d0*/  DFMA R12, -R6, R4, R10 ;  /* 0x00000004060c722b */ /* 0x000fd0000000010a */
[----:B------:R-:W-:Y:S02]  /*a5e0*/  DFMA R2, R2, R12, R4 ;  /* 0x0000000c0202722b */ /* 0x000fe40000000004 */
[----:B------:R-:W-:Y:S02]  /*a5f0*/  DADD R12, -RZ, -R18 ;  /* 0x00000000ff0c7229 */ /* 0x000fe40000000912 */
        /* <DEDUP_REMOVED lines=74> */
.L_x_12896:
[----:B------:R-:W-:Y:S05]  /*aaa0*/  BSYNC B0 ;  /* 0x0000000000007941 */ /* 0x000fea0003800000 */
.L_x_12895:
[----:B------:R-:W-:Y:S01]  /*aab0*/  BSSY B3, `(.L_x_12897) ;  /* 0x0000007000037945 */ /* 0x000fe20003800000 */
[----:B------:R-:W-:-:S03]  /*aac0*/  IMAD.MOV.U32 R12, RZ, RZ, R13 ;  /* 0x000000ffff0c7224 */ /* 0x000fc600078e000d */
[----:B------:R-:W-:Y:S05]  /*aad0*/  @P3 BRA P2, `(.L_x_12898) ;  /* 0x0000000000103947 */ /* 0x000fea0001000000 */
[----:B------:R-:W-:Y:S01]  /*aae0*/  MOV R2, R6 ;  /* 0x0000000600027202 */ /* 0x000fe20000000f00 */
[----:B------:R-:W-:Y:S01]  /*aaf0*/  IMAD.MOV.U32 R3, RZ, RZ, R7 ;  /* 0x000000ffff037224 */ /* 0x000fe200078e0007 */
[----:B------:R-:W-:-:S07]  /*ab00*/  MOV R0, 0xab20 ;  /* 0x0000ab2000007802 */ /* 0x000fce0000000f00 */
[----:B------:R-:W-:Y:S05]  /*ab10*/  CALL.REL.NOINC `($__internal_16_$__cuda_sm20_div_rn_f64_full) ;  /* 0x0000029000947944 */ /* 0x000fea0003c00000 */
.L_x_12898:
[----:B------:R-:W-:Y:S05]  /*ab20*/  BSYNC B3 ;  /* 0x0000000000037941 */ /* 0x000fea0003800000 */
.L_x_12897:
        /* <DEDUP_REMOVED lines=83> */
.L_x_12900:
[----:B------:R-:W-:-:S04]  /*b060*/  ISETP.GE.AND P0, PT, R12, RZ, PT ;  /* 0x000000ff0c00720c */ /* 0x000fc80003f06270 */
[----:B------:R-:W-:Y:S02]  /*b070*/  FSEL R6, RZ, 3.37028055040000000000e+12, P0 ;  /* 0x54442d18ff067808 */ /* 0x000fe40000000000 */
[----:B------:R-:W-:-:S07]  /*b080*/  FSEL R7, RZ, 2.1426990032196044922, P0 ;  /* 0x400921fbff077808 */ /* 0x000fce0000000000 */
.L_x_12901:
[----:B------:R-:W-:Y:S05]  /*b090*/  BSYNC B0 ;  /* 0x0000000000007941 */ /* 0x000fea0003800000 */
.L_x_12899:
[----:B------:R-:W-:Y:S02]  /*b0a0*/  DADD R2, |R16|, |R18| ;  /* 0x0000000010027229 */ /* 0x000fe40000000612 */
[----:B------:R-:W-:-:S06]  /*b0b0*/  DADD R8, -RZ, -R16 ;  /* 0x00000000ff087229 */ /* 0x000fcc0000000910 */
[----:B------:R-:W-:-:S04]  /*b0c0*/  DSETP.GTU.AND P0, PT, |R2|, +INF , PT ;  /* 0x7ff000000200742a */ /* 0x000fc80003f0c200 */
[----:B------:R-:W-:Y:S02]  /*b0d0*/  LOP3.LUT R9, R7, 0x80000000, R9, 0xb8, !PT ;  /* 0x8000000007097812 */ /* 0x000fe400078eb809 */
[----:B------:R-:W-:Y:S02]  /*b0e0*/  FSEL R6, R2, R6, P0 ;  /* 0x0000000602067208 */ /* 0x000fe40000000000 */
[----:B------:R-:W-:Y:S01]  /*b0f0*/  FSEL R7, R3, R9, P0 ;  /* 0x0000000903077208 */ /* 0x000fe20000000000 */
[----:B------:R-:W-:Y:S06]  /*b100*/  BRA `(.L_x_12894) ;  /* 0x0000003c00b47947 */ /* 0x000fec0003800000 */
.L_x_12885:
        /* <DEDUP_REMOVED lines=22> */
[----:B------:R-:W-:Y:S05]  /*b270*/  CALL.REL.NOINC `($__internal_16_$__cuda_sm20_div_rn_f64_full) ;  /* 0x0000028800bc7944 */ /* 0x000fea0003c00000 */
.L_x_12903:
[----:B------:R-:W-:Y:S05]  /*b280*/  BSYNC B3 ;  /* 0x0000000000037941 */ /* 0x000fea0003800000 */
.L_x_12902:
        /* <DEDUP_REMOVED lines=13> */
[----:B------:R-:W-:Y:S02]  /*b360*/  DFMA R6, R10, R4, R6 ;  /* 0x000000040a06722b */ /* 0x000fe40000000006 */
[----:B------:R-:W-:-:S08]  /*b370*/  DADD R4, -RZ, |R2| ;  /* 0x00000000ff047229 */ /* 0x000fd00000000502 */
        /* <DEDUP_REMOVED lines=9> */
[----:B------:R-:W-:Y:S02]  /*b410*/  IMAD.MOV.U32 R6, RZ, RZ, R2 ;  /* 0x000000ffff067224 */ /* 0x000fe400078e0002 */
[----:B------:R-:W-:-:S07]  /*b420*/  IMAD.MOV.U32 R7, RZ, RZ, R3 ;  /* 0x000000ffff077224 */ /* 0x000fce00078e0003 */
.L_x_12905:
[----:B------:R-:W-:Y:S05]  /*b430*/  BSYNC B3 ;  /* 0x0000000000037941 */ /* 0x000fea0003800000 */
.L_x_12904:
[----:B------:R-:W-:Y:S01]  /*b440*/  DADD R12, -RZ, |R6| ;  /* 0x00000000ff0c7229 */ /* 0x000fe20000000506 */
[----:B------:R-:W-:Y:S01]  /*b450*/  UMOV UR4, 0xffffffff ;  /* 0xffffffff00047882 */ /* 0x000fe20000000000 */
[----:B------:R-:W-:Y:S01]  /*b460*/  MOV R6, RZ ;  /* 0x000000ff00067202 */ /* 0x000fe20000000f00 */
[----:B------:R-:W-:Y:S01]  /*b470*/  UMOV UR5, 0x7fefffff ;  /* 0x7fefffff00057882 */ /* 0x000fe20000000000 */
[----:B------:R-:W-:Y:S01]  /*b480*/  IMAD.MOV.U32 R32, RZ, RZ, RZ ;  /* 0x000000ffff207224 */ /* 0x000fe200078e00ff */
[----:B------:R-:W-:Y:S01]  /*b490*/  UMOV UR6, UR5 ;  /* 0x0000000500067c82 */ /* 0x000fe20008000000 */
[----:B------:R-:W-:Y:S01]  /*b4a0*/  IMAD.MOV.U32 R36, RZ, RZ, 0x0 ;  /* 0x00000000ff247424 */ /* 0x000fe200078e00ff */
[----:B------:R-:W-:Y:S01]  /*b4b0*/  DSETP.GEU.AND P3, PT, |R18|, |R16|, PT ;  /* 0x400000101200722a */ /* 0x000fe20003f6e200 */
[----:B------:R-:W-:Y:S01]  /*b4c0*/  IMAD.MOV.U32 R37, RZ, RZ, 0x3fd80000 ;  /* 0x3fd80000ff257424 */ /* 0x000fe200078e00ff */
[----:B------:R-:W-:Y:S01]  /*b4d0*/  BSSY B0, `(.L_x_12906) ;  /* 0x0000087000007945 */ /* 0x000fe20003800000 */
        /* <DEDUP_REMOVED lines=8> */
[----:B------:R-:W-:Y:S01]  /*b560*/  IMAD.U32 R5, RZ, RZ, UR6 ;  /* 0x00000006ff057e24 */ /* 0x000fe2000f8e00ff */
[----:B------:R-:W-:Y:S02]  /*b570*/  IADD3 R7, -R0, 0x7fd00000, RZ ;  /* 0x7fd0000000077810 */ /* 0x000fe40007ffe1ff */
[----:B------:R-:W-:Y:S02]  /*b580*/  SEL R2, R12, R4, P1 ;  /* 0x000000040c027207 */ /* 0x000fe40000800000 */
[----:B------:R-:W-:Y:S02]  /*b590*/  ISETP.GE.U32.AND P2, PT, R9, 0x7ff00000, PT ;  /* 0x7ff000000900780c */ /* 0x000fe40003f46070 */
[C---:B------:R-:W-:Y:S02]  /*b5a0*/  DMUL R10, R6.reuse, R8 ;  /* 0x00000008060a7228 */ /* 0x040fe40000000000 */
[----:B------:R-:W-:-:S06]  /*b5b0*/  DMUL R6, R6, R2 ;  /* 0x0000000206067228 */ /* 0x000fcc0000000000 */
[----:B------:R-:W-:Y:S02]  /*b5c0*/  DMUL R14, R10, R10 ;  /* 0x0000000a0a0e7228 */ /* 0x000fe40000000000 */
[----:B------:R-:W-:-:S06]  /*b5d0*/  DADD R10, -RZ, |R18| ;  /* 0x00000000ff0a7229 */ /* 0x000fcc0000000512 */
[----:B------:R-:W-:Y:S02]  /*b5e0*/  DFMA R14, R6, R6, R14 ;  /* 0x00000006060e722b */ /* 0x000fe4000000000e */
[----:B------:R-:W-:-:S06]  /*b5f0*/  DADD R6, -RZ, |R16| ;  /* 0x00000000ff067229 */ /* 0x000fcc0000000510 */
        /* <DEDUP_REMOVED lines=9> */
[----:B------:R-:W-:Y:S01]  /*b690*/  DFMA R34, R12, -R4, 1 ;  /* 0x3ff000000c22742b */ /* 0x000fe20000000804 */
[----:B------:R-:W-:Y:S01]  /*b6a0*/  FSEL R5, R7, R11, !P3 ;  /* 0x0000000b07057208 */ /* 0x000fe20005800000 */
[----:B------:R-:W-:Y:S01]  /*b6b0*/  IMAD.MOV.U32 R12, RZ, RZ, 0x1 ;  /* 0x00000001ff0c7424 */ /* 0x000fe200078e00ff */
[----:B------:R-:W-:Y:S02]  /*b6c0*/  FSEL R4, R6, R10, !P3 ;  /* 0x0000000a06047208 */ /* 0x000fe40005800000 */
[----:B------:R-:W0:Y:S01]  /*b6d0*/  MUFU.RCP64H R13, R5 ;  /* 0x00000005000d7308 */ /* 0x000e220000001800 */
[----:B------:R-:W-:Y:S02]  /*b6e0*/  FSEL R11, R11, R7, !P3 ;  /* 0x000000070b0b7208 */ /* 0x000fe40005800000 */
[----:B------:R-:W-:Y:S01]  /*b6f0*/  DFMA R36, R34, R36, 0.5 ;  /* 0x3fe000002224742b */ /* 0x000fe20000000024 */
[----:B------:R-:W-:Y:S01]  /*b700*/  FSEL R10, R10, R6, !P3 ;  /* 0x000000060a0a7208 */ /* 0x000fe20005800000 */
[----:B------:R-:W-:-:S08]  /*b710*/  DMUL R34, R32, R34 ;  /* 0x0000002220227228 */ /* 0x000fd00000000000 */
[----:B------:R-:W-:Y:S02]  /*b720*/  DFMA R34, R36, R34, R32 ;  /* 0x000000222422722b */ /* 0x000fe40000000020 */
[----:B0-----:R-:W-:-:S06]  /*b730*/  DFMA R32, -R4, R12, 1 ;  /* 0x3ff000000420742b */ /* 0x001fcc000000010c */
[----:B------:R-:W-:Y:S01]  /*b740*/  DMUL R34, R14, R34 ;  /* 0x000000220e227228 */ /* 0x000fe20000000000 */
[----:B------:R-:W-:Y:S01]  /*b750*/  LOP3.LUT R15, R0, 0x100000, RZ, 0xfc, !PT ;  /* 0x00100000000f7812 */ /* 0x000fe200078efcff */
[----:B------:R-:W-:Y:S01]  /*b760*/  IMAD.MOV.U32 R14, RZ, RZ, RZ ;  /* 0x000000ffff0e7224 */ /* 0x000fe200078e00ff */
[----:B------:R-:W-:-:S05]  /*b770*/  DFMA R32, R32, R32, R32 ;  /* 0x000000202020722b */ /* 0x000fca0000000020 */
[----:B------:R-:W-:-:S03]  /*b780*/  DMUL R34, R34, R14 ;  /* 0x0000000e22227228 */ /* 0x000fc60000000000 */
[----:B------:R-:W-:-:S07]  /*b790*/  DFMA R32, R12, R32, R12 ;  /* 0x000000200c20722b */ /* 0x000fce000000000c */
[----:B------:R-:W-:Y:S02]  /*b7a0*/  @!P2 FSEL R9, R3, R35, !P1 ;  /* 0x000000230309a208 */ /* 0x000fe40004800000 */
[----:B------:R-:W-:Y:S01]  /*b7b0*/  @!P2 FSEL R8, R2, R34, !P1 ;  /* 0x000000220208a208 */ /* 0x000fe20004800000 */
[----:B------:R-:W-:Y:S01]  /*b7c0*/  DFMA R2, -R4, R32, 1 ;  /* 0x3ff000000402742b */ /* 0x000fe20000000120 */
[----:B------:R-:W-:Y:S01]  /*b7d0*/  ISETP.GT.AND P0, PT, R9, 0xfffff, PT ;  /* 0x000fffff0900780c */ /* 0x000fe20003f04270 */
[----:B------:R-:W-:Y:S02]  /*b7e0*/  IMAD.MOV.U32 R15, RZ, RZ, R9 ;  /* 0x000000ffff0f7224 */ /* 0x000fe400078e0009 */
[----:B------:R-:W-:-:S04]  /*b7f0*/  IMAD.MOV.U32 R14, RZ, RZ, R8 ;  /* 0x000000ffff0e7224 */ /* 0x000fc800078e0008 */
[----:B------:R-:W-:-:S06]  /*b800*/  DFMA R2, R32, R2, R32 ;  /* 0x000000022002722b */ /* 0x000fcc0000000020 */
[----:B------:R-:W-:Y:S02]  /*b810*/  @!P0 DMUL R14, R14, 1.80143985094819840000e+16 ;  /* 0x435000000e0e8828 */ /* 0x000fe40000000000 */
[----:B------:R-:W-:-:S08]  /*b820*/  DMUL R6, R2, R10 ;  /* 0x0000000a02067228 */ /* 0x000fd00000000000 */
[----:B------:R-:W-:Y:S01]  /*b830*/  @!P0 IMAD.MOV.U32 R9, RZ, RZ, R15 ;  /* 0x000000ffff098224 */ /* 0x000fe200078e000f */
[----:B------:R-:W-:Y:S01]  /*b840*/  DFMA R12, -R4, R6, R10 ;  /* 0x00000006040c722b */ /* 0x000fe2000000010a */
[----:B------:R-:W-:Y:S02]  /*b850*/  @!P0 IMAD.MOV.U32 R8, RZ, RZ, R14 ;  /* 0x000000ffff088224 */ /* 0x000fe400078e000e */
[----:B------:R-:W-:-:S05]  /*b860*/  VIADD R0, R9, 0xffffffff ;  /* 0xffffffff09007836 */ /* 0x000fca0000000000 */
[----:B------:R-:W-:Y:S01]  /*b870*/  ISETP.GE.U32.AND P1, PT, R0, 0x7fefffff, PT ;  /* 0x7fefffff0000780c */ /* 0x000fe20003f26070 */
[----:B------:R-:W-:Y:S02]  /*b880*/  DFMA R2, R2, R12, R6 ;  /* 0x0000000c0202722b */ /* 0x000fe40000000006 */
[----:B------:R-:W-:-:S08]  /*b890*/  DADD R12, -RZ, -R18 ;  /* 0x00000000ff0c7229 */ /* 0x000fd00000000912 */
[----:B------:R-:W-:Y:S02]  /*b8a0*/  FFMA R0, RZ, R5, R3 ;  /* 0x00000005ff007223 */ /* 0x000fe40000000003 */
[----:B------:R-:W-:Y:S01]  /*b8b0*/  @P1 IMAD.MOV.U32 R6, RZ, RZ, 0x0 ;  /* 0x00000000ff061424 */ /* 0x000fe200078e00ff */
[----:B------:R-:W-:Y:S01]  /*b8c0*/  @P1 FSETP.NEU.FTZ.AND P2, PT, R15, RZ, PT ;  /* 0x000000ff0f00120b */ /* 0x000fe20003f5d000 */
[----:B------:R-:W-:Y:S01]  /*b8d0*/  @P1 IMAD.MOV.U32 R7, RZ, RZ, 0x7ff00000 ;  /* 0x7ff00000ff071424 */ /* 0x000fe200078e00ff */
[----:B------:R-:W-:Y:S01]  /*b8e0*/  FSETP.GT.AND P3, PT, |R0|, 1.469367938527859385e-39, PT ;  /* 0x001000000000780b */ /* 0x000fe20003f64200 */
[----:B------:R-:W-:Y:S02]  /*b8f0*/  IMAD.MOV.U32 R0, RZ, RZ, -0x3ff ;  /* 0xfffffc01ff007424 */ /* 0x000fe400078e00ff */
[----:B------:R-:W-:Y:S02]  /*b900*/  @!P0 IMAD.MOV.U32 R0, RZ, RZ, -0x435 ;  /* 0xfffffbcbff008424 */ /* 0x000fe400078e00ff */
[----:B------:R-:W-:-:S10]  /*b910*/  @P1 DFMA R6, R14, R6, +INF ;  /* 0x7ff000000e06142b */ /* 0x000fd40000000006 */
[----:B------:R-:W-:Y:S02]  /*b920*/  @P1 FSEL R6, R6, RZ, P2 ;  /* 0x000000ff06061208 */ /* 0x000fe40001000000 */
[----:B------:R-:W-:Y:S02]  /*b930*/  @P1 FSEL R7, R7, -QNAN , P2 ;  /* 0xfff0000007071808 */ /* 0x000fe40001000000 */
[----:B------:R-:W-:Y:S01]  /*b940*/  FSETP.GEU.AND P2, PT, |R11|, 6.5827683646048100446e-37, PT ;  /* 0x036000000b00780b */ /* 0x000fe20003f4e200 */
[----:B------:R-:W-:-:S12]  /*b950*/  @P1 BRA `(.L_x_12907) ;  /* 0x0000000000f81947 */ /* 0x000fd80003800000 */
        /* <DEDUP_REMOVED lines=62> */
.L_x_12907:
[----:B------:R-:W-:Y:S05]  /*bd40*/  BSYNC B0 ;  /* 0x0000000000007941 */ /* 0x000fea0003800000 */
.L_x_12906:
[----:B------:R-:W-:Y:S01]  /*bd50*/  BSSY B3, `(.L_x_12908) ;  /* 0x0000007000037945 */ /* 0x000fe20003800000 */
[----:B------:R-:W-:-:S03]  /*bd60*/  IMAD.MOV.U32 R12, RZ, RZ, R13 ;  /* 0x000000ffff0c7224 */ /* 0x000fc600078e000d */
[----:B------:R-:W-:Y:S05]  /*bd70*/  @P3 BRA P2, `(.L_x_12909) ;  /* 0x0000000000103947 */ /* 0x000fea0001000000 */
[----:B------:R-:W-:Y:S01]  /*bd80*/  IMAD.MOV.U32 R2, RZ, RZ, R4 ;  /* 0x000000ffff027224 */ /* 0x000fe200078e0004 */
[----:B------:R-:W-:Y:S01]  /*bd90*/  MOV R0, 0xbdc0 ;  /* 0x0000bdc000007802 */ /* 0x000fe20000000f00 */
[----:B------:R-:W-:-:S07]  /*bda0*/  IMAD.MOV.U32 R3, RZ, RZ, R5 ;  /* 0x000000ffff037224 */ /* 0x000fce00078e0005 */
[----:B------:R-:W-:Y:S05]  /*bdb0*/  CALL.REL.NOINC `($__internal_16_$__cuda_sm20_div_rn_f64_full) ;  /* 0x0000027c00ec7944 */ /* 0x000fea0003c00000 */
.L_x_12909:
[----:B------:R-:W-:Y:S05]  /*bdc0*/  BSYNC B3 ;  /* 0x0000000000037941 */ /* 0x000fea0003800000 */
.L_x_12908:
        /* <DEDUP_REMOVED lines=83> */
.L_x_12911:
[----:B------:R-:W-:-:S04]  /*c300*/  ISETP.GE.AND P0, PT, R12, RZ, PT ;  /* 0x000000ff0c00720c */ /* 0x000fc80003f06270 */
[----:B------:R-:W-:Y:S02]  /*c310*/  FSEL R2, RZ, 3.37028055040000000000e+12, P0 ;  /* 0x54442d18ff027808 */ /* 0x000fe40000000000 */
[----:B------:R-:W-:-:S07]  /*c320*/  FSEL R3, RZ, 2.1426990032196044922, P0 ;  /* 0x400921fbff037808 */ /* 0x000fce0000000000 */
.L_x_12912:
[----:B------:R-:W-:Y:S05]  /*c330*/  BSYNC B0 ;  /* 0x0000000000007941 */ /* 0x000fea0003800000 */
.L_x_12910:
[----:B------:R-:W-:Y:S02]  /*c340*/  DADD R8, |R16|, |R18| ;  /* 0x0000000010087229 */ /* 0x000fe40000000612 */
[----:B------:R-:W-:-:S06]  /*c350*/  DADD R4, -RZ, -R16 ;  /* 0x00000000ff047229 */ /* 0x000fcc0000000910 */
[----:B------:R-:W-:-:S04]  /*c360*/  DSETP.GTU.AND P0, PT, |R8|, +INF , PT ;  /* 0x7ff000000800742a */ /* 0x000fc80003f0c200 */
[----:B------:R-:W-:Y:S01]  /*c370*/  LOP3.LUT R3, R3, 0x80000000, R5, 0xb8, !PT ;  /* 0x8000000003037812 */ /* 0x000fe200078eb805 */
[----:B------:R-:W-:Y:S01]  /*c380*/  DADD R4, R6, 1 ;  /* 0x3ff0000006047429 */ /* 0x000fe20000000000 */
[----:B------:R-:W-:Y:S02]  /*c390*/  FSEL R6, R8, R2, P0 ;  /* 0x0000000208067208 */ /* 0x000fe40000000000 */
[----:B------:R-:W-:Y:S01]  /*c3a0*/  FSEL R7, R9, R3, P0 ;  /* 0x0000000309077208 */ /* 0x000fe20000000000 */
[----:B------:R-:W-:Y:S07]  /*c3b0*/  BRA `(.L_x_12894) ;  /* 0x0000002c00087947 */ /* 0x000fee0003800000 */
.L_x_12884:
        /* <DEDUP_REMOVED lines=15> */
[----:B------:R-:W-:Y:S01]  /*c4b0*/  DSETP.GEU.AND P1, PT, |R18|, |R16|, PT ;  /* 0x400000101200722a */ /* 0x000fe20003f2e200 */
[----:B------:R-:W-:Y:S05]  /*c4c0*/  BSSY B0, `(.L_x_12915) ;  /* 0x000005e000007945 */ /* 0x000fea0003800000 */
[----:B------:R-:W-:Y:S01]  /*c4d0*/  DFMA R8, R4, R4, R8 ;  /* 0x000000040408722b */ /* 0x000fe20000000008 */
[----:B------:R-:W-:-:S02]  /*c4e0*/  FSEL R10, R14, R12, !P1 ;  /* 0x0000000c0e0a7208 */ /* 0x000fc40004800000 */
[----:B------:R-:W-:-:S04]  /*c4f0*/  FSEL R11, R15, R13, !P1 ;  /* 0x0000000d0f0b7208 */ /* 0x000fc80004800000 */
[----:B------:R-:W-:Y:S01]  /*c500*/  FSETP.GEU.AND P4, PT, |R11|, 6.5827683646048100446e-37, PT ;  /* 0x036000000b00780b */ /* 0x000fe20003f8e200 */
[----:B0-----:R-:W-:Y:S02]  /*c510*/  DFMA R6, -R4, R2, 1 ;  /* 0x3ff000000406742b */ /* 0x001fe40000000102 */
[----:B------:R-:W-:Y:S01]  /*c520*/  ISETP.GT.AND P0, PT, R9, 0xfffff, PT ;  /* 0x000fffff0900780c */ /* 0x000fe20003f04270 */
[----:B------:R-:W-:Y:S02]  /*c530*/  IMAD.MOV.U32 R32, RZ, RZ, R8 ;  /* 0x000000ffff207224 */ /* 0x000fe400078e0008 */
[----:B------:R-:W-:-:S03]  /*c540*/  IMAD.MOV.U32 R33, RZ, RZ, R9 ;  /* 0x000000ffff217224 */ /* 0x000fc600078e0009 */
[----:B------:R-:W-:-:S07]  /*c550*/  DFMA R6, R6, R6, R6 ;  /* 0x000000060606722b */ /* 0x000fce0000000006 */
[----:B------:R-:W-:Y:S02]  /*c560*/  @!P0 DMUL R32, R32, 1.80143985094819840000e+16 ;  /* 0x4350000020208828 */ /* 0x000fe40000000000 */
        /* <DEDUP_REMOVED lines=8> */
[----:B------:R-:W-:Y:S01]  /*c5f0*/  @P1 FSETP.NEU.FTZ.AND P2, PT, R33, RZ, PT ;  /* 0x000000ff2100120b */ /* 0x000fe20003f5d000 */
[----:B------:R-:W-:-:S08]  /*c600*/  DFMA R12, -R4, R6, R10 ;  /* 0x00000006040c722b */ /* 0x000fd0000000010a */
[----:B------:R-:W-:Y:S01]  /*c610*/  DFMA R2, R2, R12, R6 ;  /* 0x0000000c0202722b */ /* 0x000fe20000000006 */
        /* <DEDUP_REMOVED lines=23> */
[----:B------:R-:W-:Y:S01]  /*c790*/  @P0 IADD3 R13, R7, -0x100000, RZ ;  /* 0xfff00000070d0810 */ /* 0x000fe20007ffe0ff */
[----:B------:R-:W-:-:S04]  /*c7a0*/  @P0 VIADD R0, R0, 0x1 ;  /* 0x0000000100000836 */ /* 0x000fc80000000000 */
[----:B------:R-:W-:Y:S01]  /*c7b0*/  @P0 IMAD.MOV.U32 R7, RZ, RZ, R13 ;  /* 0x000000ffff070224 */ /* 0x000fe200078e000d */
[----:B------:R-:W-:-:S05]  /*c7c0*/  LOP3.LUT R38, R0, 0x80000000, RZ, 0x3c, !PT ;  /* 0x8000000000267812 */ /* 0x000fca00078e3cff */
        /* <DEDUP_REMOVED lines=45> */
.L_x_12916:
[----:B------:R-:W-:Y:S05]  /*caa0*/  BSYNC B0 ;  /* 0x0000000000007941 */ /* 0x000fea0003800000 */
.L_x_12915:
[----:B------:R-:W-:Y:S04]  /*cab0*/  BSSY B3, `(.L_x_12917) ;  /* 0x0000006000037945 */ /* 0x000fe80003800000 */
[----:B------:R-:W-:Y:S05]  /*cac0*/  @P3 BRA P4, `(.L_x_12918) ;  /* 0x0000000000103947 */ /* 0x000fea0002000000 */
[----:B------:R-:W-:Y:S01]  /*cad0*/  IMAD.MOV.U32 R2, RZ, RZ, R4 ;  /* 0x000000ffff027224 */ /* 0x000fe200078e0004 */
[----:B------:R-:W-:Y:S01]  /*cae0*/  MOV R0, 0xcb10 ;  /* 0x0000cb1000007802 */ /* 0x000fe20000000f00 */
[----:B------:R-:W-:-:S07]  /*caf0*/  IMAD.MOV.U32 R3, RZ, RZ, R5 ;  /* 0x000000ffff037224 */ /* 0x000fce00078e0005 */
[----:B------:R-:W-:Y:S05]  /*cb00*/  CALL.REL.NOINC `($__internal_16_$__cuda_sm20_div_rn_f64_full) ;  /* 0x0000027000987944 */ /* 0x000fea0003c00000 */
.L_x_12918:
[----:B------:R-:W-:Y:S05]  /*cb10*/  BSYNC B3 ;  /* 0x0000000000037941 */ /* 0x000fea0003800000 */
.L_x_12917:
        /* <DEDUP_REMOVED lines=74> */
.L_x_12920:
[----:B------:R-:W-:Y:S05]  /*cfc0*/  BSYNC B0 ;  /* 0x0000000000007941 */ /* 0x000fea0003800000 */
.L_x_12919:
[----:B------:R-:W-:Y:S01]  /*cfd0*/  LOP3.LUT R3, R11, 0x80000000, R17, 0xb8, !PT ;  /* 0x800000000b037812 */ /* 0x000fe200078eb811 */
[----:B------:R-:W-:Y:S01]  /*cfe0*/  DMUL R4, R6, 0.5 ;  /* 0x3fe0000006047828 */ /* 0x000fe20000000000 */
[----:B------:R-:W-:Y:S02]  /*cff0*/  FSEL R6, R8, R10, P2 ;  /* 0x0000000a08067208 */ /* 0x000fe40001000000 */
[----:B------:R-:W-:Y:S01]  /*d000*/  FSEL R7, R9, R3, P2 ;  /* 0x0000000309077208 */ /* 0x000fe20001000000 */
[----:B------:R-:W-:Y:S07]  /*d010*/  BRA `(.L_x_12894) ;  /* 0x0000001c00f07947 */ /* 0x000fee0003800000 */
.L_x_12914:
        /* <DEDUP_REMOVED lines=10> */
[-C--:B------:R-:W-:Y:S01]  /*d0c0*/  SEL R8, R12, R14.reuse, P0 ;  /* 0x0000000e0c087207 */ /* 0x080fe20000000000 */
[----:B------:R-:W-:Y:S01]  /*d0d0*/  IMAD.MOV.U32 R36, RZ, RZ, 0x0 ;  /* 0x00000000ff247424 */ /* 0x000fe200078e00ff */
[----:B------:R-:W-:Y:S01]  /*d0e0*/  LOP3.LUT R0, R3, 0xffc00000, RZ, 0xc0, !PT ;  /* 0xffc0000003007812 */ /* 0x000fe200078ec0ff */
[----:B------:R-:W-:Y:S01]  /*d0f0*/  IMAD.MOV.U32 R37, RZ, RZ, 0x3fd80000 ;  /* 0x3fd80000ff257424 */ /* 0x000fe200078e00ff */
[----:B------:R-:W-:Y:S01]  /*d100*/  SEL R9, R13, R15, P0 ;  /* 0x0000000f0d097207 */ /* 0x000fe20000000000 */
[----:B------:R-:W-:Y:S01]  /*d110*/  DSETP.GEU.AND P3, PT, |R18|, |R16|, PT ;  /* 0x400000101200722a */ /* 0x000fe20003f6e200 */
[----:B------:R-:W-:Y:S01]  /*d120*/  IADD3 R5, -R0, 0x7fd00000, RZ ;  /* 0x7fd0000000057810 */ /* 0x000fe20007ffe1ff */
[----:B------:R-:W-:Y:S01]  /*d130*/  BSSY B0, `(.L_x_12921) ;  /* 0x000007b000007945 */ /* 0x000fe20003800000 */
[----:B------:R-:W-:-:S02]  /*d140*/  SEL R2, R12, R14, P1 ;  /* 0x0000000e0c027207 */ /* 0x000fc40000800000 */
[----:B------:R-:W-:Y:S02]  /*d150*/  ISETP.GE.U32.AND P2, PT, R9, 0x7ff00000, PT ;  /* 0x7ff000000900780c */ /* 0x000fe40003f46070 */
[C---:B------:R-:W-:Y:S02]  /*d160*/  DMUL R6, R4.reuse, R8 ;  /* 0x0000000804067228 */ /* 0x040fe40000000000 */
        /* <DEDUP_REMOVED lines=28> */
[----:B------:R-:W-:-:S04]  /*d330*/  FSEL R11, R15, R13, !P3 ;  /* 0x0000000d0f0b7208 */ /* 0x000fc80005800000 */
[----:B------:R-:W-:Y:S02]  /*d340*/  FSETP.GEU.AND P4, PT, |R11|, 6.5827683646048100446e-37, PT ;  /* 0x036000000b00780b */ /* 0x000fe40003f8e200 */
[----:B------:R-:W-:Y:S01]  /*d350*/  @!P2 FSEL R9, R3, R37, !P1 ;  /* 0x000000250309a208 */ /* 0x000fe20004800000 */
[----:B------:R-:W-:Y:S01]  /*d360*/  DFMA R4, R4, R32, R4 ;  /* 0x000000200404722b */ /* 0x000fe20000000004 */
[----:B------:R-:W-:Y:S02]  /*d370*/  @!P2 FSEL R8, R2, R36, !P1 ;  /* 0x000000240208a208 */ /* 0x000fe40004800000 */
[----:B------:R-:W-:Y:S01]  /*d380*/  ISETP.GT.AND P0, PT, R9, 0xfffff, PT ;  /* 0x000fffff0900780c */ /* 0x000fe20003f04270 */
[----:B------:R-:W-:Y:S01]  /*d390*/  IMAD.MOV.U32 R33, RZ, RZ, R9 ;  /* 0x000000ffff217224 */ /* 0x000fe200078e0009 */
[----:B------:R-:W-:-:S03]  /*d3a0*/  MOV R32, R8 ;  /* 0x0000000800207202 */ /* 0x000fc60000000f00 */
        /* <DEDUP_REMOVED lines=83> */
.L_x_12922:
[----:B------:R-:W-:Y:S05]  /*d8e0*/  BSYNC B0 ;  /* 0x0000000000007941 */ /* 0x000fea0003800000 */
.L_x_12921:
[----:B------:R-:W-:Y:S04]  /*d8f0*/  BSSY B3, `(.L_x_12923) ;  /* 0x0000006000037945 */ /* 0x000fe80003800000 */
[----:B------:R-:W-:Y:S05]  /*d900*/  @P3 BRA P4, `(.L_x_12924) ;  /* 0x0000000000103947 */ /* 0x000fea0002000000 */
[----:B------:R-:W-:Y:S01]  /*d910*/  IMAD.MOV.U32 R2, RZ, RZ, R6 ;  /* 0x000000ffff027224 */ /* 0x000fe200078e0006 */
[----:B------:R-:W-:Y:S01]  /*d920*/  MOV R0, 0xd950 ;  /* 0x0000d95000007802 */ /* 0x000fe20000000f00 */
[----:B------:R-:W-:-:S07]  /*d930*/  IMAD.MOV.U32 R3, RZ, RZ, R7 ;  /* 0x000000ffff037224 */ /* 0x000fce00078e0007 */
[----:B------:R-:W-:Y:S05]  /*d940*/  CALL.REL.NOINC `($__internal_16_$__cuda_sm20_div_rn_f64_full) ;  /* 0x0000026400087944 */ /* 0x000fea0003c00000 */
.L_x_12924:
[----:B------:R-:W-:Y:S05]  /*d950*/  BSYNC B3 ;  /* 0x0000000000037941 */ /* 0x000fea0003800000 */
.L_x_12923:
        /* <DEDUP_REMOVED lines=72> */
[----:B------:R-:W-:Y:S02]  /*dde0*/  FSEL R7, R3, R11, !P0 ;  /* 0x0000000b03077208 */ /* 0x000fe40004000000 */
[----:B------:R-:W-:-:S07]  /*ddf0*/  @!P1 MOV R7, 0x3fe921fb ;  /* 0x3fe921fb00079802 */ /* 0x000fce0000000f00 */
.L_x_12926:
[----:B------:R-:W-:Y:S05]  /*de00*/  BSYNC B0 ;  /* 0x0000000000007941 */ /* 0x000fea0003800000 */
.L_x_12925:
[----:B------:R-:W-:Y:S02]  /*de10*/  LOP3.LUT R3, R7, 0x80000000, R17, 0xb8, !PT ;  /* 0x8000000007037812 */ /* 0x000fe400078eb811 */
[----:B------:R-:W-:Y:S02]  /*de20*/  FSEL R6, R8, R6, P2 ;  /* 0x0000000608067208 */ /* 0x000fe40001000000 */
[----:B------:R-:W-:Y:S01]  /*de30*/  FSEL R7, R9, R3, P2 ;  /* 0x0000000309077208 */ /* 0x000fe20001000000 */
[----:B------:R-:W-:Y:S06]  /*de40*/  BRA `(.L_x_12894) ;  /* 0x0000001000647947 */ /* 0x000fec0003800000 */
.L_x_12913:
        /* <DEDUP_REMOVED lines=22> */
[----:B------:R-:W-:Y:S05]  /*dfb0*/  CALL.REL.NOINC `($__internal_16_$__cuda_sm20_div_rn_f64_full) ;  /* 0x0000025c006c7944 */ /* 0x000fea0003c00000 */
.L_x_12928:
[----:B------:R-:W-:Y:S05]  /*dfc0*/  BSYNC B3 ;  /* 0x0000000000037941 */ /* 0x000fea0003800000 */
.L_x_12927:
        /* <DEDUP_REMOVED lines=13> */
[----:B------:R-:W-:Y:S02]  /*e0a0*/  DFMA R6, R10, R4, R6 ;  /* 0x000000040a06722b */ /* 0x000fe40000000006 */
[----:B------:R-:W-:-:S08]  /*e0b0*/  DADD R4, -RZ, |R2| ;  /* 0x00000000ff047229 */ /* 0x000fd00000000502 */
        /* <DEDUP_REMOVED lines=9> */
[----:B------:R-:W-:Y:S02]  /*e150*/  IMAD.MOV.U32 R6, RZ, RZ, R2 ;  /* 0x000000ffff067224 */ /* 0x000fe400078e0002 */
[----:B------:R-:W-:-:S07]  /*e160*/  IMAD.MOV.U32 R7, RZ, RZ, R3 ;  /* 0x000000ffff077224 */ /* 0x000fce00078e0003 */
.L_x_12930:
[----:B------:R-:W-:Y:S05]  /*e170*/  BSYNC B3 ;  /* 0x0000000000037941 */ /* 0x000fea0003800000 */
.L_x_12929:
[----:B------:R-:W-:Y:S01]  /*e180*/  DADD R12, -RZ, |R6| ;  /* 0x00000000ff0c7229 */ /* 0x000fe20000000506 */
[----:B------:R-:W-:Y:S01]  /*e190*/  UMOV UR4, 0xffffffff ;  /* 0xffffffff00047882 */ /* 0x000fe20000000000 */
[----:B------:R-:W-:Y:S01]  /*e1a0*/  IMAD.MOV.U32 R6, RZ, RZ, RZ ;  /* 0x000000ffff067224 */ /* 0x000fe200078e00ff */
[----:B------:R-:W-:Y:S01]  /*e1b0*/  UMOV UR5, 0x7fefffff ;  /* 0x7fefffff00057882 */ /* 0x000fe20000000000 */
[----:B------:R-:W-:Y:S01]  /*e1c0*/  IMAD.MOV.U32 R32, RZ, RZ, RZ ;  /* 0x000000ffff207224 */ /* 0x000fe200078e00ff */
[----:B------:R-:W-:Y:S01]  /*e1d0*/  UMOV UR6, UR5 ;  /* 0x0000000500067c82 */ /* 0x000fe20008000000 */
[----:B------:R-:W-:Y:S01]  /*e1e0*/  MOV R36, 0x0 ;  /* 0x0000000000247802 */ /* 0x000fe20000000f00 */
[----:B------:R-:W-:Y:S01]  /*e1f0*/  IMAD.MOV.U32 R37, RZ, RZ, 0x3fd80000 ;  /* 0x3fd80000ff257424 */ /* 0x000fe200078e00ff */
[----:B------:R-:W-:Y:S01]  /*e200*/  DSETP.GEU.AND P3, PT, |R18|, |R16|, PT ;  /* 0x400000101200722a */ /* 0x000fe20003f6e200 */
        /* <DEDUP_REMOVED lines=36> */
[----:B------:R-:W-:-:S03]  /*e450*/  DMUL R34, R32, R34 ;  /* 0x0000002220227228 */ /* 0x000fc60000000000 */
[----:B------:R-:W-:-:S05]  /*e460*/  FSETP.GEU.AND P4, PT, |R11|, 6.5827683646048100446e-37, PT ;  /* 0x036000000b00780b */ /* 0x000fca0003f8e200 */
        /* <DEDUP_REMOVED lines=22> */
[----:B------:R-:W-:-:S10]  /*e5d0*/  DFMA R2, R2, R14, R6 ;  /* 0x0000000e0202722b */ /* 0x000fd40000000006 */
        /* <DEDUP_REMOVED lines=73> */
.L_x_12932:
[----:B------:R-:W-:Y:S05]  /*ea70*/  BSYNC B0 ;  /* 0x0000000000007941 */ /* 0x000fea0003800000 */
.L_x_12931:
[----:B------:R-:W-:Y:S04]  /*ea80*/  BSSY B3, `(.L_x_12933) ;  /* 0x0000006000037945 */ /* 0x000fe80003800000 */
[----:B------:R-:W-:Y:S05]  /*ea90*/  @P3 BRA P4, `(.L_x_12934) ;  /* 0x0000000000103947 */ /* 0x000fea0002000000 */
[----:B------:R-:W-:Y:S01]  /*eaa0*/  IMAD.MOV.U32 R2, RZ, RZ, R4 ;  /* 0x000000ffff027224 */ /* 0x000fe200078e0004 */
[----:B------:R-:W-:Y:S02]  /*eab0*/  MOV R3, R5 ;  /* 0x0000000500037202 */ /* 0x000fe40000000f00 */
[----:B------:R-:W-:-:S07]  /*eac0*/  MOV R0, 0xeae0 ;  /* 0x0000eae000007802 */ /* 0x000fce0000000f00 */
[----:B------:R-:W-:Y:S05]  /*ead0*/  CALL.REL.NOINC `($__internal_16_$__cuda_sm20_div_rn_f64_full) ;  /* 0x0000025000a47944 */ /* 0x000fea0003c00000 */
.L_x_12934:
[----:B------:R-:W-:Y:S05]  /*eae0*/  BSYNC B3 ;  /* 0x0000000000037941 */ /* 0x000fea0003800000 */
.L_x_12933:
[----:B------:R-:W-:Y:S01]  /*eaf0*/  DSETP.NEU.AND P0, PT, R4, RZ, PT ;  /* 0x000000ff0400722a */ /* 0x000fe20003f0d000 */
[----:B------:R-:W-:Y:S01]  /*eb00*/  BSSY B0, `(.L_x_12935) ;  /* 0x000004a000007945 */ /* 0x000fe20003800000 */
[----:B------:R-:W-:Y:S02]  /*eb10*/  DADD R8, |R16|, |R18| ;  /* 0x0000000010087229 */ /* 0x000fe40000000612 */
[----:B------:R-:W-:Y:S01]  /*eb20*/  DADD R4, R6, 1 ;  /* 0x3ff0000006047429 */ /* 0x000fe20000000000 */
[----:B------:R-:W-:-:S05]  /*eb30*/  CS2R R6, SRZ ;  /* 0x0000000000067805 */ /* 0x000fca000001ff00 */
        /* <DEDUP_REMOVED lines=70> */
.L_x_12936:
[----:B------:R-:W-:Y:S05]  /*efa0*/  BSYNC B0 ;  /* 0x0000000000007941 */ /* 0x000fea0003800000 */
.L_x_12935:
[----:B------:R-:W-:Y:S02]  /*efb0*/  LOP3.LUT R3, R7, 0x80000000, R17, 0xb8, !PT ;  /* 0x8000000007037812 */ /* 0x000fe400078eb811 */
[----:B------:R-:W-:Y:S02]  /*efc0*/  FSEL R6, R8, R6, P2 ;  /* 0x0000000608067208 */ /* 0x000fe40001000000 */
[----:B------:R-:W-:-:S07]  /*efd0*/  FSEL R7, R9, R3, P2 ;  /* 0x0000000309077208 */ /* 0x000fce0001000000 */
.L_x_12894:
[----:B------:R-:W-:Y:S05]  /*efe0*/  BSYNC B2 ;  /* 0x0000000000027941 */ /* 0x000fea0003800000 */
.L_x_12883:
[----:B------:R-:W-:Y:S01]  /*eff0*/  UMOV UR4, 0xfefa39ef ;  /* 0xfefa39ef00047882 */ /* 0x000fe20000000000 */
[----:B------:R-:W-:Y:S02]  /*f000*/  UMOV UR5, 0x3fe62e42 ;  /* 0x3fe62e4200057882 */ /* 0x000fe40000000000 */
[----:B------:R-:W-:Y:S01]  /*f010*/  DADD R2, R4, UR4 ;  /* 0x0000000404027e29 */ /* 0x000fe20008000000 */
[----:B------:R-:W-:Y:S01]  /*f020*/  LOP3.LUT R5, R7, 0x80000000, R17, 0xb8, !PT ;  /* 0x8000000007057812 */ /* 0x000fe200078eb811 */
[----:B------:R-:W-:-:S08]  /*f030*/  IMAD.MOV.U32 R4, RZ, RZ, R6 ;  /* 0x000000ffff047224 */ /* 0x000fd000078e0006 */
[----:B------:R-:W-:Y:S01]  /*f040*/  LOP3.LUT R7, R3, 0x80000000, R19, 0xb8, !PT ;  /* 0x8000000003077812 */ /* 0x000fe200078eb813 */
[----:B------:R-:W-:Y:S01]  /*f050*/  IMAD.MOV.U32 R6, RZ, RZ, R2 ;  /* 0x000000ffff067224 */ /* 0x000fe200078e0002 */
[----:B------:R-:W-:Y:S06]  /*f060*/  BRA `(.L_x_12805) ;  /* 0x00000000004c7947 */ /* 0x000fec0003800000 */
.L_x_12806:
[----:B------:R-:W-:-:S14]  /*f070*/  DSETP.NEU.AND P0, PT, R14, +INF , PT ;  /* 0x7ff000000e00742a */ /* 0x000fdc0003f0d000 */
[----:B------:R-:W-:Y:S01]  /*f080*/  @!P0 DADD R4, R16, R16 ;  /* 0x0000000010048229 */ /* 0x000fe20000000010 */
[----:B------:R-:W-:Y:S02]  /*f090*/  @!P0 IMAD.MOV.U32 R6, RZ, RZ, R18 ;  /* 0x000000ffff068224 */ /* 0x000fe400078e0012 */
[----:B------:R-:W-:Y:S01]  /*f0a0*/  @!P0 IMAD.MOV.U32 R7, RZ, RZ, R19 ;  /* 0x000000ffff078224 */ /* 0x000fe200078e0013 */
[----:B------:R-:W-:Y:S07]  /*f0b0*/  @!P0 BRA `(.L_x_12805) ;  /* 0x0000000000388947 */ /* 0x000fee0003800000 */
[----:B------:R-:W-:-:S14]  /*f0c0*/  DSETP.NEU.AND P0, PT, R12, +INF , PT ;  /* 0x7ff000000c00742a */ /* 0x000fdc0003f0d000 */
[----:B------:R-:W-:Y:S01]  /*f0d0*/  @!P0 DADD R4, R18, R18 ;  /* 0x0000000012048229 */ /* 0x000fe20000000012 */
[----:B------:R-:W-:Y:S02]  /*f0e0*/  @!P0 IMAD.MOV.U32 R6, RZ, RZ, R16 ;  /* 0x000000ffff068224 */ /* 0x000fe400078e0010 */
[----:B------:R-:W-:Y:S01]  /*f0f0*/  @!P0 IMAD.MOV.U32 R7, RZ, RZ, R17 ;  /* 0x000000ffff078224 */ /* 0x000fe200078e0011 */
[----:B------:R-:W-:Y:S07]  /*f100*/  @!P0 BRA `(.L_x_12805) ;  /* 0x0000000000248947 */ /* 0x000fee0003800000 */
[----:B------:R-:W-:-:S14]  /*f110*/  DSETP.NEU.AND P0, PT, R16, RZ, PT ;  /* 0x000000ff1000722a */ /* 0x000fdc0003f0d000 */
[----:B------:R-:W-:Y:S02]  /*f120*/  @P0 DADD R4, RZ, R18 ;  /* 0x00000000ff040229 */ /* 0x000fe40000000012 */
[----:B------:R-:W-:-:S08]  /*f130*/  @P0 DADD R2, RZ, R16 ;  /* 0x00000000ff020229 */ /* 0x000fd00000000010 */
[----:B------:R-:W-:-:S10]  /*f140*/  @P0 DADD R4, R4, R2 ;  /* 0x0000000004040229 */ /* 0x000fd40000000002 */
[----:B------:R-:W-:Y:S02]  /*f150*/  @P0 IMAD.MOV.U32 R6, RZ, RZ, R4 ;  /* 0x000000ffff060224 */ /* 0x000fe400078e0004 */
[----:B------:R-:W-:Y:S01]  /*f160*/  @P0 IMAD.MOV.U32 R7, RZ, RZ, R5 ;  /* 0x000000ffff070224 */ /* 0x000fe200078e0005 */
[----:B------:R-:W-:Y:S01]  /*f170*/  @!P0 DADD R6, R18, R18 ;  /* 0x0000000012068229 */ /* 0x000fe20000000012 */
[----:B------:R-:W-:Y:S02]  /*f180*/  @!P0 IMAD.MOV.U32 R4, RZ, RZ, R16 ;  /* 0x000000ffff048224 */ /* 0x000fe400078e0010 */
[----:B------:R-:W-:-:S08]  /*f190*/  @!P0 IMAD.MOV.U32 R5, RZ, RZ, R17 ;  /* 0x000000ffff058224 */ /* 0x000fd000078e0011 */
.L_x_12805:
[----:B------:R-:W-:Y:S05]  /*f1a0*/  BSYNC B1 ;  /* 0x0000000000017941 */ /* 0x000fea0003800000 */
.L_x_12804:
[----:B------:R-:W0:Y:S01]  /*f1b0*/  S2R R3, SR_TID.X ;  /* 0x0000000000037919 */ /* 0x000e220000002100 */
[----:B------:R-:W-:Y:S01]  /*f1c0*/  BSSY B1, `(.L_x_12937) ;  /* 0x0000ab5000017945 */ /* 0x000fe20003800000 */
[----:B------:R-:W-:Y:S02]  /*f1d0*/  CS2R R42, SRZ ;  /* 0x00000000002a7805 */ /* 0x000fe4000001ff00 */
[----:B------:R-:W-:Y:S01]  /*f1e0*/  CS2R R40, SRZ ;  /* 0x0000000000287805 */ /* 0x000fe2000001ff00 */
[----:B0-----:R-:W-:-:S05]  /*f1f0*/  VIADD R3, R3, 0x80 ;  /* 0x0000008003037836 */ /* 0x001fca0000000000 */
[----:B------:R-:W-:-:S13]  /*f200*/  ISETP.GE.AND P0, PT, R3, R52, PT ;  /* 0x000000340300720c */ /* 0x000fda0003f06270 */
[----:B------:R-:W-:Y:S05]  /*f210*/  @P0 BRA `(.L_x_12938) ;  /* 0x000000a800bc0947 */ /* 0x000fea0003800000 */
[----:B-1---5:R-:W-:Y:S02]  /*f220*/  DSETP.GTU.AND P0, PT, |R28|, +INF , PT ;  /* 0x7ff000001c00742a */ /* 0x022fe40003f0c200 */
        /* <DEDUP_REMOVED lines=11> */
[----:B------:R-:W-:Y:S01]  /*f2e0*/  DSETP.NEU.AND P0, PT, R28, RZ, PT ;  /* 0x000000ff1c00722a */ /* 0x000fe20003f0d000 */
[----:B------:R-:W-:Y:S01]  /*f2f0*/  IMAD.MOV.U32 R42, RZ, RZ, R30 ;  /* 0x000000ffff2a7224 */ /* 0x000fe200078e001e */
[----:B------:R-:W-:Y:S01]  /*f300*/  DSETP.EQ.AND P1, PT, R30, RZ, PT ;  /* 0x000000ff1e00722a */ /* 0x000fe20003f22000 */
[----:B------:R-:W-:Y:S01]  /*f310*/  IMAD.MOV.U32 R43, RZ, RZ, R31 ;  /* 0x000000ffff2b7224 */ /* 0x000fe200078e001f */
[----:B------:R-:W-:Y:S01]  /*f320*/  MOV R40, R28 ;  /* 0x0000001c00287202 */ /* 0x000fe20000000f00 */
[----:B------:R-:W-:-:S11]  /*f330*/  IMAD.MOV.U32 R41, RZ, RZ, R29 ;  /* 0x000000ffff297224 */ /* 0x000fd600078e001d */
[----:B------:R-:W-:Y:S05]  /*f340*/  @!P0 BRA P1, `(.L_x_12938) ;  /* 0x000000a800708947 */ /* 0x000fea0000800000 */
[----:B------:R-:W-:Y:S01]  /*f350*/  UMOV UR4, 0x1409212f ;  /* 0x1409212f00047882 */ /* 0x000fe20000000000 */
[----:B------:R-:W-:Y:S01]  /*f360*/  UMOV UR5, 0x3e43988e ;  /* 0x3e43988e00057882 */ /* 0x000fe20000000000 */
[----:B------:R-:W-:Y:S01]  /*f370*/  IMAD.MOV.U32 R42, RZ, RZ, R30 ;  /* 0x000000ffff2a7224 */ /* 0x000fe200078e001e */
[----:B------:R-:W-:Y:S01]  /*f380*/  DSETP.GEU.AND P0, PT, R14, UR4, PT ;  /* 0x000000040e007e2a */ /* 0x000fe2000bf0e000 */
[----:B------:R-:W-:Y:S01]  /*f390*/  IMAD.MOV.U32 R43, RZ, RZ, R31 ;  /* 0x000000ffff2b7224 */ /* 0x000fe200078e001f */
[----:B------:R-:W-:Y:S01]  /*f3a0*/  DSETP.LT.AND P1, PT, R12, UR4, PT ;  /* 0x000000040c007e2a */ /* 0x000fe2000bf21000 */
[----:B------:R-:W-:Y:S02]  /*f3b0*/  IMAD.MOV.U32 R40, RZ, RZ, R28 ;  /* 0x000000ffff287224 */ /* 0x000fe400078e001c */
[----:B------:R-:W-:-:S11]  /*f3c0*/  IMAD.MOV.U32 R41, RZ, RZ, R29 ;  /* 0x000000ffff297224 */ /* 0x000fd600078e001d */
        /* <DEDUP_REMOVED lines=26> */
[C---:B--2-4-:R-:W-:Y:S02]  /*f570*/  DMUL R16, R10.reuse, R8 ;  /* 0x000000080a107228 */ /* 0x054fe40000000000 */
        /* <DEDUP_REMOVED lines=37> */
[----:B------:R-:W-:Y:S01]  /*f7d0*/  IMAD.MOV.U32 R10, RZ, RZ, RZ ;  /* 0x000000ffff0a7224 */ /* 0x000fe200078e00ff */
[----:B------:R-:W-:-:S05]  /*f7e0*/  MOV R38, RZ ;  /* 0x000000ff00267202 */ /* 0x000fca0000000f00 */
        /* <DEDUP_REMOVED lines=62> */
.L_x_12944:
[----:B------:R-:W-:Y:S05]  /*fbd0*/  BSYNC B3 ;  /* 0x0000000000037941 */ /* 0x000fea0003800000 */
.L_x_12943:
        /* <DEDUP_REMOVED lines=81> */
.L_x_12942:
        /* <DEDUP_REMOVED lines=36> */
.L_x_12952:
[----:B------:R-:W-:Y:S05]  /*10330*/  BSYNC B4 ;  /* 0x0000000000047941 */ /* 0x000fea0003800000 */
.L_x_12951:
[----:B------:R-:W-:Y:S02]  /*10340*/  IMAD.MOV.U32 R16, RZ, RZ, R2 ;  /* 0x000000ffff107224 */ /* 0x000fe400078e0002 */
[----:B------:R-:W-:Y:S01]  /*10350*/  IMAD.MOV.U32 R17, RZ, RZ, R3 ;  /* 0x000000ffff117224 */ /* 0x000fe200078e0003 */
[----:B------:R-:W-:Y:S06]  /*10360*/  BRA `(.L_x_12950) ;  /* 0x0000000000047947 */ /* 0x000fec0003800000 */
.L_x_12949:
[----:B------:R-:W-:-:S11]  /*10370*/  DADD R16, -R40, R48 ;  /* 0x0000000028107229 */ /* 0x000fd60000000130 */
.L_x_12950:
[----:B------:R-:W-:Y:S05]  /*10380*/  BSYNC B3 ;  /* 0x0000000000037941 */ /* 0x000fea0003800000 */
.L_x_12948:
        /* <DEDUP_REMOVED lines=29> */
.L_x_12957:
[----:B------:R-:W-:Y:S05]  /*10560*/  BSYNC B4 ;  /* 0x0000000000047941 */ /* 0x000fea0003800000 */
.L_x_12956:
[----:B------:R-:W-:Y:S05]  /*10570*/  BRA `(.L_x_12955) ;  /* 0x0000000000047947 */ /* 0x000fea0003800000 */
.L_x_12954:
[----:B------:R-:W-:-:S11]  /*10580*/  DADD R2, R50, -R8 ;  /* 0x0000000032027229 */ /* 0x000fd60000000808 */
.L_x_12955:
[----:B------:R-:W-:Y:S05]  /*10590*/  BSYNC B3 ;  /* 0x0000000000037941 */ /* 0x000fea0003800000 */
.L_x_12953:
        /* <DEDUP_REMOVED lines=21> */
[----:B------:R-:W-:Y:S02]  /*106f0*/  IMAD.MOV.U32 R9, RZ, RZ, R2 ;  /* 0x000000ffff097224 */ /* 0x000fe400078e0002 */
[----:B------:R-:W-:Y:S02]  /*10700*/  IMAD.MOV.U32 R8, RZ, RZ, R3 ;  /* 0x000000ffff087224 */ /* 0x000fe400078e0003 */
[----:B------:R-:W-:Y:S01]  /*10710*/  IMAD.MOV.U32 R0, RZ, RZ, R33 ;  /* 0x000000ffff007224 */ /* 0x000fe200078e0021 */
[----:B------:R-:W-:Y:S01]  /*10720*/  MOV R33, 0x10780 ;  /* 0x0001078000217802 */ /* 0x000fe20000000f00 */
[----:B------:R-:W-:Y:S02]  /*10730*/  IMAD.MOV.U32 R32, RZ, RZ, R38 ;  /* 0x000000ffff207224 */ /* 0x000fe400078e0026 */
[----:B------:R-:W-:Y:S02]  /*10740*/  IMAD.MOV.U32 R11, RZ, RZ, R35 ;  /* 0x000000ffff0b7224 */ /* 0x000fe400078e0023 */
[----:B------:R-:W-:-:S02]  /*10750*/  IMAD.MOV.U32 R3, RZ, RZ, R36 ;  /* 0x000000ffff037224 */ /* 0x000fc400078e0024 */
[----:B------:R-:W-:-:S07]  /*10760*/  IMAD.MOV.U32 R2, RZ, RZ, R37 ;  /* 0x000000ffff027224 */ /* 0x000fce00078e0025 */
[----:B------:R-:W-:Y:S05]  /*10770*/  CALL.REL.NOINC `($__internal_17_$__cuda_sm20_dsqrt_rn_f64_mediumpath_v1) ;  /* 0x0000023c00087944 */ /* 0x000fea0003c00000 */
[----:B------:R-:W-:Y:S02]  /*10780*/  IMAD.MOV.U32 R8, RZ, RZ, R0 ;  /* 0x000000ffff087224 */ /* 0x000fe400078e0000 */
[----:B------:R-:W-:-:S07]  /*10790*/  IMAD.MOV.U32 R9, RZ, RZ, R3 ;  /* 0x000000ffff097224 */ /* 0x000fce00078e0003 */
.L_x_12959:
[----:B------:R-:W-:Y:S05]  /*107a0*/  BSYNC B3 ;  /* 0x0000000000037941 */ /* 0x000fea0003800000 */
.L_x_12958:
        /* <DEDUP_REMOVED lines=13> */
[----:B------:R-:W-:Y:S01]  /*10880*/  IMAD.MOV.U32 R0, RZ, RZ, -0x3ff ;  /* 0xfffffc01ff007424 */ /* 0x000fe200078e00ff */
[----:B------:R-:W-:-:S11]  /*10890*/  @!P0 MOV R0, 0xfffffbcb ;  /* 0xfffffbcb00008802 */ /* 0x000fd60000000f00 */
        /* <DEDUP_REMOVED lines=70> */
.L_x_12960:
        /* <DEDUP_REMOVED lines=22> */
.L_x_12962:
[----:B------:R-:W-:Y:S05]  /*10e60*/  BSYNC B3 ;  /* 0x0000000000037941 */ /* 0x000fea0003800000 */
.L_x_12961:
        /* <DEDUP_REMOVED lines=30> */
.L_x_12947:
        /* <DEDUP_REMOVED lines=20> */
[----:B------:R-:W-:Y:S01]  /*11190*/  IMAD.MOV.U32 R8, RZ, RZ, R3 ;  /* 0x000000ffff087224 */ /* 0x000fe200078e0003 */
[----:B------:R-:W-:Y:S01]  /*111a0*/  MOV R3, R36 ;  /* 0x0000002400037202 */ /* 0x000fe20000000f00 */
[----:B------:R-:W-:Y:S02]  /*111b0*/  IMAD.MOV.U32 R11, RZ, RZ, R35 ;  /* 0x000000ffff0b7224 */ /* 0x000fe400078e0023 */
[----:B------:R-:W-:Y:S02]  /*111c0*/  IMAD.MOV.U32 R2, RZ, RZ, R37 ;  /* 0x000000ffff027224 */ /* 0x000fe400078e0025 */
[----:B------:R-:W-:-:S07]  /*111d0*/  IMAD.MOV.U32 R0, RZ, RZ, R17 ;  /* 0x000000ffff007224 */ /* 0x000fce00078e0011 */
[----:B------:R-:W-:Y:S05]  /*111e0*/  CALL.REL.NOINC `($__internal_17_$__cuda_sm20_dsqrt_rn_f64_mediumpath_v1) ;  /* 0x00000230006c7944 */ /* 0x000fea0003c00000 */
[----:B------:R-:W-:Y:S02]  /*111f0*/  IMAD.MOV.U32 R8, RZ, RZ, R0 ;  /* 0x000000ffff087224 */ /* 0x000fe400078e0000 */
[----:B------:R-:W-:-:S07]  /*11200*/  IMAD.MOV.U32 R9, RZ, RZ, R3 ;  /* 0x000000ffff097224 */ /* 0x000fce00078e0003 */
.L_x_12965:
[----:B------:R-:W-:Y:S05]  /*11210*/  BSYNC B3 ;  /* 0x0000000000037941 */ /* 0x000fea0003800000 */
.L_x_12964:
        /* <DEDUP_REMOVED lines=27> */
.L_x_12968:
[----:B------:R-:W-:Y:S05]  /*113d0*/  BSYNC B3 ;  /* 0x0000000000037941 */ /* 0x000fea0003800000 */
.L_x_12967:
        /* <DEDUP_REMOVED lines=30> */
.L_x_12966:
        /* <DEDUP_REMOVED lines=75> */
.L_x_12969:
[----:B------:R-:W-:Y:S01]  /*11a70*/  IMAD.MOV.U32 R2, RZ, RZ, 0x0 ;  /* 0x00000000ff027424 */ /* 0x000fe200078e00ff */
[----:B------:R-:W-:Y:S01]  /*11a80*/  FSETP.NEU.FTZ.AND P0, PT, R9, RZ, PT ;  /* 0x000000ff0900720b */ /* 0x000fe20003f1d000 */
[----:B------:R-:W-:-:S06]  /*11a90*/  IMAD.MOV.U32 R3, RZ, RZ, 0x7ff00000 ;  /* 0x7ff00000ff037424 */ /* 0x000fcc00078e00ff */
[----:B------:R-:W-:-:S10]  /*11aa0*/  DFMA R2, R8, R2, +INF ;  /* 0x7ff000000802742b */ /* 0x000fd40000000002 */
[----:B------:R-:W-:Y:S02]  /*11ab0*/  FSEL R42, R2, RZ, P0 ;  /* 0x000000ff022a7208 */ /* 0x000fe40000000000 */
[----:B------:R-:W-:Y:S01]  /*11ac0*/  FSEL R43, R3, -QNAN , P0 ;  /* 0xfff00000032b7808 */ /* 0x000fe20000000000 */
[----:B------:R-:W-:Y:S06]  /*11ad0*/  BRA `(.L_x_12945) ;  /* 0x0000000400407947 */ /* 0x000fec0003800000 */
.L_x_12963:
        /* <DEDUP_REMOVED lines=27> */
.L_x_12971:
[----:B------:R-:W-:Y:S05]  /*11c90*/  BSYNC B3 ;  /* 0x0000000000037941 */ /* 0x000fea0003800000 */
.L_x_12970:
        /* <DEDUP_REMOVED lines=20> */
[----:B------:R-:W-:Y:S05]  /*11de0*/  CALL.REL.NOINC `($__internal_16_$__cuda_sm20_div_rn_f64_full) ;  /* 0x0000021c00e07944 */ /* 0x000fea0003c00000 */
.L_x_12973:
[----:B------:R-:W-:Y:S05]  /*11df0*/  BSYNC B3 ;  /* 0x0000000000037941 */ /* 0x000fea0003800000 */
.L_x_12972:
[----:B------:R-:W-:Y:S02]  /*11e00*/  IMAD.MOV.U32 R42, RZ, RZ, R2 ;  /* 0x000000ffff2a7224 */ /* 0x000fe400078e0002 */
[----:B------:R-:W-:Y:S01]  /*11e10*/  IMAD.MOV.U32 R43, RZ, RZ, R3 ;  /* 0x000000ffff2b7224 */ /* 0x000fe200078e0003 */
[----:B------:R-:W-:Y:S06]  /*11e20*/  BRA `(.L_x_12945) ;  /* 0x00000000006c7947 */ /* 0x000fec0003800000 */
.L_x_12946:
        /* <DEDUP_REMOVED lines=26> */
.L_x_12974:
[----:B------:R-:W-:Y:S05]  /*11fd0*/  BSYNC B3 ;  /* 0x0000000000037941 */ /* 0x000fea0003800000 */
.L_x_12945:
[----:B------:R-:W-:Y:S05]  /*11fe0*/  BSYNC B2 ;  /* 0x0000000000027941 */ /* 0x000fea0003800000 */
.L_x_12941:
        /* <DEDUP_REMOVED lines=25> */
.L_x_12979:
[----:B------:R-:W-:Y:S05]  /*12180*/  BSYNC B4 ;  /* 0x0000000000047941 */ /* 0x000fea0003800000 */
.L_x_12978:
        /* <DEDUP_REMOVED lines=49> */
.L_x_12981:
        /* <DEDUP_REMOVED lines=71> */
.L_x_12980:
        /* <DEDUP_REMOVED lines=38> */
.L_x_12990:
[----:B------:R-:W-:Y:S05]  /*12b70*/  BSYNC B6 ;  /* 0x0000000000067941 */ /* 0x000fea0003800000 */
.L_x_12989:
[----:B------:R-:W-:Y:S02]  /*12b80*/  IMAD.MOV.U32 R16, RZ, RZ, R2 ;  /* 0x000000ffff107224 */ /* 0x000fe400078e0002 */
[----:B------:R-:W-:Y:S01]  /*12b90*/  IMAD.MOV.U32 R17, RZ, RZ, R3 ;  /* 0x000000ffff117224 */ /* 0x000fe200078e0003 */
[----:B------:R-:W-:Y:S06]  /*12ba0*/  BRA `(.L_x_12988) ;  /* 0x0000000000047947 */ /* 0x000fec0003800000 */
.L_x_12987:
[----:B------:R-:W-:-:S11]  /*12bb0*/  DADD R16, -R40, R48 ;  /* 0x0000000028107229 */ /* 0x000fd60000000130 */
.L_x_12988:
[----:B------:R-:W-:Y:S05]  /*12bc0*/  BSYNC B5 ;  /* 0x0000000000057941 */ /* 0x000fea0003800000 */
.L_x_12986:
        /* <DEDUP_REMOVED lines=28> */
.L_x_12995:
[----:B------:R-:W-:Y:S05]  /*12d90*/  BSYNC B6 ;  /* 0x0000000000067941 */ /* 0x000fea0003800000 */
.L_x_12994:
[----:B------:R-:W-:Y:S01]  /*12da0*/  MOV R12, R2 ;  /* 0x00000002000c7202 */ /* 0x000fe20000000f00 */
[----:B------:R-:W-:Y:S01]  /*12db0*/  IMAD.MOV.U32 R13, RZ, RZ, R3 ;  /* 0x000000ffff0d7224 */ /* 0x000fe200078e0003 */
[----:B------:R-:W-:Y:S06]  /*12dc0*/  BRA `(.L_x_12993) ;  /* 0x0000000000047947 */ /* 0x000fec0003800000 */
.L_x_12992:
[----:B------:R-:W-:-:S11]  /*12dd0*/  DADD R12, -R44, R50 ;  /* 0x000000002c0c7229 */ /* 0x000fd60000000132 */
.L_x_12993:
[----:B------:R-:W-:Y:S05]  /*12de0*/  BSYNC B5 ;  /* 0x0000000000057941 */ /* 0x000fea0003800000 */
.L_x_12991:
        /* <DEDUP_REMOVED lines=31> */
.L_x_12997:
[----:B------:R-:W-:Y:S05]  /*12fe0*/  BSYNC B5 ;  /* 0x0000000000057941 */ /* 0x000fea0003800000 */
.L_x_12996:
[----:B------:R-:W-:Y:S05]  /*12ff0*/  BRA `(.L_x_12998) ;  /* 0x00000008005c7947 */ /* 0x000fea0003800000 */
.L_x_12985:
        /* <DEDUP_REMOVED lines=31> */
.L_x_13001:
[----:B------:R-:W-:Y:S05]  /*131f0*/  BSYNC B5 ;  /* 0x0000000000057941 */ /* 0x000fea0003800000 */
.L_x_13000:
[----:B------:R-:W-:Y:S05]  /*13200*/  BRA `(.L_x_12998) ;  /* 0x0000000400d87947 */ /* 0x000fea0003800000 */
.L_x_12999:
        /* <DEDUP_REMOVED lines=30> */
.L_x_13003:
[----:B------:R-:W-:Y:S05]  /*133f0*/  BSYNC B5 ;  /* 0x0000000000057941 */ /* 0x000fea0003800000 */
.L_x_13002:
        /* <DEDUP_REMOVED lines=21> */
.L_x_13005:
[----:B------:R-:W-:Y:S05]  /*13550*/  BSYNC B5 ;  /* 0x0000000000057941 */ /* 0x000fea0003800000 */
.L_x_13004:
[----:B------:R-:W-:Y:S01]  /*13560*/  DMUL R14, R14, 8.11296384146066816958e+31 ;  /* 0x469000000e0e7828 */ /* 0x000fe20000000000 */
[----:B------:R-:W-:Y:S02]  /*13570*/  IMAD.MOV.U32 R16, RZ, RZ, R2 ;  /* 0x000000ffff107224 */ /* 0x000fe400078e0002 */
[----:B------:R-:W-:Y:S01]  /*13580*/  IMAD.MOV.U32 R17, RZ, RZ, R3 ;  /* 0x000000ffff117224 */ /* 0x000fe200078e0003 */
[----:B------:R-:W-:Y:S07]  /*13590*/  BRA `(.L_x_12998) ;  /* 0x0000000000f47947 */ /* 0x000fee0003800000 */
.L_x_12984:
        /* <DEDUP_REMOVED lines=28> */
.L_x_13007:
[----:B------:R-:W-:Y:S05]  /*13760*/  BSYNC B5 ;  /* 0x0000000000057941 */ /* 0x000fea0003800000 */
.L_x_13006:
        /* <DEDUP_REMOVED lines=29> */
[----:B------:R-:W-:-:S07]  /*13940*/  IMAD.MOV.U32 R2, RZ, RZ, R0 ;  /* 0x000000ffff027224 */ /* 0x000fce00078e0000 */
.L_x_13009:
[----:B------:R-:W-:Y:S05]  /*13950*/  BSYNC B5 ;  /* 0x0000000000057941 */ /* 0x000fea0003800000 */
.L_x_13008:
[----:B------:R-:W-:-:S11]  /*13960*/  DMUL R16, R2, R16 ;  /* 0x0000001002107228 */ /* 0x000fd60000000000 */
.L_x_12998:
[----:B------:R-:W-:Y:S05]  /*13970*/  BSYNC B4 ;  /* 0x0000000000047941 */ /* 0x000fea0003800000 */
.L_x_12983:
[----:B------:R-:W-:Y:S05]  /*13980*/  BRA `(.L_x_13010) ;  /* 0x0000000000087947 */ /* 0x000fea0003800000 */
.L_x_12977:
[----:B------:R-:W-:Y:S02]  /*13990*/  DMUL R16, R18, 9.00719925474099200000e+15 ;  /* 0x4340000012107828 */ /* 0x000fe40000000000 */
[----:B------:R-:W-:-:S11]  /*139a0*/  DMUL R14, R14, 9.00719925474099200000e+15 ;  /* 0x434000000e0e7828 */ /* 0x000fd60000000000 */
.L_x_13010:
[----:B------:R-:W-:Y:S05]  /*139b0*/  BSYNC B2 ;  /* 0x0000000000027941 */ /* 0x000fea0003800000 */
.L_x_12976:
        /* <DEDUP_REMOVED lines=28> */
.L_x_13012:
[----:B------:R-:W-:Y:S05]  /*13b80*/  BSYNC B2 ;  /* 0x0000000000027941 */ /* 0x000fea0003800000 */
.L_x_13011:
        /* <DEDUP_REMOVED lines=82> */
.L_x_13014:
[----:B------:R-:W-:Y:S02]  /*140b0*/  FSEL R2, RZ, 3.37028055040000000000e+12, P0 ;  /* 0x54442d18ff027808 */ /* 0x000fe40000000000 */
[----:B------:R-:W-:-:S07]  /*140c0*/  FSEL R3, RZ, 2.1426990032196044922, P0 ;  /* 0x400921fbff037808 */ /* 0x000fce0000000000 */
.L_x_13015:
[----:B------:R-:W-:Y:S05]  /*140d0*/  BSYNC B0 ;  /* 0x0000000000007941 */ /* 0x000fea0003800000 */
.L_x_13013:
[----:B------:R-:W-:Y:S01]  /*140e0*/  DADD R16, |R16|, |R14| ;  /* 0x0000000010107229 */ /* 0x000fe2000000060e */
[----:B------:R-:W-:-:S07]  /*140f0*/  LOP3.LUT R15, R3, 0x80000000, R15, 0xb8, !PT ;  /* 0x80000000030f7812 */ /* 0x000fce00078eb80f */
[----:B------:R-:W-:-:S06]  /*14100*/  DSETP.GTU.AND P0, PT, |R16|, +INF , PT ;  /* 0x7ff000001000742a */ /* 0x000fcc0003f0c200 */
[----:B------:R-:W-:Y:S02]  /*14110*/  FSEL R2, R16, R2, P0 ;  /* 0x0000000210027208 */ /* 0x000fe40000000000 */
[----:B------:R-:W-:-:S07]  /*14120*/  FSEL R3, R17, R15, P0 ;  /* 0x0000000f11037208 */ /* 0x000fce0000000000 */
.L_x_12982:
[----:B------:R-:W-:Y:S05]  /*14130*/  BSYNC B3 ;  /* 0x0000000000037941 */ /* 0x000fea0003800000 */
.L_x_12975:
[----:B------:R-:W-:Y:S01]  /*14140*/  LOP3.LUT R41, R3, 0x80000000, R29, 0xb8, !PT ;  /* 0x8000000003297812 */ /* 0x000fe200078eb81d */
[----:B------:R-:W-:Y:S01]  /*14150*/  IMAD.MOV.U32 R40, RZ, RZ, R2 ;  /* 0x000000ffff287224 */ /* 0x000fe200078e0002 */
[----:B------:R-:W-:Y:S01]  /*14160*/  LOP3.LUT R43, R43, 0x80000000, R31, 0xb8, !PT ;  /* 0x800000002b2b7812 */ /* 0x000fe200078eb81f */
[----:B------:R-:W-:Y:S06]  /*14170*/  BRA `(.L_x_12938) ;  /* 0x0000005800e47947 */ /* 0x000fec0003800000 */
.L_x_12940:
        /* <DEDUP_REMOVED lines=11> */
[----:B------:R-:W-:Y:S01]  /*14230*/  FSEL R15, R33, R35, !P4 ;  /* 0x00000023210f7208 */ /* 0x000fe20006000000 */
[----:B------:R-:W-:Y:S01]  /*14240*/  IMAD.MOV.U32 R18, RZ, RZ, R19 ;  /* 0x000000ffff127224 */ /* 0x000fe200078e0013 */
[----:B------:R-:W-:Y:S01]  /*14250*/  DSETP.GT.AND P0, PT, R12, UR4, PT ;  /* 0x000000040c007e2a */ /* 0x000fe2000bf04000 */
[----:B------:R-:W-:-:S13]  /*14260*/  IMAD.MOV.U32 R19, RZ, RZ, R3 ;  /* 0x000000ffff137224 */ /* 0x000fda00078e0003 */
        /* <DEDUP_REMOVED lines=12> */
[----:B------:R-:W-:-:S08]  /*14330*/  DFMA R10, R10, R10, R10 ;  /* 0x0000000a0a0a722b */ /* 0x000fd0000000000a */
[----:B------:R-:W-:Y:S01]  /*14340*/  DFMA R2, R2, R10, R2 ;  /* 0x0000000a0202722b */ /* 0x000fe20000000002 */
[----:B------:R-:W-:Y:S02]  /*14350*/  IMAD.MOV.U32 R10, RZ, RZ, R8 ;  /* 0x000000ffff0a7224 */ /* 0x000fe400078e0008 */
[----:B------:R-:W-:-:S05]  /*14360*/  IMAD.MOV.U32 R11, RZ, RZ, R9 ;  /* 0x000000ffff0b7224 */ /* 0x000fca00078e0009 */
[----:B--2-4-:R-:W-:Y:S02]  /*14370*/  DFMA R16, -R12, R2, 1 ;  /* 0x3ff000000c10742b */ /* 0x014fe40000000102 */
        /* <DEDUP_REMOVED lines=82> */
.L_x_13021:
[----:B------:R-:W-:Y:S05]  /*148a0*/  BSYNC B0 ;  /* 0x0000000000007941 */ /* 0x000fea0003800000 */
.L_x_13020:
[----:B------:R-:W-:Y:S04]  /*148b0*/  BSSY B3, `(.L_x_13022) ;  /* 0x0000008000037945 */ /* 0x000fe80003800000 */
[----:B------:R-:W-:Y:S05]  /*148c0*/  @P3 BRA P5, `(.L_x_13023) ;  /* 0x0000000000183947 */ /* 0x000fea0002800000 */
[----:B------:R-:W-:Y:S01]  /*148d0*/  IMAD.MOV.U32 R10, RZ, RZ, R14 ;  /* 0x000000ffff0a7224 */ /* 0x000fe200078e000e */
[----:B------:R-:W-:Y:S01]  /*148e0*/  MOV R0, 0x14930 ;  /* 0x0001493000007802 */ /* 0x000fe20000000f00 */
[----:B------:R-:W-:Y:S02]  /*148f0*/  IMAD.MOV.U32 R11, RZ, RZ, R15 ;  /* 0x000000ffff0b7224 */ /* 0x000fe400078e000f */
[----:B------:R-:W-:Y:S02]  /*14900*/  IMAD.MOV.U32 R2, RZ, RZ, R12 ;  /* 0x000000ffff027224 */ /* 0x000fe400078e000c */
[----:B------:R-:W-:-:S07]  /*14910*/  IMAD.MOV.U32 R3, RZ, RZ, R13 ;  /* 0x000000ffff037224 */ /* 0x000fce00078e000d */
[----:B------:R-:W-:Y:S05]  /*14920*/  CALL.REL.NOINC `($__internal_16_$__cuda_sm20_div_rn_f64_full) ;  /* 0x000001f400107944 */ /* 0x000fea0003c00000 */
.L_x_13023:
[----:B------:R-:W-:Y:S05]  /*14930*/  BSYNC B3 ;  /* 0x0000000000037941 */ /* 0x000fea0003800000 */
.L_x_13022:
[----:B------:R-:W-:Y:S01]  /*14940*/  DSETP.NEU.AND P0, PT, R12, RZ, PT ;  /* 0x000000ff0c00722a */ /* 0x000fe20003f0d000 */
[----:B------:R-:W-:-:S13]  /*14950*/  BSSY B0, `(.L_x_13024) ;  /* 0x0000054000007945 */ /* 0x000fda0003800000 */
[----:B------:R-:W-:Y:S05]  /*14960*/  @!P0 BRA `(.L_x_13025) ;  /* 0x00000004003c8947 */ /* 0x000fea0003800000 */
[----:B------:R-:W-:Y:S01]  /*14970*/  DMUL R8, R2, R2 ;  /* 0x0000000202087228 */ /* 0x000fe20000000000 */
[----:B------:R-:W-:Y:S01]  /*14980*/  MOV R10, 0xdbb65b49 ;  /* 0xdbb65b49000a7802 */ /* 0x000fe20000000f00 */
[----:B------:R-:W-:Y:S01]  /*14990*/  IMAD.MOV.U32 R11, RZ, RZ, 0x3f2d3b63 ;  /* 0x3f2d3b63ff0b7424 */ /* 0x000fe200078e00ff */
[----:B------:R-:W-:Y:S01]  /*149a0*/  UMOV UR4, 0x2a25ff7e ;  /* 0x2a25ff7e00047882 */ /* 0x000fe20000000000 */
[----:B------:R-:W-:Y:S01]  /*149b0*/  UMOV UR5, 0x3ef53e1d ;  /* 0x3ef53e1d00057882 */ /* 0x000fe20000000000 */
[----:B------:R-:W-:Y:S01]  /*149c0*/  ISETP.GE.AND P1, PT, R18, RZ, PT ;  /* 0x000000ff1200720c */ /* 0x000fe20003f26270 */
[----:B------:R-:W-:Y:S02]  /*149d0*/  DSETP.NEU.AND P0, PT, |R30|, |R28|, PT ;  /* 0x4000001c1e00722a */ /* 0x000fe40003f0d200 */
        /* <DEDUP_REMOVED lines=72> */
.L_x_13025:
[----:B------:R-:W-:-:S04]  /*14e60*/  ISETP.GE.AND P0, PT, R18, RZ, PT ;  /* 0x000000ff1200720c */ /* 0x000fc80003f06270 */
[----:B------:R-:W-:Y:S02]  /*14e70*/  FSEL R10, RZ, 3.37028055040000000000e+12, P0 ;  /* 0x54442d18ff0a7808 */ /* 0x000fe40000000000 */
[----:B------:R-:W-:-:S07]  /*14e80*/  FSEL R11, RZ, 2.1426990032196044922, P0 ;  /* 0x400921fbff0b7808 */ /* 0x000fce0000000000 */
.L_x_13026:
[----:B------:R-:W-:Y:S05]  /*14e90*/  BSYNC B0 ;  /* 0x0000000000007941 */ /* 0x000fea0003800000 */
.L_x_13024:
[----:B------:R-:W-:Y:S01]  /*14ea0*/  DADD R2, |R28|, |R30| ;  /* 0x000000001c027229 */ /* 0x000fe2000000061e */
[----:B------:R-:W-:Y:S01]  /*14eb0*/  LOP3.LUT R19, R11, 0x80000000, R19, 0xb8, !PT ;  /* 0x800000000b137812 */ /* 0x000fe200078eb813 */
[----:B------:R-:W-:-:S06]  /*14ec0*/  DMUL R40, R40, 0.5 ;  /* 0x3fe0000028287828 */ /* 0x000fcc0000000000 */
[----:B------:R-:W-:-:S06]  /*14ed0*/  DSETP.GTU.AND P0, PT, |R2|, +INF , PT ;  /* 0x7ff000000200742a */ /* 0x000fcc0003f0c200 */
[----:B------:R-:W-:Y:S02]  /*14ee0*/  FSEL R10, R2, R10, P0 ;  /* 0x0000000a020a7208 */ /* 0x000fe40000000000 */
[----:B------:R-:W-:Y:S01]  /*14ef0*/  FSEL R11, R3, R19, P0 ;  /* 0x00000013030b7208 */ /* 0x000fe20000000000 */
[----:B------:R-:W-:Y:S06]  /*14f00*/  BRA `(.L_x_13027) ;  /* 0x0000004c00147947 */ /* 0x000fec0003800000 */
.L_x_13019:
        /* <DEDUP_REMOVED lines=9> */
[----:B------:R-:W-:Y:S01]  /*14fa0*/  IMAD.MOV.U32 R36, RZ, RZ, 0x0 ;  /* 0x00000000ff247424 */ /* 0x000fe200078e00ff */
[----:B------:R-:W-:Y:S01]  /*14fb0*/  SEL R8, R34, R32, P0 ;  /* 0x0000002022087207 */ /* 0x000fe20000000000 */
[----:B------:R-:W-:Y:S01]  /*14fc0*/  IMAD.MOV.U32 R37, RZ, RZ, 0x3fd80000 ;  /* 0x3fd80000ff257424 */ /* 0x000fe200078e00ff */
[----:B------:R-:W-:Y:S01]  /*14fd0*/  LOP3.LUT R0, R3, 0xffc00000, RZ, 0xc0, !PT ;  /* 0xffc0000003007812 */ /* 0x000fe200078ec0ff */
[----:B------:R-:W-:Y:S01]  /*14fe0*/  BSSY B0, `(.L_x_13028) ;  /* 0x000007a000007945 */ /* 0x000fe20003800000 */
[----:B------:R-:W-:-:S02]  /*14ff0*/  SEL R9, R35, R33, P0 ;  /* 0x0000002123097207 */ /* 0x000fc40000000000 */
[----:B------:R-:W-:Y:S02]  /*15000*/  IADD3 R11, -R0, 0x7fd00000, RZ ;  /* 0x7fd00000000b7810 */ /* 0x000fe40007ffe1ff */
[----:B------:R-:W-:Y:S01]  /*15010*/  SEL R2, R34, R32, P1 ;  /* 0x0000002022027207 */ /* 0x000fe20000800000 */
[----:B------:R-:W-:Y:S01]  /*15020*/  IMAD.MOV.U32 R32, RZ, RZ, RZ ;  /* 0x000000ffff207224 */ /* 0x000fe200078e00ff */
[----:B------:R-:W-:Y:S02]  /*15030*/  ISETP.GE.U32.AND P2, PT, R9, 0x7ff00000, PT ;  /* 0x7ff000000900780c */ /* 0x000fe40003f46070 */
[C---:B--2-4-:R-:W-:Y:S01]  /*15040*/  DMUL R16, R10.reuse, R8 ;  /* 0x000000080a107228 */ /* 0x054fe20000000000 */
[----:B------:R-:W-:Y:S01]  /*15050*/  FSETP.GEU.AND P5, PT, |R15|, 6.5827683646048100446e-37, PT ;  /* 0x036000000f00780b */ /* 0x000fe20003fae200 */
[----:B------:R-:W-:-:S06]  /*15060*/  DMUL R10, R10, R2 ;  /* 0x000000020a0a7228 */ /* 0x000fcc0000000000 */
[----:B------:R-:W-:-:S08]  /*15070*/  DMUL R16, R16, R16 ;  /* 0x0000001010107228 */ /* 0x000fd00000000000 */
        /* <DEDUP_REMOVED lines=21> */
[----:B------:R-:W-:-:S03]  /*151d0*/  DMUL R36, R36, R10 ;  /* 0x0000000a24247228 */ /* 0x000fc60000000000 */
[----:B------:R-:W-:-:S07]  /*151e0*/  DFMA R32, R32, R32, R32 ;  /* 0x000000202020722b */ /* 0x000fce0000000020 */
        /* <DEDUP_REMOVED lines=89> */
.L_x_13029:
[----:B------:R-:W-:Y:S05]  /*15780*/  BSYNC B0 ;  /* 0x0000000000007941 */ /* 0x000fea0003800000 */
.L_x_13028:
        /* <DEDUP_REMOVED lines=8> */
.L_x_13031:
[----:B------:R-:W-:Y:S05]  /*15810*/  BSYNC B3 ;  /* 0x0000000000037941 */ /* 0x000fea0003800000 */
.L_x_13030:
        /* <DEDUP_REMOVED lines=82> */
.L_x_13033:
[----:B------:R-:W-:-:S04]  /*15d40*/  ISETP.GE.AND P0, PT, R18, RZ, PT ;  /* 0x000000ff1200720c */ /* 0x000fc80003f06270 */
[----:B------:R-:W-:Y:S02]  /*15d50*/  FSEL R10, RZ, 3.37028055040000000000e+12, P0 ;  /* 0x54442d18ff0a7808 */ /* 0x000fe40000000000 */
[----:B------:R-:W-:-:S07]  /*15d60*/  FSEL R11, RZ, 2.1426990032196044922, P0 ;  /* 0x400921fbff0b7808 */ /* 0x000fce0000000000 */
.L_x_13034:
[----:B------:R-:W-:Y:S05]  /*15d70*/  BSYNC B0 ;  /* 0x0000000000007941 */ /* 0x000fea0003800000 */
.L_x_13032:
[----:B------:R-:W-:Y:S01]  /*15d80*/  DADD R2, |R28|, |R30| ;  /* 0x000000001c027229 */ /* 0x000fe2000000061e */
[----:B------:R-:W-:-:S07]  /*15d90*/  LOP3.LUT R19, R11, 0x80000000, R19, 0xb8, !PT ;  /* 0x800000000b137812 */ /* 0x000fce00078eb813 */
[----:B------:R-:W-:-:S06]  /*15da0*/  DSETP.GTU.AND P0, PT, |R2|, +INF , PT ;  /* 0x7ff000000200742a */ /* 0x000fcc0003f0c200 */
[----:B------:R-:W-:Y:S02]  /*15db0*/  FSEL R10, R2, R10, P0 ;  /* 0x0000000a020a7208 */ /* 0x000fe40000000000 */
[----:B------:R-:W-:Y:S01]  /*15dc0*/  FSEL R11, R3, R19, P0 ;  /* 0x00000013030b7208 */ /* 0x000fe20000000000 */
[----:B------:R-:W-:Y:S06]  /*15dd0*/  BRA `(.L_x_13027) ;  /* 0x0000003c00607947 */ /* 0x000fec0003800000 */
.L_x_13018:
        /* <DEDUP_REMOVED lines=19> */
[----:B------:R-:W-:Y:S01]  /*15f10*/  IMAD.MOV.U32 R11, RZ, RZ, R31 ;  /* 0x000000ffff0b7224 */ /* 0x000fe200078e001f */
[----:B------:R-:W-:Y:S01]  /*15f20*/  MOV R0, 0x15f50 ;  /* 0x00015f5000007802 */ /* 0x000fe20000000f00 */
[----:B------:R-:W-:-:S07]  /*15f30*/  IMAD.MOV.U32 R2, RZ, RZ, -0x74eba897 ;  /* 0x8b145769ff027424 */ /* 0x000fce00078e00ff */
[----:B--2-4-:R-:W-:Y:S05]  /*15f40*/  CALL.REL.NOINC `($__internal_16_$__cuda_sm20_div_rn_f64_full) ;  /* 0x000001dc00887944 */ /* 0x014fea0003c00000 */
.L_x_13036:
[----:B------:R-:W-:Y:S05]  /*15f50*/  BSYNC B3 ;  /* 0x0000000000037941 */ /* 0x000fea0003800000 */
.L_x_13035:
[----:B------:R-:W2:Y:S01]  /*15f60*/  MUFU.RCP64H R9, -2.718280792236328125 ;  /* 0xc005bf0a00097908 */ /* 0x000ea20000001800 */
[----:B------:R-:W-:Y:S01]  /*15f70*/  IMAD.MOV.U32 R10, RZ, RZ, -0x74eba897 ;  /* 0x8b145769ff0a7424 */ /* 0x000fe200078e00ff */
[----:B------:R-:W-:Y:S01]  /*15f80*/  FSETP.GEU.AND P1, PT, |R29|, 6.5827683646048100446e-37, PT ;  /* 0x036000001d00780b */ /* 0x000fe20003f2e200 */
[----:B------:R-:W-:Y:S01]  /*15f90*/  IMAD.MOV.U32 R11, RZ, RZ, 0x4005bf0a ;  /* 0x4005bf0aff0b7424 */ /* 0x000fe200078e00ff */
[----:B------:R-:W-:Y:S01]  /*15fa0*/  BSSY B3, `(.L_x_13037) ;  /* 0x0000016000037945 */ /* 0x000fe20003800000 */
[----:B------:R-:W-:-:S06]  /*15fb0*/  IMAD.MOV.U32 R8, RZ, RZ, 0x1 ;  /* 0x00000001ff087424 */ /* 0x000fcc00078e00ff */
[----:B--2-4-:R-:W-:-:S08]  /*15fc0*/  DFMA R16, R8, R10, 1 ;  /* 0x3ff000000810742b */ /* 0x014fd0000000000a */
        /* <DEDUP_REMOVED lines=19> */
.L_x_13038:
[----:B------:R-:W-:Y:S05]  /*16100*/  BSYNC B3 ;  /* 0x0000000000037941 */ /* 0x000fea0003800000 */
.L_x_13037:
[----:B------:R-:W-:Y:S01]  /*16110*/  DADD R34, -RZ, |R8| ;  /* 0x00000000ff227229 */ /* 0x000fe20000000508 */
[----:B------:R-:W-:Y:S01]  /*16120*/  IMAD.MOV.U32 R10, RZ, RZ, RZ ;  /* 0x000000ffff0a7224 */ /* 0x000fe200078e00ff */
[----:B------:R-:W-:Y:S01]  /*16130*/  UMOV UR4, 0xffffffff ;  /* 0xffffffff00047882 */ /* 0x000fe20000000000 */
        /* <DEDUP_REMOVED lines=20> */
[----:B------:R-:W-:-:S08]  /*16280*/  DMUL R32, R32, R32 ;  /* 0x0000002020207228 */ /* 0x000fd00000000000 */
[----:B------:R-:W-:Y:S01]  /*16290*/  DFMA R10, R10, R10, R32 ;  /* 0x0000000a0a0a722b */ /* 0x000fe20000000020 */
[----:B------:R-:W-:-:S07]  /*162a0*/  IMAD.MOV.U32 R32, RZ, RZ, RZ ;  /* 0x000000ffff207224 */ /* 0x000fce00078e00ff */
        /* <DEDUP_REMOVED lines=110> */
.L_x_13040:
[----:B------:R-:W-:Y:S05]  /*16990*/  BSYNC B0 ;  /* 0x0000000000007941 */ /* 0x000fea0003800000 */
.L_x_13039:
        /* <DEDUP_REMOVED lines=8> */
.L_x_13042:
[----:B------:R-:W-:Y:S05]  /*16a20*/  BSYNC B3 ;  /* 0x0000000000037941 */ /* 0x000fea0003800000 */
.L_x_13041:
        /* <DEDUP_REMOVED lines=82> */
.L_x_13044:
[----:B------:R-:W-:-:S04]  /*16f50*/  ISETP.GE.AND P0, PT, R18, RZ, PT ;  /* 0x000000ff1200720c */ /* 0x000fc80003f06270 */
[----:B------:R-:W-:Y:S02]  /*16f60*/  FSEL R10, RZ, 3.37028055040000000000e+12, P0 ;  /* 0x54442d18ff0a7808 */ /* 0x000fe40000000000 */
[----:B------:R-:W-:-:S07]  /*16f70*/  FSEL R11, RZ, 2.1426990032196044922, P0 ;  /* 0x400921fbff0b7808 */ /* 0x000fce0000000000 */
.L_x_13045:
[----:B------:R-:W-:Y:S05]  /*16f80*/  BSYNC B0 ;  /* 0x0000000000007941 */ /* 0x000fea0003800000 */
.L_x_13043:
[----:B------:R-:W-:Y:S01]  /*16f90*/  DADD R2, |R28|, |R30| ;  /* 0x000000001c027229 */ /* 0x000fe2000000061e */
[----:B------:R-:W-:Y:S01]  /*16fa0*/  LOP3.LUT R19, R11, 0x80000000, R19, 0xb8, !PT ;  /* 0x800000000b137812 */ /* 0x000fe200078eb813 */
[----:B------:R-:W-:-:S06]  /*16fb0*/  DADD R40, R40, 1 ;  /* 0x3ff0000028287429 */ /* 0x000fcc0000000000 */
[----:B------:R-:W-:-:S06]  /*16fc0*/  DSETP.GTU.AND P0, PT, |R2|, +INF , PT ;  /* 0x7ff000000200742a */ /* 0x000fcc0003f0c200 */
[----:B------:R-:W-:Y:S02]  /*16fd0*/  FSEL R10, R2, R10, P0 ;  /* 0x0000000a020a7208 */ /* 0x000fe40000000000 */
[----:B------:R-:W-:Y:S01]  /*16fe0*/  FSEL R11, R3, R19, P0 ;  /* 0x00000013030b7208 */ /* 0x000fe20000000000 */
[----:B------:R-:W-:Y:S06]  /*16ff0*/  BRA `(.L_x_13027) ;  /* 0x0000002800d87947 */ /* 0x000fec0003800000 */
.L_x_13017:
[----:B------:R-:W-:Y:S01]  /*17000*/  DSETP.GEU.AND P4, PT, R12, R14, PT ;  /* 0x0000000e0c00722a */ /* 0x000fe20003f8e000 */
[----:B------:R-:W-:Y:S01]  /*17010*/  UMOV UR4, 0xffffffff ;  /* 0xffffffff00047882 */ /* 0x000fe20000000000 */
[----:B------:R-:W-:-:S04]  /*17020*/  UMOV UR5, 0x7fdfffff ;  /* 0x7fdfffff00057882 */ /* 0x000fc80000000000 */
[----:B--2-4-:R-:W-:Y:S02]  /*17030*/  FSEL R16, R14, R12, !P4 ;  /* 0x0000000c0e107208 */ /* 0x014fe40006000000 */
        /* <DEDUP_REMOVED lines=103> */
.L_x_13049:
[----:B------:R-:W-:Y:S05]  /*176b0*/  BSYNC B0 ;  /* 0x0000000000007941 */ /* 0x000fea0003800000 */
.L_x_13048:
        /* <DEDUP_REMOVED lines=8> */
.L_x_13051:
[----:B------:R-:W-:Y:S05]  /*17740*/  BSYNC B3 ;  /* 0x0000000000037941 */ /* 0x000fea0003800000 */
.L_x_13050:
[----:B------:R-:W-:Y:S01]  /*17750*/  DSETP.NEU.AND P1, PT, R16, RZ, PT ;  /* 0x000000ff1000722a */ /* 0x000fe20003f2d000 */
[----:B------:R-:W-:Y:S01]  /*17760*/  BSSY B0, `(.L_x_13052) ;  /* 0x0000048000007945 */ /* 0x000fe20003800000 */
[----:B------:R-:W-:Y:S01]  /*17770*/  DADD R8, R12, R14 ;  /* 0x000000000c087229 */ /* 0x000fe2000000000e */
[----:B------:R-:W-:-:S07]  /*17780*/  CS2R R10, SRZ ;  /* 0x00000000000a7805 */ /* 0x000fce000001ff00 */
        /* <DEDUP_REMOVED lines=69> */
.L_x_13053:
[----:B------:R-:W-:Y:S05]  /*17be0*/  BSYNC B0 ;  /* 0x0000000000007941 */ /* 0x000fea0003800000 */
.L_x_13052:
[----:B------:R-:W-:Y:S01]  /*17bf0*/  LOP3.LUT R3, R11, 0x80000000, R29, 0xb8, !PT ;  /* 0x800000000b037812 */ /* 0x000fe200078eb81d */
[----:B------:R-:W-:Y:S01]  /*17c00*/  DMUL R40, R40, 0.5 ;  /* 0x3fe0000028287828 */ /* 0x000fe20000000000 */
[----:B------:R-:W-:Y:S02]  /*17c10*/  FSEL R10, R8, R10, P0 ;  /* 0x0000000a080a7208 */ /* 0x000fe40000000000 */
[----:B------:R-:W-:Y:S01]  /*17c20*/  FSEL R11, R9, R3, P0 ;  /* 0x00000003090b7208 */ /* 0x000fe20000000000 */
[----:B------:R-:W-:Y:S07]  /*17c30*/  BRA `(.L_x_13027) ;  /* 0x0000001c00c87947 */ /* 0x000fee0003800000 */
.L_x_13047:
        /* <DEDUP_REMOVED lines=13> */
[----:B------:R-:W-:Y:S01]  /*17d10*/  IMAD.MOV.U32 R39, RZ, RZ, 0x3fd80000 ;  /* 0x3fd80000ff277424 */ /* 0x000fe200078e00ff */
[----:B------:R-:W-:Y:S01]  /*17d20*/  SEL R9, R15, R13, P0 ;  /* 0x0000000d0f097207 */ /* 0x000fe20000000000 */
[----:B------:R-:W-:Y:S01]  /*17d30*/  BSSY B0, `(.L_x_13054) ;  /* 0x0000078000007945 */ /* 0x000fe20003800000 */
[----:B------:R-:W-:-:S02]  /*17d40*/  IADD3 R11, -R0, 0x7fd00000, RZ ;  /* 0x7fd00000000b7810 */ /* 0x000fc40007ffe1ff */
[----:B------:R-:W-:Y:S02]  /*17d50*/  SEL R2, R14, R12, P1 ;  /* 0x0000000c0e027207 */ /* 0x000fe40000800000 */
[----:B------:R-:W-:Y:S02]  /*17d60*/  ISETP.GE.U32.AND P2, PT, R9, 0x7ff00000, PT ;  /* 0x7ff000000900780c */ /* 0x000fe40003f46070 */
[C---:B------:R-:W-:Y:S01]  /*17d70*/  DMUL R32, R10.reuse, R8 ;  /* 0x000000080a207228 */ /* 0x040fe20000000000 */
        /* <DEDUP_REMOVED lines=115> */
.L_x_13055:
[----:B------:R-:W-:Y:S05]  /*184b0*/  BSYNC B0 ;  /* 0x0000000000007941 */ /* 0x000fea0003800000 */
.L_x_13054:
        /* <DEDUP_REMOVED lines=8> */
.L_x_13057:
[----:B------:R-:W-:Y:S05]  /*18540*/  BSYNC B3 ;  /* 0x0000000000037941 */ /* 0x000fea0003800000 */
.L_x_13056:
        /* <DEDUP_REMOVED lines=73> */
.L_x_13059:
[----:B------:R-:W-:Y:S05]  /*189e0*/  BSYNC B0 ;  /* 0x0000000000007941 */ /* 0x000fea0003800000 */
.L_x_13058:
[----:B------:R-:W-:Y:S02]  /*189f0*/  LOP3.LUT R3, R11, 0x80000000, R29, 0xb8, !PT ;  /* 0x800000000b037812 */ /* 0x000fe400078eb81d */
[----:B------:R-:W-:Y:S02]  /*18a00*/  FSEL R10, R8, R10, P1 ;  /* 0x0000000a080a7208 */ /* 0x000fe40000800000 */
[----:B------:R-:W-:Y:S01]  /*18a10*/  FSEL R11, R9, R3, P1 ;  /* 0x00000003090b7208 */ /* 0x000fe20000800000 */
[----:B------:R-:W-:Y:S06]  /*18a20*/  BRA `(.L_x_13027) ;  /* 0x00000010004c7947 */ /* 0x000fec0003800000 */
.L_x_13046:
        /* <DEDUP_REMOVED lines=22> */
[----:B------:R-:W-:Y:S05]  /*18b90*/  CALL.REL.NOINC `($__internal_16_$__cuda_sm20_div_rn_f64_full) ;  /* 0x000001b000747944 */ /* 0x000fea0003c00000 */
.L_x_13061:
[----:B------:R-:W-:Y:S05]  /*18ba0*/  BSYNC B3 ;  /* 0x0000000000037941 */ /* 0x000fea0003800000 */
.L_x_13060:
        /* <DEDUP_REMOVED lines=26> */
.L_x_13063:
[----:B------:R-:W-:Y:S05]  /*18d50*/  BSYNC B3 ;  /* 0x0000000000037941 */ /* 0x000fea0003800000 */
.L_x_13062:
        /* <DEDUP_REMOVED lines=16> */
[----:B------:R-:W-:Y:S02]  /*18e60*/  SEL R9, R35, R41, P0 ;  /* 0x0000002923097207 */ /* 0x000fe40000000000 */
[----:B------:R-:W-:Y:S02]  /*18e70*/  IADD3 R11, -R0, 0x7fd00000, RZ ;  /* 0x7fd00000000b7810 */ /* 0x000fe40007ffe1ff */
[----:B------:R-:W-:Y:S01]  /*18e80*/  SEL R2, R34, R40, P1 ;  /* 0x0000002822027207 */ /* 0x000fe20000800000 */
[----:B------:R-:W-:Y:S01]  /*18e90*/  IMAD.MOV.U32 R34, RZ, RZ, RZ ;  /* 0x000000ffff227224 */ /* 0x000fe200078e00ff */
[----:B------:R-:W-:Y:S02]  /*18ea0*/  ISETP.GE.U32.AND P2, PT, R9, 0x7ff00000, PT ;  /* 0x7ff000000900780c */ /* 0x000fe40003f46070 */
[C---:B------:R-:W-:Y:S02]  /*18eb0*/  DMUL R32, R10.reuse, R8 ;  /* 0x000000080a207228 */ /* 0x040fe40000000000 */
        /* <DEDUP_REMOVED lines=114> */
.L_x_13065:
[----:B------:R-:W-:Y:S05]  /*195e0*/  BSYNC B0 ;  /* 0x0000000000007941 */ /* 0x000fea0003800000 */
.L_x_13064:
        /* <DEDUP_REMOVED lines=8> */
.L_x_13067:
[----:B------:R-:W-:Y:S05]  /*19670*/  BSYNC B3 ;  /* 0x0000000000037941 */ /* 0x000fea0003800000 */
.L_x_13066:
        /* <DEDUP_REMOVED lines=74> */
.L_x_13069:
[----:B------:R-:W-:Y:S05]  /*19b20*/  BSYNC B0 ;  /* 0x0000000000007941 */ /* 0x000fea0003800000 */
.L_x_13068:
[----:B------:R-:W-:Y:S02]  /*19b30*/  LOP3.LUT R3, R11, 0x80000000, R29, 0xb8, !PT ;  /* 0x800000000b037812 */ /* 0x000fe400078eb81d */
[----:B------:R-:W-:Y:S02]  /*19b40*/  FSEL R10, R8, R10, P1 ;  /* 0x0000000a080a7208 */ /* 0x000fe40000800000 */
[----:B------:R-:W-:-:S07]  /*19b50*/  FSEL R11, R9, R3, P1 ;  /* 0x00000003090b7208 */ /* 0x000fce0000800000 */
.L_x_13027:
[----:B------:R-:W-:Y:S05]  /*19b60*/  BSYNC B2 ;  /* 0x0000000000027941 */ /* 0x000fea0003800000 */
.L_x_13016:
[----:B------:R-:W-:Y:S01]  /*19b70*/  UMOV UR4, 0xfefa39ef ;  /* 0xfefa39ef00047882 */ /* 0x000fe20000000000 */
[----:B------:R-:W-:Y:S02]  /*19b80*/  UMOV UR5, 0x3fe62e42 ;  /* 0x3fe62e4200057882 */ /* 0x000fe40000000000 */
[----:B------:R-:W-:Y:S01]  /*19b90*/  DADD R42, R40, UR4 ;  /* 0x00000004282a7e29 */ /* 0x000fe20008000000 */
[----:B------:R-:W-:Y:S02]  /*19ba0*/  LOP3.LUT R41, R11, 0x80000000, R29, 0xb8, !PT ;  /* 0x800000000b297812 */ /* 0x000fe400078eb81d */
[----:B------:R-:W-:-:S07]  /*19bb0*/  MOV R40, R10 ;  /* 0x0000000a00287202 */ /* 0x000fce0000000f00 */
[----:B------:R-:W-:Y:S01]  /*19bc0*/  LOP3.LUT R43, R43, 0x80000000, R31, 0xb8, !PT ;  /* 0x800000002b2b7812 */ /* 0x000fe200078eb81f */
[----:B------:R-:W-:Y:S06]  /*19bd0*/  BRA `(.L_x_12938) ;  /* 0x00000000004c7947 */ /* 0x000fec0003800000 */
.L_x_12939:
        /* <DEDUP_REMOVED lines=19> */
.L_x_12938:
[----:B------:R-:W-:Y:S05]  /*19d10*/  BSYNC B1 ;  /* 0x0000000000017941 */ /* 0x000fea0003800000 */
.L_x_12937:
[----:B------:R-:W0:Y:S01]  /*19d20*/  S2R R3, SR_TID.X ;  /* 0x0000000000037919 */ /* 0x000e220000002100 */
[----:B------:R-:W-:Y:S01]  /*19d30*/  BSSY B1, `(.L_x_13070) ;  /* 0x0000ab6000017945 */ /* 0x000fe20003800000 */
[----:B-1---5:R-:W-:Y:S02]  /*19d40*/  CS2R R18, SRZ ;  /* 0x0000000000127805 */ /* 0x022fe4000001ff00 */
[----:B--2-4-:R-:W-:Y:S01]  /*19d50*/  CS2R R16, SRZ ;  /* 0x0000000000107805 */ /* 0x014fe2000001ff00 */
[----:B0-----:R-:W-:-:S05]  /*19d60*/  VIADD R3, R3, 0x100 ;  /* 0x0000010003037836 */ /* 0x001fca0000000000 */
[----:B------:R-:W-:-:S13]  /*19d70*/  ISETP.GE.AND P0, PT, R3, R52, PT ;  /* 0x000000340300720c */ /* 0x000fda0003f06270 */
[----:B------:R-:W-:Y:S05]  /*19d80*/  @P0 BRA `(.L_x_13071) ;  /* 0x000000a800c00947 */ /* 0x000fea0003800000 */
[----:B------:R-:W-:Y:S02]  /*19d90*/  DSETP.GTU.AND P0, PT, |R24|, +INF , PT ;  /* 0x7ff000001800742a */ /* 0x000fe40003f0c200 */
        /* <DEDUP_REMOVED lines=40> */
[----:B------:R-:W-:Y:S02]  /*1a020*/  ISETP.LT.U32.AND P0, PT, R18, R30, PT ;  /* 0x0000001e1200720c */ /* 0x000fe40003f01070 */
[CC--:B------:R-:W-:Y:S02]  /*1a030*/  ISETP.GT.U32.AND.EX P1, PT, R19.reuse, R31.reuse, PT, P1 ;  /* 0x0000001f1300720c */ /* 0x0c0fe40003f24110 */
[CC--:B------:R-:W-:Y:S02]  /*1a040*/  ISETP.LT.U32.AND.EX P0, PT, R19.reuse, R31.reuse, PT, P0 ;  /* 0x0000001f1300720c */ /* 0x0c0fe40003f01100 */
[CC--:B------:R-:W-:Y:S02]  /*1a050*/  SEL R3, R19.reuse, R31.reuse, P1 ;  /* 0x0000001f13037207 */ /* 0x0c0fe40000800000 */
[----:B------:R-:W-:-:S02]  /*1a060*/  SEL R49, R19, R31, P0 ;  /* 0x0000001f13317207 */ /* 0x000fc40000000000 */
[----:B------:R-:W-:Y:S02]  /*1a070*/  LOP3.LUT R36, R3, 0xffc00000, RZ, 0xc0, !PT ;  /* 0xffc0000003247812 */ /* 0x000fe400078ec0ff */
[----:B------:R-:W-:Y:S01]  /*1a080*/  SEL R48, R18, R30, P0 ;  /* 0x0000001e12307207 */ /* 0x000fe20000000000 */
[----:B------:R-:W-:Y:S01]  /*1a090*/  IMAD.MOV.U32 R9, RZ, RZ, R49 ;  /* 0x000000ffff097224 */ /* 0x000fe200078e0031 */
[----:B------:R-:W-:Y:S02]  /*1a0a0*/  IADD3 R11, -R36, 0x7fd00000, RZ ;  /* 0x7fd00000240b7810 */ /* 0x000fe40007ffe1ff */
[----:B------:R-:W-:Y:S02]  /*1a0b0*/  MOV R8, R48 ;  /* 0x0000003000087202 */ /* 0x000fe40000000f00 */
[----:B------:R-:W-:Y:S01]  /*1a0c0*/  SEL R2, R18, R30, P1 ;  /* 0x0000001e12027207 */ /* 0x000fe20000800000 */
[----:B------:R-:W-:-:S03]  /*1a0d0*/  IMAD.U32 R18, RZ, RZ, UR6 ;  /* 0x00000006ff127e24 */ /* 0x000fc6000f8e00ff */
        /* <DEDUP_REMOVED lines=97> */
[----:B------:R-:W-:Y:S02]  /*1a6f0*/  IMAD.MOV.U32 R2, RZ, RZ, R31 ;  /* 0x000000ffff027224 */ /* 0x000fe400078e001f */
[----:B------:R-:W-:-:S07]  /*1a700*/  IMAD.MOV.U32 R0, RZ, RZ, R17 ;  /* 0x000000ffff007224 */ /* 0x000fce00078e0011 */
[----:B------:R-:W-:Y:S05]  /*1a710*/  CALL.REL.NOINC `($__internal_17_$__cuda_sm20_dsqrt_rn_f64_mediumpath_v1) ;  /* 0x0000019c00207944 */ /* 0x000fea0003c00000 */
[----:B------:R-:W-:Y:S02]  /*1a720*/  IMAD.MOV.U32 R8, RZ, RZ, R0 ;  /* 0x000000ffff087224 */ /* 0x000fe400078e0000 */
[----:B------:R-:W-:-:S07]  /*1a730*/  IMAD.MOV.U32 R9, RZ, RZ, R3 ;  /* 0x000000ffff097224 */ /* 0x000fce00078e0003 */
.L_x_13077:
[----:B------:R-:W-:Y:S05]  /*1a740*/  BSYNC B3 ;  /* 0x0000000000037941 */ /* 0x000fea0003800000 */
.L_x_13076:
        /* <DEDUP_REMOVED lines=31> */
[----:B------:R-:W-:Y:S01]  /*1a940*/  @P0 VIADD R11, R9, 0xfff00000 ;  /* 0xfff00000090b0836 */ /* 0x000fe20000000000 */
[----:B------:R-:W-:-:S03]  /*1a950*/  @P0 IADD3 R0, R0, 0x1, RZ ;  /* 0x0000000100000810 */ /* 0x000fc60007ffe0ff */
        /* <DEDUP_REMOVED lines=48> */
.L_x_13075:
        /* <DEDUP_REMOVED lines=36> */
.L_x_13085:
[----:B------:R-:W-:Y:S05]  /*1aea0*/  BSYNC B4 ;  /* 0x0000000000047941 */ /* 0x000fea0003800000 */
.L_x_13084:
[----:B------:R-:W-:Y:S02]  /*1aeb0*/  IMAD.MOV.U32 R16, RZ, RZ, R2 ;  /* 0x000000ffff107224 */ /* 0x000fe400078e0002 */
[----:B------:R-:W-:Y:S01]  /*1aec0*/  IMAD.MOV.U32 R17, RZ, RZ, R3 ;  /* 0x000000ffff117224 */ /* 0x000fe200078e0003 */
[----:B------:R-:W-:Y:S06]  /*1aed0*/  BRA `(.L_x_13083) ;  /* 0x0000000000047947 */ /* 0x000fec0003800000 */
.L_x_13082:
[----:B------:R-:W-:-:S11]  /*1aee0*/  DADD R16, -R28, R48 ;  /* 0x000000001c107229 */ /* 0x000fd60000000130 */
.L_x_13083:
[----:B------:R-:W-:Y:S05]  /*1aef0*/  BSYNC B3 ;  /* 0x0000000000037941 */ /* 0x000fea0003800000 */
.L_x_13081:
        /* <DEDUP_REMOVED lines=29> */
.L_x_13090:
[----:B------:R-:W-:Y:S05]  /*1b0d0*/  BSYNC B4 ;  /* 0x0000000000047941 */ /* 0x000fea0003800000 */
.L_x_13089:
[----:B------:R-:W-:Y:S05]  /*1b0e0*/  BRA `(.L_x_13088) ;  /* 0x0000000000047947 */ /* 0x000fea0003800000 */
.L_x_13087:
[----:B------:R-:W-:-:S11]  /*1b0f0*/  DADD R2, R50, -R8 ;  /* 0x0000000032027229 */ /* 0x000fd60000000808 */
.L_x_13088:
[----:B------:R-:W-:Y:S05]  /*1b100*/  BSYNC B3 ;  /* 0x0000000000037941 */ /* 0x000fea0003800000 */
.L_x_13086:
        /* <DEDUP_REMOVED lines=31> */
.L_x_13092:
[----:B------:R-:W-:Y:S05]  /*1b300*/  BSYNC B3 ;  /* 0x0000000000037941 */ /* 0x000fea0003800000 */
.L_x_13091:
        /* <DEDUP_REMOVED lines=85> */
.L_x_13093:
        /* <DEDUP_REMOVED lines=22> */
.L_x_13095:
[----:B------:R-:W-:Y:S05]  /*1b9c0*/  BSYNC B3 ;  /* 0x0000000000037941 */ /* 0x000fea0003800000 */
.L_x_13094:
        /* <DEDUP_REMOVED lines=30> */
.L_x_13080:
        /* <DEDUP_REMOVED lines=28> */
.L_x_13098:
[----:B------:R-:W-:Y:S05]  /*1bd70*/  BSYNC B3 ;  /* 0x0000000000037941 */ /* 0x000fea0003800000 */
.L_x_13097:
        /* <DEDUP_REMOVED lines=27> */
.L_x_13101:
[----:B------:R-:W-:Y:S05]  /*1bf30*/  BSYNC B3 ;  /* 0x0000000000037941 */ /* 0x000fea0003800000 */
.L_x_13100:
        /* <DEDUP_REMOVED lines=30> */
.L_x_13099:
        /* <DEDUP_REMOVED lines=75> */
.L_x_13102:
[----:B------:R-:W-:Y:S01]  /*1c5d0*/  IMAD.MOV.U32 R2, RZ, RZ, 0x0 ;  /* 0x00000000ff027424 */ /* 0x000fe200078e00ff */
[----:B------:R-:W-:Y:S01]  /*1c5e0*/  FSETP.NEU.FTZ.AND P0, PT, R9, RZ, PT ;  /* 0x000000ff0900720b */ /* 0x000fe20003f1d000 */
[----:B------:R-:W-:-:S06]  /*1c5f0*/  IMAD.MOV.U32 R3, RZ, RZ, 0x7ff00000 ;  /* 0x7ff00000ff037424 */ /* 0x000fcc00078e00ff */
[----:B------:R-:W-:-:S10]  /*1c600*/  DFMA R2, R8, R2, +INF ;  /* 0x7ff000000802742b */ /* 0x000fd40000000002 */
[----:B------:R-:W-:Y:S02]  /*1c610*/  FSEL R30, R2, RZ, P0 ;  /* 0x000000ff021e7208 */ /* 0x000fe40000000000 */
[----:B------:R-:W-:Y:S01]  /*1c620*/  FSEL R31, R3, -QNAN , P0 ;  /* 0xfff00000031f7808 */ /* 0x000fe20000000000 */
[----:B------:R-:W-:Y:S06]  /*1c630*/  BRA `(.L_x_13078) ;  /* 0x0000000400407947 */ /* 0x000fec0003800000 */
.L_x_13096:
[----:B------:R-:W-:Y:S01]  /*1c640*/  DADD R34, -R14, 1 ;  /* 0x3ff000000e227429 */ /* 0x000fe20000000100 */
[----:B------:R-:W-:Y:S07]  /*1c650*/  BSSY B3, `(.L_x_13103) ;  /* 0x000001a000037945 */ /* 0x000fee0003800000 */
        /* <DEDUP_REMOVED lines=25> */
.L_x_13104:
[----:B------:R-:W-:Y:S05]  /*1c7f0*/  BSYNC B3 ;  /* 0x0000000000037941 */ /* 0x000fea0003800000 */
.L_x_13103:
        /* <DEDUP_REMOVED lines=21> */
.L_x_13106:
[----:B------:R-:W-:Y:S05]  /*1c950*/  BSYNC B3 ;  /* 0x0000000000037941 */ /* 0x000fea0003800000 */
.L_x_13105:
[----:B------:R-:W-:Y:S02]  /*1c960*/  IMAD.MOV.U32 R30, RZ, RZ, R2 ;  /* 0x000000ffff1e7224 */ /* 0x000fe400078e0002 */
[----:B------:R-:W-:Y:S01]  /*1c970*/  IMAD.MOV.U32 R31, RZ, RZ, R3 ;  /* 0x000000ffff1f7224 */ /* 0x000fe200078e0003 */
[----:B------:R-:W-:Y:S06]  /*1c980*/  BRA `(.L_x_13078) ;  /* 0x00000000006c7947 */ /* 0x000fec0003800000 */
.L_x_13079:
        /* <DEDUP_REMOVED lines=26> */
.L_x_13107:
[----:B------:R-:W-:Y:S05]  /*1cb30*/  BSYNC B3 ;  /* 0x0000000000037941 */ /* 0x000fea0003800000 */
.L_x_13078:
[----:B------:R-:W-:Y:S05]  /*1cb40*/  BSYNC B2 ;  /* 0x0000000000027941 */ /* 0x000fea0003800000 */
.L_x_13074:
        /* <DEDUP_REMOVED lines=25> */
.L_x_13112:
[----:B------:R-:W-:Y:S05]  /*1cce0*/  BSYNC B4 ;  /* 0x0000000000047941 */ /* 0x000fea0003800000 */
.L_x_13111:
        /* <DEDUP_REMOVED lines=49> */
.L_x_13114:
        /* <DEDUP_REMOVED lines=71> */
.L_x_13113:
        /* <DEDUP_REMOVED lines=38> */
.L_x_13123:
[----:B------:R-:W-:Y:S05]  /*1d6d0*/  BSYNC B6 ;  /* 0x0000000000067941 */ /* 0x000fea0003800000 */
.L_x_13122:
[----:B------:R-:W-:Y:S02]  /*1d6e0*/  IMAD.MOV.U32 R16, RZ, RZ, R2 ;  /* 0x000000ffff107224 */ /* 0x000fe400078e0002 */
[----:B------:R-:W-:Y:S01]  /*1d6f0*/  IMAD.MOV.U32 R17, RZ, RZ, R3 ;  /* 0x000000ffff117224 */ /* 0x000fe200078e0003 */
[----:B------:R-:W-:Y:S06]  /*1d700*/  BRA `(.L_x_13121) ;  /* 0x0000000000047947 */ /* 0x000fec0003800000 */
.L_x_13120:
[----:B------:R-:W-:-:S11]  /*1d710*/  DADD R16, -R28, R48 ;  /* 0x000000001c107229 */ /* 0x000fd60000000130 */
.L_x_13121:
[----:B------:R-:W-:Y:S05]  /*1d720*/  BSYNC B5 ;  /* 0x0000000000057941 */ /* 0x000fea0003800000 */
.L_x_13119:
        /* <DEDUP_REMOVED lines=28> */
.L_x_13128:
[----:B------:R-:W-:Y:S05]  /*1d8f0*/  BSYNC B6 ;  /* 0x0000000000067941 */ /* 0x000fea0003800000 */
.L_x_13127:
[----:B------:R-:W-:Y:S02]  /*1d900*/  IMAD.MOV.U32 R12, RZ, RZ, R2 ;  /* 0x000000ffff0c7224 */ /* 0x000fe400078e0002 */
[----:B------:R-:W-:Y:S01]  /*1d910*/  IMAD.MOV.U32 R13, RZ, RZ, R3 ;  /* 0x000000ffff0d7224 */ /* 0x000fe200078e0003 */
[----:B------:R-:W-:Y:S06]  /*1d920*/  BRA `(.L_x_13126) ;  /* 0x0000000000047947 */ /* 0x000fec0003800000 */
.L_x_13125:
[----:B------:R-:W-:-:S11]  /*1d930*/  DADD R12, -R44, R50 ;  /* 0x000000002c0c7229 */ /* 0x000fd60000000132 */
.L_x_13126:
[----:B------:R-:W-:Y:S05]  /*1d940*/  BSYNC B5 ;  /* 0x0000000000057941 */ /* 0x000fea0003800000 */
.L_x_13124:
        /* <DEDUP_REMOVED lines=31> */
.L_x_13130:
[----:B------:R-:W-:Y:S05]  /*1db40*/  BSYNC B5 ;  /* 0x0000000000057941 */ /* 0x000fea0003800000 */
.L_x_13129:
[----:B------:R-:W-:Y:S05]  /*1db50*/  BRA `(.L_x_13131) ;  /* 0x00000008005c7947 */ /* 0x000fea0003800000 */
.L_x_13118:
        /* <DEDUP_REMOVED lines=31> */
.L_x_13134:
[----:B------:R-:W-:Y:S05]  /*1dd50*/  BSYNC B5 ;  /* 0x0000000000057941 */ /* 0x000fea0003800000 */
.L_x_13133:
[----:B------:R-:W-:Y:S05]  /*1dd60*/  BRA `(.L_x_13131) ;  /* 0x0000000400d87947 */ /* 0x000fea0003800000 */
.L_x_13132:
        /* <DEDUP_REMOVED lines=30> */
.L_x_13136:
[----:B------:R-:W-:Y:S05]  /*1df50*/  BSYNC B5 ;  /* 0x0000000000057941 */ /* 0x000fea0003800000 */
.L_x_13135:
        /* <DEDUP_REMOVED lines=21> */
.L_x_13138:
[----:B------:R-:W-:Y:S05]  /*1e0b0*/  BSYNC B5 ;  /* 0x0000000000057941 */ /* 0x000fea0003800000 */
.L_x_13137:
[----:B------:R-:W-:Y:S01]  /*1e0c0*/  DMUL R14, R14, 8.11296384146066816958e+31 ;  /* 0x469000000e0e7828 */ /* 0x000fe20000000000 */
[----:B------:R-:W-:Y:S02]  /*1e0d0*/  IMAD.MOV.U32 R16, RZ, RZ, R2 ;  /* 0x000000ffff107224 */ /* 0x000fe400078e0002 */
[----:B------:R-:W-:Y:S01]  /*1e0e0*/  IMAD.MOV.U32 R17, RZ, RZ, R3 ;  /* 0x000000ffff117224 */ /* 0x000fe200078e0003 */
[----:B------:R-:W-:Y:S07]  /*1e0f0*/  BRA `(.L_x_13131) ;  /* 0x0000000000f47947 */ /* 0x000fee0003800000 */
.L_x_13117:
        /* <DEDUP_REMOVED lines=28> */
.L_x_13140:
[----:B------:R-:W-:Y:S05]  /*1e2c0*/  BSYNC B5 ;  /* 0x0000000000057941 */ /* 0x000fea0003800000 */
.L_x_13139:
        /* <DEDUP_REMOVED lines=30> */
.L_x_13142:
[----:B------:R-:W-:Y:S05]  /*1e4b0*/  BSYNC B5 ;  /* 0x0000000000057941 */ /* 0x000fea0003800000 */
.L_x_13141:
[----:B------:R-:W-:-:S11]  /*1e4c0*/  DMUL R16, R2, R16 ;  /* 0x0000001002107228 */ /* 0x000fd60000000000 */
.L_x_13131:
[----:B------:R-:W-:Y:S05]  /*1e4d0*/  BSYNC B4 ;  /* 0x0000000000047941 */ /* 0x000fea0003800000 */
.L_x_13116:
[----:B------:R-:W-:Y:S05]  /*1e4e0*/  BRA `(.L_x_13143) ;  /* 0x0000000000087947 */ /* 0x000fea0003800000 */
.L_x_13110:
[----:B------:R-:W-:Y:S02]  /*1e4f0*/  DMUL R16, R18, 9.00719925474099200000e+15 ;  /* 0x4340000012107828 */ /* 0x000fe40000000000 */
[----:B------:R-:W-:-:S11]  /*1e500*/  DMUL R14, R14, 9.00719925474099200000e+15 ;  /* 0x434000000e0e7828 */ /* 0x000fd60000000000 */
.L_x_13143:
[----:B------:R-:W-:Y:S05]  /*1e510*/  BSYNC B2 ;  /* 0x0000000000027941 */ /* 0x000fea0003800000 */
.L_x_13109:
        /* <DEDUP_REMOVED lines=28> */
.L_x_13145:
[----:B------:R-:W-:Y:S05]  /*1e6e0*/  BSYNC B2 ;  /* 0x0000000000027941 */ /* 0x000fea0003800000 */
.L_x_13144:
        /* <DEDUP_REMOVED lines=82> */
.L_x_13147:
[----:B------:R-:W-:Y:S02]  /*1ec10*/  FSEL R2, RZ, 3.37028055040000000000e+12, P0 ;  /* 0x54442d18ff027808 */ /* 0x000fe40000000000 */
[----:B------:R-:W-:-:S07]  /*1ec20*/  FSEL R3, RZ, 2.1426990032196044922, P0 ;  /* 0x400921fbff037808 */ /* 0x000fce0000000000 */
.L_x_13148:
[----:B------:R-:W-:Y:S05]  /*1ec30*/  BSYNC B0 ;  /* 0x0000000000007941 */ /* 0x000fea0003800000 */
.L_x_13146:
[----:B------:R-:W-:Y:S01]  /*1ec40*/  DADD R16, |R16|, |R14| ;  /* 0x0000000010107229 */ /* 0x000fe2000000060e */
[----:B------:R-:W-:-:S07]  /*1ec50*/  LOP3.LUT R15, R3, 0x80000000, R15, 0xb8, !PT ;  /* 0x80000000030f7812 */ /* 0x000fce00078eb80f */
[----:B------:R-:W-:-:S06]  /*1ec60*/  DSETP.GTU.AND P0, PT, |R16|, +INF , PT ;  /* 0x7ff000001000742a */ /* 0x000fcc0003f0c200 */
[----:B------:R-:W-:Y:S02]  /*1ec70*/  FSEL R2, R16, R2, P0 ;  /* 0x0000000210027208 */ /* 0x000fe40000000000 */
[----:B------:R-:W-:-:S07]  /*1ec80*/  FSEL R3, R17, R15, P0 ;  /* 0x0000000f11037208 */ /* 0x000fce0000000000 */
.L_x_13115:
[----:B------:R-:W-:Y:S05]  /*1ec90*/  BSYNC B3 ;  /* 0x0000000000037941 */ /* 0x000fea0003800000 */
.L_x_13108:
[----:B------:R-:W-:Y:S01]  /*1eca0*/  LOP3.LUT R17, R3, 0x80000000, R25, 0xb8, !PT ;  /* 0x8000000003117812 */ /* 0x000fe200078eb819 */
[----:B------:R-:W-:Y:S01]  /*1ecb0*/  IMAD.MOV.U32 R16, RZ, RZ, R2 ;  /* 0x000000ffff107224 */ /* 0x000fe200078e0002 */
[----:B------:R-:W-:Y:S01]  /*1ecc0*/  LOP3.LUT R19, R31, 0x80000000, R27, 0xb8, !PT ;  /* 0x800000001f137812 */ /* 0x000fe200078eb81b */
[----:B------:R-:W-:Y:S01]  /*1ecd0*/  IMAD.MOV.U32 R18, RZ, RZ, R30 ;  /* 0x000000ffff127224 */ /* 0x000fe200078e001e */
[----:B------:R-:W-:Y:S06]  /*1ece0*/  BRA `(.L_x_13071) ;  /* 0x0000005800e87947 */ /* 0x000fec0003800000 */
.L_x_13073:
        /* <DEDUP_REMOVED lines=114> */
.L_x_13154:
[----:B------:R-:W-:Y:S05]  /*1f410*/  BSYNC B0 ;  /* 0x0000000000007941 */ /* 0x000fea0003800000 */
.L_x_13153:
        /* <DEDUP_REMOVED lines=8> */
.L_x_13156:
[----:B------:R-:W-:Y:S05]  /*1f4a0*/  BSYNC B3 ;  /* 0x0000000000037941 */ /* 0x000fea0003800000 */
.L_x_13155:
        /* <DEDUP_REMOVED lines=82> */
.L_x_13158:
[----:B------:R-:W-:-:S04]  /*1f9d0*/  ISETP.GE.AND P0, PT, R18, RZ, PT ;  /* 0x000000ff1200720c */ /* 0x000fc80003f06270 */
[----:B------:R-:W-:Y:S02]  /*1f9e0*/  FSEL R10, RZ, 3.37028055040000000000e+12, P0 ;  /* 0x54442d18ff0a7808 */ /* 0x000fe40000000000 */
[----:B------:R-:W-:-:S07]  /*1f9f0*/  FSEL R11, RZ, 2.1426990032196044922, P0 ;  /* 0x400921fbff0b7808 */ /* 0x000fce0000000000 */
.L_x_13159:
[----:B------:R-:W-:Y:S05]  /*1fa00*/  BSYNC B0 ;  /* 0x0000000000007941 */ /* 0x000fea0003800000 */
.L_x_13157:
[----:B------:R-:W-:Y:S01]  /*1fa10*/  DADD R2, |R24|, |R26| ;  /* 0x0000000018027229 */ /* 0x000fe2000000061a */
[----:B------:R-:W-:Y:S01]  /*1fa20*/  LOP3.LUT R19, R11, 0x80000000, R19, 0xb8, !PT ;  /* 0x800000000b137812 */ /* 0x000fe200078eb813 */
[----:B------:R-:W-:-:S06]  /*1fa30*/  DMUL R28, R28, 0.5 ;  /* 0x3fe000001c1c7828 */ /* 0x000fcc0000000000 */
[----:B------:R-:W-:-:S06]  /*1fa40*/  DSETP.GTU.AND P0, PT, |R2|, +INF , PT ;  /* 0x7ff000000200742a */ /* 0x000fcc0003f0c200 */
[----:B------:R-:W-:Y:S02]  /*1fa50*/  FSEL R10, R2, R10, P0 ;  /* 0x0000000a020a7208 */ /* 0x000fe40000000000 */
[----:B------:R-:W-:Y:S01]  /*1fa60*/  FSEL R11, R3, R19, P0 ;  /* 0x00000013030b7208 */ /* 0x000fe20000000000 */
[----:B------:R-:W-:Y:S06]  /*1fa70*/  BRA `(.L_x_13160) ;  /* 0x0000004c00147947 */ /* 0x000fec0003800000 */
.L_x_13152:
        /* <DEDUP_REMOVED lines=26> */
[----:B------:R-:W-:-:S04]  /*1fc20*/  MOV R16, R11 ;  /* 0x0000000b00107202 */ /* 0x000fc80000000f00 */
        /* <DEDUP_REMOVED lines=108> */
.L_x_13162:
[----:B------:R-:W-:Y:S05]  /*202f0*/  BSYNC B0 ;  /* 0x0000000000007941 */ /* 0x000fea0003800000 */
.L_x_13161:
        /* <DEDUP_REMOVED lines=8> */
.L_x_13164:
[----:B------:R-:W-:Y:S05]  /*20380*/  BSYNC B3 ;  /* 0x0000000000037941 */ /* 0x000fea0003800000 */
.L_x_13163:
        /* <DEDUP_REMOVED lines=82> */
.L_x_13166:
[----:B------:R-:W-:-:S04]  /*208b0*/  ISETP.GE.AND P0, PT, R18, RZ, PT ;  /* 0x000000ff1200720c */ /* 0x000fc80003f06270 */
[----:B------:R-:W-:Y:S02]  /*208c0*/  FSEL R10, RZ, 3.37028055040000000000e+12, P0 ;  /* 0x54442d18ff0a7808 */ /* 0x000fe40000000000 */
[----:B------:R-:W-:-:S07]  /*208d0*/  FSEL R11, RZ, 2.1426990032196044922, P0 ;  /* 0x400921fbff0b7808 */ /* 0x000fce0000000000 */
.L_x_13167:
[----:B------:R-:W-:Y:S05]  /*208e0*/  BSYNC B0 ;  /* 0x0000000000007941 */ /* 0x000fea0003800000 */
.L_x_13165:
[----:B------:R-:W-:Y:S01]  /*208f0*/  DADD R2, |R24|, |R26| ;  /* 0x0000000018027229 */ /* 0x000fe2000000061a */
[----:B------:R-:W-:-:S07]  /*20900*/  LOP3.LUT R19, R11, 0x80000000, R19, 0xb8, !PT ;  /* 0x800000000b137812 */ /* 0x000fce00078eb813 */
[----:B------:R-:W-:-:S06]  /*20910*/  DSETP.GTU.AND P0, PT, |R2|, +INF , PT ;  /* 0x7ff000000200742a */ /* 0x000fcc0003f0c200 */
[----:B------:R-:W-:Y:S02]  /*20920*/  FSEL R10, R2, R10, P0 ;  /* 0x0000000a020a7208 */ /* 0x000fe40000000000 */
[----:B------:R-:W-:Y:S01]  /*20930*/  FSEL R11, R3, R19, P0 ;  /* 0x00000013030b7208 */ /* 0x000fe20000000000 */
[----:B------:R-:W-:Y:S06]  /*20940*/  BRA `(.L_x_13160) ;  /* 0x0000003c00607947 */ /* 0x000fec0003800000 */
.L_x_13151:
        /* <DEDUP_REMOVED lines=23> */
.L_x_13169:
[----:B------:R-:W-:Y:S05]  /*20ac0*/  BSYNC B3 ;  /* 0x0000000000037941 */ /* 0x000fea0003800000 */
.L_x_13168:
        /* <DEDUP_REMOVED lines=24> */
[----:B------:R-:W-:Y:S02]  /*20c50*/  IMAD.MOV.U32 R8, RZ, RZ, R2 ;  /* 0x000000ffff087224 */ /* 0x000fe400078e0002 */
[----:B------:R-:W-:-:S07]  /*20c60*/  IMAD.MOV.U32 R9, RZ, RZ, R3 ;  /* 0x000000ffff097224 */ /* 0x000fce00078e0003 */
.L_x_13171:
[----:B------:R-:W-:Y:S05]  /*20c70*/  BSYNC B3 ;  /* 0x0000000000037941 */ /* 0x000fea0003800000 */
.L_x_13170:
        /* <DEDUP_REMOVED lines=136> */
.L_x_13173:
[----:B------:R-:W-:Y:S05]  /*21500*/  BSYNC B0 ;  /* 0x0000000000007941 */ /* 0x000fea0003800000 */
.L_x_13172:
        /* <DEDUP_REMOVED lines=8> */
.L_x_13175:
[----:B------:R-:W-:Y:S05]  /*21590*/  BSYNC B3 ;  /* 0x0000000000037941 */ /* 0x000fea0003800000 */
.L_x_13174:
        /* <DEDUP_REMOVED lines=82> */
.L_x_13177:
[----:B------:R-:W-:-:S04]  /*21ac0*/  ISETP.GE.AND P0, PT, R18, RZ, PT ;  /* 0x000000ff1200720c */ /* 0x000fc80003f06270 */
[----:B------:R-:W-:Y:S02]  /*21ad0*/  FSEL R10, RZ, 3.37028055040000000000e+12, P0 ;  /* 0x54442d18ff0a7808 */ /* 0x000fe40000000000 */
[----:B------:R-:W-:-:S07]  /*21ae0*/  FSEL R11, RZ, 2.1426990032196044922, P0 ;  /* 0x400921fbff0b7808 */ /* 0x000fce0000000000 */
.L_x_13178:
[----:B------:R-:W-:Y:S05]  /*21af0*/  BSYNC B0 ;  /* 0x0000000000007941 */ /* 0x000fea0003800000 */
.L_x_13176:
[----:B------:R-:W-:Y:S01]  /*21b00*/  DADD R2, |R24|, |R26| ;  /* 0x0000000018027229 */ /* 0x000fe2000000061a */
[----:B------:R-:W-:Y:S01]  /*21b10*/  LOP3.LUT R19, R11, 0x80000000, R19, 0xb8, !PT ;  /* 0x800000000b137812 */ /* 0x000fe200078eb813 */
[----:B------:R-:W-:-:S06]  /*21b20*/  DADD R28, R28, 1 ;  /* 0x3ff000001c1c7429 */ /* 0x000fcc0000000000 */
[----:B------:R-:W-:-:S06]  /*21b30*/  DSETP.GTU.AND P0, PT, |R2|, +INF , PT ;  /* 0x7ff000000200742a */ /* 0x000fcc0003f0c200 */
[----:B------:R-:W-:Y:S02]  /*21b40*/  FSEL R10, R2, R10, P0 ;  /* 0x0000000a020a7208 */ /* 0x000fe40000000000 */
[----:B------:R-:W-:Y:S01]  /*21b50*/  FSEL R11, R3, R19, P0 ;  /* 0x00000013030b7208 */ /* 0x000fe20000000000 */
[----:B------:R-:W-:Y:S06]  /*21b60*/  BRA `(.L_x_13160) ;  /* 0x0000002800d87947 */ /* 0x000fec0003800000 */
.L_x_13150:
        /* <DEDUP_REMOVED lines=107> */
.L_x_13182:
[----:B------:R-:W-:Y:S05]  /*22220*/  BSYNC B0 ;  /* 0x0000000000007941 */ /* 0x000fea0003800000 */
.L_x_13181:
        /* <DEDUP_REMOVED lines=8> */
.L_x_13184:
[----:B------:R-:W-:Y:S05]  /*222b0*/  BSYNC B3 ;  /* 0x0000000000037941 */ /* 0x000fea0003800000 */
.L_x_13183:
        /* <DEDUP_REMOVED lines=73> */
.L_x_13186:
[----:B------:R-:W-:Y:S05]  /*22750*/  BSYNC B0 ;  /* 0x0000000000007941 */ /* 0x000fea0003800000 */
.L_x_13185:
[----:B------:R-:W-:Y:S01]  /*22760*/  LOP3.LUT R3, R11, 0x80000000, R25, 0xb8, !PT ;  /* 0x800000000b037812 */ /* 0x000fe200078eb819 */
[----:B------:R-:W-:Y:S01]  /*22770*/  DMUL R28, R28, 0.5 ;  /* 0x3fe000001c1c7828 */ /* 0x000fe20000000000 */
[----:B------:R-:W-:Y:S02]  /*22780*/  FSEL R10, R8, R10, P0 ;  /* 0x0000000a080a7208 */ /* 0x000fe40000000000 */
[----:B------:R-:W-:Y:S01]  /*22790*/  FSEL R11, R9, R3, P0 ;  /* 0x00000003090b7208 */ /* 0x000fe20000000000 */
[----:B------:R-:W-:Y:S07]  /*227a0*/  BRA `(.L_x_13160) ;  /* 0x0000001c00c87947 */ /* 0x000fee0003800000 */
.L_x_13180:
        /* <DEDUP_REMOVED lines=135> */
.L_x_13188:
[----:B------:R-:W-:Y:S05]  /*23020*/  BSYNC B0 ;  /* 0x0000000000007941 */ /* 0x000fea0003800000 */
.L_x_13187:
        /* <DEDUP_REMOVED lines=8> */
.L_x_13190:
[----:B------:R-:W-:Y:S05]  /*230b0*/  BSYNC B3 ;  /* 0x0000000000037941 */ /* 0x000fea0003800000 */
.L_x_13189:
        /* <DEDUP_REMOVED lines=73> */
.L_x_13192:
[----:B------:R-:W-:Y:S05]  /*23550*/  BSYNC B0 ;  /* 0x0000000000007941 */ /* 0x000fea0003800000 */
.L_x_13191:
[----:B------:R-:W-:Y:S02]  /*23560*/  LOP3.LUT R3, R11, 0x80000000, R25, 0xb8, !PT ;  /* 0x800000000b037812 */ /* 0x000fe400078eb819 */
[----:B------:R-:W-:Y:S02]  /*23570*/  FSEL R10, R8, R10, P1 ;  /* 0x0000000a080a7208 */ /* 0x000fe40000800000 */
[----:B------:R-:W-:Y:S01]  /*23580*/  FSEL R11, R9, R3, P1 ;  /* 0x00000003090b7208 */ /* 0x000fe20000800000 */
[----:B------:R-:W-:Y:S06]  /*23590*/  BRA `(.L_x_13160) ;  /* 0x00000010004c7947 */ /* 0x000fec0003800000 */
.L_x_13179:
        /* <DEDUP_REMOVED lines=23> */
.L_x_13194:
[----:B------:R-:W-:Y:S05]  /*23710*/  BSYNC B3 ;  /* 0x0000000000037941 */ /* 0x000fea0003800000 */
.L_x_13193:
        /* <DEDUP_REMOVED lines=23> */
[----:B------:R-:W-:Y:S05]  /*23890*/  CALL.REL.NOINC `($__internal_16_$__cuda_sm20_div_rn_f64_full) ;  /* 0x0000010400347944 */ /* 0x000fea0003c00000 */
[----:B------:R-:W-:Y:S02]  /*238a0*/  IMAD.MOV.U32 R8, RZ, RZ, R2 ;  /* 0x000000ffff087224 */ /* 0x000fe400078e0002 */
[----:B------:R-:W-:-:S07]  /*238b0*/  IMAD.MOV.U32 R9, RZ, RZ, R3 ;  /* 0x000000ffff097224 */ /* 0x000fce00078e0003 */
.L_x_13196:
[----:B------:R-:W-:Y:S05]  /*238c0*/  BSYNC B3 ;  /* 0x0000000000037941 */ /* 0x000fea0003800000 */
.L_x_13195:
        /* <DEDUP_REMOVED lines=58> */
[----:B------:R-:W-:Y:S02]  /*23c70*/  @!P0 MOV R8, R10 ;  /* 0x0000000a00088202 */ /* 0x000fe40000000f00 */
        /* <DEDUP_REMOVED lines=77> */
.L_x_13198:
[----:B------:R-:W-:Y:S05]  /*24150*/  BSYNC B0 ;  /* 0x0000000000007941 */ /* 0x000fea0003800000 */
.L_x_13197:
        /* <DEDUP_REMOVED lines=8> */
.L_x_13200:
[----:B------:R-:W-:Y:S05]  /*241e0*/  BSYNC B3 ;  /* 0x0000000000037941 */ /* 0x000fea0003800000 */
.L_x_13199:
        /* <DEDUP_REMOVED lines=74> */
.L_x_13202:
[----:B------:R-:W-:Y:S05]  /*24690*/  BSYNC B0 ;  /* 0x0000000000007941 */ /* 0x000fea0003800000 */
.L_x_13201:
[----:B------:R-:W-:Y:S02]  /*246a0*/  LOP3.LUT R3, R11, 0x80000000, R25, 0xb8, !PT ;  /* 0x800000000b037812 */ /* 0x000fe400078eb819 */
[----:B------:R-:W-:Y:S02]  /*246b0*/  FSEL R10, R8, R10, P1 ;  /* 0x0000000a080a7208 */ /* 0x000fe40000800000 */
[----:B------:R-:W-:-:S07]  /*246c0*/  FSEL R11, R9, R3, P1 ;  /* 0x00000003090b7208 */ /* 0x000fce0000800000 */
.L_x_13160:
[----:B------:R-:W-:Y:S05]  /*246d0*/  BSYNC B2 ;  /* 0x0000000000027941 */ /* 0x000fea0003800000 */
.L_x_13149:
        /* <DEDUP_REMOVED lines=8> */
.L_x_13072:
[----:B------:R-:W-:-:S14]  /*24760*/  DSETP.NEU.AND P0, PT, R12, +INF , PT ;  /* 0x7ff000000c00742a */ /* 0x000fdc0003f0d000 */
[----:B------:R-:W-:Y:S01]  /*24770*/  @!P0 DADD R16, R24, R24 ;  /* 0x0000000018108229 */ /* 0x000fe20000000018 */
[----:B------:R-:W-:Y:S01]  /*24780*/  @!P0 IMAD.MOV.U32 R18, RZ, RZ, R26 ;  /* 0x000000ffff128224 */ /* 0x000fe200078e001a */
[----:B------:R-:W-:Y:S01]  /*24790*/  @!P0 MOV R19, R27 ;  /* 0x0000001b00138202 */ /* 0x000fe20000000f00 */
[----:B------:R-:W-:Y:S08]  /*247a0*/  @!P0 BRA `(.L_x_13071) ;  /* 0x0000000000388947 */ /* 0x000ff00003800000 */
        /* <DEDUP_REMOVED lines=14> */
.L_x_13071:
[----:B------:R-:W-:Y:S05]  /*24890*/  BSYNC B1 ;  /* 0x0000000000017941 */ /* 0x000fea0003800000 */
.L_x_13070:
[----:B------:R-:W0:Y:S01]  /*248a0*/  S2R R3, SR_TID.X ;  /* 0x0000000000037919 */ /* 0x000e220000002100 */
[----:B------:R-:W-:Y:S01]  /*248b0*/  BSSY B1, `(.L_x_13203) ;  /* 0x0000ab5000017945 */ /* 0x000fe20003800000 */
[----:B------:R-:W-:Y:S02]  /*248c0*/  CS2R R26, SRZ ;  /* 0x00000000001a7805 */ /* 0x000fe4000001ff00 */
[----:B------:R-:W-:Y:S01]  /*248d0*/  CS2R R24, SRZ ;  /* 0x0000000000187805 */ /* 0x000fe2000001ff00 */
        /* <DEDUP_REMOVED lines=158> */
.L_x_13210:
[----:B------:R-:W-:Y:S05]  /*252c0*/  BSYNC B3 ;  /* 0x0000000000037941 */ /* 0x000fea0003800000 */
.L_x_13209:
        /* <DEDUP_REMOVED lines=81> */
.L_x_13208:
        /* <DEDUP_REMOVED lines=36> */
.L_x_13218:
[----:B------:R-:W-:Y:S05]  /*25a20*/  BSYNC B4 ;  /* 0x0000000000047941 */ /* 0x000fea0003800000 */
.L_x_13217:
[----:B------:R-:W-:Y:S02]  /*25a30*/  IMAD.MOV.U32 R24, RZ, RZ, R2 ;  /* 0x000000ffff187224 */ /* 0x000fe400078e0002 */
[----:B------:R-:W-:Y:S01]  /*25a40*/  IMAD.MOV.U32 R25, RZ, RZ, R3 ;  /* 0x000000ffff197224 */ /* 0x000fe200078e0003 */
[----:B------:R-:W-:Y:S06]  /*25a50*/  BRA `(.L_x_13216) ;  /* 0x0000000000047947 */ /* 0x000fec0003800000 */
.L_x_13215:
[----:B------:R-:W-:-:S11]  /*25a60*/  DADD R24, -R28, R48 ;  /* 0x000000001c187229 */ /* 0x000fd60000000130 */
.L_x_13216:
[----:B------:R-:W-:Y:S05]  /*25a70*/  BSYNC B3 ;  /* 0x0000000000037941 */ /* 0x000fea0003800000 */
.L_x_13214:
        /* <DEDUP_REMOVED lines=29> */
.L_x_13223:
[----:B------:R-:W-:Y:S05]  /*25c50*/  BSYNC B4 ;  /* 0x0000000000047941 */ /* 0x000fea0003800000 */
.L_x_13222:
[----:B------:R-:W-:Y:S05]  /*25c60*/  BRA `(.L_x_13221) ;  /* 0x0000000000047947 */ /* 0x000fea0003800000 */
.L_x_13220:
[----:B------:R-:W-:-:S11]  /*25c70*/  DADD R2, R50, -R8 ;  /* 0x0000000032027229 */ /* 0x000fd60000000808 */
.L_x_13221:
[----:B------:R-:W-:Y:S05]  /*25c80*/  BSYNC B3 ;  /* 0x0000000000037941 */ /* 0x000fea0003800000 */
.L_x_13219:
        /* <DEDUP_REMOVED lines=31> */
.L_x_13225:
[----:B------:R-:W-:Y:S05]  /*25e80*/  BSYNC B3 ;  /* 0x0000000000037941 */ /* 0x000fea0003800000 */
.L_x_13224:
        /* <DEDUP_REMOVED lines=85> */
.L_x_13226:
        /* <DEDUP_REMOVED lines=22> */
.L_x_13228:
[----:B------:R-:W-:Y:S05]  /*26540*/  BSYNC B3 ;  /* 0x0000000000037941 */ /* 0x000fea0003800000 */
.L_x_13227:
        /* <DEDUP_REMOVED lines=30> */
.L_x_13213:
        /* <DEDUP_REMOVED lines=26> */
[----:B------:R-:W-:Y:S01]  /*268d0*/  MOV R8, R0 ;  /* 0x0000000000087202 */ /* 0x000fe20000000f00 */
[----:B------:R-:W-:-:S07]  /*268e0*/  IMAD.MOV.U32 R9, RZ, RZ, R3 ;  /* 0x000000ffff097224 */ /* 0x000fce00078e0003 */
.L_x_13231:
[----:B------:R-:W-:Y:S05]  /*268f0*/  BSYNC B3 ;  /* 0x0000000000037941 */ /* 0x000fea0003800000 */
.L_x_13230:
        /* <DEDUP_REMOVED lines=27> */
.L_x_13234:
[----:B------:R-:W-:Y:S05]  /*26ab0*/  BSYNC B3 ;  /* 0x0000000000037941 */ /* 0x000fea0003800000 */
.L_x_13233:
        /* <DEDUP_REMOVED lines=30> */
.L_x_13232:
        /* <DEDUP_REMOVED lines=75> */
.L_x_13235:
[----:B------:R-:W-:Y:S01]  /*27150*/  IMAD.MOV.U32 R2, RZ, RZ, 0x0 ;  /* 0x00000000ff027424 */ /* 0x000fe200078e00ff */
[----:B------:R-:W-:Y:S01]  /*27160*/  FSETP.NEU.FTZ.AND P0, PT, R9, RZ, PT ;  /* 0x000000ff0900720b */ /* 0x000fe20003f1d000 */
[----:B------:R-:W-:-:S06]  /*27170*/  IMAD.MOV.U32 R3, RZ, RZ, 0x7ff00000 ;  /* 0x7ff00000ff037424 */ /* 0x000fcc00078e00ff */
[----:B------:R-:W-:-:S10]  /*27180*/  DFMA R2, R8, R2, +INF ;  /* 0x7ff000000802742b */ /* 0x000fd40000000002 */
[----:B------:R-:W-:Y:S02]  /*27190*/  FSEL R30, R2, RZ, P0 ;  /* 0x000000ff021e7208 */ /* 0x000fe40000000000 */
[----:B------:R-:W-:Y:S01]  /*271a0*/  FSEL R31, R3, -QNAN , P0 ;  /* 0xfff00000031f7808 */ /* 0x000fe20000000000 */
[----:B------:R-:W-:Y:S06]  /*271b0*/  BRA `(.L_x_13211) ;  /* 0x0000000400407947 */ /* 0x000fec0003800000 */
.L_x_13229:
        /* <DEDUP_REMOVED lines=27> */
.L_x_13237:
[----:B------:R-:W-:Y:S05]  /*27370*/  BSYNC B3 ;  /* 0x0000000000037941 */ /* 0x000fea0003800000 */
.L_x_13236:
        /* <DEDUP_REMOVED lines=21> */
.L_x_13239:
[----:B------:R-:W-:Y:S05]  /*274d0*/  BSYNC B3 ;  /* 0x0000000000037941 */ /* 0x000fea0003800000 */
.L_x_13238:
[----:B------:R-:W-:Y:S01]  /*274e0*/  MOV R30, R2 ;  /* 0x00000002001e7202 */ /* 0x000fe20000000f00 */
[----:B------:R-:W-:Y:S01]  /*274f0*/  IMAD.MOV.U32 R31, RZ, RZ, R3 ;  /* 0x000000ffff1f7224 */ /* 0x000fe200078e0003 */
[----:B------:R-:W-:Y:S06]  /*27500*/  BRA `(.L_x_13211) ;  /* 0x00000000006c7947 */ /* 0x000fec0003800000 */
.L_x_13212:
        /* <DEDUP_REMOVED lines=26> */
.L_x_13240:
[----:B------:R-:W-:Y:S05]  /*276b0*/  BSYNC B3 ;  /* 0x0000000000037941 */ /* 0x000fea0003800000 */
.L_x_13211:
[----:B------:R-:W-:Y:S05]  /*276c0*/  BSYNC B2 ;  /* 0x0000000000027941 */ /* 0x000fea0003800000 */
.L_x_13207:
        /* <DEDUP_REMOVED lines=25> */
.L_x_13245:
[----:B------:R-:W-:Y:S05]  /*27860*/  BSYNC B4 ;  /* 0x0000000000047941 */ /* 0x000fea0003800000 */
.L_x_13244:
        /* <DEDUP_REMOVED lines=49> */
.L_x_13247:
        /* <DEDUP_REMOVED lines=71> */
.L_x_13246:
[----:B------:R-:W-:Y:S01]  /*27ff0*/  DSETP.NEU.AND P0, PT, R14, 1, PT ;  /* 0x3ff000000e00742a */ /* 0x000fe20003f0d000 */
[----:B------:R-:W-:Y:S01]  /*28000*/  BSSY B4, `(.L_x_13249) ;  /* 0x0000104000047945 */ /* 0x000fe20003800000 */
[----:B------:R-:W-:-:S14]  /*28010*/  DSETP.LT.AND P1, PT, R12, 1.7347234759768070944e-18, PT ;  /* 0x3c4000000c00742a */ /* 0x000fdc0003f21000 */
        /* <DEDUP_REMOVED lines=34> */
.L_x_13256:
[----:B------:R-:W-:Y:S05]  /*28240*/  BSYNC B6 ;  /* 0x0000000000067941 */ /* 0x000fea0003800000 */
.L_x_13255:
[----:B------:R-:W-:Y:S02]  /*28250*/  IMAD.MOV.U32 R24, RZ, RZ, R2 ;  /* 0x000000ffff187224 */ /* 0x000fe400078e0002 */
[----:B------:R-:W-:Y:S01]  /*28260*/  IMAD.MOV.U32 R25, RZ, RZ, R3 ;  /* 0x000000ffff197224 */ /* 0x000fe200078e0003 */
[----:B------:R-:W-:Y:S06]  /*28270*/  BRA `(.L_x_13254) ;  /* 0x0000000000047947 */ /* 0x000fec0003800000 */
.L_x_13253:
[----:B------:R-:W-:-:S11]  /*28280*/  DADD R24, -R28, R48 ;  /* 0x000000001c187229 */ /* 0x000fd60000000130 */
.L_x_13254:
[----:B------:R-:W-:Y:S05]  /*28290*/  BSYNC B5 ;  /* 0x0000000000057941 */ /* 0x000fea0003800000 */
.L_x_13252:
        /* <DEDUP_REMOVED lines=28> */
.L_x_13261:
[----:B------:R-:W-:Y:S05]  /*28460*/  BSYNC B6 ;  /* 0x0000000000067941 */ /* 0x000fea0003800000 */
.L_x_13260:
[----:B------:R-:W-:Y:S02]  /*28470*/  IMAD.MOV.U32 R12, RZ, RZ, R2 ;  /* 0x000000ffff0c7224 */ /* 0x000fe400078e0002 */
[----:B------:R-:W-:Y:S01]  /*28480*/  IMAD.MOV.U32 R13, RZ, RZ, R3 ;  /* 0x000000ffff0d7224 */ /* 0x000fe200078e0003 */
[----:B------:R-:W-:Y:S06]  /*28490*/  BRA `(.L_x_13259) ;  /* 0x0000000000047947 */ /* 0x000fec0003800000 */
.L_x_13258:
[----:B------:R-:W-:-:S11]  /*284a0*/  DADD R12, -R44, R50 ;  /* 0x000000002c0c7229 */ /* 0x000fd60000000132 */
.L_x_13259:
[----:B------:R-:W-:Y:S05]  /*284b0*/  BSYNC B5 ;  /* 0x0000000000057941 */ /* 0x000fea0003800000 */
.L_x_13257:
        /* <DEDUP_REMOVED lines=31> */
.L_x_13263:
[----:B------:R-:W-:Y:S05]  /*286b0*/  BSYNC B5 ;  /* 0x0000000000057941 */ /* 0x000fea0003800000 */
.L_x_13262:
[----:B------:R-:W-:Y:S05]  /*286c0*/  BRA `(.L_x_13264) ;  /* 0x00000008005c7947 */ /* 0x000fea0003800000 */
.L_x_13251:
        /* <DEDUP_REMOVED lines=31> */
.L_x_13267:
[----:B------:R-:W-:Y:S05]  /*288c0*/  BSYNC B5 ;  /* 0x0000000000057941 */ /* 0x000fea0003800000 */
.L_x_13266:
[----:B------:R-:W-:Y:S05]  /*288d0*/  BRA `(.L_x_13264) ;  /* 0x0000000400d87947 */ /* 0x000fea0003800000 */
.L_x_13265:
        /* <DEDUP_REMOVED lines=30> */
.L_x_13269:
[----:B------:R-:W-:Y:S05]  /*28ac0*/  BSYNC B5 ;  /* 0x0000000000057941 */ /* 0x000fea0003800000 */
.L_x_13268:
[----:B------:R-:W0:Y:S01]  /*28ad0*/  MUFU.RCP64H R3, R9 ;  /* 0x0000000900037308 */ /* 0x000e220000001800 */
[----:B------:R-:W-:Y:S01]  /*28ae0*/  MOV R2, 0x1 ;  /* 0x0000000100027802 */ /* 0x000fe20000000f00 */
[----:B------:R-:W-:Y:S01]  /*28af0*/  BSSY B5, `(.L_x_13270) ;  /* 0x0000013000057945 */ /* 0x000fe20003800000 */
[----:B------:R-:W-:-:S04]  /*28b00*/  FSETP.GEU.AND P1, PT, |R13|, 6.5827683646048100446e-37, PT ;  /* 0x036000000d00780b */ /* 0x000fc80003f2e200 */
        /* <DEDUP_REMOVED lines=17> */
.L_x_13271:
[----:B------:R-:W-:Y:S05]  /*28c20*/  BSYNC B5 ;  /* 0x0000000000057941 */ /* 0x000fea0003800000 */
.L_x_13270:
[----:B------:R-:W-:Y:S01]  /*28c30*/  DMUL R14, R14, 8.11296384146066816958e+31 ;  /* 0x469000000e0e7828 */ /* 0x000fe20000000000 */
[----:B------:R-:W-:Y:S02]  /*28c40*/  IMAD.MOV.U32 R24, RZ, RZ, R2 ;  /* 0x000000ffff187224 */ /* 0x000fe400078e0002 */
[----:B------:R-:W-:Y:S01]  /*28c50*/  IMAD.MOV.U32 R25, RZ, RZ, R3 ;  /* 0x000000ffff197224 */ /* 0x000fe200078e0003 */
[----:B------:R-:W-:Y:S07]  /*28c60*/  BRA `(.L_x_13264) ;  /* 0x0000000000f47947 */ /* 0x000fee0003800000 */
.L_x_13250:
        /* <DEDUP_REMOVED lines=28> */
.L_x_13273:
[----:B------:R-:W-:Y:S05]  /*28e30*/  BSYNC B5 ;  /* 0x0000000000057941 */ /* 0x000fea0003800000 */
.L_x_13272:
        /* <DEDUP_REMOVED lines=30> */
.L_x_13275:
[----:B------:R-:W-:Y:S05]  /*29020*/  BSYNC B5 ;  /* 0x0000000000057941 */ /* 0x000fea0003800000 */
.L_x_13274:
[----:B------:R-:W-:-:S11]  /*29030*/  DMUL R24, R2, R24 ;  /* 0x0000001802187228 */ /* 0x000fd60000000000 */
.L_x_13264:
[----:B------:R-:W-:Y:S05]  /*29040*/  BSYNC B4 ;  /* 0x0000000000047941 */ /* 0x000fea0003800000 */
.L_x_13249:
[----:B------:R-:W-:Y:S05]  /*29050*/  BRA `(.L_x_13276) ;  /* 0x0000000000087947 */ /* 0x000fea0003800000 */
.L_x_13243:
[----:B------:R-:W-:Y:S02]  /*29060*/  DMUL R24, R26, 9.00719925474099200000e+15 ;  /* 0x434000001a187828 */ /* 0x000fe40000000000 */
[----:B------:R-:W-:-:S11]  /*29070*/  DMUL R14, R14, 9.00719925474099200000e+15 ;  /* 0x434000000e0e7828 */ /* 0x000fd60000000000 */
.L_x_13276:
[----:B------:R-:W-:Y:S05]  /*29080*/  BSYNC B2 ;  /* 0x0000000000027941 */ /* 0x000fea0003800000 */
.L_x_13242:
        /* <DEDUP_REMOVED lines=28> */
.L_x_13278:
[----:B------:R-:W-:Y:S05]  /*29250*/  BSYNC B2 ;  /* 0x0000000000027941 */ /* 0x000fea0003800000 */
.L_x_13277:
        /* <DEDUP_REMOVED lines=82> */
.L_x_13280:
[----:B------:R-:W-:Y:S02]  /*29780*/  FSEL R2, RZ, 3.37028055040000000000e+12, P1 ;  /* 0x54442d18ff027808 */ /* 0x000fe40000800000 */
[----:B------:R-:W-:-:S07]  /*29790*/  FSEL R3, RZ, 2.1426990032196044922, P1 ;  /* 0x400921fbff037808 */ /* 0x000fce0000800000 */
.L_x_13281:
[----:B------:R-:W-:Y:S05]  /*297a0*/  BSYNC B0 ;  /* 0x0000000000007941 */ /* 0x000fea0003800000 */
.L_x_13279:
[----:B------:R-:W-:Y:S01]  /*297b0*/  DADD R24, |R24|, |R14| ;  /* 0x0000000018187229 */ /* 0x000fe2000000060e */
[----:B------:R-:W-:-:S07]  /*297c0*/  LOP3.LUT R15, R3, 0x80000000, R15, 0xb8, !PT ;  /* 0x80000000030f7812 */ /* 0x000fce00078eb80f */
[----:B------:R-:W-:-:S06]  /*297d0*/  DSETP.GTU.AND P0, PT, |R24|, +INF , PT ;  /* 0x7ff000001800742a */ /* 0x000fcc0003f0c200 */
[----:B------:R-:W-:Y:S02]  /*297e0*/  FSEL R2, R24, R2, P0 ;  /* 0x0000000218027208 */ /* 0x000fe40000000000 */
[----:B------:R-:W-:-:S07]  /*297f0*/  FSEL R3, R25, R15, P0 ;  /* 0x0000000f19037208 */ /* 0x000fce0000000000 */
.L_x_13248:
[----:B------:R-:W-:Y:S05]  /*29800*/  BSYNC B3 ;  /* 0x0000000000037941 */ /* 0x000fea0003800000 */
.L_x_13241:
[----:B------:R-:W-:Y:S01]  /*29810*/  LOP3.LUT R25, R3, 0x80000000, R21, 0xb8, !PT ;  /* 0x8000000003197812 */ /* 0x000fe200078eb815 */
[----:B------:R-:W-:Y:S01]  /*29820*/  IMAD.MOV.U32 R24, RZ, RZ, R2 ;  /* 0x000000ffff187224 */ /* 0x000fe200078e0002 */
[----:B------:R-:W-:Y:S01]  /*29830*/  LOP3.LUT R27, R31, 0x80000000, R23, 0xb8, !PT ;  /* 0x800000001f1b7812 */ /* 0x000fe200078eb817 */
[----:B------:R-:W-:Y:S01]  /*29840*/  IMAD.MOV.U32 R26, RZ, RZ, R30 ;  /* 0x000000ffff1a7224 */ /* 0x000fe200078e001e */
[----:B------:R-:W-:Y:S06]  /*29850*/  BRA `(.L_x_13204) ;  /* 0x0000005800e87947 */ /* 0x000fec0003800000 */
.L_x_13206:
        /* <DEDUP_REMOVED lines=114> */
.L_x_13287:
[----:B------:R-:W-:Y:S05]  /*29f80*/  BSYNC B0 ;  /* 0x0000000000007941 */ /* 0x000fea0003800000 */
.L_x_13286:
        /* <DEDUP_REMOVED lines=8> */
.L_x_13289:
[----:B------:R-:W-:Y:S05]  /*2a010*/  BSYNC B3 ;  /* 0x0000000000037941 */ /* 0x000fea0003800000 */
.L_x_13288:
        /* <DEDUP_REMOVED lines=82> */
.L_x_13291:
[----:B------:R-:W-:-:S04]  /*2a540*/  ISETP.GE.AND P0, PT, R26, RZ, PT ;  /* 0x000000ff1a00720c */ /* 0x000fc80003f06270 */
[----:B------:R-:W-:Y:S02]  /*2a550*/  FSEL R10, RZ, 3.37028055040000000000e+12, P0 ;  /* 0x54442d18ff0a7808 */ /* 0x000fe40000000000 */
[----:B------:R-:W-:-:S07]  /*2a560*/  FSEL R11, RZ, 2.1426990032196044922, P0 ;  /* 0x400921fbff0b7808 */ /* 0x000fce0000000000 */
.L_x_13292:
[----:B------:R-:W-:Y:S05]  /*2a570*/  BSYNC B0 ;  /* 0x0000000000007941 */ /* 0x000fea0003800000 */
.L_x_13290:
[----:B------:R-:W-:Y:S01]  /*2a580*/  DADD R2, |R20|, |R22| ;  /* 0x0000000014027229 */ /* 0x000fe20000000616 */
[----:B------:R-:W-:Y:S01]  /*2a590*/  LOP3.LUT R27, R11, 0x80000000, R27, 0xb8, !PT ;  /* 0x800000000b1b7812 */ /* 0x000fe200078eb81b */
[----:B------:R-:W-:-:S06]  /*2a5a0*/  DMUL R28, R28, 0.5 ;  /* 0x3fe000001c1c7828 */ /* 0x000fcc0000000000 */
[----:B------:R-:W-:-:S06]  /*2a5b0*/  DSETP.GTU.AND P0, PT, |R2|, +INF , PT ;  /* 0x7ff000000200742a */ /* 0x000fcc0003f0c200 */
[----:B------:R-:W-:Y:S02]  /*2a5c0*/  FSEL R10, R2, R10, P0 ;  /* 0x0000000a020a7208 */ /* 0x000fe40000000000 */
[----:B------:R-:W-:Y:S01]  /*2a5d0*/  FSEL R11, R3, R27, P0 ;  /* 0x0000001b030b7208 */ /* 0x000fe20000000000 */
[----:B------:R-:W-:Y:S06]  /*2a5e0*/  BRA `(.L_x_13293) ;  /* 0x0000004c00147947 */ /* 0x000fec0003800000 */
.L_x_13285:
        /* <DEDUP_REMOVED lines=49> */
[----:B------:R-:W-:Y:S02]  /*2a900*/  ISETP.GT.AND P0, PT, R9, 0xfffff, PT ;  /* 0x000fffff0900780c */ /* 0x000fe40003f04270 */
[----:B------:R-:W-:Y:S01]  /*2a910*/  MOV R11, R9 ;  /* 0x00000009000b7202 */ /* 0x000fe20000000f00 */
        /* <DEDUP_REMOVED lines=84> */
.L_x_13295:
[----:B------:R-:W-:Y:S05]  /*2ae60*/  BSYNC B0 ;  /* 0x0000000000007941 */ /* 0x000fea0003800000 */
.L_x_13294:
        /* <DEDUP_REMOVED lines=8> */
.L_x_13297:
[----:B------:R-:W-:Y:S05]  /*2aef0*/  BSYNC B3 ;  /* 0x0000000000037941 */ /* 0x000fea0003800000 */
.L_x_13296:
[----:B------:R-:W-:Y:S01]  /*2af00*/  DSETP.NEU.AND P0, PT, R12, RZ, PT ;  /* 0x000000ff0c00722a */ /* 0x000fe20003f0d000 */
[----:B------:R-:W-:-:S13]  /*2af10*/  BSSY B0, `(.L_x_13298) ;  /* 0x0000054000007945 */ /* 0x000fda0003800000 */
[----:B------:R-:W-:Y:S05]  /*2af20*/  @!P0 BRA `(.L_x_13299) ;  /* 0x00000004003c8947 */ /* 0x000fea0003800000 */
[----:B------:R-:W-:Y:S01]  /*2af30*/  DMUL R8, R2, R2 ;  /* 0x0000000202087228 */ /* 0x000fe20000000000 */
[----:B------:R-:W-:Y:S01]  /*2af40*/  IMAD.MOV.U32 R10, RZ, RZ, -0x2449a4b7 ;  /* 0xdbb65b49ff0a7424 */ /* 0x000fe200078e00ff */
[----:B------:R-:W-:Y:S01]  /*2af50*/  MOV R11, 0x3f2d3b63 ;  /* 0x3f2d3b63000b7802 */ /* 0x000fe20000000f00 */
        /* <DEDUP_REMOVED lines=76> */
.L_x_13299:
[----:B------:R-:W-:-:S04]  /*2b420*/  ISETP.GE.AND P0, PT, R26, RZ, PT ;  /* 0x000000ff1a00720c */ /* 0x000fc80003f06270 */
[----:B------:R-:W-:Y:S02]  /*2b430*/  FSEL R10, RZ, 3.37028055040000000000e+12, P0 ;  /* 0x54442d18ff0a7808 */ /* 0x000fe40000000000 */
[----:B------:R-:W-:-:S07]  /*2b440*/  FSEL R11, RZ, 2.1426990032196044922, P0 ;  /* 0x400921fbff0b7808 */ /* 0x000fce0000000000 */
.L_x_13300:
[----:B------:R-:W-:Y:S05]  /*2b450*/  BSYNC B0 ;  /* 0x0000000000007941 */ /* 0x000fea0003800000 */
.L_x_13298:
[----:B------:R-:W-:Y:S01]  /*2b460*/  DADD R2, |R20|, |R22| ;  /* 0x0000000014027229 */ /* 0x000fe20000000616 */
[----:B------:R-:W-:-:S07]  /*2b470*/  LOP3.LUT R27, R11, 0x80000000, R27, 0xb8, !PT ;  /* 0x800000000b1b7812 */ /* 0x000fce00078eb81b */
[----:B------:R-:W-:-:S06]  /*2b480*/  DSETP.GTU.AND P0, PT, |R2|, +INF , PT ;  /* 0x7ff000000200742a */ /* 0x000fcc0003f0c200 */
[----:B------:R-:W-:Y:S02]  /*2b490*/  FSEL R10, R2, R10, P0 ;  /* 0x0000000a020a7208 */ /* 0x000fe40000000000 */
[----:B------:R-:W-:Y:S01]  /*2b4a0*/  FSEL R11, R3, R27, P0 ;  /* 0x0000001b030b7208 */ /* 0x000fe20000000000 */
[----:B------:R-:W-:Y:S06]  /*2b4b0*/  BRA `(.L_x_13293) ;  /* 0x0000003c00607947 */ /* 0x000fec0003800000 */
.L_x_13284:
        /* <DEDUP_REMOVED lines=23> */
.L_x_13302:
[----:B------:R-:W-:Y:S05]  /*2b630*/  BSYNC B3 ;  /* 0x0000000000037941 */ /* 0x000fea0003800000 */
.L_x_13301:
        /* <DEDUP_REMOVED lines=26> */
.L_x_13304:
[----:B------:R-:W-:Y:S05]  /*2b7e0*/  BSYNC B3 ;  /* 0x0000000000037941 */ /* 0x000fea0003800000 */
.L_x_13303:
        /* <DEDUP_REMOVED lines=136> */
.L_x_13306:
[----:B------:R-:W-:Y:S05]  /*2c070*/  BSYNC B0 ;  /* 0x0000000000007941 */ /* 0x000fea0003800000 */
.L_x_13305:
        /* <DEDUP_REMOVED lines=8> */
.L_x_13308:
[----:B------:R-:W-:Y:S05]  /*2c100*/  BSYNC B3 ;  /* 0x0000000000037941 */ /* 0x000fea0003800000 */
.L_x_13307:
        /* <DEDUP_REMOVED lines=82> */
.L_x_13310:
[----:B------:R-:W-:-:S04]  /*2c630*/  ISETP.GE.AND P0, PT, R26, RZ, PT ;  /* 0x000000ff1a00720c */ /* 0x000fc80003f06270 */
[----:B------:R-:W-:Y:S02]  /*2c640*/  FSEL R10, RZ, 3.37028055040000000000e+12, P0 ;  /* 0x54442d18ff0a7808 */ /* 0x000fe40000000000 */
[----:B------:R-:W-:-:S07]  /*2c650*/  FSEL R11, RZ, 2.1426990032196044922, P0 ;  /* 0x400921fbff0b7808 */ /* 0x000fce0000000000 */
.L_x_13311:
[----:B------:R-:W-:Y:S05]  /*2c660*/  BSYNC B0 ;  /* 0x0000000000007941 */ /* 0x000fea0003800000 */
.L_x_13309:
[----:B------:R-:W-:Y:S01]  /*2c670*/  DADD R2, |R20|, |R22| ;  /* 0x0000000014027229 */ /* 0x000fe20000000616 */
[----:B------:R-:W-:Y:S01]  /*2c680*/  LOP3.LUT R27, R11, 0x80000000, R27, 0xb8, !PT ;  /* 0x800000000b1b7812 */ /* 0x000fe200078eb81b */
[----:B------:R-:W-:-:S06]  /*2c690*/  DADD R28, R28, 1 ;  /* 0x3ff000001c1c7429 */ /* 0x000fcc0000000000 */
[----:B------:R-:W-:-:S06]  /*2c6a0*/  DSETP.GTU.AND P0, PT, |R2|, +INF , PT ;  /* 0x7ff000000200742a */ /* 0x000fcc0003f0c200 */
[----:B------:R-:W-:Y:S02]  /*2c6b0*/  FSEL R10, R2, R10, P0 ;  /* 0x0000000a020a7208 */ /* 0x000fe40000000000 */
[----:B------:R-:W-:Y:S01]  /*2c6c0*/  FSEL R11, R3, R27, P0 ;  /* 0x0000001b030b7208 */ /* 0x000fe20000000000 */
[----:B------:R-:W-:Y:S06]  /*2c6d0*/  BRA `(.L_x_13293) ;  /* 0x0000002800d87947 */ /* 0x000fec0003800000 */
.L_x_13283:
        /* <DEDUP_REMOVED lines=107> */
.L_x_13315:
[----:B------:R-:W-:Y:S05]  /*2cd90*/  BSYNC B0 ;  /* 0x0000000000007941 */ /* 0x000fea0003800000 */
.L_x_13314:
        /* <DEDUP_REMOVED lines=8> */
.L_x_13317:
[----:B------:R-:W-:Y:S05]  /*2ce20*/  BSYNC B3 ;  /* 0x0000000000037941 */ /* 0x000fea0003800000 */
.L_x_13316:
        /* <DEDUP_REMOVED lines=73> */
.L_x_13319:
[----:B------:R-:W-:Y:S05]  /*2d2c0*/  BSYNC B0 ;  /* 0x0000000000007941 */ /* 0x000fea0003800000 */
.L_x_13318:
[----:B------:R-:W-:Y:S01]  /*2d2d0*/  LOP3.LUT R3, R11, 0x80000000, R21, 0xb8, !PT ;  /* 0x800000000b037812 */ /* 0x000fe200078eb815 */
[----:B------:R-:W-:Y:S01]  /*2d2e0*/  DMUL R28, R28, 0.5 ;  /* 0x3fe000001c1c7828 */ /* 0x000fe20000000000 */
[----:B------:R-:W-:Y:S02]  /*2d2f0*/  FSEL R10, R8, R10, P0 ;  /* 0x0000000a080a7208 */ /* 0x000fe40000000000 */
[----:B------:R-:W-:Y:S01]  /*2d300*/  FSEL R11, R9, R3, P0 ;  /* 0x00000003090b7208 */ /* 0x000fe20000000000 */
[----:B------:R-:W-:Y:S07]  /*2d310*/  BRA `(.L_x_13293) ;  /* 0x0000001c00c87947 */ /* 0x000fee0003800000 */
.L_x_13313:
        /* <DEDUP_REMOVED lines=20> */
[----:B------:R-:W-:Y:S01]  /*2d460*/  DMUL R10, R10, R2 ;  /* 0x000000020a0a7228 */ /* 0x000fe20000000000 */
[----:B------:R-:W-:-:S05]  /*2d470*/  FSETP.GEU.AND P5, PT, |R27|, 6.5827683646048100446e-37, PT ;  /* 0x036000001b00780b */ /* 0x000fca0003fae200 */
        /* <DEDUP_REMOVED lines=113> */
.L_x_13321:
[----:B------:R-:W-:Y:S05]  /*2db90*/  BSYNC B0 ;  /* 0x0000000000007941 */ /* 0x000fea0003800000 */
.L_x_13320:
[----:B------:R-:W-:Y:S04]  /*2dba0*/  BSSY B3, `(.L_x_13322) ;  /* 0x0000008000037945 */ /* 0x000fe80003800000 */
[----:B------:R-:W-:Y:S05]  /*2dbb0*/  @P3 BRA P5, `(.L_x_13323) ;  /* 0x0000000000183947 */ /* 0x000fea0002800000 */
[----:B------:R-:W-:Y:S01]  /*2dbc0*/  MOV R10, R26 ;  /* 0x0000001a000a7202 */ /* 0x000fe20000000f00 */
[----:B------:R-:W-:Y:S01]  /*2dbd0*/  IMAD.MOV.U32 R11, RZ, RZ, R27 ;  /* 0x000000ffff0b7224 */ /* 0x000fe200078e001b */
[----:B------:R-:W-:Y:S01]  /*2dbe0*/  MOV R0, 0x2dc20 ;  /* 0x0002dc2000007802 */ /* 0x000fe20000000f00 */
[----:B------:R-:W-:Y:S02]  /*2dbf0*/  IMAD.MOV.U32 R2, RZ, RZ, R24 ;  /* 0x000000ffff027224 */ /* 0x000fe400078e0018 */
[----:B------:R-:W-:-:S07]  /*2dc00*/  IMAD.MOV.U32 R3, RZ, RZ, R25 ;  /* 0x000000ffff037224 */ /* 0x000fce00078e0019 */
[----:B------:R-:W-:Y:S05]  /*2dc10*/  CALL.REL.NOINC `($__internal_16_$__cuda_sm20_div_rn_f64_full) ;  /* 0x0000006000547944 */ /* 0x000fea0003c00000 */
.L_x_13323:
[----:B------:R-:W-:Y:S05]  /*2dc20*/  BSYNC B3 ;  /* 0x0000000000037941 */ /* 0x000fea0003800000 */
.L_x_13322:
        /* <DEDUP_REMOVED lines=73> */
.L_x_13325:
[----:B------:R-:W-:Y:S05]  /*2e0c0*/  BSYNC B0 ;  /* 0x0000000000007941 */ /* 0x000fea0003800000 */
.L_x_13324:
[----:B------:R-:W-:Y:S02]  /*2e0d0*/  LOP3.LUT R3, R11, 0x80000000, R21, 0xb8, !PT ;  /* 0x800000000b037812 */ /* 0x000fe400078eb815 */
[----:B------:R-:W-:Y:S02]  /*2e0e0*/  FSEL R10, R8, R10, P1 ;  /* 0x0000000a080a7208 */ /* 0x000fe40000800000 */
[----:B------:R-:W-:Y:S01]  /*2e0f0*/  FSEL R11, R9, R3, P1 ;  /* 0x00000003090b7208 */ /* 0x000fe20000800000 */
[----:B------:R-:W-:Y:S06]  /*2e100*/  BRA `(.L_x_13293) ;  /* 0x00000010004c7947 */ /* 0x000fec0003800000 */
.L_x_13312:
        /* <DEDUP_REMOVED lines=23> */
.L_x_13327:
[----:B------:R-:W-:Y:S05]  /*2e280*/  BSYNC B3 ;  /* 0x0000000000037941 */ /* 0x000fea0003800000 */
.L_x_13326:
        /* <DEDUP_REMOVED lines=26> */
.L_x_13329:
[----:B------:R-:W-:Y:S05]  /*2e430*/  BSYNC B3 ;  /* 0x0000000000037941 */ /* 0x000fea0003800000 */
.L_x_13328:
        /* <DEDUP_REMOVED lines=136> */
.L_x_13331:
[----:B------:R-:W-:Y:S05]  /*2ecc0*/  BSYNC B0 ;  /* 0x0000000000007941 */ /* 0x000fea0003800000 */
.L_x_13330:
        /* <DEDUP_REMOVED lines=8> */
.L_x_13333:
[----:B------:R-:W-:Y:S05]  /*2ed50*/  BSYNC B3 ;  /* 0x0000000000037941 */ /* 0x000fea0003800000 */
.L_x_13332:
        /* <DEDUP_REMOVED lines=74> */
.L_x_13335:
[----:B------:R-:W-:Y:S05]  /*2f200*/  BSYNC B0 ;  /* 0x0000000000007941 */ /* 0x000fea0003800000 */
.L_x_13334:
[----:B------:R-:W-:Y:S02]  /*2f210*/  LOP3.LUT R3, R11, 0x80000000, R21, 0xb8, !PT ;  /* 0x800000000b037812 */ /* 0x000fe400078eb815 */
[----:B------:R-:W-:Y:S02]  /*2f220*/  FSEL R10, R8, R10, P1 ;  /* 0x0000000a080a7208 */ /* 0x000fe40000800000 */
[----:B------:R-:W-:-:S07]  /*2f230*/  FSEL R11, R9, R3, P1 ;  /* 0x00000003090b7208 */ /* 0x000fce0000800000 */
.L_x_13293:
[----:B------:R-:W-:Y:S05]  /*2f240*/  BSYNC B2 ;  /* 0x0000000000027941 */ /* 0x000fea0003800000 */
.L_x_13282:
        /* <DEDUP_REMOVED lines=8> */
.L_x_13205:
[----:B------:R-:W-:-:S14]  /*2f2d0*/  DSETP.NEU.AND P0, PT, R12, +INF , PT ;  /* 0x7ff000000c00742a */ /* 0x000fdc0003f0d000 */
[----:B------:R-:W-:Y:S01]  /*2f2e0*/  @!P0 DADD R24, R20, R20 ;  /* 0x0000000014188229 */ /* 0x000fe20000000014 */
[----:B------:R-:W-:Y:S02]  /*2f2f0*/  @!P0 IMAD.MOV.U32 R26, RZ, RZ, R22 ;  /* 0x000000ffff1a8224 */ /* 0x000fe400078e0016 */
[----:B------:R-:W-:Y:S01]  /*2f300*/  @!P0 IMAD.MOV.U32 R27, RZ, RZ, R23 ;  /* 0x000000ffff1b8224 */ /* 0x000fe200078e0017 */
[----:B------:R-:W-:Y:S07]  /*2f310*/  @!P0 BRA `(.L_x_13204) ;  /* 0x0000000000388947 */ /* 0x000fee0003800000 */
[----:B------:R-:W-:-:S14]  /*2f320*/  DSETP.NEU.AND P0, PT, R14, +INF , PT ;  /* 0x7ff000000e00742a */ /* 0x000fdc0003f0d000 */
[----:B------:R-:W-:Y:S01]  /*2f330*/  @!P0 DADD R24, R22, R22 ;  /* 0x0000000016188229 */ /* 0x000fe20000000016 */
[----:B------:R-:W-:Y:S01]  /*2f340*/  @!P0 IMAD.MOV.U32 R26, RZ, RZ, R20 ;  /* 0x000000ffff1a8224 */ /* 0x000fe200078e0014 */
[----:B------:R-:W-:Y:S01]  /*2f350*/  @!P0 MOV R27, R21 ;  /* 0x00000015001b8202 */ /* 0x000fe20000000f00 */
[----:B------:R-:W-:Y:S08]  /*2f360*/  @!P0 BRA `(.L_x_13204) ;  /* 0x0000000000248947 */ /* 0x000ff00003800000 */
        /* <DEDUP_REMOVED lines=9> */
.L_x_13204:
[----:B------:R-:W-:Y:S05]  /*2f400*/  BSYNC B1 ;  /* 0x0000000000017941 */ /* 0x000fea0003800000 */
.L_x_13203:
[----:B------:R-:W0:Y:S01]  /*2f410*/  S2R R23, SR_TID.X ;  /* 0x0000000000177919 */ /* 0x000e220000002100 */
[----:B------:R-:W1:Y:S01]  /*2f420*/  LDC.U8 R22, c[0x0][0x234] ;  /* 0x00008d00ff167b82 */ /* 0x000e620000000000 */
[----:B------:R-:W-:Y:S01]  /*2f430*/  BSSY B6, `(.L_x_13336) ;  /* 0x0000135000067945 */ /* 0x000fe20003800000 */
[----:B0-----:R-:W-:-:S13]  /*2f440*/  ISETP.GE.AND P0, PT, R23, R52, PT ;  /* 0x000000341700720c */ /* 0x001fda0003f06270 */
[----:B------:R-:W-:Y:S05]  /*2f450*/  @P0 BRA `(.L_x_13337) ;  /* 0x0000001000c80947 */ /* 0x000fea0003800000 */
[----:B------:R-:W0:Y:S01]  /*2f460*/  S2R R0, SR_CTAID.X ;  /* 0x0000000000007919 */ /* 0x000e220000002500 */
[----:B------:R-:W2:Y:S01]  /*2f470*/  LDC.64 R2, c[0x0][0x218] ;  /* 0x00008600ff027b82 */ /* 0x000ea20000000a00 */
[----:B-1----:R-:W-:Y:S01]  /*2f480*/  PRMT R8, R22, 0x9910, RZ ;  /* 0x0000991016087816 */ /* 0x002fe200000000ff */
[----:B------:R-:W-:Y:S01]  /*2f490*/  ULDC UR4, c[0x0][0x238] ;  /* 0x00008e0000047ab9 */ /* 0x000fe20000000800 */
[----:B0-----:R-:W-:-:S04]  /*2f4a0*/  IMAD R0, R0, 0x200, R23 ;  /* 0x0000020000007824 */ /* 0x001fc800078e0217 */
[----:B------:R-:W-:Y:S02]  /*2f4b0*/  IMAD R9, R0, UR4, RZ ;  /* 0x0000000400097c24 */ /* 0x000fe4000f8e02ff */
[----:B------:R-:W-:-:S03]  /*2f4c0*/  IMAD.MOV.U32 R0, RZ, RZ, R8 ;  /* 0x000000ffff007224 */ /* 0x000fc600078e0008 */
[----:B--2---:R-:W-:Y:S02]  /*2f4d0*/  IADD3 R2, P1, R9, R2, RZ ;  /* 0x0000000209027210 */ /* 0x004fe40007f3e0ff */
        /* <DEDUP_REMOVED lines=12> */
[----:B------:R-:W-:Y:S01]  /*2f5a0*/  VIADD R23, R23, 0x80 ;  /* 0x0000008017177836 */ /* 0x000fe20000000000 */
[----:B0-----:R0:W-:Y:S01]  /*2f5b0*/  STG.E.U8 desc[UR36][R2.64], R5 ;  /* 0x0000000502007986 */ /* 0x0011e2000c101124 */
[----:B------:R-:W-:Y:S05]  /*2f5c0*/  BRA `(.L_x_13337) ;  /* 0x00000010006c7947 */ /* 0x000fea0003800000 */
.L_x_13341:
[----:B------:R-:W0:Y:S01]  /*2f5d0*/  F2I.S64.F64.TRUNC R4, R4 ;  /* 0x0000000400047311 */ /* 0x000e22000030d900 */
[----:B------:R-:W-:Y:S02]  /*2f5e0*/  VIADD R23, R23, 0x80 ;  /* 0x0000008017177836 */ /* 0x000fe40000000000 */
[----:B0-----:R-:W-:-:S05]  /*2f5f0*/  IMAD.MOV.U32 R7, RZ, RZ, R4 ;  /* 0x000000ffff077224 */ /* 0x001fca00078e0004 */
[----:B------:R0:W-:Y:S01]  /*2f600*/  STG.E.U8 desc[UR36][R2.64], R7 ;  /* 0x0000000702007986 */ /* 0x0001e2000c101124 */
[----:B------:R-:W-:Y:S05]  /*2f610*/  BRA `(.L_x_13337) ;  /* 0x0000001000587947 */ /* 0x000fea0003800000 */
.L_x_13340:
[----:B------:R-:W-:-:S13]  /*2f620*/  ISETP.NE.AND P0, PT, R0, 0x2, PT ;  /* 0x000000020000780c */ /* 0x000fda0003f05270 */
[----:B------:R-:W-:Y:S05]  /*2f630*/  @!P0 BRA `(.L_x_13343) ;  /* 0x0000000000308947 */ /* 0x000fea0003800000 */
[----:B------:R-:W-:-:S13]  /*2f640*/  ISETP.NE.AND P0, PT, R0, 0x3, PT ;  /* 0x000000030000780c */ /* 0x000fda0003f05270 */
[----:B------:R-:W-:Y:S05]  /*2f650*/  @!P0 BRA `(.L_x_13344) ;  /* 0x0000000000188947 */ /* 0x000fea0003800000 */
[----:B------:R-:W-:-:S13]  /*2f660*/  ISETP.NE.AND P0, PT, R0, 0x4, PT ;  /* 0x000000040000780c */ /* 0x000fda0003f05270 */
[----:B------:R-:W-:Y:S05]  /*2f670*/  @P0 BRA `(.L_x_13342) ;  /* 0x0000000c00dc0947 */ /* 0x000fea0003800000 */
[----:B------:R-:W0:Y:S01]  /*2f680*/  F2I.S64.F64.TRUNC R4, R4 ;  /* 0x0000000400047311 */ /* 0x000e22000030d900 */
[----:B------:R-:W-:Y:S01]  /*2f690*/  VIADD R23, R23, 0x80 ;  /* 0x0000008017177836 */ /* 0x000fe20000000000 */
[----:B0-----:R0:W-:Y:S01]  /*2f6a0*/  STG.E.64 desc[UR36][R2.64], R4 ;  /* 0x0000000402007986 */ /* 0x0011e2000c101b24 */
[----:B------:R-:W-:Y:S05]  /*2f6b0*/  BRA `(.L_x_13337) ;  /* 0x0000001000307947 */ /* 0x000fea0003800000 */
.L_x_13344:
[----:B------:R-:W0:Y:S01]  /*2f6c0*/  F2I.F64.TRUNC R5, R4 ;  /* 0x0000000400057311 */ /* 0x000e22000030d100 */
[----:B------:R-:W-:Y:S01]  /*2f6d0*/  VIADD R23, R23, 0x80 ;  /* 0x0000008017177836 */ /* 0x000fe20000000000 */
[----:B0-----:R0:W-:Y:S01]  /*2f6e0*/  STG.E desc[UR36][R2.64], R5 ;  /* 0x0000000502007986 */ /* 0x0011e2000c101924 */
[----:B------:R-:W-:Y:S05]  /*2f6f0*/  BRA `(.L_x_13337) ;  /* 0x0000001000207947 */ /* 0x000fea0003800000 */
.L_x_13343:
[----:B------:R-:W0:Y:S01]  /*2f700*/  F2I.F64.TRUNC R5, R4 ;  /* 0x0000000400057311 */ /* 0x000e22000030d100 */
[----:B------:R-:W-:Y:S01]  /*2f710*/  VIADD R23, R23, 0x80 ;  /* 0x0000008017177836 */ /* 0x000fe20000000000 */
[----:B0-----:R0:W-:Y:S01]  /*2f720*/  STG.E.U16 desc[UR36][R2.64], R5 ;  /* 0x0000000502007986 */ /* 0x0011e2000c101524 */
[----:B------:R-:W-:Y:S05]  /*2f730*/  BRA `(.L_x_13337) ;  /* 0x0000001000107947 */ /* 0x000fea0003800000 */
.L_x_13339:
        /* <DEDUP_REMOVED lines=10> */
[----:B------:R-:W-:-:S13]  /*2f7e0*/  VIADD R23, R23, 0x80 ;  /* 0x0000008017177836 */ /* 0x000fda0000000000 */
[----:B0-----:R-:W-:-:S05]  /*2f7f0*/  @!P0 FMUL R7, R7, 1.175494350822287508e-38 ;  /* 0x0080000007078820 */ /* 0x001fca0000400000 */
[----:B------:R0:W-:Y:S01]  /*2f800*/  STG.E desc[UR36][R2.64], R7 ;  /* 0x0000000702007986 */ /* 0x0001e2000c101924 */
[----:B------:R-:W-:Y:S05]  /*2f810*/  BRA `(.L_x_13337) ;  /* 0x0000000c00d87947 */ /* 0x000fea0003800000 */
.L_x_13346:
[----:B------:R-:W-:Y:S01]  /*2f820*/  UMOV UR4, 0xf0000000 ;  /* 0xf000000000047882 */ /* 0x000fe20000000000 */
[----:B------:R-:W-:Y:S01]  /*2f830*/  UMOV UR5, 0x380fffff ;  /* 0x380fffff00057882 */ /* 0x000fe20000000000 */
[----:B------:R-:W0:Y:S01]  /*2f840*/  F2F.F32.F64 R0, R4 ;  /* 0x0000000400007310 */ /* 0x000e220000301000 */
[----:B------:R-:W-:Y:S01]  /*2f850*/  DSETP.GEU.AND P0, PT, |R4|, UR4, PT ;  /* 0x0000000404007e2a */ /* 0x000fe2000bf0e200 */
[----:B------:R-:W-:-:S13]  /*2f860*/  VIADD R23, R23, 0x80 ;  /* 0x0000008017177836 */ /* 0x000fda0000000000 */
[----:B0-----:R-:W-:-:S05]  /*2f870*/  @!P0 FMUL R0, R0, 1.175494350822287508e-38 ;  /* 0x0080000000008820 */ /* 0x001fca0000400000 */
[----:B------:R-:W-:-:S05]  /*2f880*/  F2FP.F16.F32.PACK_AB R0, RZ, R0 ;  /* 0x00000000ff00723e */ /* 0x000fca00000000ff */
[----:B------:R0:W-:Y:S01]  /*2f890*/  STG.E.U16 desc[UR36][R2.64], R0 ;  /* 0x0000000002007986 */ /* 0x0001e2000c101524 */
[----:B------:R-:W-:Y:S05]  /*2f8a0*/  BRA `(.L_x_13337) ;  /* 0x0000000c00b47947 */ /* 0x000fea0003800000 */
.L_x_13345:
        /* <DEDUP_REMOVED lines=10> */
[----:B------:R-:W-:Y:S01]  /*2f950*/  VIADD R23, R23, 0x80 ;  /* 0x0000008017177836 */ /* 0x000fe20000000000 */
[----:B------:R-:W-:-:S05]  /*2f960*/  DSETP.GEU.AND P1, PT, |R4|, UR4, PT ;  /* 0x0000000404007e2a */ /* 0x000fca000bf2e200 */
[----:B------:R-:W1:Y:S07]  /*2f970*/  F2F.F32.F64 R8, R4 ;  /* 0x0000000400087310 */ /* 0x000e6e0000301000 */
[----:B0-----:R-:W-:Y:S02]  /*2f980*/  @!P0 FMUL R9, R9, 1.175494350822287508e-38 ;  /* 0x0080000009098820 */ /* 0x001fe40000400000 */
[----:B-1----:R-:W-:-:S05]  /*2f990*/  @!P1 FMUL R8, R8, 1.175494350822287508e-38 ;  /* 0x0080000008089820 */ /* 0x002fca0000400000 */
[----:B------:R0:W-:Y:S01]  /*2f9a0*/  STG.E.64 desc[UR36][R2.64], R8 ;  /* 0x0000000802007986 */ /* 0x0001e2000c101b24 */
[----:B------:R-:W-:Y:S05]  /*2f9b0*/  BRA `(.L_x_13337) ;  /* 0x0000000c00707947 */ /* 0x000fea0003800000 */
.L_x_13348:
        /* <DEDUP_REMOVED lines=9> */
[----:B------:R-:W-:-:S05]  /*2fa50*/  F2FP.F16.F32.PACK_AB R9, R0, R9 ;  /* 0x000000090009723e */ /* 0x000fca00000000ff */
[----:B------:R0:W-:Y:S01]  /*2fa60*/  STG.E desc[UR36][R2.64], R9 ;  /* 0x0000000902007986 */ /* 0x0001e2000c101924 */
[----:B------:R-:W-:Y:S05]  /*2fa70*/  BRA `(.L_x_13337) ;  /* 0x0000000c00407947 */ /* 0x000fea0003800000 */
.L_x_13347:
[----:B------:R0:W-:Y:S01]  /*2fa80*/  STG.E.64 desc[UR36][R2.64], R4 ;  /* 0x0000000402007986 */ /* 0x0001e2000c101b24 */
[----:B------:R-:W-:Y:S01]  /*2fa90*/  VIADD R23, R23, 0x80 ;  /* 0x0000008017177836 */ /* 0x000fe20000000000 */
[----:B------:R-:W-:Y:S06]  /*2faa0*/  BRA `(.L_x_13337) ;  /* 0x0000000c00347947 */ /* 0x000fec0003800000 */
.L_x_13338:
        /* <DEDUP_REMOVED lines=9> */
[----:B------:R-:W-:-:S05]  /*2fb40*/  VIADD R23, R23, 0x80 ;  /* 0x0000008017177836 */ /* 0x000fca0000000000 */
[----:B------:R-:W-:-:S06]  /*2fb50*/  DSETP.NEU.OR P0, PT, R4, RZ, P0 ;  /* 0x000000ff0400722a */ /* 0x000fcc000070d400 */
[----:B------:R-:W-:-:S05]  /*2fb60*/  SEL R5, RZ, 0x1, !P0 ;  /* 0x00000001ff057807 */ /* 0x000fca0004000000 */
[----:B------:R0:W-:Y:S01]  /*2fb70*/  STG.E.U8 desc[UR36][R2.64], R5 ;  /* 0x0000000502007986 */ /* 0x0001e2000c101124 */
[----:B------:R-:W-:Y:S05]  /*2fb80*/  BRA `(.L_x_13337) ;  /* 0x0000000800fc7947 */ /* 0x000fea0003800000 */
.L_x_13351:
[----:B------:R0:W-:Y:S01]  /*2fb90*/  STG.E.128 desc[UR36][R2.64], R4 ;  /* 0x0000000402007986 */ /* 0x0001e2000c101d24 */
[----:B------:R-:W-:Y:S01]  /*2fba0*/  VIADD R23, R23, 0x80 ;  /* 0x0000008017177836 */ /* 0x000fe20000000000 */
[----:B------:R-:W-:Y:S06]  /*2fbb0*/  BRA `(.L_x_13337) ;  /* 0x0000000800f07947 */ /* 0x000fec0003800000 */
.L_x_13350:
        /* <DEDUP_REMOVED lines=25> */
.L_x_13355:
[----:B------:R-:W-:Y:S05]  /*2fd50*/  BSYNC B0 ;  /* 0x0000000000007941 */ /* 0x000fea0003800000 */
.L_x_13354:
[----:B------:R-:W-:Y:S01]  /*2fd60*/  LOP3.LUT R7, R0, R7, RZ, 0xfc, !PT ;  /* 0x0000000700077212 */ /* 0x000fe200078efcff */
[----:B------:R-:W-:-:S04]  /*2fd70*/  VIADD R23, R23, 0x80 ;  /* 0x0000008017177836 */ /* 0x000fc80000000000 */
[----:B------:R0:W-:Y:S01]  /*2fd80*/  STG.E.U8 desc[UR36][R2.64], R7 ;  /* 0x0000000702007986 */ /* 0x0001e2000c101124 */
[----:B------:R-:W-:Y:S05]  /*2fd90*/  BRA `(.L_x_13337) ;  /* 0x0000000800787947 */ /* 0x000fea0003800000 */
.L_x_13353:
        /* <DEDUP_REMOVED lines=17> */
.L_x_13357:
[----:B------:R-:W-:Y:S01]  /*2feb0*/  IMAD.MOV.U32 R0, RZ, RZ, 0x7f ;  /* 0x0000007fff007424 */ /* 0x000fe200078e00ff */
[----:B------:R-:W-:-:S04]  /*2fec0*/  ISETP.GT.U32.AND P0, PT, R6, 0x7f800000, PT ;  /* 0x7f8000000600780c */ /* 0x000fc80003f04070 */
[----:B------:R-:W-:-:S09]  /*2fed0*/  SEL R0, R0, 0x7c, P0 ;  /* 0x0000007c00007807 */ /* 0x000fd20000000000 */
.L_x_13358:
[----:B------:R-:W-:Y:S05]  /*2fee0*/  BSYNC B0 ;  /* 0x0000000000007941 */ /* 0x000fea0003800000 */
.L_x_13356:
[----:B------:R-:W-:Y:S01]  /*2fef0*/  LOP3.LUT R4, R7, 0x80000000, RZ, 0xc0, !PT ;  /* 0x8000000007047812 */ /* 0x000fe200078ec0ff */
[----:B------:R-:W-:-:S03]  /*2ff00*/  VIADD R23, R23, 0x80 ;  /* 0x0000008017177836 */ /* 0x000fc60000000000 */
[----:B------:R-:W-:-:S04]  /*2ff10*/  SHF.R.U32.HI R5, RZ, 0x18, R4 ;  /* 0x00000018ff057819 */ /* 0x000fc80000011604 */
[----:B------:R-:W-:-:S05]  /*2ff20*/  LOP3.LUT R5, R0, R5, RZ, 0xfc, !PT ;  /* 0x0000000500057212 */ /* 0x000fca00078efcff */
[----:B------:R0:W-:Y:S01]  /*2ff30*/  STG.E.U8 desc[UR36][R2.64], R5 ;  /* 0x0000000502007986 */ /* 0x0001e2000c101124 */
[----:B------:R-:W-:Y:S05]  /*2ff40*/  BRA `(.L_x_13337) ;  /* 0x00000008000c7947 */ /* 0x000fea0003800000 */
.L_x_13352:
[----:B------:R-:W-:Y:S01]  /*2ff50*/  UMOV UR4, 0xf0000000 ;  /* 0xf000000000047882 */ /* 0x000fe20000000000 */
[----:B------:R-:W-:Y:S01]  /*2ff60*/  UMOV UR5, 0x380fffff ;  /* 0x380fffff00057882 */ /* 0x000fe20000000000 */
[----:B------:R-:W0:Y:S01]  /*2ff70*/  F2F.F32.F64 R0, R4 ;  /* 0x0000000400007310 */ /* 0x000e220000301000 */
[----:B------:R-:W-:Y:S01]  /*2ff80*/  DSETP.GEU.AND P0, PT, |R4|, UR4, PT ;  /* 0x0000000404007e2a */ /* 0x000fe2000bf0e200 */
[----:B------:R-:W-:-:S13]  /*2ff90*/  VIADD R23, R23, 0x80 ;  /* 0x0000008017177836 */ /* 0x000fda0000000000 */
[----:B0-----:R-:W-:-:S05]  /*2ffa0*/  @!P0 FMUL R0, R0, 1.175494350822287508e-38 ;  /* 0x0080000000008820 */ /* 0x001fca0000400000 */
[----:B------:R-:W-:-:S05]  /*2ffb0*/  F2FP.BF16.F32.PACK_AB R0, RZ, R0 ;  /* 0x00000000ff00723e */ /* 0x000fca00000010ff */
[----:B------:R0:W-:Y:S01]  /*2ffc0*/  STG.E.U16 desc[UR36][R2.64], R0 ;  /* 0x0000000002007986 */ /* 0x0001e2000c101524 */
[----:B------:R-:W-:Y:S05]  /*2ffd0*/  BRA `(.L_x_13337) ;  /* 0x0000000400e87947 */ /* 0x000fea0003800000 */
.L_x_13349:
        /* <DEDUP_REMOVED lines=9> */
[----:B------:R-:W-:Y:S01]  /*30070*/  VIADD R23, R23, 0x80 ;  /* 0x0000008017177836 */ /* 0x000fe20000000000 */
[----:B0-----:R0:W-:Y:S01]  /*30080*/  STG.E.U16 desc[UR36][R2.64], R5 ;  /* 0x0000000502007986 */ /* 0x0011e2000c101524 */
[----:B------:R-:W-:Y:S05]  /*30090*/  BRA `(.L_x_13337) ;  /* 0x0000000400b87947 */ /* 0x000fea0003800000 */
.L_x_13361:
        /* <DEDUP_REMOVED lines=21> */
.L_x_13364:
[----:B------:R-:W-:-:S04]  /*301f0*/  LOP3.LUT R0, R7, 0x80000000, RZ, 0xc0, !PT ;  /* 0x8000000007007812 */ /* 0x000fc800078ec0ff */
[----:B------:R-:W-:-:S04]  /*30200*/  SHF.R.U32.HI R5, RZ, 0x18, R0 ;  /* 0x00000018ff057819 */ /* 0x000fc80000011600 */
[----:B------:R-:W-:-:S04]  /*30210*/  LOP3.LUT R4, R4, R5, RZ, 0xfc, !PT ;  /* 0x0000000504047212 */ /* 0x000fc800078efcff */
[----:B------:R-:W-:-:S07]  /*30220*/  PRMT R0, R4, 0x7610, R0 ;  /* 0x0000761004007816 */ /* 0x000fce0000000000 */
.L_x_13363:
[----:B------:R-:W-:Y:S05]  /*30230*/  BSYNC B0 ;  /* 0x0000000000007941 */ /* 0x000fea0003800000 */
.L_x_13362:
[----:B------:R4:W-:Y:S01]  /*30240*/  STG.E.U8 desc[UR36][R2.64], R0 ;  /* 0x0000000002007986 */ /* 0x0009e2000c101124 */
[----:B------:R-:W-:Y:S01]  /*30250*/  VIADD R23, R23, 0x80 ;  /* 0x0000008017177836 */ /* 0x000fe20000000000 */
[----:B------:R-:W-:Y:S06]  /*30260*/  BRA `(.L_x_13337) ;  /* 0x0000000400447947 */ /* 0x000fec0003800000 */
.L_x_13360:
        /* <DEDUP_REMOVED lines=21> */
.L_x_13367:
[----:B------:R-:W-:-:S04]  /*303c0*/  LOP3.LUT R0, R7, 0x80000000, RZ, 0xc0, !PT ;  /* 0x8000000007007812 */ /* 0x000fc800078ec0ff */
[----:B------:R-:W-:-:S04]  /*303d0*/  SHF.R.U32.HI R5, RZ, 0x18, R0 ;  /* 0x00000018ff057819 */ /* 0x000fc80000011600 */
[----:B------:R-:W-:-:S04]  /*303e0*/  LOP3.LUT R4, R4, R5, RZ, 0xfc, !PT ;  /* 0x0000000504047212 */ /* 0x000fc800078efcff */
[----:B------:R-:W-:-:S07]  /*303f0*/  PRMT R0, R4, 0x7610, R0 ;  /* 0x0000761004007816 */ /* 0x000fce0000000000 */
.L_x_13366:
[----:B------:R-:W-:Y:S05]  /*30400*/  BSYNC B0 ;  /* 0x0000000000007941 */ /* 0x000fea0003800000 */
.L_x_13365:
[----:B------:R0:W-:Y:S01]  /*30410*/  STG.E.U8 desc[UR36][R2.64], R0 ;  /* 0x0000000002007986 */ /* 0x0001e2000c101124 */
[----:B------:R-:W-:Y:S01]  /*30420*/  VIADD R23, R23, 0x80 ;  /* 0x0000008017177836 */ /* 0x000fe20000000000 */
[----:B------:R-:W-:Y:S06]  /*30430*/  BRA `(.L_x_13337) ;  /* 0x0000000000d07947 */ /* 0x000fec0003800000 */
.L_x_13359:
        /* <DEDUP_REMOVED lines=8> */
[----:B------:R0:W1:Y:S01]  /*304c0*/  F2F.F32.F64 R8, R4 ;  /* 0x0000000400087310 */ /* 0x0000620000301000 */
[----:B------:R-:W-:Y:S01]  /*304d0*/  DSETP.GEU.AND P0, PT, |R4|, UR4, PT ;  /* 0x0000000404007e2a */ /* 0x000fe2000bf0e200 */
[----:B------:R-:W-:Y:S02]  /*304e0*/  VIADD R23, R23, 0x80 ;  /* 0x0000008017177836 */ /* 0x000fe40000000000 */
[----:B0-----:R-:W-:-:S11]  /*304f0*/  IMAD.MOV.U32 R5, RZ, RZ, 0xff ;  /* 0x000000ffff057424 */ /* 0x001fd600078e00ff */
[----:B-1----:R-:W-:-:S05]  /*30500*/  @!P0 FMUL R8, R8, 1.175494350822287508e-38 ;  /* 0x0080000008088820 */ /* 0x002fca0000400000 */
        /* <DEDUP_REMOVED lines=14> */
.L_x_13342:
        /* <DEDUP_REMOVED lines=16> */
.L_x_13370:
[----:B------:R-:W-:Y:S01]  /*306f0*/  VIADD R23, R23, 0x80 ;  /* 0x0000008017177836 */ /* 0x000fe20000000000 */
[----:B------:R-:W-:Y:S06]  /*30700*/  BRA `(.L_x_13337) ;  /* 0x00000000001c7947 */ /* 0x000fec0003800000 */
.L_x_13369:
[----:B------:R-:W0:Y:S01]  /*30710*/  F2I.U64.F64.TRUNC R4, R4 ;  /* 0x0000000400047311 */ /* 0x000e22000030d800 */
[----:B------:R-:W-:Y:S01]  /*30720*/  VIADD R23, R23, 0x80 ;  /* 0x0000008017177836 */ /* 0x000fe20000000000 */
[----:B0-----:R3:W-:Y:S01]  /*30730*/  STG.E.64 desc[UR36][R2.64], R4 ;  /* 0x0000000402007986 */ /* 0x0017e2000c101b24 */
[----:B------:R-:W-:Y:S05]  /*30740*/  BRA `(.L_x_13337) ;  /* 0x00000000000c7947 */ /* 0x000fea0003800000 */
.L_x_13368:
[----:B------:R-:W0:Y:S01]  /*30750*/  F2I.U32.F64.TRUNC R5, R4 ;  /* 0x0000000400057311 */ /* 0x000e22000030d000 */
[----:B------:R-:W-:Y:S01]  /*30760*/  VIADD R23, R23, 0x80 ;  /* 0x0000008017177836 */ /* 0x000fe20000000000 */
[----:B0-----:R0:W-:Y:S06]  /*30770*/  STG.E desc[UR36][R2.64], R5 ;  /* 0x0000000502007986 */ /* 0x0011ec000c101924 */
.L_x_13337:
[----:B------:R-:W-:Y:S05]  /*30780*/  BSYNC B6 ;  /* 0x0000000000067941 */ /* 0x000fea0003800000 */
.L_x_13336:
[----:B------:R-:W-:Y:S01]  /*30790*/  ISETP.GE.AND P0, PT, R23, R52, PT ;  /* 0x000000341700720c */ /* 0x000fe20003f06270 */
[----:B------:R-:W-:-:S12]  /*307a0*/  BSSY B6, `(.L_x_13371) ;  /* 0x000023e000067945 */ /* 0x000fd80003800000 */
[----:B------:R-:W-:Y:S05]  /*307b0*/  @P0 BRA `(.L_x_13372) ;  /* 0x0000002000f00947 */ /* 0x000fea0003800000 */
[----:B0---4-:R-:W0:Y:S01]  /*307c0*/  S2R R0, SR_CTAID.X ;  /* 0x0000000000007919 */ /* 0x011e220000002500 */
[----:B--23--:R-:W2:Y:S01]  /*307d0*/  LDC.64 R2, c[0x0][0x218] ;  /* 0x00008600ff027b82 */ /* 0x00cea20000000a00 */
        /* <DEDUP_REMOVED lines=20> */
.L_x_13376:
[----:B------:R-:W0:Y:S02]  /*30920*/  F2I.S64.F64.TRUNC R40, R40 ;  /* 0x0000002800287311 */ /* 0x000e24000030d900 */
[----:B0-----:R-:W-:-:S05]  /*30930*/  IMAD.MOV.U32 R5, RZ, RZ, R40 ;  /* 0x000000ffff057224 */ /* 0x001fca00078e0028 */
[----:B------:R0:W-:Y:S01]  /*30940*/  STG.E.U8 desc[UR36][R2.64], R5 ;  /* 0x0000000502007986 */ /* 0x0001e2000c101124 */
[----:B------:R-:W-:Y:S05]  /*30950*/  BRA `(.L_x_13378) ;  /* 0x0000001000087947 */ /* 0x000fea0003800000 */
.L_x_13375:
        /* <DEDUP_REMOVED lines=9> */
.L_x_13380:
[----:B------:R-:W0:Y:S02]  /*309f0*/  F2I.F64.TRUNC R41, R40 ;  /* 0x0000002800297311 */ /* 0x000e24000030d100 */
[----:B0-----:R0:W-:Y:S01]  /*30a00*/  STG.E desc[UR36][R2.64], R41 ;  /* 0x0000002902007986 */ /* 0x0011e2000c101924 */
[----:B------:R-:W-:Y:S05]  /*30a10*/  BRA `(.L_x_13378) ;  /* 0x0000000c00d87947 */ /* 0x000fea0003800000 */
.L_x_13379:
[----:B------:R-:W0:Y:S02]  /*30a20*/  F2I.F64.TRUNC R41, R40 ;  /* 0x0000002800297311 */ /* 0x000e24000030d100 */
[----:B0-----:R0:W-:Y:S01]  /*30a30*/  STG.E.U16 desc[UR36][R2.64], R41 ;  /* 0x0000002902007986 */ /* 0x0011e2000c101524 */
[----:B------:R-:W-:Y:S05]  /*30a40*/  BRA `(.L_x_13378) ;  /* 0x0000000c00cc7947 */ /* 0x000fea0003800000 */
.L_x_13374:
        /* <DEDUP_REMOVED lines=13> */
.L_x_13382:
        /* <DEDUP_REMOVED lines=8> */
.L_x_13381:
        /* <DEDUP_REMOVED lines=16> */
.L_x_13384:
        /* <DEDUP_REMOVED lines=11> */
.L_x_13383:
[----:B------:R0:W-:Y:S01]  /*30d50*/  STG.E.64 desc[UR36][R2.64], R40 ;  /* 0x0000002802007986 */ /* 0x0001e2000c101b24 */
[----:B------:R-:W-:Y:S05]  /*30d60*/  BRA `(.L_x_13378) ;  /* 0x0000000c00047947 */ /* 0x000fea0003800000 */
.L_x_13373:
        /* <DEDUP_REMOVED lines=13> */
.L_x_13387:
[----:B------:R0:W-:Y:S01]  /*30e40*/  STG.E.128 desc[UR36][R2.64], R40 ;  /* 0x0000002802007986 */ /* 0x0001e2000c101d24 */
[----:B------:R-:W-:Y:S05]  /*30e50*/  BRA `(.L_x_13378) ;  /* 0x0000000800c87947 */ /* 0x000fea0003800000 */
.L_x_13386:
        /* <DEDUP_REMOVED lines=25> */
.L_x_13391:
[----:B------:R-:W-:Y:S05]  /*30ff0*/  BSYNC B0 ;  /* 0x0000000000007941 */ /* 0x000fea0003800000 */
.L_x_13390:
[----:B------:R-:W-:-:S05]  /*31000*/  LOP3.LUT R5, R0, R5, RZ, 0xfc, !PT ;  /* 0x0000000500057212 */ /* 0x000fca00078efcff */
[----:B------:R0:W-:Y:S01]  /*31010*/  STG.E.U8 desc[UR36][R2.64], R5 ;  /* 0x0000000502007986 */ /* 0x0001e2000c101124 */
[----:B------:R-:W-:Y:S05]  /*31020*/  BRA `(.L_x_13378) ;  /* 0x0000000800547947 */ /* 0x000fea0003800000 */
.L_x_13389:
        /* <DEDUP_REMOVED lines=17> */
.L_x_13393:
[----:B------:R-:W-:Y:S01]  /*31140*/  IMAD.MOV.U32 R0, RZ, RZ, 0x7f ;  /* 0x0000007fff007424 */ /* 0x000fe200078e00ff */
[----:B------:R-:W-:-:S04]  /*31150*/  ISETP.GT.U32.AND P0, PT, R4, 0x7f800000, PT ;  /* 0x7f8000000400780c */ /* 0x000fc80003f04070 */
[----:B------:R-:W-:-:S09]  /*31160*/  SEL R0, R0, 0x7c, P0 ;  /* 0x0000007c00007807 */ /* 0x000fd20000000000 */
.L_x_13394:
[----:B------:R-:W-:Y:S05]  /*31170*/  BSYNC B0 ;  /* 0x0000000000007941 */ /* 0x000fea0003800000 */
.L_x_13392:
[----:B------:R-:W-:-:S04]  /*31180*/  LOP3.LUT R4, R5, 0x80000000, RZ, 0xc0, !PT ;  /* 0x8000000005047812 */ /* 0x000fc800078ec0ff */
[----:B------:R-:W-:-:S04]  /*31190*/  SHF.R.U32.HI R5, RZ, 0x18, R4 ;  /* 0x00000018ff057819 */ /* 0x000fc80000011604 */
[----:B------:R-:W-:-:S05]  /*311a0*/  LOP3.LUT R5, R0, R5, RZ, 0xfc, !PT ;  /* 0x0000000500057212 */ /* 0x000fca00078efcff */
[----:B------:R0:W-:Y:S01]  /*311b0*/  STG.E.U8 desc[UR36][R2.64], R5 ;  /* 0x0000000502007986 */ /* 0x0001e2000c101124 */
[----:B------:R-:W-:Y:S05]  /*311c0*/  BRA `(.L_x_13378) ;  /* 0x0000000400ec7947 */ /* 0x000fea0003800000 */
.L_x_13388:
        /* <DEDUP_REMOVED lines=8> */
.L_x_13385:
        /* <DEDUP_REMOVED lines=11> */
.L_x_13397:
        /* <DEDUP_REMOVED lines=21> */
.L_x_13400:
[----:B------:R-:W-:-:S04]  /*31450*/  LOP3.LUT R0, R7, 0x80000000, RZ, 0xc0, !PT ;  /* 0x8000000007007812 */ /* 0x000fc800078ec0ff */
[----:B------:R-:W-:-:S04]  /*31460*/  SHF.R.U32.HI R5, RZ, 0x18, R0 ;  /* 0x00000018ff057819 */ /* 0x000fc80000011600 */
[----:B------:R-:W-:-:S04]  /*31470*/  LOP3.LUT R4, R4, R5, RZ, 0xfc, !PT ;  /* 0x0000000504047212 */ /* 0x000fc800078efcff */
[----:B------:R-:W-:-:S07]  /*31480*/  PRMT R0, R4, 0x7610, R0 ;  /* 0x0000761004007816 */ /* 0x000fce0000000000 */
.L_x_13399:
[----:B------:R-:W-:Y:S05]  /*31490*/  BSYNC B0 ;  /* 0x0000000000007941 */ /* 0x000fea0003800000 */
.L_x_13398:
[----:B------:R3:W-:Y:S01]  /*314a0*/  STG.E.U8 desc[UR36][R2.64], R0 ;  /* 0x0000000002007986 */ /* 0x0007e2000c101124 */
[----:B------:R-:W-:Y:S05]  /*314b0*/  BRA `(.L_x_13378) ;  /* 0x0000000400307947 */ /* 0x000fea0003800000 */
.L_x_13396:
        /* <DEDUP_REMOVED lines=21> */
.L_x_13403:
[----:B------:R-:W-:-:S04]  /*31610*/  LOP3.LUT R0, R7, 0x80000000, RZ, 0xc0, !PT ;  /* 0x8000000007007812 */ /* 0x000fc800078ec0ff */
[----:B------:R-:W-:-:S04]  /*31620*/  SHF.R.U32.HI R5, RZ, 0x18, R0 ;  /* 0x00000018ff057819 */ /* 0x000fc80000011600 */
[----:B------:R-:W-:-:S04]  /*31630*/  LOP3.LUT R4, R4, R5, RZ, 0xfc, !PT ;  /* 0x0000000504047212 */ /* 0x000fc800078efcff */
[----:B------:R-:W-:-:S07]  /*31640*/  PRMT R0, R4, 0x7610, R0 ;  /* 0x0000761004007816 */ /* 0x000fce0000000000 */
.L_x_13402:
[----:B------:R-:W-:Y:S05]  /*31650*/  BSYNC B0 ;  /* 0x0000000000007941 */ /* 0x000fea0003800000 */
.L_x_13401:
[----:B------:R0:W-:Y:S01]  /*31660*/  STG.E.U8 desc[UR36][R2.64], R0 ;  /* 0x0000000002007986 */ /* 0x0001e2000c101124 */
[----:B------:R-:W-:Y:S05]  /*31670*/  BRA `(.L_x_13378) ;  /* 0x0000000000c07947 */ /* 0x000fea0003800000 */
.L_x_13395:
        /* <DEDUP_REMOVED lines=26> */
.L_x_13377:
        /* <DEDUP_REMOVED lines=16> */
.L_x_13406:
[----:B------:R-:W-:Y:S05]  /*31920*/  BRA `(.L_x_13378) ;  /* 0x0000000000147947 */ /* 0x000fea0003800000 */
.L_x_13405:
[----:B------:R-:W0:Y:S02]  /*31930*/  F2I.U64.F64.TRUNC R40, R40 ;  /* 0x0000002800287311 */ /* 0x000e24000030d800 */
[----:B0-----:R2:W-:Y:S01]  /*31940*/  STG.E.64 desc[UR36][R2.64], R40 ;  /* 0x0000002802007986 */ /* 0x0015e2000c101b24 */
[----:B------:R-:W-:Y:S05]  /*31950*/  BRA `(.L_x_13378) ;  /* 0x0000000000087947 */ /* 0x000fea0003800000 */
.L_x_13404:
[----:B------:R-:W0:Y:S02]  /*31960*/  F2I.U32.F64.TRUNC R41, R40 ;  /* 0x0000002800297311 */ /* 0x000e24000030d000 */
[----:B0-----:R0:W-:Y:S02]  /*31970*/  STG.E desc[UR36][R2.64], R41 ;  /* 0x0000002902007986 */ /* 0x0011e4000c101924 */
.L_x_13378:
[----:B------:R-:W-:-:S05]  /*31980*/  VIADD R23, R23, 0x80 ;  /* 0x0000008017177836 */ /* 0x000fca0000000000 */
[----:B------:R-:W-:-:S13]  /*31990*/  ISETP.GE.AND P0, PT, R23, R52, PT ;  /* 0x000000341700720c */ /* 0x000fda0003f06270 */
[----:B------:R-:W-:Y:S05]  /*319a0*/  @P0 BRA `(.L_x_13372) ;  /* 0x0000001000740947 */ /* 0x000fea0003800000 */
[----:B0--3--:R-:W0:Y:S01]  /*319b0*/  S2R R0, SR_CTAID.X ;  /* 0x0000000000007919 */ /* 0x009e220000002500 */
[----:B-12-4-:R-:W1:Y:S01]  /*319c0*/  LDC.64 R2, c[0x0][0x218] ;  /* 0x00008600ff027b82 */ /* 0x016e620000000a00 */
[----:B------:R-:W-:Y:S01]  /*319d0*/  PRMT R4, R22, 0x9910, RZ ;  /* 0x0000991016047816 */ /* 0x000fe200000000ff */
[----:B------:R-:W-:Y:S01]  /*319e0*/  ULDC UR4, c[0x0][0x238] ;  /* 0x00008e0000047ab9 */ /* 0x000fe20000000800 */
[----:B0-----:R-:W-:-:S04]  /*319f0*/  IMAD R0, R0, 0x200, R23 ;  /* 0x0000020000007824 */ /* 0x001fc800078e0217 */
[----:B------:R-:W-:Y:S02]  /*31a00*/  IMAD R5, R0, UR4, RZ ;  /* 0x0000000400057c24 */ /* 0x000fe4000f8e02ff */
[----:B------:R-:W-:-:S03]  /*31a10*/  IMAD.MOV.U32 R0, RZ, RZ, R4 ;  /* 0x000000ffff007224 */ /* 0x000fc600078e0004 */
[----:B-1----:R-:W-:Y:S02]  /*31a20*/  IADD3 R2, P0, R5, R2, RZ ;  /* 0x0000000205027210 */ /* 0x002fe40007f1e0ff */
        /* <DEDUP_REMOVED lines=14> */
.L_x_13410:
[----:B------:R-:W0:Y:S02]  /*31b10*/  F2I.S64.F64.TRUNC R16, R16 ;  /* 0x0000001000107311 */ /* 0x000e24000030d900 */
[----:B0-----:R-:W-:-:S05]  /*31b20*/  IMAD.MOV.U32 R5, RZ, RZ, R16 ;  /* 0x000000ffff057224 */ /* 0x001fca00078e0010 */
[----:B------:R3:W-:Y:S01]  /*31b30*/  STG.E.U8 desc[UR36][R2.64], R5 ;  /* 0x0000000502007986 */ /* 0x0007e2000c101124 */
[----:B------:R-:W-:Y:S05]  /*31b40*/  BRA `(.L_x_13412) ;  /* 0x0000001000087947 */ /* 0x000fea0003800000 */
.L_x_13409:
        /* <DEDUP_REMOVED lines=9> */
.L_x_13414:
[----:B------:R-:W0:Y:S02]  /*31be0*/  F2I.F64.TRUNC R17, R16 ;  /* 0x0000001000117311 */ /* 0x000e24000030d100 */
[----:B0-----:R2:W-:Y:S01]  /*31bf0*/  STG.E desc[UR36][R2.64], R17 ;  /* 0x0000001102007986 */ /* 0x0015e2000c101924 */
[----:B------:R-:W-:Y:S05]  /*31c00*/  BRA `(.L_x_13412) ;  /* 0x0000000c00d87947 */ /* 0x000fea0003800000 */
.L_x_13413:
[----:B------:R-:W0:Y:S02]  /*31c10*/  F2I.F64.TRUNC R17, R16 ;  /* 0x0000001000117311 */ /* 0x000e24000030d100 */
[----:B0-----:R0:W-:Y:S01]  /*31c20*/  STG.E.U16 desc[UR36][R2.64], R17 ;  /* 0x0000001102007986 */ /* 0x0011e2000c101524 */
[----:B------:R-:W-:Y:S05]  /*31c30*/  BRA `(.L_x_13412) ;  /* 0x0000000c00cc7947 */ /* 0x000fea0003800000 */
.L_x_13408:
        /* <DEDUP_REMOVED lines=13> */
.L_x_13416:
        /* <DEDUP_REMOVED lines=8> */
.L_x_13415:
        /* <DEDUP_REMOVED lines=16> */
.L_x_13418:
        /* <DEDUP_REMOVED lines=11> */
.L_x_13417:
[----:B------:R0:W-:Y:S01]  /*31f40*/  STG.E.64 desc[UR36][R2.64], R16 ;  /* 0x0000001002007986 */ /* 0x0001e2000c101b24 */
[----:B------:R-:W-:Y:S05]  /*31f50*/  BRA `(.L_x_13412) ;  /* 0x0000000c00047947 */ /* 0x000fea0003800000 */
.L_x_13407:
        /* <DEDUP_REMOVED lines=13> */
.L_x_13421:
[----:B------:R0:W-:Y:S01]  /*32030*/  STG.E.128 desc[UR36][R2.64], R16 ;  /* 0x0000001002007986 */ /* 0x0001e2000c101d24 */
[----:B------:R-:W-:Y:S05]  /*32040*/  BRA `(.L_x_13412) ;  /* 0x0000000800c87947 */ /* 0x000fea0003800000 */
.L_x_13420:
        /* <DEDUP_REMOVED lines=25> */
.L_x_13425:
[----:B------:R-:W-:Y:S05]  /*321e0*/  BSYNC B0 ;  /* 0x0000000000007941 */ /* 0x000fea0003800000 */
.L_x_13424:
[----:B------:R-:W-:-:S05]  /*321f0*/  LOP3.LUT R5, R0, R5, RZ, 0xfc, !PT ;  /* 0x0000000500057212 */ /* 0x000fca00078efcff */
[----:B------:R0:W-:Y:S01]  /*32200*/  STG.E.U8 desc[UR36][R2.64], R5 ;  /* 0x0000000502007986 */ /* 0x0001e2000c101124 */
[----:B------:R-:W-:Y:S05]  /*32210*/  BRA `(.L_x_13412) ;  /* 0x0000000800547947 */ /* 0x000fea0003800000 */
.L_x_13423:
        /* <DEDUP_REMOVED lines=17> */
.L_x_13427:
[----:B------:R-:W-:Y:S01]  /*32330*/  IMAD.MOV.U32 R0, RZ, RZ, 0x7f ;  /* 0x0000007fff007424 */ /* 0x000fe200078e00ff */
[----:B------:R-:W-:-:S04]  /*32340*/  ISETP.GT.U32.AND P0, PT, R4, 0x7f800000, PT ;  /* 0x7f8000000400780c */ /* 0x000fc80003f04070 */
[----:B------:R-:W-:-:S09]  /*32350*/  SEL R0, R0, 0x7c, P0 ;  /* 0x0000007c00007807 */ /* 0x000fd20000000000 */
.L_x_13428:
[----:B------:R-:W-:Y:S05]  /*32360*/  BSYNC B0 ;  /* 0x0000000000007941 */ /* 0x000fea0003800000 */
.L_x_13426:
[----:B------:R-:W-:-:S04]  /*32370*/  LOP3.LUT R4, R5, 0x80000000, RZ, 0xc0, !PT ;  /* 0x8000000005047812 */ /* 0x000fc800078ec0ff */
[----:B------:R-:W-:-:S04]  /*32380*/  SHF.R.U32.HI R5, RZ, 0x18, R4 ;  /* 0x00000018ff057819 */ /* 0x000fc80000011604 */
[----:B------:R-:W-:-:S05]  /*32390*/  LOP3.LUT R5, R0, R5, RZ, 0xfc, !PT ;  /* 0x0000000500057212 */ /* 0x000fca00078efcff */
[----:B------:R0:W-:Y:S01]  /*323a0*/  STG.E.U8 desc[UR36][R2.64], R5 ;  /* 0x0000000502007986 */ /* 0x0001e2000c101124 */
[----:B------:R-:W-:Y:S05]  /*323b0*/  BRA `(.L_x_13412) ;  /* 0x0000000400ec7947 */ /* 0x000fea0003800000 */
.L_x_13422:
        /* <DEDUP_REMOVED lines=8> */
.L_x_13419:
        /* <DEDUP_REMOVED lines=11> */
.L_x_13431:
        /* <DEDUP_REMOVED lines=21> */
.L_x_13434:
[----:B------:R-:W-:-:S04]  /*32640*/  LOP3.LUT R0, R7, 0x80000000, RZ, 0xc0, !PT ;  /* 0x8000000007007812 */ /* 0x000fc800078ec0ff */
[----:B------:R-:W-:-:S04]  /*32650*/  SHF.R.U32.HI R5, RZ, 0x18, R0 ;  /* 0x00000018ff057819 */ /* 0x000fc80000011600 */
[----:B------:R-:W-:-:S04]  /*32660*/  LOP3.LUT R4, R4, R5, RZ, 0xfc, !PT ;  /* 0x0000000504047212 */ /* 0x000fc800078efcff */
[----:B------:R-:W-:-:S07]  /*32670*/  PRMT R0, R4, 0x7610, R0 ;  /* 0x0000761004007816 */ /* 0x000fce0000000000 */
.L_x_13433:
[----:B------:R-:W-:Y:S05]  /*32680*/  BSYNC B0 ;  /* 0x0000000000007941 */ /* 0x000fea0003800000 */
.L_x_13432:
[----:B------:R0:W-:Y:S01]  /*32690*/  STG.E.U8 desc[UR36][R2.64], R0 ;  /* 0x0000000002007986 */ /* 0x0001e2000c101124 */
[----:B------:R-:W-:Y:S05]  /*326a0*/  BRA `(.L_x_13412) ;  /* 0x0000000400307947 */ /* 0x000fea0003800000 */
.L_x_13430:
        /* <DEDUP_REMOVED lines=21> */
.L_x_13437:
[----:B------:R-:W-:-:S04]  /*32800*/  LOP3.LUT R0, R7, 0x80000000, RZ, 0xc0, !PT ;  /* 0x8000000007007812 */ /* 0x000fc800078ec0ff */
[----:B------:R-:W-:-:S04]  /*32810*/  SHF.R.U32.HI R5, RZ, 0x18, R0 ;  /* 0x00000018ff057819 */ /* 0x000fc80000011600 */
[----:B------:R-:W-:-:S04]  /*32820*/  LOP3.LUT R4, R4, R5, RZ, 0xfc, !PT ;  /* 0x0000000504047212 */ /* 0x000fc800078efcff */
[----:B------:R-:W-:-:S07]  /*32830*/  PRMT R0, R4, 0x7610, R0 ;  /* 0x0000761004007816 */ /* 0x000fce0000000000 */
.L_x_13436:
[----:B------:R-:W-:Y:S05]  /*32840*/  BSYNC B0 ;  /* 0x0000000000007941 */ /* 0x000fea0003800000 */
.L_x_13435:
[----:B------:R0:W-:Y:S01]  /*32850*/  STG.E.U8 desc[UR36][R2.64], R0 ;  /* 0x0000000002007986 */ /* 0x0001e2000c101124 */
[----:B------:R-:W-:Y:S05]  /*32860*/  BRA `(.L_x_13412) ;  /* 0x0000000000c07947 */ /* 0x000fea0003800000 */
.L_x_13429:
        /* <DEDUP_REMOVED lines=26> */
.L_x_13411:
        /* <DEDUP_REMOVED lines=16> */
.L_x_13440:
[----:B------:R-:W-:Y:S05]  /*32b10*/  BRA `(.L_x_13412) ;  /* 0x0000000000147947 */ /* 0x000fea0003800000 */
.L_x_13439:
[----:B------:R-:W0:Y:S02]  /*32b20*/  F2I.U64.F64.TRUNC R16, R16 ;  /* 0x0000001000107311 */ /* 0x000e24000030d800 */
[----:B0-----:R0:W-:Y:S01]  /*32b30*/  STG.E.64 desc[UR36][R2.64], R16 ;  /* 0x0000001002007986 */ /* 0x0011e2000c101b24 */
[----:B------:R-:W-:Y:S05]  /*32b40*/  BRA `(.L_x_13412) ;  /* 0x0000000000087947 */ /* 0x000fea0003800000 */
.L_x_13438:
[----:B------:R-:W0:Y:S02]  /*32b50*/  F2I.U32.F64.TRUNC R17, R16 ;  /* 0x0000001000117311 */ /* 0x000e24000030d000 */
[----:B0-----:R0:W-:Y:S02]  /*32b60*/  STG.E desc[UR36][R2.64], R17 ;  /* 0x0000001102007986 */ /* 0x0011e4000c101924 */
.L_x_13412:
[----:B------:R-:W-:-:S07]  /*32b70*/  VIADD R23, R23, 0x80 ;  /* 0x0000008017177836 */ /* 0x000fce0000000000 */
.L_x_13372:
[----:B------:R-:W-:Y:S05]  /*32b80*/  BSYNC B6 ;  /* 0x0000000000067941 */ /* 0x000fea0003800000 */
.L_x_13371:
[----:B------:R-:W-:-:S13]  /*32b90*/  ISETP.GE.AND P0, PT, R23, R52, PT ;  /* 0x000000341700720c */ /* 0x000fda0003f06270 */
[----:B------:R-:W-:Y:S05]  /*32ba0*/  @P0 EXIT ;  /* 0x000000000000094d */ /* 0x000fea0003800000 */
[----:B0--34-:R-:W0:Y:S01]  /*32bb0*/  S2R R0, SR_CTAID.X ;  /* 0x0000000000007919 */ /* 0x019e220000002500 */
[----:B-12---:R-:W1:Y:S01]  /*32bc0*/  LDC.64 R2, c[0x0][0x218] ;  /* 0x00008600ff027b82 */ /* 0x006e620000000a00 */
[----:B------:R-:W-:Y:S01]  /*32bd0*/  ULDC UR4, c[0x0][0x238] ;  /* 0x00008e0000047ab9 */ /* 0x000fe20000000800 */
[----:B0-----:R-:W-:Y:S01]  /*32be0*/  IMAD R23, R0, 0x200, R23 ;  /* 0x0000020000177824 */ /* 0x001fe200078e0217 */
[----:B------:R-:W-:-:S03]  /*32bf0*/  PRMT R0, R22, 0x9910, RZ ;  /* 0x0000991016007816 */ /* 0x000fc600000000ff */
[----:B------:R-:W-:Y:S01]  /*32c00*/  IMAD R23, R23, UR4, RZ ;  /* 0x0000000417177c24 */ /* 0x000fe2000f8e02ff */
[----:B------:R-:W-:-:S04]  /*32c10*/  ISETP.GT.AND P1, PT, R0, 0x9, PT ;  /* 0x000000090000780c */ /* 0x000fc80003f24270 */
[----:B-1----:R-:W-:-:S05]  /*32c20*/  IADD3 R2, P0, R23, R2, RZ ;  /* 0x0000000217027210 */ /* 0x002fca0007f1e0ff */
[----:B------:R-:W-:-:S04]  /*32c30*/  IMAD.X R3, RZ, RZ, R3, P0 ;  /* 0x000000ffff037224 */ /* 0x000fc800000e0603 */
        /* <DEDUP_REMOVED lines=12> */
.L_x_13444:
[----:B------:R-:W0:Y:S02]  /*32d00*/  F2I.S64.F64.TRUNC R24, R24 ;  /* 0x0000001800187311 */ /* 0x000e24000030d900 */
[----:B0-----:R-:W-:-:S05]  /*32d10*/  IMAD.MOV.U32 R5, RZ, RZ, R24 ;  /* 0x000000ffff057224 */ /* 0x001fca00078e0018 */
[----:B------:R-:W-:Y:S01]  /*32d20*/  STG.E.U8 desc[UR36][R2.64], R5 ;  /* 0x0000000502007986 */ /* 0x000fe2000c101124 */
[----:B------:R-:W-:Y:S05]  /*32d30*/  EXIT ;  /* 0x000000000000794d */ /* 0x000fea0003800000 */
.L_x_13443:
        /* <DEDUP_REMOVED lines=9> */
.L_x_13447:
[----:B------:R-:W0:Y:S02]  /*32dd0*/  F2I.F64.TRUNC R25, R24 ;  /* 0x0000001800197311 */ /* 0x000e24000030d100 */
[----:B0-----:R-:W-:Y:S01]  /*32de0*/  STG.E desc[UR36][R2.64], R25 ;  /* 0x0000001902007986 */ /* 0x001fe2000c101924 */
[----:B------:R-:W-:Y:S05]  /*32df0*/  EXIT ;  /* 0x000000000000794d */ /* 0x000fea0003800000 */
.L_x_13446:
[----:B------:R-:W0:Y:S02]  /*32e00*/  F2I.F64.TRUNC R25, R24 ;  /* 0x0000001800197311 */ /* 0x000e24000030d100 */
[----:B0-----:R-:W-:Y:S01]  /*32e10*/  STG.E.U16 desc[UR36][R2.64], R25 ;  /* 0x0000001902007986 */ /* 0x001fe2000c101524 */
[----:B------:R-:W-:Y:S05]  /*32e20*/  EXIT ;  /* 0x000000000000794d */ /* 0x000fea0003800000 */
.L_x_13442:
        /* <DEDUP_REMOVED lines=13> */
.L_x_13449:
        /* <DEDUP_REMOVED lines=8> */
.L_x_13448:
        /* <DEDUP_REMOVED lines=16> */
.L_x_13451:
        /* <DEDUP_REMOVED lines=11> */
.L_x_13450:
[----:B------:R-:W-:Y:S01]  /*33130*/  STG.E.64 desc[UR36][R2.64], R24 ;  /* 0x0000001802007986 */ /* 0x000fe2000c101b24 */
[----:B------:R-:W-:Y:S05]  /*33140*/  EXIT ;  /* 0x000000000000794d */ /* 0x000fea0003800000 */
.L_x_13441:
        /* <DEDUP_REMOVED lines=13> */
.L_x_13454:
[----:B------:R-:W-:Y:S01]  /*33220*/  STG.E.128 desc[UR36][R2.64], R24 ;  /* 0x0000001802007986 */ /* 0x000fe2000c101d24 */
[----:B------:R-:W-:Y:S05]  /*33230*/  EXIT ;  /* 0x000000000000794d */ /* 0x000fea0003800000 */
.L_x_13453:
        /* <DEDUP_REMOVED lines=25> */
.L_x_13458:
[----:B------:R-:W-:Y:S05]  /*333d0*/  BSYNC B0 ;  /* 0x0000000000007941 */ /* 0x000fea0003800000 */
.L_x_13457:
[----:B------:R-:W-:-:S05]  /*333e0*/  LOP3.LUT R5, R0, R5, RZ, 0xfc, !PT ;  /* 0x0000000500057212 */ /* 0x000fca00078efcff */
[----:B------:R-:W-:Y:S01]  /*333f0*/  STG.E.U8 desc[UR36][R2.64], R5 ;  /* 0x0000000502007986 */ /* 0x000fe2000c101124 */
[----:B------:R-:W-:Y:S05]  /*33400*/  EXIT ;  /* 0x000000000000794d */ /* 0x000fea0003800000 */
.L_x_13456:
        /* <DEDUP_REMOVED lines=17> */
.L_x_13460:
[----:B------:R-:W-:Y:S01]  /*33520*/  IMAD.MOV.U32 R0, RZ, RZ, 0x7f ;  /* 0x0000007fff007424 */ /* 0x000fe200078e00ff */
[----:B------:R-:W-:-:S04]  /*33530*/  ISETP.GT.U32.AND P0, PT, R4, 0x7f800000, PT ;  /* 0x7f8000000400780c */ /* 0x000fc80003f04070 */
[----:B------:R-:W-:-:S09]  /*33540*/  SEL R0, R0, 0x7c, P0 ;  /* 0x0000007c00007807 */ /* 0x000fd20000000000 */
.L_x_13461:
[----:B------:R-:W-:Y:S05]  /*33550*/  BSYNC B0 ;  /* 0x0000000000007941 */ /* 0x000fea0003800000 */
.L_x_13459:
[----:B------:R-:W-:-:S04]  /*33560*/  LOP3.LUT R4, R5, 0x80000000, RZ, 0xc0, !PT ;  /* 0x8000000005047812 */ /* 0x000fc800078ec0ff */
[----:B------:R-:W-:-:S04]  /*33570*/  SHF.R.U32.HI R5, RZ, 0x18, R4 ;  /* 0x00000018ff057819 */ /* 0x000fc80000011604 */
[----:B------:R-:W-:-:S05]  /*33580*/  LOP3.LUT R5, R0, R5, RZ, 0xfc, !PT ;  /* 0x0000000500057212 */ /* 0x000fca00078efcff */
[----:B------:R-:W-:Y:S01]  /*33590*/  STG.E.U8 desc[UR36][R2.64], R5 ;  /* 0x0000000502007986 */ /* 0x000fe2000c101124 */
[----:B------:R-:W-:Y:S05]  /*335a0*/  EXIT ;  /* 0x000000000000794d */ /* 0x000fea0003800000 */
.L_x_13455:
        /* <DEDUP_REMOVED lines=8> */
.L_x_13452:
        /* <DEDUP_REMOVED lines=11> */
.L_x_13464:
        /* <DEDUP_REMOVED lines=21> */
.L_x_13467:
[----:B------:R-:W-:-:S04]  /*33830*/  LOP3.LUT R0, R7, 0x80000000, RZ, 0xc0, !PT ;  /* 0x8000000007007812 */ /* 0x000fc800078ec0ff */
[----:B------:R-:W-:-:S04]  /*33840*/  SHF.R.U32.HI R5, RZ, 0x18, R0 ;  /* 0x00000018ff057819 */ /* 0x000fc80000011600 */
[----:B------:R-:W-:-:S04]  /*33850*/  LOP3.LUT R4, R4, R5, RZ, 0xfc, !PT ;  /* 0x0000000504047212 */ /* 0x000fc800078efcff */
[----:B------:R-:W-:-:S07]  /*33860*/  PRMT R0, R4, 0x7610, R0 ;  /* 0x0000761004007816 */ /* 0x000fce0000000000 */
.L_x_13466:
[----:B------:R-:W-:Y:S05]  /*33870*/  BSYNC B0 ;  /* 0x0000000000007941 */ /* 0x000fea0003800000 */
.L_x_13465:
[----:B------:R-:W-:Y:S01]  /*33880*/  STG.E.U8 desc[UR36][R2.64], R0 ;  /* 0x0000000002007986 */ /* 0x000fe2000c101124 */
[----:B------:R-:W-:Y:S05]  /*33890*/  EXIT ;  /* 0x000000000000794d */ /* 0x000fea0003800000 */
.L_x_13463:
        /* <DEDUP_REMOVED lines=21> */
.L_x_13470:
[----:B------:R-:W-:-:S04]  /*339f0*/  LOP3.LUT R0, R7, 0x80000000, RZ, 0xc0, !PT ;  /* 0x8000000007007812 */ /* 0x000fc800078ec0ff */
[----:B------:R-:W-:-:S04]  /*33a00*/  SHF.R.U32.HI R5, RZ, 0x18, R0 ;  /* 0x00000018ff057819 */ /* 0x000fc80000011600 */
[----:B------:R-:W-:-:S04]  /*33a10*/  LOP3.LUT R4, R4, R5, RZ, 0xfc, !PT ;  /* 0x0000000504047212 */ /* 0x000fc800078efcff */
[----:B------:R-:W-:-:S07]  /*33a20*/  PRMT R0, R4, 0x7610, R0 ;  /* 0x0000761004007816 */ /* 0x000fce0000000000 */
.L_x_13469:
[----:B------:R-:W-:Y:S05]  /*33a30*/  BSYNC B0 ;  /* 0x0000000000007941 */ /* 0x000fea0003800000 */
.L_x_13468:
[----:B------:R-:W-:Y:S01]  /*33a40*/  STG.E.U8 desc[UR36][R2.64], R0 ;  /* 0x0000000002007986 */ /* 0x000fe2000c101124 */
[----:B------:R-:W-:Y:S05]  /*33a50*/  EXIT ;  /* 0x000000000000794d */ /* 0x000fea0003800000 */
.L_x_13462:
        /* <DEDUP_REMOVED lines=26> */
.L_x_13445:
        /* <DEDUP_REMOVED lines=16> */
.L_x_13473:
[----:B------:R-:W-:Y:S05]  /*33d00*/  EXIT ;  /* 0x000000000000794d */ /* 0x000fea0003800000 */
.L_x_13472:
[----:B------:R-:W0:Y:S02]  /*33d10*/  F2I.U64.F64.TRUNC R24, R24 ;  /* 0x0000001800187311 */ /* 0x000e24000030d800 */
[----:B0-----:R-:W-:Y:S01]  /*33d20*/  STG.E.64 desc[UR36][R2.64], R24 ;  /* 0x0000001802007986 */ /* 0x001fe2000c101b24 */
[----:B------:R-:W-:Y:S05]  /*33d30*/  EXIT ;  /* 0x000000000000794d */ /* 0x000fea0003800000 */
.L_x_13471:
[----:B------:R-:W0:Y:S02]  /*33d40*/  F2I.U32.F64.TRUNC R25, R24 ;  /* 0x0000001800197311 */ /* 0x000e24000030d000 */
[----:B0-----:R-:W-:Y:S01]  /*33d50*/  STG.E desc[UR36][R2.64], R25 ;  /* 0x0000001902007986 */ /* 0x001fe2000c101924 */
[----:B------:R-:W-:Y:S05]  /*33d60*/  EXIT ;  /* 0x000000000000794d */ /* 0x000fea0003800000 */
        .weak           $__internal_16_$__cuda_sm20_div_rn_f64_full
        .type           $__internal_16_$__cuda_sm20_div_rn_f64_full,@function
        .size           $__internal_16_$__cuda_sm20_div_rn_f64_full,($__internal_17_$__cuda_sm20_dsqrt_rn_f64_mediumpath_v1 - $__internal_16_$__cuda_sm20_div_rn_f64_full)
$__internal_16_$__cuda_sm20_div_rn_f64_full:
[----:B------:R-:W-:Y:S01]  /*33d70*/  FSETP.GEU.AND P0, PT, |R11|, 1.469367938527859385e-39, PT ;  /* 0x001000000b00780b */ /* 0x000fe20003f0e200 */
[----:B------:R-:W-:Y:S01]  /*33d80*/  IMAD.MOV.U32 R53, RZ, RZ, 0x1ca00000 ;  /* 0x1ca00000ff357424 */ /* 0x000fe200078e00ff */
[C---:B------:R-:W-:Y:S01]  /*33d90*/  FSETP.GEU.AND P1, PT, |R3|.reuse, 1.469367938527859385e-39, PT ;  /* 0x001000000300780b */ /* 0x040fe20003f2e200 */
[----:B------:R-:W-:Y:S01]  /*33da0*/  BSSY B0, `(.L_x_13474) ;  /* 0x000005a000007945 */ /* 0x000fe20003800000 */
[----:B------:R-:W-:Y:S02]  /*33db0*/  LOP3.LUT R8, R3, 0x800fffff, RZ, 0xc0, !PT ;  /* 0x800fffff03087812 */ /* 0x000fe400078ec0ff */
[----:B------:R-:W-:Y:S02]  /*33dc0*/  LOP3.LUT R47, R11, 0x7ff00000, RZ, 0xc0, !PT ;  /* 0x7ff000000b2f7812 */ /* 0x000fe400078ec0ff */
[----:B------:R-:W-:Y:S01]  /*33dd0*/  LOP3.LUT R9, R8, 0x3ff00000, RZ, 0xfc, !PT ;  /* 0x3ff0000008097812 */ /* 0x000fe200078efcff */
[----:B------:R-:W-:Y:S01]  /*33de0*/  IMAD.MOV.U32 R8, RZ, RZ, R2 ;  /* 0x000000ffff087224 */ /* 0x000fe200078e0002 */
[----:B------:R-:W-:-:S03]  /*33df0*/  LOP3.LUT R46, R3, 0x7ff00000, RZ, 0xc0, !PT ;  /* 0x7ff00000032e7812 */ /* 0x000fc600078ec0ff */
[----:B------:R-:W-:Y:S01]  /*33e00*/  @!P0 LOP3.LUT R32, R3, 0x7ff00000, RZ, 0xc0, !PT ;  /* 0x7ff0000003208812 */ /* 0x000fe200078ec0ff */
[----:B------:R-:W-:Y:S01]  /*33e10*/  @!P0 IMAD.MOV.U32 R36, RZ, RZ, RZ ;  /* 0x000000ffff248224 */ /* 0x000fe200078e00ff */
[----:B------:R-:W-:Y:S01]  /*33e20*/  @!P1 DMUL R8, R2, 8.98846567431157953865e+307 ;  /* 0x7fe0000002089828 */ /* 0x000fe20000000000 */
[C---:B------:R-:W-:Y:S02]  /*33e30*/  ISETP.GE.U32.AND P3, PT, R47.reuse, R46, PT ;  /* 0x0000002e2f00720c */ /* 0x040fe40003f66070 */
[----:B------:R-:W-:Y:S02]  /*33e40*/  @!P0 ISETP.GE.U32.AND P2, PT, R47, R32, PT ;  /* 0x000000202f00820c */ /* 0x000fe40003f46070 */
[C---:B------:R-:W-:Y:S01]  /*33e50*/  SEL R34, R53.reuse, 0x63400000, !P3 ;  /* 0x6340000035227807 */ /* 0x040fe20005800000 */
[----:B------:R-:W0:Y:S01]  /*33e60*/  MUFU.RCP64H R33, R9 ;  /* 0x0000000900217308 */ /* 0x000e220000001800 */
[----:B------:R-:W-:Y:S02]  /*33e70*/  @!P0 SEL R32, R53, 0x63400000, !P2 ;  /* 0x6340000035208807 */ /* 0x000fe40005000000 */
[--C-:B------:R-:W-:Y:S01]  /*33e80*/  LOP3.LUT R35, R34, 0x800fffff, R11.reuse, 0xf8, !PT ;  /* 0x800fffff22237812 */ /* 0x100fe200078ef80b */
[----:B------:R-:W-:Y:S01]  /*33e90*/  IMAD.MOV.U32 R34, RZ, RZ, R10 ;  /* 0x000000ffff227224 */ /* 0x000fe200078e000a */
[----:B------:R-:W-:-:S04]  /*33ea0*/  @!P0 LOP3.LUT R32, R32, 0x80000000, R11, 0xf8, !PT ;  /* 0x8000000020208812 */ /* 0x000fc800078ef80b */
[----:B------:R-:W-:Y:S01]  /*33eb0*/  @!P0 LOP3.LUT R37, R32, 0x100000, RZ, 0xfc, !PT ;  /* 0x0010000020258812 */ /* 0x000fe200078efcff */
[----:B------:R-:W-:-:S05]  /*33ec0*/  IMAD.MOV.U32 R32, RZ, RZ, 0x1 ;  /* 0x00000001ff207424 */ /* 0x000fca00078e00ff */
[----:B------:R-:W-:Y:S02]  /*33ed0*/  @!P0 DFMA R34, R34, 2, -R36 ;  /* 0x400000002222882b */ /* 0x000fe40000000824 */
[----:B0-----:R-:W-:-:S08]  /*33ee0*/  DFMA R36, R32, -R8, 1 ;  /* 0x3ff000002024742b */ /* 0x001fd00000000808 */
[----:B------:R-:W-:-:S08]  /*33ef0*/  DFMA R36, R36, R36, R36 ;  /* 0x000000242424722b */ /* 0x000fd00000000024 */
[----:B------:R-:W-:-:S08]  /*33f00*/  DFMA R32, R32, R36, R32 ;  /* 0x000000242020722b */ /* 0x000fd00000000020 */
[----:B------:R-:W-:-:S08]  /*33f10*/  DFMA R36, R32, -R8, 1 ;  /* 0x3ff000002024742b */ /* 0x000fd00000000808 */
[----:B------:R-:W-:-:S08]  /*33f20*/  DFMA R36, R32, R36, R32 ;  /* 0x000000242024722b */ /* 0x000fd00000000020 */
[----:B------:R-:W-:-:S08]  /*33f30*/  DMUL R32, R36, R34 ;  /* 0x0000002224207228 */ /* 0x000fd00000000000 */
[----:B------:R-:W-:-:S08]  /*33f40*/  DFMA R38, R32, -R8, R34 ;  /* 0x800000082026722b */ /* 0x000fd00000000022 */
[----:B------:R-:W-:Y:S01]  /*33f50*/  DFMA R36, R36, R38, R32 ;  /* 0x000000262424722b */ /* 0x000fe20000000020 */
[----:B------:R-:W-:Y:S01]  /*33f60*/  IMAD.MOV.U32 R38, RZ, RZ, R47 ;  /* 0x000000ffff267224 */ /* 0x000fe200078e002f */
[----:B------:R-:W-:Y:S02]  /*33f70*/  @!P0 LOP3.LUT R38, R35, 0x7ff00000, RZ, 0xc0, !PT ;  /* 0x7ff0000023268812 */ /* 0x000fe400078ec0ff */
[----:B------:R-:W-:Y:S02]  /*33f80*/  MOV R39, R46 ;  /* 0x0000002e00277202 */ /* 0x000fe40000000f00 */
[----:B------:R-:W-:Y:S01]  /*33f90*/  @!P1 LOP3.LUT R39, R9, 0x7ff00000, RZ, 0xc0, !PT ;  /* 0x7ff0000009279812 */ /* 0x000fe200078ec0ff */
[----:B------:R-:W-:-:S05]  /*33fa0*/  VIADD R32, R38, 0xffffffff ;  /* 0xffffffff26207836 */ /* 0x000fca0000000000 */
[----:B------:R-:W-:Y:S01]  /*33fb0*/  ISETP.GT.U32.AND P0, PT, R32, 0x7feffffe, PT ;  /* 0x7feffffe2000780c */ /* 0x000fe20003f04070 */
[----:B------:R-:W-:-:S05]  /*33fc0*/  VIADD R32, R39, 0xffffffff ;  /* 0xffffffff27207836 */ /* 0x000fca0000000000 */
[----:B------:R-:W-:-:S13]  /*33fd0*/  ISETP.GT.U32.OR P0, PT, R32, 0x7feffffe, P0 ;  /* 0x7feffffe2000780c */ /* 0x000fda0000704470 */
[----:B------:R-:W-:Y:S05]  /*33fe0*/  @P0 BRA `(.L_x_13475) ;  /* 0x0000000000740947 */ /* 0x000fea0003800000 */
[----:B------:R-:W-:-:S04]  /*33ff0*/  LOP3.LUT R10, R3, 0x7ff00000, RZ, 0xc0, !PT ;  /* 0x7ff00000030a7812 */ /* 0x000fc800078ec0ff */
[CC--:B------:R-:W-:Y:S02]  /*34000*/  ISETP.GE.U32.AND P0, PT, R47.reuse, R10.reuse, PT ;  /* 0x0000000a2f00720c */ /* 0x0c0fe40003f06070 */
[----:B------:R-:W-:Y:S02]  /*34010*/  VIADDMNMX R10, R47, -R10, 0xb9600000, !PT ;  /* 0xb96000002f0a7446 */ /* 0x000fe4000780090a */
[----:B------:R-:W-:Y:S02]  /*34020*/  SEL R38, R53, 0x63400000, !P0 ;  /* 0x6340000035267807 */ /* 0x000fe40004000000 */
[----:B------:R-:W-:-:S05]  /*34030*/  VIMNMX R10, R10, 0x46a00000, PT ;  /* 0x46a000000a0a7848 */ /* 0x000fca0003fe0100 */
[----:B------:R-:W-:Y:S02]  /*34040*/  IMAD.IADD R38, R10, 0x1, -R38 ;  /* 0x000000010a267824 */ /* 0x000fe400078e0a26 */
[----:B------:R-:W-:Y:S02]  /*34050*/  IMAD.MOV.U32 R10, RZ, RZ, RZ ;  /* 0x000000ffff0a7224 */ /* 0x000fe400078e00ff */
[----:B------:R-:W-:-:S06]  /*34060*/  VIADD R11, R38, 0x7fe00000 ;  /* 0x7fe00000260b7836 */ /* 0x000fcc0000000000 */
[----:B------:R-:W-:-:S10]  /*34070*/  DMUL R32, R36, R10 ;  /* 0x0000000a24207228 */ /* 0x000fd40000000000 */
[----:B------:R-:W-:-:S13]  /*34080*/  FSETP.GTU.AND P0, PT, |R33|, 1.469367938527859385e-39, PT ;  /* 0x001000002100780b */ /* 0x000fda0003f0c200 */
[----:B------:R-:W-:Y:S05]  /*34090*/  @P0 BRA `(.L_x_13476) ;  /* 0x0000000000a80947 */ /* 0x000fea0003800000 */
[----:B------:R-:W-:Y:S01]  /*340a0*/  DFMA R8, R36, -R8, R34 ;  /* 0x800000082408722b */ /* 0x000fe20000000022 */
[----:B------:R-:W-:-:S09]  /*340b0*/  IMAD.MOV.U32 R2, RZ, RZ, RZ ;  /* 0x000000ffff027224 */ /* 0x000fd200078e00ff */
[C---:B------:R-:W-:Y:S02]  /*340c0*/  FSETP.NEU.AND P0, PT, R9.reuse, RZ, PT ;  /* 0x000000ff0900720b */ /* 0x040fe40003f0d000 */
[----:B------:R-:W-:-:S04]  /*340d0*/  LOP3.LUT R10, R9, 0x80000000, R3, 0x48, !PT ;  /* 0x80000000090a7812 */ /* 0x000fc800078e4803 */
[----:B------:R-:W-:-:S07]  /*340e0*/  LOP3.LUT R3, R10, R11, RZ, 0xfc, !PT ;  /* 0x0000000b0a037212 */ /* 0x000fce00078efcff */
[----:B------:R-:W-:Y:S05]  /*340f0*/  @!P0 BRA `(.L_x_13476) ;  /* 0x0000000000908947 */ /* 0x000fea0003800000 */
[----:B------:R-:W-:Y:S01]  /*34100*/  IMAD.MOV R9, RZ, RZ, -R38 ;  /* 0x000000ffff097224 */ /* 0x000fe200078e0a26 */
[----:B------:R-:W-:Y:S01]  /*34110*/  DMUL.RP R2, R36, R2 ;  /* 0x0000000224027228 */ /* 0x000fe20000008000 */
[----:B------:R-:W-:Y:S01]  /*34120*/  IMAD.MOV.U32 R8, RZ, RZ, RZ ;  /* 0x000000ffff087224 */ /* 0x000fe200078e00ff */
[----:B------:R-:W-:-:S05]  /*34130*/  IADD3 R38, -R38, -0x43300000, RZ ;  /* 0xbcd0000026267810 */ /* 0x000fca0007ffe1ff */
[----:B------:R-:W-:-:S03]  /*34140*/  DFMA R8, R32, -R8, R36 ;  /* 0x800000082008722b */ /* 0x000fc60000000024 */
[----:B------:R-:W-:-:S07]  /*34150*/  LOP3.LUT R10, R3, R10, RZ, 0x3c, !PT ;  /* 0x0000000a030a7212 */ /* 0x000fce00078e3cff */
[----:B------:R-:W-:-:S04]  /*34160*/  FSETP.NEU.AND P0, PT, |R9|, R38, PT ;  /* 0x000000260900720b */ /* 0x000fc80003f0d200 */
[----:B------:R-:W-:Y:S02]  /*34170*/  FSEL R2, R2, R32, !P0 ;  /* 0x0000002002027208 */ /* 0x000fe40004000000 */
[----:B------:R-:W-:-:S05]  /*34180*/  FSEL R32, R10, R33, !P0 ;  /* 0x000000210a207208 */ /* 0x000fca0004000000 */
[----:B------:R-:W-:Y:S02]  /*34190*/  IMAD.MOV.U32 R33, RZ, RZ, R32 ;  /* 0x000000ffff217224 */ /* 0x000fe400078e0020 */
[----:B------:R-:W-:Y:S01]  /*341a0*/  IMAD.MOV.U32 R32, RZ, RZ, R2 ;  /* 0x000000ffff207224 */ /* 0x000fe200078e0002 */
[----:B------:R-:W-:Y:S06]  /*341b0*/  BRA `(.L_x_13476) ;  /* 0x0000000000607947 */ /* 0x000fec0003800000 */
.L_x_13475:
        /* <DEDUP_REMOVED lines=12> */
[----:B------:R-:W-:Y:S02]  /*34280*/  @!P0 IMAD.MOV.U32 R32, RZ, RZ, RZ ;  /* 0x000000ffff208224 */ /* 0x000fe400078e00ff */
[----:B------:R-:W-:Y:S02]  /*34290*/  @!P0 IMAD.MOV.U32 R33, RZ, RZ, R2 ;  /* 0x000000ffff218224 */ /* 0x000fe400078e0002 */
[----:B------:R-:W-:Y:S02]  /*342a0*/  @P0 IMAD.MOV.U32 R32, RZ, RZ, RZ ;  /* 0x000000ffff200224 */ /* 0x000fe400078e00ff */
[----:B------:R-:W-:Y:S01]  /*342b0*/  @P0 IMAD.MOV.U32 R33, RZ, RZ, R3 ;  /* 0x000000ffff210224 */ /* 0x000fe200078e0003 */
[----:B------:R-:W-:Y:S06]  /*342c0*/  BRA `(.L_x_13476) ;  /* 0x00000000001c7947 */ /* 0x000fec0003800000 */
.L_x_13478:
[----:B------:R-:W-:-:S05]  /*342d0*/  LOP3.LUT R32, R3, 0x80000, RZ, 0xfc, !PT ;  /* 0x0008000003207812 */ /* 0x000fca00078efcff */
[----:B------:R-:W-:Y:S02]  /*342e0*/  IMAD.MOV.U32 R33, RZ, RZ, R32 ;  /* 0x000000ffff217224 */ /* 0x000fe400078e0020 */
[----:B------:R-:W-:Y:S01]  /*342f0*/  IMAD.MOV.U32 R32, RZ, RZ, R2 ;  /* 0x000000ffff207224 */ /* 0x000fe200078e0002 */
[----:B------:R-:W-:Y:S06]  /*34300*/  BRA `(.L_x_13476) ;  /* 0x00000000000c7947 */ /* 0x000fec0003800000 */
.L_x_13477:
[----:B------:R-:W-:-:S05]  /*34310*/  LOP3.LUT R32, R11, 0x80000, RZ, 0xfc, !PT ;  /* 0x000800000b207812 */ /* 0x000fca00078efcff */
[----:B------:R-:W-:Y:S02]  /*34320*/  IMAD.MOV.U32 R33, RZ, RZ, R32 ;  /* 0x000000ffff217224 */ /* 0x000fe400078e0020 */
[----:B------:R-:W-:-:S07]  /*34330*/  IMAD.MOV.U32 R32, RZ, RZ, R10 ;  /* 0x000000ffff207224 */ /* 0x000fce00078e000a */
.L_x_13476:
[----:B------:R-:W-:Y:S05]  /*34340*/  BSYNC B0 ;  /* 0x0000000000007941 */ /* 0x000fea0003800000 */
.L_x_13474:
[----:B------:R-:W-:Y:S01]  /*34350*/  IMAD.MOV.U32 R8, RZ, RZ, R0 ;  /* 0x000000ffff087224 */ /* 0x000fe200078e0000 */
[----:B------:R-:W-:Y:S01]  /*34360*/  MOV R2, R32 ;  /* 0x0000002000027202 */ /* 0x000fe20000000f00 */
[----:B------:R-:W-:Y:S02]  /*34370*/  IMAD.MOV.U32 R9, RZ, RZ, 0x0 ;  /* 0x00000000ff097424 */ /* 0x000fe400078e00ff */
[----:B------:R-:W-:Y:S02]  /*34380*/  IMAD.MOV.U32 R3, RZ, RZ, R33 ;  /* 0x000000ffff037224 */ /* 0x000fe400078e0021 */
[----:B------:R-:W-:Y:S05]  /*34390*/  RET.REL.NODEC R8 `(_ZN2at6native27unrolled_elementwise_kernelIZZZNS0_16asin_kernel_cudaERNS_18TensorIteratorBaseEENKUlvE_clEvENKUlvE_clEvEUlN3c107complexIdEEE_St5arrayIPcLm2EELi4E23TrivialOffsetCalculatorILi1EjESE_NS0_6memory12LoadWithCastILi1EEENSF_13StoreWithCastILi1EEEEEviT_T0_T2_T3_T4_T5_) ;  /* 0xfffffcbc08187950 */ /* 0x000fea0003c3ffff */
        .weak           $__internal_17_$__cuda_sm20_dsqrt_rn_f64_mediumpath_v1
        .type           $__internal_17_$__cuda_sm20_dsqrt_rn_f64_mediumpath_v1,@function
        .size           $__internal_17_$__cuda_sm20_dsqrt_rn_f64_mediumpath_v1,(.L_x_20813 - $__internal_17_$__cuda_sm20_dsqrt_rn_f64_mediumpath_v1)
$__internal_17_$__cuda_sm20_dsqrt_rn_f64_mediumpath_v1:
[----:B------:R-:W-:Y:S01]  /*343a0*/  ISETP.GE.U32.AND P0, PT, R10, -0x3400000, PT ;  /* 0xfcc000000a00780c */ /* 0x000fe20003f06070 */
[----:B------:R-:W-:Y:S01]  /*343b0*/  BSSY B0, `(.L_x_13479) ;  /* 0x000002b000007945 */ /* 0x000fe20003800000 */
[-C--:B------:R-:W-:Y:S01]  /*343c0*/  LOP3.LUT R3, R3, R2.reuse, RZ, 0x3c, !PT ;  /* 0x0000000203037212 */ /* 0x080fe200078e3cff */
[----:B------:R-:W-:Y:S02]  /*343d0*/  IMAD.MOV.U32 R10, RZ, RZ, R34 ;  /* 0x000000ffff0a7224 */ /* 0x000fe400078e0022 */
[----:B------:R-:W-:Y:S01]  /*343e0*/  IMAD.MOV.U32 R34, RZ, RZ, R9 ;  /* 0x000000ffff227224 */ /* 0x000fe200078e0009 */
[C---:B------:R-:W-:Y:S01]  /*343f0*/  LOP3.LUT R2, R3.reuse, R2, RZ, 0x3c, !PT ;  /* 0x0000000203027212 */ /* 0x040fe200078e3cff */
[----:B------:R-:W-:Y:S02]  /*34400*/  IMAD.MOV.U32 R35, RZ, RZ, R8 ;  /* 0x000000ffff237224 */ /* 0x000fe400078e0008 */
[----:B------:R-:W-:Y:S01]  /*34410*/  IMAD.MOV.U32 R8, RZ, RZ, R32 ;  /* 0x000000ffff087224 */ /* 0x000fe200078e0020 */
[----:B------:R-:W-:Y:S01]  /*34420*/  LOP3.LUT R3, R3, R2, RZ, 0x3c, !PT ;  /* 0x0000000203037212 */ /* 0x000fe200078e3cff */
[----:B------:R-:W-:-:S02]  /*34430*/  IMAD.MOV.U32 R9, RZ, RZ, R0 ;  /* 0x000000ffff097224 */ /* 0x000fc400078e0000 */
        /* <DEDUP_REMOVED lines=9> */
.L_x_13480:
        /* <DEDUP_REMOVED lines=9> */
[----:B------:R-:W-:Y:S02]  /*34560*/  IMAD.MOV.U32 R2, RZ, RZ, RZ ;  /* 0x000000ffff027224 */ /* 0x000fe400078e00ff */
[----:B------:R-:W-:Y:S02]  /*34570*/  IMAD.MOV.U32 R34, RZ, RZ, 0x0 ;  /* 0x00000000ff227424 */ /* 0x000fe400078e00ff */
[----:B------:R-:W-:Y:S01]  /*34580*/  IMAD.MOV.U32 R35, RZ, RZ, 0x3fd80000 ;  /* 0x3fd80000ff237424 */ /* 0x000fe200078e00ff */
        /* <DEDUP_REMOVED lines=12> */
.L_x_13482:
[----:B------:R-:W-:-:S11]  /*34650*/  DADD R2, R10, R10 ;  /* 0x000000000a027229 */ /* 0x000fd6000000000a */
.L_x_13481:
[----:B------:R-:W-:Y:S05]  /*34660*/  BSYNC B0 ;  /* 0x0000000000007941 */ /* 0x000fea0003800000 */
.L_x_13479:
[----:B------:R-:W-:Y:S02]  /*34670*/  IMAD.MOV.U32 R8, RZ, RZ, R33 ;  /* 0x000000ffff087224 */ /* 0x000fe400078e0021 */
[----:B------:R-:W-:Y:S02]  /*34680*/  IMAD.MOV.U32 R9, RZ, RZ, 0x0 ;  /* 0x00000000ff097424 */ /* 0x000fe400078e00ff */
[----:B------:R-:W-:Y:S02]  /*34690*/  IMAD.MOV.U32 R0, RZ, RZ, R2 ;  /* 0x000000ffff007224 */ /* 0x000fe400078e0002 */
[----:B------:R-:W-:Y:S05]  /*346a0*/  RET.REL.NODEC R8 `(_ZN2at6native27unrolled_elementwise_kernelIZZZNS0_16asin_kernel_cudaERNS_18TensorIteratorBaseEENKUlvE_clEvENKUlvE_clEvEUlN3c107complexIdEEE_St5arrayIPcLm2EELi4E23TrivialOffsetCalculatorILi1EjESE_NS0_6memory12LoadWithCastILi1EEENSF_13StoreWithCastILi1EEEEEviT_T0_T2_T3_T4_T5_) ;  /* 0xfffffcb808547950 */ /* 0x000fea0003c3ffff */
.L_x_13483:
        /* <DEDUP_REMOVED lines=13> */
.L_x_20813:


//--------------------- .text._ZN2at6native18elementwise_kernelILi128ELi2EZNS0_22gpu_kernel_impl_nocastIZZZNS0_16asin_kernel_cudaERNS_18TensorIteratorBaseEENKUlvE_clEvENKUlvE_clEvEUlN3c107complexIdEEE_EEvS4_RKT_EUliE_EEviT1_ --------------------------
	.section	.text._ZN2at6native18elementwise_kernelILi128ELi2EZNS0_22gpu_kernel_impl_nocastIZZZNS0_16asin_kernel_cudaERNS_18TensorIteratorBaseEENKUlvE_clEvENKUlvE_clEvEUlN3c107complexIdEEE_EEvS4_RKT_EUliE_EEviT1_,"ax",@progbits
	.align	128
        .global         _ZN2at6native18elementwise_kernelILi128ELi2EZNS0_22gpu_kernel_impl_nocastIZZZNS0_16asin_kernel_cudaERNS_18TensorIteratorBaseEENKUlvE_clEvENKUlvE_clEvEUlN3c107complexIdEEE_EEvS4_RKT_EUliE_EEviT1_
        .type           _ZN2at6native18elementwise_kernelILi128ELi2EZNS0_22gpu_kernel_impl_nocastIZZZNS0_16asin_kernel_cudaERNS_18TensorIteratorBaseEENKUlvE_clEvENKUlvE_clEvEUlN3c107complexIdEEE_EEvS4_RKT_EUliE_EEviT1_,@function
        .size           _ZN2at6native18elementwise_kernelILi128ELi2EZNS0_22gpu_kernel_impl_nocastIZZZNS0_16asin_kernel_cudaERNS_18TensorIteratorBaseEENKUlvE_clEvENKUlvE_clEvEUlN3c107complexIdEEE_EEvS4_RKT_EUliE_EEviT1_,(.L_x_20815 - _ZN2at6native18elementwise_kernelILi128ELi2EZNS0_22gpu_kernel_impl_nocastIZZZNS0_16asin_kernel_cudaERNS_18TensorIteratorBaseEENKUlvE_clEvENKUlvE_clEvEUlN3c107complexIdEEE_EEvS4_RKT_EUliE_EEviT1_)
        .other          _ZN2at6native18elementwise_kernelILi128ELi2EZNS0_22gpu_kernel_impl_nocastIZZZNS0_16asin_kernel_cudaERNS_18TensorIteratorBaseEENKUlvE_clEvENKUlvE_clEvEUlN3c107complexIdEEE_EEvS4_RKT_EUliE_EEviT1_,@"STO_CUDA_ENTRY STV_DEFAULT"
_ZN2at6native18elementwise_kernelILi128ELi2EZNS0_22gpu_kernel_impl_nocastIZZZNS0_16asin_kernel_cudaERNS_18TensorIteratorBaseEENKUlvE_clEvENKUlvE_clEvEUlN3c107complexIdEEE_EEvS4_RKT_EUliE_EEviT1_:
.text._ZN2at6native18elementwise_kernelILi128ELi2EZNS0_22gpu_kernel_impl_nocastIZZZNS0_16asin_kernel_cudaERNS_18TensorIteratorBaseEENKUlvE_clEvENKUlvE_clEvEUlN3c107complexIdEEE_EEvS4_RKT_EUliE_EEviT1_:
[----:B------:R-:W-:Y:S01]  /*0000*/  LDC R1, c[0x0][0x28] ;  /* 0x00000a00ff017b82 */ /* 0x000fe20000000800 */
[----:B------:R-:W0:Y:S01]  /*0010*/  S2R R5, SR_CTAID.X ;  /* 0x0000000000057919 */ /* 0x000e220000002500 */
[----:B------:R-:W-:Y:S01]  /*0020*/  ULDC UR4, c[0x0][0x210] ;  /* 0x0000840000047ab9 */ /* 0x000fe20000000800 */
[----:B------:R-:W-:Y:S01]  /*0030*/  ULDC.64 UR8, c[0x0][0x208] ;  /* 0x0000820000087ab9 */ /* 0x000fe20000000a00 */
[----:B------:R-:W-:Y:S01]  /*0040*/  BSSY B2, `(.L_x_13484) ;  /* 0x0000bca000027945 */ /* 0x000fe20003800000 */
[----:B------:R-:W0:Y:S02]  /*0050*/  S2R R0, SR_TID.X ;  /* 0x0000000000007919 */ /* 0x000e240000002100 */
[----:B0-----:R-:W-:-:S05]  /*0060*/  IMAD R5, R5, 0x100, R0 ;  /* 0x0000010005057824 */ /* 0x001fca00078e0200 */
[----:B------:R-:W-:-:S13]  /*0070*/  ISETP.GE.AND P0, PT, R5, UR4, PT ;  /* 0x0000000405007c0c */ /* 0x000fda000bf06270 */
[----:B------:R-:W-:Y:S05]  /*0080*/  @P0 BRA `(.L_x_13485) ;  /* 0x000000bc00140947 */ /* 0x000fea0003800000 */
        /* <DEDUP_REMOVED lines=289> */
[----:B------:R-:W-:Y:S01]  /*12a0*/  @P0 IMAD.MOV.U32 R4, RZ, RZ, RZ ;  /* 0x000000ffff040224 */ /* 0x000fe200078e00ff */
[----:B------:R-:W-:-:S03]  /*12b0*/  ULDC.64 UR4, c[0x0][0x400] ;  /* 0x0001000000047ab9 */ /* 0x000fc60000000a00 */
[----:B------:R-:W1:Y:S01]  /*12c0*/  @P0 LDC R11, c[0x0][0x33c] ;  /* 0x0000cf00ff0b0b82 */ /* 0x000e620000000800 */
[----:B------:R-:W-:-:S07]  /*12d0*/  IMAD.MOV R7, RZ, RZ, -R5 ;  /* 0x000000ffff077224 */ /* 0x000fce00078e0a05 */
[----:B------:R-:W2:Y:S01]  /*12e0*/  @P0 LDC.64 R12, c[0x0][0x408] ;  /* 0x00010200ff0c0b82 */ /* 0x000ea20000000a00 */
[----:B0-----:R-:W-:-:S05]  /*12f0*/  @P0 IMAD.HI.U32 R2, R5, R8, R4 ;  /* 0x0000000805020227 */ /* 0x001fca00078e0004 */
[----:B------:R-:W-:Y:S01]  /*1300*/  @P0 SHF.R.U32.HI R4, RZ, R9, R2 ;  /* 0x00000009ff040219 */ /* 0x000fe20000011602 */
[----:B------:R-:W-:-:S04]  /*1310*/  IMAD R2, R7, UR6, R3 ;  /* 0x0000000607027c24 */ /* 0x000fc8000f8e0203 */
[----:B------:R-:W-:Y:S02]  /*1320*/  @P0 IMAD.MOV R4, RZ, RZ, -R4 ;  /* 0x000000ffff040224 */ /* 0x000fe400078e0a04 */
[----:B------:R-:W-:Y:S02]  /*1330*/  IMAD R29, R2, UR4, R29 ;  /* 0x00000004021d7c24 */ /* 0x000fe4000f8e021d */
[----:B-1----:R-:W-:Y:S02]  /*1340*/  @P0 IMAD R4, R4, R11, R5 ;  /* 0x0000000b04040224 */ /* 0x002fe400078e0205 */
[----:B------:R-:W-:Y:S02]  /*1350*/  IMAD R0, R2, UR5, R0 ;  /* 0x0000000502007c24 */ /* 0x000fe4000f8e0200 */
[C---:B--2---:R-:W-:Y:S02]  /*1360*/  @P0 IMAD R29, R4.reuse, R12, R29 ;  /* 0x0000000c041d0224 */ /* 0x044fe400078e021d */
[----:B------:R-:W-:-:S07]  /*1370*/  @P0 IMAD R0, R4, R13, R0 ;  /* 0x0000000d04000224 */ /* 0x000fce00078e0200 */
.L_x_13486:
[----:B------:R-:W-:Y:S02]  /*1380*/  ULDC.64 UR4, c[0x0][0x418] ;  /* 0x0001060000047ab9 */ /* 0x000fe40000000a00 */
[----:B------:R-:W-:-:S05]  /*1390*/  IADD3 R2, P0, R0, UR4, RZ ;  /* 0x0000000400027c10 */ /* 0x000fca000ff1e0ff */
[----:B------:R-:W-:-:S05]  /*13a0*/  IMAD.X R3, RZ, RZ, UR5, P0 ;  /* 0x00000005ff037e24 */ /* 0x000fca00080e06ff */
[----:B------:R-:W2:Y:S01]  /*13b0*/  LDG.E.128 R8, desc[UR8][R2.64] ;  /* 0x0000000802087981 */ /* 0x000ea2000c1e1d00 */
[----:B------:R-:W-:Y:S01]  /*13c0*/  BSSY B1, `(.L_x_13487) ;  /* 0x0000a89000017945 */ /* 0x000fe20003800000 */
[----:B--2---:R-:W-:Y:S02]  /*13d0*/  DSETP.GTU.AND P0, PT, |R8|, +INF , PT ;  /* 0x7ff000000800742a */ /* 0x004fe40003f0c200 */
[----:B------:R-:W-:Y:S02]  /*13e0*/  DADD R32, -RZ, |R8| ;  /* 0x00000000ff207229 */ /* 0x000fe40000000508 */
[----:B------:R-:W-:Y:S02]  /*13f0*/  DADD R34, -RZ, |R10| ;  /* 0x00000000ff227229 */ /* 0x000fe4000000050a */
[----:B------:R-:W-:-:S14]  /*1400*/  DSETP.GTU.OR P0, PT, |R10|, +INF , P0 ;  /* 0x7ff000000a00742a */ /* 0x000fdc000070c600 */
        /* <DEDUP_REMOVED lines=15> */
[----:B------:R-:W-:Y:S01]  /*1500*/  IMAD.MOV.U32 R16, RZ, RZ, RZ ;  /* 0x000000ffff107224 */ /* 0x000fe200078e00ff */
[----:B------:R-:W-:Y:S01]  /*1510*/  DADD R14, -RZ, |R34| ;  /* 0x00000000ff0e7229 */ /* 0x000fe20000000522 */
[----:B------:R-:W-:Y:S01]  /*1520*/  UMOV UR4, 0xffffffff ;  /* 0xffffffff00047882 */ /* 0x000fe20000000000 */
[----:B------:R-:W-:Y:S01]  /*1530*/  UMOV UR5, 0x7fefffff ;  /* 0x7fefffff00057882 */ /* 0x000fe20000000000 */
[----:B------:R-:W-:Y:S01]  /*1540*/  UMOV UR7, UR4 ;  /* 0x0000000400077c82 */ /* 0x000fe20008000000 */
[----:B------:R-:W-:Y:S01]  /*1550*/  DADD R6, -RZ, |R24| ;  /* 0x00000000ff067229 */ /* 0x000fe20000000518 */
[----:B------:R-:W-:Y:S01]  /*1560*/  UMOV UR6, UR5 ;  /* 0x0000000500067c82 */ /* 0x000fe20008000000 */
[----:B------:R-:W-:Y:S01]  /*1570*/  DADD R2, -RZ, |R22| ;  /* 0x00000000ff027229 */ /* 0x000fe20000000516 */
[----:B------:R-:W-:Y:S07]  /*1580*/  BSSY B3, `(.L_x_13491) ;  /* 0x00002a0000037945 */ /* 0x000fee0003800000 */
[----:B------:R-:W-:-:S02]  /*1590*/  ISETP.GT.U32.AND P1, PT, R6, R14, PT ;  /* 0x0000000e0600720c */ /* 0x000fc40003f24070 */
[-C--:B------:R-:W-:Y:S02]  /*15a0*/  ISETP.LT.U32.AND P0, PT, R6, R14.reuse, PT ;  /* 0x0000000e0600720c */ /* 0x080fe40003f01070 */
[CC--:B------:R-:W-:Y:S02]  /*15b0*/  ISETP.GT.U32.AND.EX P1, PT, R7.reuse, R15.reuse, PT, P1 ;  /* 0x0000000f0700720c */ /* 0x0c0fe40003f24110 */
[----:B------:R-:W-:Y:S02]  /*15c0*/  ISETP.GT.U32.AND P3, PT, R2, R14, PT ;  /* 0x0000000e0200720c */ /* 0x000fe40003f64070 */
[CC--:B------:R-:W-:Y:S02]  /*15d0*/  SEL R5, R7.reuse, R15.reuse, P1 ;  /* 0x0000000f07057207 */ /* 0x0c0fe40000800000 */
[-C--:B------:R-:W-:Y:S02]  /*15e0*/  ISETP.LT.U32.AND.EX P0, PT, R7, R15.reuse, PT, P0 ;  /* 0x0000000f0700720c */ /* 0x080fe40003f01100 */
[----:B------:R-:W-:-:S02]  /*15f0*/  ISETP.GT.U32.AND.EX P3, PT, R3, R15, PT, P3 ;  /* 0x0000000f0300720c */ /* 0x000fc40003f64130 */
[----:B------:R-:W-:Y:S02]  /*1600*/  LOP3.LUT R28, R5, 0xffc00000, RZ, 0xc0, !PT ;  /* 0xffc00000051c7812 */ /* 0x000fe400078ec0ff */
[-C--:B------:R-:W-:Y:S02]  /*1610*/  SEL R13, R7, R15.reuse, P0 ;  /* 0x0000000f070d7207 */ /* 0x080fe40000000000 */
[-C--:B------:R-:W-:Y:S02]  /*1620*/  ISETP.LT.U32.AND P2, PT, R2, R14.reuse, PT ;  /* 0x0000000e0200720c */ /* 0x080fe40003f41070 */
[----:B------:R-:W-:Y:S02]  /*1630*/  SEL R7, R3, R15, P3 ;  /* 0x0000000f03077207 */ /* 0x000fe40001800000 */
[----:B------:R-:W-:Y:S02]  /*1640*/  SEL R12, R6, R14, P0 ;  /* 0x0000000e060c7207 */ /* 0x000fe40000000000 */
[----:B------:R-:W-:-:S02]  /*1650*/  IADD3 R31, -R28, 0x7fd00000, RZ ;  /* 0x7fd000001c1f7810 */ /* 0x000fc40007ffe1ff */
[-C--:B------:R-:W-:Y:S02]  /*1660*/  ISETP.LT.U32.AND.EX P0, PT, R3, R15.reuse, PT, P2 ;  /* 0x0000000f0300720c */ /* 0x080fe40003f01120 */
[----:B------:R-:W-:Y:S02]  /*1670*/  LOP3.LUT R0, R7, 0xffc00000, RZ, 0xc0, !PT ;  /* 0xffc0000007007812 */ /* 0x000fe400078ec0ff */
[-C--:B------:R-:W-:Y:S01]  /*1680*/  SEL R18, R2, R14.reuse, P0 ;  /* 0x0000000e02127207 */ /* 0x080fe20000000000 */
[----:B------:R-:W-:Y:S01]  /*1690*/  DMUL R26, R30, R12 ;  /* 0x0000000c1e1a7228 */ /* 0x000fe20000000000 */
[----:B------:R-:W-:Y:S02]  /*16a0*/  SEL R19, R3, R15, P0 ;  /* 0x0000000f03137207 */ /* 0x000fe40000000000 */
[----:B------:R-:W-:Y:S02]  /*16b0*/  IADD3 R17, -R0, 0x7fd00000, RZ ;  /* 0x7fd0000000117810 */ /* 0x000fe40007ffe1ff */
[----:B------:R-:W-:-:S02]  /*16c0*/  SEL R4, R6, R14, P1 ;  /* 0x0000000e06047207 */ /* 0x000fc40000800000 */
[----:B------:R-:W-:Y:S01]  /*16d0*/  SEL R6, R2, R14, P3 ;  /* 0x0000000e02067207 */ /* 0x000fe20001800000 */
[----:B------:R-:W-:Y:S02]  /*16e0*/  DMUL R26, R26, R26 ;  /* 0x0000001a1a1a7228 */ /* 0x000fe40000000000 */
[----:B------:R-:W-:Y:S02]  /*16f0*/  DMUL R20, R16, R18 ;  /* 0x0000001210147228 */ /* 0x000fe40000000000 */
[----:B------:R-:W-:Y:S02]  /*1700*/  DMUL R30, R30, R4 ;  /* 0x000000041e1e7228 */ /* 0x000fe40000000000 */
[----:B------:R-:W-:-:S04]  /*1710*/  DMUL R16, R16, R6 ;  /* 0x0000000610107228 */ /* 0x000fc80000000000 */
[----:B------:R-:W-:Y:S02]  /*1720*/  DMUL R20, R20, R20 ;  /* 0x0000001414147228 */ /* 0x000fe40000000000 */
[----:B------:R-:W-:Y:S01]  /*1730*/  DFMA R14, R30, R30, R26 ;  /* 0x0000001e1e0e722b */ /* 0x000fe2000000001a */
[----:B------:R-:W-:-:S05]  /*1740*/  MOV R26, UR5 ;  /* 0x00000005001a7c02 */ /* 0x000fca0008000f00 */
[----:B------:R-:W-:Y:S02]  /*1750*/  DFMA R16, R16, R16, R20 ;  /* 0x000000101010722b */ /* 0x000fe40000000014 */
[----:B------:R-:W-:Y:S01]  /*1760*/  DSETP.MIN.AND P0, P1, R14, UR4, PT ;  /* 0x000000040e007e2a */ /* 0x000fe2000b900000 */
[----:B------:R-:W-:Y:S02]  /*1770*/  IMAD.U32 R20, RZ, RZ, UR6 ;  /* 0x00000006ff147e24 */ /* 0x000fe4000f8e00ff */
[----:B------:R-:W-:-:S03]  /*1780*/  IMAD.MOV.U32 R2, RZ, RZ, R15 ;  /* 0x000000ffff027224 */ /* 0x000fc600078e000f */
[----:B------:R-:W-:Y:S02]  /*1790*/  DSETP.MIN.AND P2, P3, R16, UR4, PT ;  /* 0x0000000410007e2a */ /* 0x000fe4000bb40000 */
[----:B------:R-:W-:Y:S01]  /*17a0*/  IMAD.MOV.U32 R21, RZ, RZ, R17 ;  /* 0x000000ffff157224 */ /* 0x000fe200078e0011 */
[----:B------:R-:W-:Y:S01]  /*17b0*/  FSEL R3, R2, UR6, P0 ;  /* 0x0000000602037c08 */ /* 0x000fe20008000000 */
[----:B------:R-:W-:Y:S01]  /*17c0*/  IMAD.MOV.U32 R2, RZ, RZ, R14 ;  /* 0x000000ffff027224 */ /* 0x000fe200078e000e */
[----:B------:R-:W-:Y:S02]  /*17d0*/  UMOV UR6, UR4 ;  /* 0x0000000400067c82 */ /* 0x000fe40008000000 */
[----:B------:R-:W-:Y:S02]  /*17e0*/  FSEL R43, R21, UR5, P2 ;  /* 0x00000005152b7c08 */ /* 0x000fe40009000000 */
[----:B------:R-:W-:Y:S01]  /*17f0*/  @P1 LOP3.LUT R3, R20, 0x80000, RZ, 0xfc, !PT ;  /* 0x0008000014031812 */ /* 0x000fe200078efcff */
[----:B------:R-:W-:Y:S01]  /*1800*/  IMAD.MOV.U32 R20, RZ, RZ, R16 ;  /* 0x000000ffff147224 */ /* 0x000fe200078e0010 */
[----:B------:R-:W-:Y:S01]  /*1810*/  SEL R2, R2, UR6, P0 ;  /* 0x0000000602027c07 */ /* 0x000fe20008000000 */
[----:B------:R-:W-:Y:S01]  /*1820*/  DSETP.NEU.AND P0, PT, R12, RZ, PT ;  /* 0x000000ff0c00722a */ /* 0x000fe20003f0d000 */
[----:B------:R-:W0:Y:S01]  /*1830*/  MUFU.RSQ64H R21, R3 ;  /* 0x0000000300157308 */ /* 0x000e220000001c00 */
[----:B------:R-:W-:Y:S01]  /*1840*/  @P3 LOP3.LUT R43, R26, 0x80000, RZ, 0xfc, !PT ;  /* 0x000800001a2b3812 */ /* 0x000fe200078efcff */
[----:B------:R-:W-:Y:S01]  /*1850*/  IMAD.MOV.U32 R26, RZ, RZ, RZ ;  /* 0x000000ffff1a7224 */ /* 0x000fe200078e00ff */
[----:B------:R-:W-:Y:S01]  /*1860*/  SEL R42, R20, UR7, P2 ;  /* 0x00000007142a7c07 */ /* 0x000fe20009000000 */
[----:B------:R-:W-:Y:S01]  /*1870*/  IMAD.MOV.U32 R20, RZ, RZ, RZ ;  /* 0x000000ffff147224 */ /* 0x000fe200078e00ff */
[----:B------:R-:W-:Y:S01]  /*1880*/  ISETP.GE.U32.AND P1, PT, R13, 0x7ff00000, PT ;  /* 0x7ff000000d00780c */ /* 0x000fe20003f26070 */
[----:B------:R-:W-:Y:S01]  /*1890*/  DSETP.NEU.AND P2, PT, R18, RZ, PT ;  /* 0x000000ff1200722a */ /* 0x000fe20003f4d000 */
[----:B------:R-:W-:Y:S01]  /*18a0*/  ISETP.GE.U32.AND P3, PT, R19, 0x7ff00000, PT ;  /* 0x7ff000001300780c */ /* 0x000fe20003f66070 */
[----:B------:R-:W1:Y:S02]  /*18b0*/  MUFU.RSQ64H R27, R43 ;  /* 0x0000002b001b7308 */ /* 0x000e640000001c00 */
[----:B0-----:R-:W-:-:S02]  /*18c0*/  DMUL R36, R20, R20 ;  /* 0x0000001414247228 */ /* 0x001fc40000000000 */
[----:B-1----:R-:W-:-:S06]  /*18d0*/  DMUL R40, R26, R26 ;  /* 0x0000001a1a287228 */ /* 0x002fcc0000000000 */
[----:B------:R-:W-:Y:S01]  /*18e0*/  DFMA R36, R2, -R36, 1 ;  /* 0x3ff000000224742b */ /* 0x000fe20000000824 */
[----:B------:R-:W-:Y:S01]  /*18f0*/  MOV R2, 0x0 ;  /* 0x0000000000027802 */ /* 0x000fe20000000f00 */
[----:B------:R-:W-:Y:S01]  /*1900*/  IMAD.MOV.U32 R3, RZ, RZ, 0x3fd80000 ;  /* 0x3fd80000ff037424 */ /* 0x000fe200078e00ff */
[----:B------:R-:W-:-:S05]  /*1910*/  DFMA R40, R42, -R40, 1 ;  /* 0x3ff000002a28742b */ /* 0x000fca0000000828 */
[----:B------:R-:W-:Y:S02]  /*1920*/  DMUL R30, R20, R36 ;  /* 0x00000024141e7228 */ /* 0x000fe40000000000 */
[-C--:B------:R-:W-:Y:S02]  /*1930*/  DFMA R36, R36, R2.reuse, 0.5 ;  /* 0x3fe000002424742b */ /* 0x080fe40000000002 */
[----:B------:R-:W-:Y:S02]  /*1940*/  DFMA R38, R40, R2, 0.5 ;  /* 0x3fe000002826742b */ /* 0x000fe40000000002 */
[----:B------:R-:W-:-:S04]  /*1950*/  DMUL R40, R26, R40 ;  /* 0x000000281a287228 */ /* 0x000fc80000000000 */
[----:B------:R-:W-:-:S04]  /*1960*/  DFMA R30, R36, R30, R20 ;  /* 0x0000001e241e722b */ /* 0x000fc80000000014 */
[----:B------:R-:W-:-:S04]  /*1970*/  DFMA R38, R38, R40, R26 ;  /* 0x000000282626722b */ /* 0x000fc8000000001a */
[----:B------:R-:W-:Y:S01]  /*1980*/  DMUL R30, R14, R30 ;  /* 0x0000001e0e1e7228 */ /* 0x000fe20000000000 */
[----:B------:R-:W-:Y:S01]  /*1990*/  LOP3.LUT R15, R28, 0x100000, RZ, 0xfc, !PT ;  /* 0x001000001c0f7812 */ /* 0x000fe200078efcff */
[----:B------:R-:W-:Y:S02]  /*19a0*/  IMAD.MOV.U32 R14, RZ, RZ, RZ ;  /* 0x000000ffff0e7224 */ /* 0x000fe400078e00ff */
[----:B------:R-:W-:Y:S01]  /*19b0*/  DMUL R38, R16, R38 ;  /* 0x0000002610267228 */ /* 0x000fe20000000000 */
[----:B------:R-:W-:Y:S01]  /*19c0*/  LOP3.LUT R17, R0, 0x100000, RZ, 0xfc, !PT ;  /* 0x0010000000117812 */ /* 0x000fe200078efcff */
[----:B------:R-:W-:Y:S02]  /*19d0*/  IMAD.MOV.U32 R16, RZ, RZ, RZ ;  /* 0x000000ffff107224 */ /* 0x000fe400078e00ff */
[----:B------:R-:W-:-:S04]  /*19e0*/  DMUL R30, R30, R14 ;  /* 0x0000000e1e1e7228 */ /* 0x000fc80000000000 */
[----:B------:R-:W-:-:S06]  /*19f0*/  DMUL R38, R38, R16 ;  /* 0x0000001026267228 */ /* 0x000fcc0000000000 */
[----:B------:R-:W-:Y:S02]  /*1a00*/  @!P1 FSEL R12, R4, R30, !P0 ;  /* 0x0000001e040c9208 */ /* 0x000fe40004000000 */
[----:B------:R-:W-:Y:S02]  /*1a10*/  @!P1 FSEL R13, R5, R31, !P0 ;  /* 0x0000001f050d9208 */ /* 0x000fe40004000000 */
[----:B------:R-:W-:Y:S01]  /*1a20*/  @!P3 FSEL R18, R6, R38, !P2 ;  /* 0x000000260612b208 */ /* 0x000fe20005000000 */
[----:B------:R-:W-:Y:S01]  /*1a30*/  IMAD.MOV.U32 R20, RZ, RZ, R12 ;  /* 0x000000ffff147224 */ /* 0x000fe200078e000c */
[----:B------:R-:W-:Y:S02]  /*1a40*/  @!P3 FSEL R19, R7, R39, !P2 ;  /* 0x000000270713b208 */ /* 0x000fe40005000000 */
[----:B------:R-:W-:-:S06]  /*1a50*/  MOV R21, R13 ;  /* 0x0000000d00157202 */ /* 0x000fcc0000000f00 */
        /* <DEDUP_REMOVED lines=28> */
[----:B------:R-:W-:Y:S05]  /*1c20*/  CALL.REL.NOINC `($__internal_19_$__cuda_sm20_dsqrt_rn_f64_mediumpath_v1) ;  /* 0x0000016000cc7944 */ /* 0x000fea0003c00000 */
[----:B------:R-:W-:Y:S02]  /*1c30*/  IMAD.MOV.U32 R6, RZ, RZ, R2 ;  /* 0x000000ffff067224 */ /* 0x000fe400078e0002 */
[----:B------:R-:W-:-:S07]  /*1c40*/  IMAD.MOV.U32 R7, RZ, RZ, R3 ;  /* 0x000000ffff077224 */ /* 0x000fce00078e0003 */
.L_x_13494:
[----:B------:R-:W-:Y:S05]  /*1c50*/  BSYNC B4 ;  /* 0x0000000000047941 */ /* 0x000fea0003800000 */
.L_x_13493:
[----:B------:R-:W-:-:S10]  /*1c60*/  DADD R2, R16, R6 ;  /* 0x0000000010027229 */ /* 0x000fd40000000006 */
[----:B------:R-:W-:Y:S01]  /*1c70*/  ISETP.GT.AND P0, PT, R3, 0xfffff, PT ;  /* 0x000fffff0300780c */ /* 0x000fe20003f04270 */
[----:B------:R-:W-:Y:S01]  /*1c80*/  IMAD.MOV.U32 R5, RZ, RZ, R3 ;  /* 0x000000ffff057224 */ /* 0x000fe200078e0003 */
[----:B------:R-:W-:-:S11]  /*1c90*/  MOV R4, R2 ;  /* 0x0000000200047202 */ /* 0x000fd60000000f00 */
        /* <DEDUP_REMOVED lines=27> */
[----:B------:R-:W-:Y:S02]  /*1e50*/  @P0 IADD3 R7, R5, -0x100000, RZ ;  /* 0xfff0000005070810 */ /* 0x000fe40007ffe0ff */
        /* <DEDUP_REMOVED lines=49> */
.L_x_13492:
        /* <DEDUP_REMOVED lines=32> */
[----:B------:R-:W-:-:S07]  /*2370*/  MOV R0, 0x2390 ;  /* 0x0000239000007802 */ /* 0x000fce0000000f00 */
[----:B------:R-:W-:Y:S05]  /*2380*/  CALL.REL.NOINC `($__internal_18_$__cuda_sm20_div_rn_f64_full) ;  /* 0x0000015400647944 */ /* 0x000fea0003c00000 */
.L_x_13502:
[----:B------:R-:W-:Y:S05]  /*2390*/  BSYNC B5 ;  /* 0x0000000000057941 */ /* 0x000fea0003800000 */
.L_x_13501:
[----:B------:R-:W-:Y:S02]  /*23a0*/  IMAD.MOV.U32 R26, RZ, RZ, R2 ;  /* 0x000000ffff1a7224 */ /* 0x000fe400078e0002 */
[----:B------:R-:W-:Y:S01]  /*23b0*/  IMAD.MOV.U32 R27, RZ, RZ, R3 ;  /* 0x000000ffff1b7224 */ /* 0x000fe200078e0003 */
[----:B------:R-:W-:Y:S06]  /*23c0*/  BRA `(.L_x_13500) ;  /* 0x0000000000047947 */ /* 0x000fec0003800000 */
.L_x_13499:
[----:B------:R-:W-:-:S11]  /*23d0*/  DADD R26, -R24, R20 ;  /* 0x00000000181a7229 */ /* 0x000fd60000000114 */
.L_x_13500:
[----:B------:R-:W-:Y:S05]  /*23e0*/  BSYNC B4 ;  /* 0x0000000000047941 */ /* 0x000fea0003800000 */
.L_x_13498:
[----:B------:R-:W-:Y:S01]  /*23f0*/  DADD R14, -R32, 1 ;  /* 0x3ff00000200e7429 */ /* 0x000fe20000000100 */
[----:B------:R-:W-:Y:S07]  /*2400*/  BSSY B4, `(.L_x_13503) ;  /* 0x000001f000047945 */ /* 0x000fee0003800000 */
[----:B------:R-:W-:-:S14]  /*2410*/  DSETP.GEU.AND P0, PT, R14, RZ, PT ;  /* 0x000000ff0e00722a */ /* 0x000fdc0003f0e000 */
        /* <DEDUP_REMOVED lines=25> */
[----:B------:R-:W-:Y:S05]  /*25b0*/  CALL.REL.NOINC `($__internal_18_$__cuda_sm20_div_rn_f64_full) ;  /* 0x0000015000d87944 */ /* 0x000fea0003c00000 */
.L_x_13507:
[----:B------:R-:W-:Y:S05]  /*25c0*/  BSYNC B5 ;  /* 0x0000000000057941 */ /* 0x000fea0003800000 */
.L_x_13506:
[----:B------:R-:W-:Y:S05]  /*25d0*/  BRA `(.L_x_13505) ;  /* 0x0000000000047947 */ /* 0x000fea0003800000 */
.L_x_13504:
[----:B------:R-:W-:-:S11]  /*25e0*/  DADD R2, R18, -R14 ;  /* 0x0000000012027229 */ /* 0x000fd6000000080e */
.L_x_13505:
[----:B------:R-:W-:Y:S05]  /*25f0*/  BSYNC B4 ;  /* 0x0000000000047941 */ /* 0x000fea0003800000 */
.L_x_13503:
[----:B------:R-:W-:Y:S01]  /*2600*/  DMUL R30, R2, 0.5 ;  /* 0x3fe00000021e7828 */ /* 0x000fe20000000000 */
[----:B------:R-:W-:Y:S01]  /*2610*/  MOV R4, 0x0 ;  /* 0x0000000000047802 */ /* 0x000fe20000000f00 */
        /* <DEDUP_REMOVED lines=27> */
.L_x_13509:
[----:B------:R-:W-:Y:S05]  /*27d0*/  BSYNC B4 ;  /* 0x0000000000047941 */ /* 0x000fea0003800000 */
.L_x_13508:
[----:B------:R-:W-:-:S10]  /*27e0*/  DADD R30, R30, R6 ;  /* 0x000000001e1e7229 */ /* 0x000fd40000000006 */
[C---:B------:R-:W-:Y:S02]  /*27f0*/  FSETP.GEU.FTZ.AND P1, PT, R31.reuse, 1.7916666269302368164, PT ;  /* 0x3fe555551f00780b */ /* 0x040fe40003f3e000 */
[----:B------:R-:W-:-:S13]  /*2800*/  FSETP.GT.FTZ.AND P0, PT, R31, -1.6999999284744262695, PT ;  /* 0xbfd999991f00780b */ /* 0x000fda0003f14000 */
[----:B------:R-:W-:Y:S05]  /*2810*/  @P0 BRA !P1, `(.L_x_13510) ;  /* 0x0000000400440947 */ /* 0x000fea0004800000 */
[----:B------:R-:W-:-:S10]  /*2820*/  DADD R2, R30, 1 ;  /* 0x3ff000001e027429 */ /* 0x000fd40000000000 */
        /* <DEDUP_REMOVED lines=80> */
.L_x_13510:
        /* <DEDUP_REMOVED lines=20> */
.L_x_13512:
[----:B------:R-:W-:Y:S05]  /*2e70*/  BSYNC B4 ;  /* 0x0000000000047941 */ /* 0x000fea0003800000 */
.L_x_13511:
        /* <DEDUP_REMOVED lines=30> */
.L_x_13497:
        /* <DEDUP_REMOVED lines=23> */
[----:B------:R-:W-:Y:S05]  /*31d0*/  CALL.REL.NOINC `($__internal_19_$__cuda_sm20_dsqrt_rn_f64_mediumpath_v1) ;  /* 0x0000014c00607944 */ /* 0x000fea0003c00000 */
[----:B------:R-:W-:Y:S01]  /*31e0*/  IMAD.MOV.U32 R30, RZ, RZ, R2 ;  /* 0x000000ffff1e7224 */ /* 0x000fe200078e0002 */
[----:B------:R-:W-:-:S07]  /*31f0*/  MOV R31, R3 ;  /* 0x00000003001f7202 */ /* 0x000fce0000000f00 */
.L_x_13515:
[----:B------:R-:W-:Y:S05]  /*3200*/  BSYNC B4 ;  /* 0x0000000000047941 */ /* 0x000fea0003800000 */
.L_x_13514:
        /* <DEDUP_REMOVED lines=25> */
.L_x_13518:
[----:B------:R-:W-:Y:S05]  /*33a0*/  BSYNC B4 ;  /* 0x0000000000047941 */ /* 0x000fea0003800000 */
.L_x_13517:
[----:B------:R-:W-:Y:S01]  /*33b0*/  DMUL R4, R30, R2 ;  /* 0x000000021e047228 */ /* 0x000fe20000000000 */
[----:B------:R-:W-:Y:S01]  /*33c0*/  IMAD.MOV.U32 R12, RZ, RZ, -0x314d23bc ;  /* 0xceb2dc44ff0c7424 */ /* 0x000fe200078e00ff */
[----:B------:R-:W-:Y:S01]  /*33d0*/  MOV R13, 0x3ed087ff ;  /* 0x3ed087ff000d7802 */ /* 0x000fe20000000f00 */
        /* <DEDUP_REMOVED lines=27> */
.L_x_13516:
        /* <DEDUP_REMOVED lines=8> */
[----:B------:R-:W-:Y:S02]  /*3610*/  ISETP.GE.U32.AND P1, PT, R0, 0x7fefffff, PT ;  /* 0x7fefffff0000780c */ /* 0x000fe40003f26070 */
[----:B------:R-:W-:Y:S01]  /*3620*/  MOV R0, 0xfffffc01 ;  /* 0xfffffc0100007802 */ /* 0x000fe20000000f00 */
        /* <DEDUP_REMOVED lines=16> */
[----:B------:R-:W-:-:S03]  /*3730*/  @P0 VIADD R0, R0, 0x1 ;  /* 0x0000000100000836 */ /* 0x000fc60000000000 */
[----:B------:R-:W-:Y:S02]  /*3740*/  @P0 MOV R5, R7 ;  /* 0x0000000700050202 */ /* 0x000fe40000000f00 */
[----:B------:R-:W-:-:S04]  /*3750*/  LOP3.LUT R36, R0, 0x80000000, RZ, 0x3c, !PT ;  /* 0x8000000000247812 */ /* 0x000fc800078e3cff */
        /* <DEDUP_REMOVED lines=46> */
.L_x_13519:
[----:B------:R-:W-:Y:S01]  /*3a40*/  IMAD.MOV.U32 R2, RZ, RZ, 0x0 ;  /* 0x00000000ff027424 */ /* 0x000fe200078e00ff */
[----:B------:R-:W-:Y:S01]  /*3a50*/  FSETP.NEU.FTZ.AND P0, PT, R5, RZ, PT ;  /* 0x000000ff0500720b */ /* 0x000fe20003f1d000 */
[----:B------:R-:W-:-:S06]  /*3a60*/  IMAD.MOV.U32 R3, RZ, RZ, 0x7ff00000 ;  /* 0x7ff00000ff037424 */ /* 0x000fcc00078e00ff */
[----:B------:R-:W-:-:S10]  /*3a70*/  DFMA R2, R4, R2, +INF ;  /* 0x7ff000000402742b */ /* 0x000fd40000000002 */
[----:B------:R-:W-:Y:S02]  /*3a80*/  FSEL R30, R2, RZ, P0 ;  /* 0x000000ff021e7208 */ /* 0x000fe40000000000 */
[----:B------:R-:W-:Y:S01]  /*3a90*/  FSEL R31, R3, -QNAN , P0 ;  /* 0xfff00000031f7808 */ /* 0x000fe20000000000 */
[----:B------:R-:W-:Y:S06]  /*3aa0*/  BRA `(.L_x_13495) ;  /* 0x0000000400347947 */ /* 0x000fec0003800000 */
.L_x_13513:
        /* <DEDUP_REMOVED lines=22> */
[----:B------:R-:W-:-:S07]  /*3c10*/  IMAD.MOV.U32 R6, RZ, RZ, R30 ;  /* 0x000000ffff067224 */ /* 0x000fce00078e001e */
[----:B------:R-:W-:Y:S05]  /*3c20*/  CALL.REL.NOINC `($__internal_19_$__cuda_sm20_dsqrt_rn_f64_mediumpath_v1) ;  /* 0x0000014000cc7944 */ /* 0x000fea0003c00000 */
[----:B------:R-:W-:Y:S02]  /*3c30*/  IMAD.MOV.U32 R14, RZ, RZ, R2 ;  /* 0x000000ffff0e7224 */ /* 0x000fe400078e0002 */
[----:B------:R-:W-:-:S07]  /*3c40*/  IMAD.MOV.U32 R15, RZ, RZ, R3 ;  /* 0x000000ffff0f7224 */ /* 0x000fce00078e0003 */
.L_x_13521:
[----:B------:R-:W-:Y:S05]  /*3c50*/  BSYNC B4 ;  /* 0x0000000000047941 */ /* 0x000fea0003800000 */
.L_x_13520:
        /* <DEDUP_REMOVED lines=18> */
[----:B------:R-:W-:Y:S05]  /*3d80*/  CALL.REL.NOINC `($__internal_18_$__cuda_sm20_div_rn_f64_full) ;  /* 0x0000013800e47944 */ /* 0x000fea0003c00000 */
.L_x_13523:
[----:B------:R-:W-:Y:S05]  /*3d90*/  BSYNC B4 ;  /* 0x0000000000047941 */ /* 0x000fea0003800000 */
.L_x_13522:
[----:B------:R-:W-:Y:S02]  /*3da0*/  IMAD.MOV.U32 R30, RZ, RZ, R2 ;  /* 0x000000ffff1e7224 */ /* 0x000fe400078e0002 */
[----:B------:R-:W-:Y:S01]  /*3db0*/  IMAD.MOV.U32 R31, RZ, RZ, R3 ;  /* 0x000000ffff1f7224 */ /* 0x000fe200078e0003 */
[----:B------:R-:W-:Y:S06]  /*3dc0*/  BRA `(.L_x_13495) ;  /* 0x00000000006c7947 */ /* 0x000fec0003800000 */
.L_x_13496:
        /* <DEDUP_REMOVED lines=21> */
[----:B------:R-:W-:Y:S02]  /*3f20*/  IMAD.MOV.U32 R14, RZ, RZ, R34 ;  /* 0x000000ffff0e7224 */ /* 0x000fe400078e0022 */
[----:B------:R-:W-:-:S07]  /*3f30*/  IMAD.MOV.U32 R13, RZ, RZ, R35 ;  /* 0x000000ffff0d7224 */ /* 0x000fce00078e0023 */
[----:B------:R-:W-:Y:S05]  /*3f40*/  CALL.REL.NOINC `($__internal_19_$__cuda_sm20_dsqrt_rn_f64_mediumpath_v1) ;  /* 0x0000014000047944 */ /* 0x000fea0003c00000 */
.L_x_13525:
[----:B------:R-:W-:Y:S05]  /*3f50*/  BSYNC B4 ;  /* 0x0000000000047941 */ /* 0x000fea0003800000 */
.L_x_13524:
[----:B------:R-:W-:Y:S02]  /*3f60*/  IMAD.MOV.U32 R30, RZ, RZ, R2 ;  /* 0x000000ffff1e7224 */ /* 0x000fe400078e0002 */
[----:B------:R-:W-:-:S07]  /*3f70*/  IMAD.MOV.U32 R31, RZ, RZ, R3 ;  /* 0x000000ffff1f7224 */ /* 0x000fce00078e0003 */
.L_x_13495:
[----:B------:R-:W-:Y:S05]  /*3f80*/  BSYNC B3 ;  /* 0x0000000000037941 */ /* 0x000fea0003800000 */
.L_x_13491:
        /* <DEDUP_REMOVED lines=24> */
[----:B------:R-:W-:Y:S05]  /*4110*/  CALL.REL.NOINC `($__internal_18_$__cuda_sm20_div_rn_f64_full) ;  /* 0x0000013800007944 */ /* 0x000fea0003c00000 */
.L_x_13530:
[----:B------:R-:W-:Y:S05]  /*4120*/  BSYNC B5 ;  /* 0x0000000000057941 */ /* 0x000fea0003800000 */
.L_x_13529:
        /* <DEDUP_REMOVED lines=49> */
.L_x_13532:
        /* <DEDUP_REMOVED lines=71> */
.L_x_13531:
        /* <DEDUP_REMOVED lines=12> */
[----:B------:R-:W-:Y:S01]  /*4970*/  MOV R26, R34 ;  /* 0x00000022001a7202 */ /* 0x000fe20000000f00 */
[----:B------:R-:W-:-:S12]  /*4980*/  IMAD.MOV.U32 R27, RZ, RZ, R35 ;  /* 0x000000ffff1b7224 */ /* 0x000fd800078e0023 */
        /* <DEDUP_REMOVED lines=22> */
.L_x_13541:
[----:B------:R-:W-:Y:S05]  /*4af0*/  BSYNC B7 ;  /* 0x0000000000077941 */ /* 0x000fea0003800000 */
.L_x_13540:
[----:B------:R-:W-:Y:S01]  /*4b00*/  MOV R26, R2 ;  /* 0x00000002001a7202 */ /* 0x000fe20000000f00 */
[----:B------:R-:W-:Y:S01]  /*4b10*/  IMAD.MOV.U32 R27, RZ, RZ, R3 ;  /* 0x000000ffff1b7224 */ /* 0x000fe200078e0003 */
[----:B------:R-:W-:Y:S06]  /*4b20*/  BRA `(.L_x_13539) ;  /* 0x0000000000047947 */ /* 0x000fec0003800000 */
.L_x_13538:
[----:B------:R-:W-:-:S11]  /*4b30*/  DADD R26, -R24, R20 ;  /* 0x00000000181a7229 */ /* 0x000fd60000000114 */
.L_x_13539:
[----:B------:R-:W-:Y:S05]  /*4b40*/  BSYNC B6 ;  /* 0x0000000000067941 */ /* 0x000fea0003800000 */
.L_x_13537:
        /* <DEDUP_REMOVED lines=26> */
.L_x_13546:
[----:B------:R-:W-:Y:S05]  /*4cf0*/  BSYNC B7 ;  /* 0x0000000000077941 */ /* 0x000fea0003800000 */
.L_x_13545:
[----:B------:R-:W-:Y:S01]  /*4d00*/  MOV R34, R2 ;  /* 0x0000000200227202 */ /* 0x000fe20000000f00 */
[----:B------:R-:W-:Y:S01]  /*4d10*/  IMAD.MOV.U32 R35, RZ, RZ, R3 ;  /* 0x000000ffff237224 */ /* 0x000fe200078e0003 */
[----:B------:R-:W-:Y:S06]  /*4d20*/  BRA `(.L_x_13544) ;  /* 0x0000000000047947 */ /* 0x000fec0003800000 */
.L_x_13543:
[----:B------:R-:W-:-:S11]  /*4d30*/  DADD R34, -R22, R18 ;  /* 0x0000000016227229 */ /* 0x000fd60000000112 */
.L_x_13544:
[----:B------:R-:W-:Y:S05]  /*4d40*/  BSYNC B6 ;  /* 0x0000000000067941 */ /* 0x000fea0003800000 */
.L_x_13542:
        /* <DEDUP_REMOVED lines=28> */
[----:B------:R-:W-:Y:S05]  /*4f10*/  CALL.REL.NOINC `($__internal_19_$__cuda_sm20_dsqrt_rn_f64_mediumpath_v1) ;  /* 0x0000013000107944 */ /* 0x000fea0003c00000 */
.L_x_13548:
[----:B------:R-:W-:Y:S05]  /*4f20*/  BSYNC B6 ;  /* 0x0000000000067941 */ /* 0x000fea0003800000 */
.L_x_13547:
[----:B------:R-:W-:Y:S02]  /*4f30*/  IMAD.MOV.U32 R18, RZ, RZ, R2 ;  /* 0x000000ffff127224 */ /* 0x000fe400078e0002 */
[----:B------:R-:W-:Y:S01]  /*4f40*/  IMAD.MOV.U32 R19, RZ, RZ, R3 ;  /* 0x000000ffff137224 */ /* 0x000fe200078e0003 */
[----:B------:R-:W-:Y:S06]  /*4f50*/  BRA `(.L_x_13549) ;  /* 0x0000000800447947 */ /* 0x000fec0003800000 */
.L_x_13536:
        /* <DEDUP_REMOVED lines=23> */
[----:B------:R-:W-:Y:S01]  /*50d0*/  MOV R3, R17 ;  /* 0x0000001100037202 */ /* 0x000fe20000000f00 */
[----:B------:R-:W-:Y:S01]  /*50e0*/  IMAD.MOV.U32 R6, RZ, RZ, R18 ;  /* 0x000000ffff067224 */ /* 0x000fe200078e0012 */
[----:B------:R-:W-:Y:S01]  /*50f0*/  MOV R0, 0x5130 ;  /* 0x0000513000007802 */ /* 0x000fe20000000f00 */
[----:B------:R-:W-:Y:S02]  /*5100*/  IMAD.MOV.U32 R7, RZ, RZ, R19 ;  /* 0x000000ffff077224 */ /* 0x000fe400078e0013 */
[----:B------:R-:W-:-:S07]  /*5110*/  IMAD.MOV.U32 R2, RZ, RZ, R16 ;  /* 0x000000ffff027224 */ /* 0x000fce00078e0010 */
[----:B------:R-:W-:Y:S05]  /*5120*/  CALL.REL.NOINC `($__internal_19_$__cuda_sm20_dsqrt_rn_f64_mediumpath_v1) ;  /* 0x0000012c008c7944 */ /* 0x000fea0003c00000 */
.L_x_13552:
[----:B------:R-:W-:Y:S05]  /*5130*/  BSYNC B6 ;  /* 0x0000000000067941 */ /* 0x000fea0003800000 */
.L_x_13551:
[----:B------:R-:W-:Y:S02]  /*5140*/  IMAD.MOV.U32 R18, RZ, RZ, R2 ;  /* 0x000000ffff127224 */ /* 0x000fe400078e0002 */
[----:B------:R-:W-:Y:S01]  /*5150*/  IMAD.MOV.U32 R19, RZ, RZ, R3 ;  /* 0x000000ffff137224 */ /* 0x000fe200078e0003 */
[----:B------:R-:W-:Y:S06]  /*5160*/  BRA `(.L_x_13549) ;  /* 0x0000000400c07947 */ /* 0x000fec0003800000 */
.L_x_13550:
        /* <DEDUP_REMOVED lines=26> */
[----:B------:R-:W-:Y:S05]  /*5310*/  CALL.REL.NOINC `($__internal_19_$__cuda_sm20_dsqrt_rn_f64_mediumpath_v1) ;  /* 0x0000012c00107944 */ /* 0x000fea0003c00000 */
[----:B------:R-:W-:Y:S02]  /*5320*/  IMAD.MOV.U32 R14, RZ, RZ, R2 ;  /* 0x000000ffff0e7224 */ /* 0x000fe400078e0002 */
[----:B------:R-:W-:-:S07]  /*5330*/  IMAD.MOV.U32 R15, RZ, RZ, R3 ;  /* 0x000000ffff0f7224 */ /* 0x000fce00078e0003 */
.L_x_13554:
[----:B------:R-:W-:Y:S05]  /*5340*/  BSYNC B6 ;  /* 0x0000000000067941 */ /* 0x000fea0003800000 */
.L_x_13553:
        /* <DEDUP_REMOVED lines=19> */
.L_x_13556:
[----:B------:R-:W-:Y:S05]  /*5480*/  BSYNC B6 ;  /* 0x0000000000067941 */ /* 0x000fea0003800000 */
.L_x_13555:
[----:B------:R-:W-:Y:S01]  /*5490*/  DMUL R32, R32, 8.11296384146066816958e+31 ;  /* 0x4690000020207828 */ /* 0x000fe20000000000 */
[----:B------:R-:W-:Y:S02]  /*54a0*/  IMAD.MOV.U32 R18, RZ, RZ, R2 ;  /* 0x000000ffff127224 */ /* 0x000fe400078e0002 */
[----:B------:R-:W-:Y:S01]  /*54b0*/  IMAD.MOV.U32 R19, RZ, RZ, R3 ;  /* 0x000000ffff137224 */ /* 0x000fe200078e0003 */
[----:B------:R-:W-:Y:S07]  /*54c0*/  BRA `(.L_x_13549) ;  /* 0x0000000000e87947 */ /* 0x000fee0003800000 */
.L_x_13535:
[----:B------:R-:W0:Y:S01]  /*54d0*/  MUFU.RSQ64H R13, R35 ;  /* 0x00000023000d7308 */ /* 0x000e220000001c00 */
[----:B------:R-:W-:Y:S01]  /*54e0*/  IADD3 R12, R35, -0x3500000, RZ ;  /* 0xfcb00000230c7810 */ /* 0x000fe20007ffe0ff */
[----:B------:R-:W-:Y:S01]  /*54f0*/  IMAD.MOV.U32 R4, RZ, RZ, 0x0 ;  /* 0x00000000ff047424 */ /* 0x000fe200078e00ff */
[----:B------:R-:W-:Y:S01]  /*5500*/  BSSY B6, `(.L_x_13557) ;  /* 0x0000017000067945 */ /* 0x000fe20003800000 */
[----:B------:R-:W-:Y:S01]  /*5510*/  IMAD.MOV.U32 R5, RZ, RZ, 0x3fd80000 ;  /* 0x3fd80000ff057424 */ /* 0x000fe200078e00ff */
        /* <DEDUP_REMOVED lines=18> */
[----:B------:R-:W-:Y:S05]  /*5640*/  CALL.REL.NOINC `($__internal_19_$__cuda_sm20_dsqrt_rn_f64_mediumpath_v1) ;  /* 0x0000012800447944 */ /* 0x000fea0003c00000 */
[----:B------:R-:W-:Y:S01]  /*5650*/  MOV R18, R2 ;  /* 0x0000000200127202 */ /* 0x000fe20000000f00 */
[----:B------:R-:W-:-:S07]  /*5660*/  IMAD.MOV.U32 R19, RZ, RZ, R3 ;  /* 0x000000ffff137224 */ /* 0x000fce00078e0003 */
.L_x_13558:
[----:B------:R-:W-:Y:S05]  /*5670*/  BSYNC B6 ;  /* 0x0000000000067941 */ /* 0x000fea0003800000 */
.L_x_13557:
        /* <DEDUP_REMOVED lines=29> */
.L_x_13560:
[----:B------:R-:W-:Y:S05]  /*5850*/  BSYNC B6 ;  /* 0x0000000000067941 */ /* 0x000fea0003800000 */
.L_x_13559:
[----:B------:R-:W-:-:S11]  /*5860*/  DMUL R18, R2, R18 ;  /* 0x0000001202127228 */ /* 0x000fd60000000000 */
.L_x_13549:
[----:B------:R-:W-:Y:S05]  /*5870*/  BSYNC B5 ;  /* 0x0000000000057941 */ /* 0x000fea0003800000 */
.L_x_13534:
[----:B------:R-:W-:Y:S05]  /*5880*/  BRA `(.L_x_13561) ;  /* 0x0000000000087947 */ /* 0x000fea0003800000 */
.L_x_13528:
[----:B------:R-:W-:Y:S02]  /*5890*/  DMUL R18, R16, 9.00719925474099200000e+15 ;  /* 0x4340000010127828 */ /* 0x000fe40000000000 */
[----:B------:R-:W-:-:S11]  /*58a0*/  DMUL R32, R32, 9.00719925474099200000e+15 ;  /* 0x4340000020207828 */ /* 0x000fd60000000000 */
.L_x_13561:
[----:B------:R-:W-:Y:S05]  /*58b0*/  BSYNC B3 ;  /* 0x0000000000037941 */ /* 0x000fea0003800000 */
.L_x_13527:
[----:B------:R-:W-:Y:S01]  /*58c0*/  DADD R6, -RZ, |R32| ;  /* 0x00000000ff067229 */ /* 0x000fe20000000520 */
[----:B------:R-:W-:Y:S01]  /*58d0*/  MOV R2, 0x1 ;  /* 0x0000000100027802 */ /* 0x000fe20000000f00 */
        /* <DEDUP_REMOVED lines=26> */
.L_x_13563:
[----:B------:R-:W-:Y:S05]  /*5a80*/  BSYNC B3 ;  /* 0x0000000000037941 */ /* 0x000fea0003800000 */
.L_x_13562:
[----:B------:R-:W-:Y:S01]  /*5a90*/  DMUL R4, R2, R2 ;  /* 0x0000000202047228 */ /* 0x000fe20000000000 */
[----:B------:R-:W-:Y:S01]  /*5aa0*/  MOV R6, 0xdbb65b49 ;  /* 0xdbb65b4900067802 */ /* 0x000fe20000000f00 */
[----:B------:R-:W-:Y:S01]  /*5ab0*/  IMAD.MOV.U32 R7, RZ, RZ, 0x3f2d3b63 ;  /* 0x3f2d3b63ff077424 */ /* 0x000fe200078e00ff */
[----:B------:R-:W-:Y:S01]  /*5ac0*/  UMOV UR4, 0x2a25ff7e ;  /* 0x2a25ff7e00047882 */ /* 0x000fe20000000000 */
[----:B------:R-:W-:Y:S01]  /*5ad0*/  UMOV UR5, 0x3ef53e1d ;  /* 0x3ef53e1d00057882 */ /* 0x000fe20000000000 */
[----:B------:R-:W-:Y:S01]  /*5ae0*/  ISETP.GE.AND P0, PT, R19, RZ, PT ;  /* 0x000000ff1300720c */ /* 0x000fe20003f06270 */
[----:B------:R-:W-:Y:S01]  /*5af0*/  DSETP.NEU.AND P1, PT, R16, RZ, PT ;  /* 0x000000ff1000722a */ /* 0x000fe20003f2d000 */
[----:B------:R-:W-:Y:S01]  /*5b00*/  BSSY B0, `(.L_x_13564) ;  /* 0x000004d000007945 */ /* 0x000fe20003800000 */
        /* <DEDUP_REMOVED lines=74> */
.L_x_13565:
[----:B------:R-:W-:Y:S02]  /*5fb0*/  FSEL R2, RZ, 3.37028055040000000000e+12, P0 ;  /* 0x54442d18ff027808 */ /* 0x000fe40000000000 */
[----:B------:R-:W-:-:S07]  /*5fc0*/  FSEL R3, RZ, 2.1426990032196044922, P0 ;  /* 0x400921fbff037808 */ /* 0x000fce0000000000 */
.L_x_13566:
[----:B------:R-:W-:Y:S05]  /*5fd0*/  BSYNC B0 ;  /* 0x0000000000007941 */ /* 0x000fea0003800000 */
.L_x_13564:
[----:B------:R-:W-:Y:S01]  /*5fe0*/  DADD R18, |R18|, |R32| ;  /* 0x0000000012127229 */ /* 0x000fe20000000620 */
[----:B------:R-:W-:-:S07]  /*5ff0*/  LOP3.LUT R33, R3, 0x80000000, R33, 0xb8, !PT ;  /* 0x8000000003217812 */ /* 0x000fce00078eb821 */
[----:B------:R-:W-:-:S06]  /*6000*/  DSETP.GTU.AND P0, PT, |R18|, +INF , PT ;  /* 0x7ff000001200742a */ /* 0x000fcc0003f0c200 */
[----:B------:R-:W-:Y:S02]  /*6010*/  FSEL R2, R18, R2, P0 ;  /* 0x0000000212027208 */ /* 0x000fe40000000000 */
[----:B------:R-:W-:-:S07]  /*6020*/  FSEL R3, R19, R33, P0 ;  /* 0x0000002113037208 */ /* 0x000fce0000000000 */
.L_x_13533:
[----:B------:R-:W-:Y:S05]  /*6030*/  BSYNC B4 ;  /* 0x0000000000047941 */ /* 0x000fea0003800000 */
.L_x_13526:
[----:B------:R-:W-:Y:S01]  /*6040*/  LOP3.LUT R9, R3, 0x80000000, R9, 0xb8, !PT ;  /* 0x8000000003097812 */ /* 0x000fe200078eb809 */
[----:B------:R-:W-:Y:S01]  /*6050*/  IMAD.MOV.U32 R8, RZ, RZ, R2 ;  /* 0x000000ffff087224 */ /* 0x000fe200078e0002 */
[----:B------:R-:W-:Y:S02]  /*6060*/  LOP3.LUT R11, R31, 0x80000000, R11, 0xb8, !PT ;  /* 0x800000001f0b7812 */ /* 0x000fe400078eb80b */
[----:B------:R-:W-:Y:S01]  /*6070*/  MOV R10, R30 ;  /* 0x0000001e000a7202 */ /* 0x000fe20000000f00 */
[----:B------:R-:W-:Y:S06]  /*6080*/  BRA `(.L_x_13490) ;  /* 0x0000005800f07947 */ /* 0x000fec0003800000 */
.L_x_13489:
[----:B------:R-:W-:Y:S01]  /*6090*/  ISETP.GT.AND P0, PT, R11, -0x1, PT ;  /* 0xffffffff0b00780c */ /* 0x000fe20003f04270 */
[----:B------:R-:W-:-:S12]  /*60a0*/  BSSY B3, `(.L_x_13567) ;  /* 0x00005a1000037945 */ /* 0x000fd80003800000 */
[----:B------:R-:W-:Y:S05]  /*60b0*/  @P0 BRA `(.L_x_13568) ;  /* 0x0000002c00a40947 */ /* 0x000fea0003800000 */
[----:B------:R-:W-:Y:S01]  /*60c0*/  DADD R14, -RZ, |R8| ;  /* 0x00000000ff0e7229 */ /* 0x000fe20000000508 */
[----:B------:R-:W-:Y:S01]  /*60d0*/  UMOV UR4, 0xffffffff ;  /* 0xffffffff00047882 */ /* 0x000fe20000000000 */
[----:B------:R-:W-:Y:S01]  /*60e0*/  DADD R16, -RZ, |R10| ;  /* 0x00000000ff107229 */ /* 0x000fe2000000050a */
[----:B------:R-:W-:Y:S01]  /*60f0*/  UMOV UR5, 0x7fdfffff ;  /* 0x7fdfffff00057882 */ /* 0x000fe20000000000 */
[----:B------:R-:W-:-:S08]  /*6100*/  DSETP.GEU.AND P4, PT, |R10|, |R8|, PT ;  /* 0x400000080a00722a */ /* 0x000fd00003f8e200 */
        /* <DEDUP_REMOVED lines=23> */
[----:B------:R-:W-:Y:S02]  /*6280*/  @!P0 IMAD.MOV.U32 R5, RZ, RZ, R7 ;  /* 0x000000ffff058224 */ /* 0x000fe400078e0007 */
[----:B------:R-:W-:-:S03]  /*6290*/  @!P0 IMAD.MOV.U32 R4, RZ, RZ, R6 ;  /* 0x000000ffff048224 */ /* 0x000fc600078e0006 */
[----:B------:R-:W-:Y:S02]  /*62a0*/  IADD3 R0, R5, -0x1, RZ ;  /* 0xffffffff05007810 */ /* 0x000fe40007ffe0ff */
        /* <DEDUP_REMOVED lines=14> */
[----:B------:R-:W-:Y:S01]  /*6390*/  IMAD.MOV.U32 R0, RZ, RZ, -0x3ff ;  /* 0xfffffc01ff007424 */ /* 0x000fe200078e00ff */
[----:B------:R-:W-:Y:S01]  /*63a0*/  @!P0 MOV R0, 0xfffffbcb ;  /* 0xfffffbcb00008802 */ /* 0x000fe20000000f00 */
[----:B------:R-:W-:Y:S10]  /*63b0*/  @P1 BRA `(.L_x_13572) ;  /* 0x0000000000f81947 */ /* 0x000ff40003800000 */
        /* <DEDUP_REMOVED lines=62> */
.L_x_13572:
[----:B------:R-:W-:Y:S05]  /*67a0*/  BSYNC B0 ;  /* 0x0000000000007941 */ /* 0x000fea0003800000 */
.L_x_13571:
[----:B------:R-:W-:Y:S04]  /*67b0*/  BSSY B4, `(.L_x_13573) ;  /* 0x0000008000047945 */ /* 0x000fe80003800000 */
[----:B------:R-:W-:Y:S05]  /*67c0*/  @P2 BRA P3, `(.L_x_13574) ;  /* 0x0000000000182947 */ /* 0x000fea0001800000 */
[----:B------:R-:W-:Y:S01]  /*67d0*/  IMAD.MOV.U32 R2, RZ, RZ, R18 ;  /* 0x000000ffff027224 */ /* 0x000fe200078e0012 */
[----:B------:R-:W-:Y:S01]  /*67e0*/  MOV R3, R19 ;  /* 0x0000001300037202 */ /* 0x000fe20000000f00 */
[----:B------:R-:W-:Y:S01]  /*67f0*/  IMAD.MOV.U32 R14, RZ, RZ, R20 ;  /* 0x000000ffff0e7224 */ /* 0x000fe200078e0014 */
[----:B------:R-:W-:Y:S01]  /*6800*/  MOV R0, 0x6830 ;  /* 0x0000683000007802 */ /* 0x000fe20000000f00 */
[----:B------:R-:W-:-:S07]  /*6810*/  IMAD.MOV.U32 R15, RZ, RZ, R21 ;  /* 0x000000ffff0f7224 */ /* 0x000fce00078e0015 */
[----:B------:R-:W-:Y:S05]  /*6820*/  CALL.REL.NOINC `($__internal_18_$__cuda_sm20_div_rn_f64_full) ;  /* 0x00000110003c7944 */ /* 0x000fea0003c00000 */
.L_x_13574:
[----:B------:R-:W-:Y:S05]  /*6830*/  BSYNC B4 ;  /* 0x0000000000047941 */ /* 0x000fea0003800000 */
.L_x_13573:
        /* <DEDUP_REMOVED lines=82> */
.L_x_13576:
[----:B------:R-:W-:-:S04]  /*6d60*/  ISETP.GE.AND P0, PT, R17, RZ, PT ;  /* 0x000000ff1100720c */ /* 0x000fc80003f06270 */
[----:B------:R-:W-:Y:S02]  /*6d70*/  FSEL R6, RZ, 3.37028055040000000000e+12, P0 ;  /* 0x54442d18ff067808 */ /* 0x000fe40000000000 */
[----:B------:R-:W-:-:S07]  /*6d80*/  FSEL R7, RZ, 2.1426990032196044922, P0 ;  /* 0x400921fbff077808 */ /* 0x000fce0000000000 */
.L_x_13577:
[----:B------:R-:W-:Y:S05]  /*6d90*/  BSYNC B0 ;  /* 0x0000000000007941 */ /* 0x000fea0003800000 */
.L_x_13575:
        /* <DEDUP_REMOVED lines=8> */
.L_x_13570:
        /* <DEDUP_REMOVED lines=10> */
[-C--:B------:R-:W-:Y:S01]  /*6ec0*/  SEL R4, R14, R16.reuse, P0 ;  /* 0x000000100e047207 */ /* 0x080fe20000000000 */
[----:B------:R-:W-:Y:S01]  /*6ed0*/  IMAD.MOV.U32 R23, RZ, RZ, 0x3fd80000 ;  /* 0x3fd80000ff177424 */ /* 0x000fe200078e00ff */
[----:B------:R-:W-:Y:S01]  /*6ee0*/  LOP3.LUT R0, R3, 0xffc00000, RZ, 0xc0, !PT ;  /* 0xffc0000003007812 */ /* 0x000fe200078ec0ff */
[----:B------:R-:W-:Y:S01]  /*6ef0*/  MUFU.RCP64H R25, R21 ;  /* 0x0000001500197308 */ /* 0x000fe20000001800 */
[----:B------:R-:W-:Y:S01]  /*6f00*/  SEL R5, R15, R17, P0 ;  /* 0x000000110f057207 */ /* 0x000fe20000000000 */
[----:B------:R-:W-:Y:S01]  /*6f10*/  IMAD.MOV.U32 R24, RZ, RZ, 0x1 ;  /* 0x00000001ff187424 */ /* 0x000fe200078e00ff */
[----:B------:R-:W-:Y:S01]  /*6f20*/  IADD3 R7, -R0, 0x7fd00000, RZ ;  /* 0x7fd0000000077810 */ /* 0x000fe20007ffe1ff */
[----:B------:R-:W-:Y:S01]  /*6f30*/  BSSY B0, `(.L_x_13579) ;  /* 0x0000077000007945 */ /* 0x000fe20003800000 */
[----:B------:R-:W-:Y:S01]  /*6f40*/  SEL R2, R14, R16, P1 ;  /* 0x000000100e027207 */ /* 0x000fe20000800000 */
[----:B------:R-:W-:Y:S01]  /*6f50*/  IMAD.U32 R14, RZ, RZ, UR6 ;  /* 0x00000006ff0e7e24 */ /* 0x000fe2000f8e00ff */
[----:B------:R-:W-:-:S02]  /*6f60*/  ISETP.GE.U32.AND P2, PT, R5, 0x7ff00000, PT ;  /* 0x7ff000000500780c */ /* 0x000fc40003f46070 */
        /* <DEDUP_REMOVED lines=24> */
[----:B------:R-:W-:-:S10]  /*70f0*/  DMUL R16, R16, R6 ;  /* 0x0000000610107228 */ /* 0x000fd40000000000 */
[----:B------:R-:W-:Y:S02]  /*7100*/  @!P2 FSEL R5, R3, R17, !P1 ;  /* 0x000000110305a208 */ /* 0x000fe40004800000 */
[----:B------:R-:W-:Y:S01]  /*7110*/  @!P2 FSEL R4, R2, R16, !P1 ;  /* 0x000000100204a208 */ /* 0x000fe20004800000 */
[----:B------:R-:W-:Y:S01]  /*7120*/  DFMA R2, -R20, R12, 1 ;  /* 0x3ff000001402742b */ /* 0x000fe2000000010c */
[----:B------:R-:W-:Y:S01]  /*7130*/  ISETP.GT.AND P0, PT, R5, 0xfffff, PT ;  /* 0x000fffff0500780c */ /* 0x000fe20003f04270 */
[----:B------:R-:W-:Y:S01]  /*7140*/  IMAD.MOV.U32 R7, RZ, RZ, R5 ;  /* 0x000000ffff077224 */ /* 0x000fe200078e0005 */
[----:B------:R-:W-:Y:S01]  /*7150*/  DADD R16, -RZ, -R10 ;  /* 0x00000000ff107229 */ /* 0x000fe2000000090a */
        /* <DEDUP_REMOVED lines=14> */
[----:B------:R-:W-:Y:S01]  /*7240*/  FSETP.GT.AND P3, PT, |R0|, 1.469367938527859385e-39, PT ;  /* 0x001000000000780b */ /* 0x000fe20003f64200 */
[----:B------:R-:W-:Y:S02]  /*7250*/  IMAD.MOV.U32 R0, RZ, RZ, -0x3ff ;  /* 0xfffffc01ff007424 */ /* 0x000fe400078e00ff */
[----:B------:R-:W-:Y:S01]  /*7260*/  @P1 DFMA R12, R6, R12, +INF ;  /* 0x7ff00000060c142b */ /* 0x000fe2000000000c */
[----:B------:R-:W-:-:S09]  /*7270*/  @!P0 IMAD.MOV.U32 R0, RZ, RZ, -0x435 ;  /* 0xfffffbcbff008424 */ /* 0x000fd200078e00ff */
[----:B------:R-:W-:Y:S02]  /*7280*/  @P1 FSEL R22, R12, RZ, P2 ;  /* 0x000000ff0c161208 */ /* 0x000fe40001000000 */
[----:B------:R-:W-:Y:S02]  /*7290*/  @P1 FSEL R23, R13, -QNAN , P2 ;  /* 0xfff000000d171808 */ /* 0x000fe40001000000 */
[----:B------:R-:W-:Y:S01]  /*72a0*/  FSETP.GEU.AND P2, PT, |R19|, 6.5827683646048100446e-37, PT ;  /* 0x036000001300780b */ /* 0x000fe20003f4e200 */
[----:B------:R-:W-:-:S12]  /*72b0*/  @P1 BRA `(.L_x_13580) ;  /* 0x0000000000f81947 */ /* 0x000fd80003800000 */
[----:B------:R-:W-:Y:S01]  /*72c0*/  LOP3.LUT R6, R5, 0x800fffff, RZ, 0xc0, !PT ;  /* 0x800fffff05067812 */ /* 0x000fe200078ec0ff */
[----:B------:R-:W-:Y:S01]  /*72d0*/  IMAD.MOV.U32 R12, RZ, RZ, RZ ;  /* 0x000000ffff0c7224 */ /* 0x000fe200078e00ff */
[----:B------:R-:W-:Y:S01]  /*72e0*/  MOV R27, 0x3ed0ee25 ;  /* 0x3ed0ee25001b7802 */ /* 0x000fe20000000f00 */
[----:B------:R-:W-:Y:S01]  /*72f0*/  IMAD.MOV.U32 R26, RZ, RZ, -0x748574fc ;  /* 0x8b7a8b04ff1a7424 */ /* 0x000fe200078e00ff */
[----:B------:R-:W-:Y:S01]  /*7300*/  LOP3.LUT R7, R6, 0x3ff00000, RZ, 0xfc, !PT ;  /* 0x3ff0000006077812 */ /* 0x000fe200078efcff */
[----:B------:R-:W-:Y:S01]  /*7310*/  UMOV UR4, 0x3ae80f1e ;  /* 0x3ae80f1e00047882 */ /* 0x000fe20000000000 */
        /* <DEDUP_REMOVED lines=56> */
.L_x_13580:
[----:B------:R-:W-:Y:S05]  /*76a0*/  BSYNC B0 ;  /* 0x0000000000007941 */ /* 0x000fea0003800000 */
.L_x_13579:
        /* <DEDUP_REMOVED lines=8> */
.L_x_13582:
[----:B------:R-:W-:Y:S05]  /*7730*/  BSYNC B4 ;  /* 0x0000000000047941 */ /* 0x000fea0003800000 */
.L_x_13581:
        /* <DEDUP_REMOVED lines=82> */
.L_x_13584:
[----:B------:R-:W-:-:S04]  /*7c60*/  ISETP.GE.AND P0, PT, R17, RZ, PT ;  /* 0x000000ff1100720c */ /* 0x000fc80003f06270 */
[----:B------:R-:W-:Y:S02]  /*7c70*/  FSEL R6, RZ, 3.37028055040000000000e+12, P0 ;  /* 0x54442d18ff067808 */ /* 0x000fe40000000000 */
[----:B------:R-:W-:-:S07]  /*7c80*/  FSEL R7, RZ, 2.1426990032196044922, P0 ;  /* 0x400921fbff077808 */ /* 0x000fce0000000000 */
.L_x_13585:
[----:B------:R-:W-:Y:S05]  /*7c90*/  BSYNC B0 ;  /* 0x0000000000007941 */ /* 0x000fea0003800000 */
.L_x_13583:
[----:B------:R-:W-:Y:S02]  /*7ca0*/  DADD R2, |R8|, |R10| ;  /* 0x0000000008027229 */ /* 0x000fe4000000060a */
[----:B------:R-:W-:-:S06]  /*7cb0*/  DADD R4, -RZ, -R8 ;  /* 0x00000000ff047229 */ /* 0x000fcc0000000908 */
[----:B------:R-:W-:-:S04]  /*7cc0*/  DSETP.GTU.AND P0, PT, |R2|, +INF , PT ;  /* 0x7ff000000200742a */ /* 0x000fc80003f0c200 */
[----:B------:R-:W-:Y:S02]  /*7cd0*/  LOP3.LUT R5, R7, 0x80000000, R5, 0xb8, !PT ;  /* 0x8000000007057812 */ /* 0x000fe400078eb805 */
[----:B------:R-:W-:Y:S02]  /*7ce0*/  FSEL R6, R2, R6, P0 ;  /* 0x0000000602067208 */ /* 0x000fe40000000000 */
[----:B------:R-:W-:Y:S01]  /*7cf0*/  FSEL R7, R3, R5, P0 ;  /* 0x0000000503077208 */ /* 0x000fe20000000000 */
[----:B------:R-:W-:Y:S06]  /*7d00*/  BRA `(.L_x_13578) ;  /* 0x0000003c00687947 */ /* 0x000fec0003800000 */
.L_x_13569:
        /* <DEDUP_REMOVED lines=18> */
[----:B------:R-:W-:Y:S01]  /*7e30*/  MOV R3, R11 ;  /* 0x0000000b00037202 */ /* 0x000fe20000000f00 */
[----:B------:R-:W-:Y:S01]  /*7e40*/  IMAD.MOV.U32 R14, RZ, RZ, -0x74eba897 ;  /* 0x8b145769ff0e7424 */ /* 0x000fe200078e00ff */
[----:B------:R-:W-:Y:S01]  /*7e50*/  MOV R0, 0x7e80 ;  /* 0x00007e8000007802 */ /* 0x000fe20000000f00 */
[----:B------:R-:W-:-:S07]  /*7e60*/  IMAD.MOV.U32 R15, RZ, RZ, -0x3ffa40f6 ;  /* 0xc005bf0aff0f7424 */ /* 0x000fce00078e00ff */
[----:B------:R-:W-:Y:S05]  /*7e70*/  CALL.REL.NOINC `($__internal_18_$__cuda_sm20_div_rn_f64_full) ;  /* 0x000000f800a87944 */ /* 0x000fea0003c00000 */
.L_x_13587:
[----:B------:R-:W-:Y:S05]  /*7e80*/  BSYNC B4 ;  /* 0x0000000000047941 */ /* 0x000fea0003800000 */
.L_x_13586:
        /* <DEDUP_REMOVED lines=23> */
[----:B------:R-:W-:Y:S05]  /*8000*/  CALL.REL.NOINC `($__internal_18_$__cuda_sm20_div_rn_f64_full) ;  /* 0x000000f800447944 */ /* 0x000fea0003c00000 */
[----:B------:R-:W-:Y:S01]  /*8010*/  MOV R4, R2 ;  /* 0x0000000200047202 */ /* 0x000fe20000000f00 */
[----:B------:R-:W-:-:S07]  /*8020*/  IMAD.MOV.U32 R5, RZ, RZ, R3 ;  /* 0x000000ffff057224 */ /* 0x000fce00078e0003 */
.L_x_13589:
[----:B------:R-:W-:Y:S05]  /*8030*/  BSYNC B4 ;  /* 0x0000000000047941 */ /* 0x000fea0003800000 */
.L_x_13588:
[----:B------:R-:W-:Y:S01]  /*8040*/  DADD R14, -RZ, |R4| ;  /* 0x00000000ff0e7229 */ /* 0x000fe20000000504 */
[----:B------:R-:W-:Y:S01]  /*8050*/  IMAD.MOV.U32 R6, RZ, RZ, RZ ;  /* 0x000000ffff067224 */ /* 0x000fe200078e00ff */
[----:B------:R-:W-:Y:S01]  /*8060*/  UMOV UR4, 0xffffffff ;  /* 0xffffffff00047882 */ /* 0x000fe20000000000 */
[----:B------:R-:W-:Y:S01]  /*8070*/  UMOV UR5, 0x7fefffff ;  /* 0x7fefffff00057882 */ /* 0x000fe20000000000 */
[----:B------:R-:W-:Y:S01]  /*8080*/  IMAD.MOV.U32 R22, RZ, RZ, 0x0 ;  /* 0x00000000ff167424 */ /* 0x000fe200078e00ff */
[----:B------:R-:W-:Y:S01]  /*8090*/  UMOV UR6, UR5 ;  /* 0x0000000500067c82 */ /* 0x000fe20008000000 */
[----:B------:R-:W-:Y:S01]  /*80a0*/  IMAD.MOV.U32 R23, RZ, RZ, 0x3fd80000 ;  /* 0x3fd80000ff177424 */ /* 0x000fe200078e00ff */
[----:B------:R-:W-:Y:S01]  /*80b0*/  MUFU.RCP64H R25, R21 ;  /* 0x0000001500197308 */ /* 0x000fe20000001800 */
        /* <DEDUP_REMOVED lines=12> */
[----:B------:R-:W-:Y:S01]  /*8180*/  IMAD.U32 R14, RZ, RZ, UR6 ;  /* 0x00000006ff0e7e24 */ /* 0x000fe2000f8e00ff */
[----:B------:R-:W-:Y:S02]  /*8190*/  ISETP.GE.U32.AND P2, PT, R5, 0x7ff00000, PT ;  /* 0x7ff000000500780c */ /* 0x000fe40003f46070 */
        /* <DEDUP_REMOVED lines=115> */
.L_x_13591:
[----:B------:R-:W-:Y:S05]  /*88d0*/  BSYNC B0 ;  /* 0x0000000000007941 */ /* 0x000fea0003800000 */
.L_x_13590:
        /* <DEDUP_REMOVED lines=8> */
.L_x_13593:
[----:B------:R-:W-:Y:S05]  /*8960*/  BSYNC B4 ;  /* 0x0000000000047941 */ /* 0x000fea0003800000 */
.L_x_13592:
        /* <DEDUP_REMOVED lines=82> */
.L_x_13595:
[----:B------:R-:W-:-:S04]  /*8e90*/  ISETP.GE.AND P0, PT, R17, RZ, PT ;  /* 0x000000ff1100720c */ /* 0x000fc80003f06270 */
[----:B------:R-:W-:Y:S02]  /*8ea0*/  FSEL R6, RZ, 3.37028055040000000000e+12, P0 ;  /* 0x54442d18ff067808 */ /* 0x000fe40000000000 */
[----:B------:R-:W-:-:S07]  /*8eb0*/  FSEL R7, RZ, 2.1426990032196044922, P0 ;  /* 0x400921fbff077808 */ /* 0x000fce0000000000 */
.L_x_13596:
[----:B------:R-:W-:Y:S05]  /*8ec0*/  BSYNC B0 ;  /* 0x0000000000007941 */ /* 0x000fea0003800000 */
.L_x_13594:
        /* <DEDUP_REMOVED lines=8> */
.L_x_13568:
        /* <DEDUP_REMOVED lines=29> */
[----:B------:R-:W-:Y:S01]  /*9120*/  DMUL R12, R16, R2 ;  /* 0x00000002100c7228 */ /* 0x000fe20000000000 */
[----:B------:R-:W-:-:S04]  /*9130*/  IADD3 R0, R5, -0x1, RZ ;  /* 0xffffffff05007810 */ /* 0x000fc80007ffe0ff */
[----:B------:R-:W-:-:S03]  /*9140*/  ISETP.GE.U32.AND P1, PT, R0, 0x7fefffff, PT ;  /* 0x7fefffff0000780c */ /* 0x000fc60003f26070 */
[----:B------:R-:W-:-:S08]  /*9150*/  DFMA R14, -R18, R12, R16 ;  /* 0x0000000c120e722b */ /* 0x000fd00000000110 */
[----:B------:R-:W-:Y:S02]  /*9160*/  DFMA R2, R2, R14, R12 ;  /* 0x0000000e0202722b */ /* 0x000fe4000000000c */
[----:B------:R-:W-:Y:S01]  /*9170*/  @P1 IMAD.MOV.U32 R12, RZ, RZ, 0x0 ;  /* 0x00000000ff0c1424 */ /* 0x000fe200078e00ff */
[----:B------:R-:W-:Y:S01]  /*9180*/  @P1 FSETP.NEU.FTZ.AND P2, PT, R7, RZ, PT ;  /* 0x000000ff0700120b */ /* 0x000fe20003f5d000 */
[----:B------:R-:W-:-:S06]  /*9190*/  @P1 IMAD.MOV.U32 R13, RZ, RZ, 0x7ff00000 ;  /* 0x7ff00000ff0d1424 */ /* 0x000fcc00078e00ff */
[----:B------:R-:W-:Y:S01]  /*91a0*/  @P1 DFMA R12, R6, R12, +INF ;  /* 0x7ff00000060c142b */ /* 0x000fe2000000000c */
[----:B------:R-:W-:-:S05]  /*91b0*/  FFMA R0, RZ, R19, R3 ;  /* 0x00000013ff007223 */ /* 0x000fca0000000003 */
[----:B------:R-:W-:Y:S01]  /*91c0*/  FSETP.GT.AND P3, PT, |R0|, 1.469367938527859385e-39, PT ;  /* 0x001000000000780b */ /* 0x000fe20003f64200 */
[----:B------:R-:W-:Y:S01]  /*91d0*/  IMAD.MOV.U32 R0, RZ, RZ, -0x3ff ;  /* 0xfffffc01ff007424 */ /* 0x000fe200078e00ff */
[----:B------:R-:W-:Y:S02]  /*91e0*/  @!P0 MOV R0, 0xfffffbcb ;  /* 0xfffffbcb00008802 */ /* 0x000fe40000000f00 */
        /* <DEDUP_REMOVED lines=17> */
[----:B------:R-:W-:-:S06]  /*9300*/  @P0 IMAD.MOV.U32 R7, RZ, RZ, R13 ;  /* 0x000000ffff070224 */ /* 0x000fcc00078e000d */
        /* <DEDUP_REMOVED lines=13> */
[----:B------:R-:W-:Y:S01]  /*93e0*/  LOP3.LUT R24, R0, 0x80000000, RZ, 0x3c, !PT ;  /* 0x8000000000187812 */ /* 0x000fe200078e3cff */
[----:B------:R-:W-:Y:S01]  /*93f0*/  IMAD.MOV.U32 R25, RZ, RZ, 0x43300000 ;  /* 0x43300000ff197424 */ /* 0x000fe200078e00ff */
[----:B------:R-:W-:-:S03]  /*9400*/  DADD R26, R4, R4 ;  /* 0x00000000041a7229 */ /* 0x000fc60000000004 */
[----:B------:R-:W-:Y:S01]  /*9410*/  DFMA R22, R20, R22, UR4 ;  /* 0x0000000414167e2b */ /* 0x000fe20008000016 */
[----:B------:R-:W-:Y:S01]  /*9420*/  UMOV UR4, 0xa9ab0956 ;  /* 0xa9ab095600047882 */ /* 0x000fe20000000000 */
[----:B------:R-:W-:Y:S01]  /*9430*/  UMOV UR5, 0x3f1745cb ;  /* 0x3f1745cb00057882 */ /* 0x000fe20000000000 */
[----:B------:R-:W-:Y:S01]  /*9440*/  DADD R4, R24, -UR6 ;  /* 0x8000000618047e29 */ /* 0x000fe20008000000 */
[----:B------:R-:W-:Y:S01]  /*9450*/  UMOV UR6, 0xfefa39ef ;  /* 0xfefa39ef00067882 */ /* 0x000fe20000000000 */
[----:B------:R-:W-:Y:S01]  /*9460*/  UMOV UR7, 0x3fe62e42 ;  /* 0x3fe62e4200077882 */ /* 0x000fe20000000000 */
[----:B------:R-:W-:Y:S02]  /*9470*/  DFMA R26, R6, -R14, R26 ;  /* 0x8000000e061a722b */ /* 0x000fe4000000001a */
[----:B------:R-:W-:Y:S01]  /*9480*/  DFMA R22, R20, R22, UR4 ;  /* 0x0000000414167e2b */ /* 0x000fe20008000016 */
[----:B------:R-:W-:Y:S01]  /*9490*/  UMOV UR4, 0x2d1b5154 ;  /* 0x2d1b515400047882 */ /* 0x000fe20000000000 */
[----:B------:R-:W-:-:S04]  /*94a0*/  UMOV UR5, 0x3f3c71c7 ;  /* 0x3f3c71c700057882 */ /* 0x000fc80000000000 */
[----:B------:R-:W-:Y:S02]  /*94b0*/  DMUL R26, R12, R26 ;  /* 0x0000001a0c1a7228 */ /* 0x000fe40000000000 */
        /* <DEDUP_REMOVED lines=8> */
[----:B------:R-:W-:Y:S01]  /*9540*/  UMOV UR5, 0x3fb55555 ;  /* 0x3fb5555500057882 */ /* 0x000fe20000000000 */
[----:B------:R-:W-:-:S05]  /*9550*/  DFMA R22, R4, UR6, R14 ;  /* 0x0000000604167c2b */ /* 0x000fca000800000e */
[----:B------:R-:W-:Y:S01]  /*9560*/  DFMA R24, R20, R24, UR4 ;  /* 0x0000000414187e2b */ /* 0x000fe20008000018 */
[----:B------:R-:W-:Y:S01]  /*9570*/  UMOV UR4, 0x3b39803f ;  /* 0x3b39803f00047882 */ /* 0x000fe20000000000 */
[----:B------:R-:W-:Y:S01]  /*9580*/  UMOV UR5, 0x3c7abc9e ;  /* 0x3c7abc9e00057882 */ /* 0x000fe20000000000 */
[----:B------:R-:W-:-:S05]  /*9590*/  DFMA R6, -R4, UR6, R22 ;  /* 0x0000000604067c2b */ /* 0x000fca0008000116 */
[----:B------:R-:W-:-:S03]  /*95a0*/  DMUL R24, R20, R24 ;  /* 0x0000001814187228 */ /* 0x000fc60000000000 */
[----:B------:R-:W-:-:S05]  /*95b0*/  DADD R6, -R14, R6 ;  /* 0x000000000e067229 */ /* 0x000fca0000000106 */
[----:B------:R-:W-:-:S08]  /*95c0*/  DFMA R24, R14, R24, R26 ;  /* 0x000000180e18722b */ /* 0x000fd0000000001a */
[----:B------:R-:W-:-:S08]  /*95d0*/  DADD R6, R24, -R6 ;  /* 0x0000000018067229 */ /* 0x000fd00000000806 */
[----:B------:R-:W-:-:S08]  /*95e0*/  DFMA R6, R4, UR4, R6 ;  /* 0x0000000404067c2b */ /* 0x000fd00008000006 */
[----:B------:R-:W-:-:S11]  /*95f0*/  DADD R22, R22, R6 ;  /* 0x0000000016167229 */ /* 0x000fd60000000006 */
.L_x_13600:
[----:B------:R-:W-:Y:S05]  /*9600*/  BSYNC B0 ;  /* 0x0000000000007941 */ /* 0x000fea0003800000 */
.L_x_13599:
        /* <DEDUP_REMOVED lines=8> */
.L_x_13602:
[----:B------:R-:W-:Y:S05]  /*9690*/  BSYNC B4 ;  /* 0x0000000000047941 */ /* 0x000fea0003800000 */
.L_x_13601:
[----:B------:R-:W-:Y:S01]  /*96a0*/  DSETP.NEU.AND P1, PT, R18, RZ, PT ;  /* 0x000000ff1200722a */ /* 0x000fe20003f2d000 */
[----:B------:R-:W-:Y:S01]  /*96b0*/  BSSY B0, `(.L_x_13603) ;  /* 0x0000048000007945 */ /* 0x000fe20003800000 */
[----:B------:R-:W-:Y:S01]  /*96c0*/  DADD R4, |R10|, R32 ;  /* 0x000000000a047229 */ /* 0x000fe20000000220 */
        /* <DEDUP_REMOVED lines=70> */
.L_x_13604:
[----:B------:R-:W-:Y:S05]  /*9b30*/  BSYNC B0 ;  /* 0x0000000000007941 */ /* 0x000fea0003800000 */
.L_x_13603:
[----:B------:R-:W-:Y:S01]  /*9b40*/  LOP3.LUT R3, R7, 0x80000000, R9, 0xb8, !PT ;  /* 0x8000000007037812 */ /* 0x000fe200078eb809 */
[----:B------:R-:W-:Y:S01]  /*9b50*/  DMUL R22, R22, 0.5 ;  /* 0x3fe0000016167828 */ /* 0x000fe20000000000 */
[----:B------:R-:W-:Y:S02]  /*9b60*/  FSEL R6, R4, R6, P0 ;  /* 0x0000000604067208 */ /* 0x000fe40000000000 */
[----:B------:R-:W-:Y:S01]  /*9b70*/  FSEL R7, R5, R3, P0 ;  /* 0x0000000305077208 */ /* 0x000fe20000000000 */
[----:B------:R-:W-:Y:S07]  /*9b80*/  BRA `(.L_x_13578) ;  /* 0x0000001c00c87947 */ /* 0x000fee0003800000 */
.L_x_13598:
        /* <DEDUP_REMOVED lines=12> */
[----:B------:R-:W-:Y:S01]  /*9c50*/  LOP3.LUT R0, R3, 0xffc00000, RZ, 0xc0, !PT ;  /* 0xffc0000003007812 */ /* 0x000fe200078ec0ff */
[----:B------:R-:W-:Y:S01]  /*9c60*/  IMAD.MOV.U32 R23, RZ, RZ, 0x3fd80000 ;  /* 0x3fd80000ff177424 */ /* 0x000fe200078e00ff */
[----:B------:R-:W-:Y:S01]  /*9c70*/  SEL R5, R33, R35, P0 ;  /* 0x0000002321057207 */ /* 0x000fe20000000000 */
[----:B------:R-:W-:Y:S01]  /*9c80*/  MUFU.RCP64H R25, R19 ;  /* 0x0000001300197308 */ /* 0x000fe20000001800 */
[----:B------:R-:W-:Y:S01]  /*9c90*/  IADD3 R7, -R0, 0x7fd00000, RZ ;  /* 0x7fd0000000077810 */ /* 0x000fe20007ffe1ff */
[----:B------:R-:W-:Y:S01]  /*9ca0*/  IMAD.MOV.U32 R24, RZ, RZ, 0x1 ;  /* 0x00000001ff187424 */ /* 0x000fe200078e00ff */
[----:B------:R-:W-:Y:S01]  /*9cb0*/  SEL R2, R32, R34, P1 ;  /* 0x0000002220027207 */ /* 0x000fe20000800000 */
        /* <DEDUP_REMOVED lines=116> */
.L_x_13606:
[----:B------:R-:W-:Y:S05]  /*a400*/  BSYNC B0 ;  /* 0x0000000000007941 */ /* 0x000fea0003800000 */
.L_x_13605:
        /* <DEDUP_REMOVED lines=8> */
.L_x_13608:
[----:B------:R-:W-:Y:S05]  /*a490*/  BSYNC B4 ;  /* 0x0000000000047941 */ /* 0x000fea0003800000 */
.L_x_13607:
        /* <DEDUP_REMOVED lines=11> */
[----:B------:R-:W-:-:S04]  /*a550*/  DSETP.NEU.AND P0, PT, |R10|, R32, PT ;  /* 0x000000200a00722a */ /* 0x000fc80003f0d200 */
        /* <DEDUP_REMOVED lines=61> */
.L_x_13610:
[----:B------:R-:W-:Y:S05]  /*a930*/  BSYNC B0 ;  /* 0x0000000000007941 */ /* 0x000fea0003800000 */
.L_x_13609:
[----:B------:R-:W-:Y:S02]  /*a940*/  LOP3.LUT R3, R7, 0x80000000, R9, 0xb8, !PT ;  /* 0x8000000007037812 */ /* 0x000fe400078eb809 */
[----:B------:R-:W-:Y:S02]  /*a950*/  FSEL R6, R4, R6, P1 ;  /* 0x0000000604067208 */ /* 0x000fe40000800000 */
[----:B------:R-:W-:Y:S01]  /*a960*/  FSEL R7, R5, R3, P1 ;  /* 0x0000000305077208 */ /* 0x000fe20000800000 */
[----:B------:R-:W-:Y:S06]  /*a970*/  BRA `(.L_x_13578) ;  /* 0x00000010004c7947 */ /* 0x000fec0003800000 */
.L_x_13597:
        /* <DEDUP_REMOVED lines=22> */
[----:B------:R-:W-:Y:S05]  /*aae0*/  CALL.REL.NOINC `($__internal_18_$__cuda_sm20_div_rn_f64_full) ;  /* 0x000000cc008c7944 */ /* 0x000fea0003c00000 */
.L_x_13612:
[----:B------:R-:W-:Y:S05]  /*aaf0*/  BSYNC B4 ;  /* 0x0000000000047941 */ /* 0x000fea0003800000 */
.L_x_13611:
[----:B------:R-:W0:Y:S01]  /*ab00*/  MUFU.RCP64H R5, 2.718280792236328125 ;  /* 0x4005bf0a00057908 */ /* 0x000e220000001800 */
[----:B------:R-:W-:Y:S01]  /*ab10*/  IMAD.MOV.U32 R6, RZ, RZ, -0x74eba897 ;  /* 0x8b145769ff067424 */ /* 0x000fe200078e00ff */
[----:B------:R-:W-:Y:S01]  /*ab20*/  MOV R4, 0x1 ;  /* 0x0000000100047802 */ /* 0x000fe20000000f00 */
[----:B------:R-:W-:Y:S01]  /*ab30*/  IMAD.MOV.U32 R7, RZ, RZ, 0x4005bf0a ;  /* 0x4005bf0aff077424 */ /* 0x000fe200078e00ff */
[----:B------:R-:W-:Y:S01]  /*ab40*/  FSETP.GEU.AND P1, PT, |R9|, 6.5827683646048100446e-37, PT ;  /* 0x036000000900780b */ /* 0x000fe20003f2e200 */
[----:B------:R-:W-:Y:S01]  /*ab50*/  BSSY B4, `(.L_x_13613) ;  /* 0x0000015000047945 */ /* 0x000fe20003800000 */
[----:B------:R-:W-:-:S03]  /*ab60*/  DADD R20, -RZ, |R2| ;  /* 0x00000000ff147229 */ /* 0x000fc60000000502 */
        /* <DEDUP_REMOVED lines=16> */
[----:B------:R-:W-:Y:S05]  /*ac70*/  CALL.REL.NOINC `($__internal_18_$__cuda_sm20_div_rn_f64_full) ;  /* 0x000000cc00287944 */ /* 0x000fea0003c00000 */
[----:B------:R-:W-:Y:S01]  /*ac80*/  MOV R4, R2 ;  /* 0x0000000200047202 */ /* 0x000fe20000000f00 */
[----:B------:R-:W-:-:S07]  /*ac90*/  IMAD.MOV.U32 R5, RZ, RZ, R3 ;  /* 0x000000ffff057224 */ /* 0x000fce00078e0003 */
.L_x_13614:
[----:B------:R-:W-:Y:S05]  /*aca0*/  BSYNC B4 ;  /* 0x0000000000047941 */ /* 0x000fea0003800000 */
.L_x_13613:
        /* <DEDUP_REMOVED lines=136> */
.L_x_13616:
[----:B------:R-:W-:Y:S05]  /*b530*/  BSYNC B0 ;  /* 0x0000000000007941 */ /* 0x000fea0003800000 */
.L_x_13615:
        /* <DEDUP_REMOVED lines=8> */
.L_x_13618:
[----:B------:R-:W-:Y:S05]  /*b5c0*/  BSYNC B4 ;  /* 0x0000000000047941 */ /* 0x000fea0003800000 */
.L_x_13617:
[----:B------:R-:W-:Y:S01]  /*b5d0*/  DSETP.NEU.AND P0, PT, R18, RZ, PT ;  /* 0x000000ff1200722a */ /* 0x000fe20003f0d000 */
[----:B------:R-:W-:Y:S01]  /*b5e0*/  BSSY B0, `(.L_x_13619) ;  /* 0x0000049000007945 */ /* 0x000fe20003800000 */
[----:B------:R-:W-:Y:S01]  /*b5f0*/  DADD R4, |R10|, R32 ;  /* 0x000000000a047229 */ /* 0x000fe20000000220 */
        /* <DEDUP_REMOVED lines=71> */
.L_x_13620:
[----:B------:R-:W-:Y:S05]  /*ba70*/  BSYNC B0 ;  /* 0x0000000000007941 */ /* 0x000fea0003800000 */
.L_x_13619:
[----:B------:R-:W-:Y:S02]  /*ba80*/  LOP3.LUT R3, R7, 0x80000000, R9, 0xb8, !PT ;  /* 0x8000000007037812 */ /* 0x000fe400078eb809 */
[----:B------:R-:W-:Y:S02]  /*ba90*/  FSEL R6, R4, R6, P1 ;  /* 0x0000000604067208 */ /* 0x000fe40000800000 */
[----:B------:R-:W-:-:S07]  /*baa0*/  FSEL R7, R5, R3, P1 ;  /* 0x0000000305077208 */ /* 0x000fce0000800000 */
.L_x_13578:
[----:B------:R-:W-:Y:S05]  /*bab0*/  BSYNC B3 ;  /* 0x0000000000037941 */ /* 0x000fea0003800000 */
.L_x_13567:
        /* <DEDUP_REMOVED lines=8> */
.L_x_13488:
[----:B------:R-:W-:-:S14]  /*bb40*/  DSETP.NEU.AND P0, PT, R34, +INF , PT ;  /* 0x7ff000002200742a */ /* 0x000fdc0003f0d000 */
[----:B------:R-:W-:Y:S01]  /*bb50*/  @!P0 DADD R8, R8, R8 ;  /* 0x0000000008088229 */ /* 0x000fe20000000008 */
[----:B------:R-:W-:Y:S10]  /*bb60*/  @!P0 BRA `(.L_x_13490) ;  /* 0x0000000000388947 */ /* 0x000ff40003800000 */
[----:B------:R-:W-:-:S14]  /*bb70*/  DSETP.NEU.AND P0, PT, R32, +INF , PT ;  /* 0x7ff000002000742a */ /* 0x000fdc0003f0d000 */
[----:B------:R-:W-:Y:S01]  /*bb80*/  @!P0 DADD R2, R10, R10 ;  /* 0x000000000a028229 */ /* 0x000fe2000000000a */
[----:B------:R-:W-:Y:S02]  /*bb90*/  @!P0 IMAD.MOV.U32 R10, RZ, RZ, R8 ;  /* 0x000000ffff0a8224 */ /* 0x000fe400078e0008 */
[----:B------:R-:W-:-:S07]  /*bba0*/  @!P0 IMAD.MOV.U32 R11, RZ, RZ, R9 ;  /* 0x000000ffff0b8224 */ /* 0x000fce00078e0009 */
[----:B------:R-:W-:Y:S01]  /*bbb0*/  @!P0 MOV R8, R2 ;  /* 0x0000000200088202 */ /* 0x000fe20000000f00 */
        /* <DEDUP_REMOVED lines=9> */
.L_x_13490:
[----:B------:R-:W-:Y:S05]  /*bc50*/  BSYNC B1 ;  /* 0x0000000000017941 */ /* 0x000fea0003800000 */
.L_x_13487:
[----:B------:R-:W0:Y:S01]  /*bc60*/  S2R R0, SR_TID.X ;  /* 0x0000000000007919 */ /* 0x000e220000002100 */
[----:B------:R-:W-:Y:S02]  /*bc70*/  ULDC.64 UR4, c[0x0][0x410] ;  /* 0x0001040000047ab9 */ /* 0x000fe40000000a00 */
[----:B------:R-:W-:Y:S01]  /*bc80*/  IADD3 R2, P0, R29, UR4, RZ ;  /* 0x000000041d027c10 */ /* 0x000fe2000ff1e0ff */
[----:B------:R-:W0:Y:S04]  /*bc90*/  S2R R5, SR_CTAID.X ;  /* 0x0000000000057919 */ /* 0x000e280000002500 */
[----:B------:R-:W-:-:S05]  /*bca0*/  IMAD.X R3, RZ, RZ, UR5, P0 ;  /* 0x00000005ff037e24 */ /* 0x000fca00080e06ff */
[----:B------:R1:W-:Y:S01]  /*bcb0*/  STG.E.128 desc[UR8][R2.64], R8 ;  /* 0x0000000802007986 */ /* 0x0003e2000c101d08 */
[----:B0-----:R-:W-:-:S05]  /*bcc0*/  LEA R5, R5, R0, 0x8 ;  /* 0x0000000005057211 */ /* 0x001fca00078e40ff */
[----:B-1----:R-:W-:-:S07]  /*bcd0*/  VIADD R5, R5, 0x80 ;  /* 0x0000008005057836 */ /* 0x002fce0000000000 */
.L_x_13485:
[----:B------:R-:W-:Y:S05]  /*bce0*/  BSYNC B2 ;  /* 0x0000000000027941 */ /* 0x000fea0003800000 */
.L_x_13484:
[----:B------:R-:W-:Y:S05]  /*bcf0*/  WARPSYNC.ALL ;  /* 0x0000000000007948 */ /* 0x000fea0003800000 */
[----:B------:R-:W-:Y:S02]  /*bd00*/  ULDC UR4, c[0x0][0x210] ;  /* 0x0000840000047ab9 */ /* 0x000fe40000000800 */
[----:B------:R-:W-:-:S13]  /*bd10*/  ISETP.GE.AND P0, PT, R5, UR4, PT ;  /* 0x0000000405007c0c */ /* 0x000fda000bf06270 */
[----:B------:R-:W-:Y:S05]  /*bd20*/  @P0 EXIT ;  /* 0x000000000000094d */ /* 0x000fea0003800000 */
[----:B------:R-:W0:Y:S01]  /*bd30*/  LDC R6, c[0x0][0x218] ;  /* 0x00008600ff067b82 */ /* 0x000e220000000800 */
[----:B------:R-:W-:Y:S02]  /*bd40*/  IMAD.MOV.U32 R0, RZ, RZ, RZ ;  /* 0x000000ffff007224 */ /* 0x000fe400078e00ff */
[----:B------:R-:W-:Y:S01]  /*bd50*/  IMAD.MOV.U32 R35, RZ, RZ, RZ ;  /* 0x000000ffff237224 */ /* 0x000fe200078e00ff */
[----:B0-----:R-:W-:-:S13]  /*bd60*/  ISETP.NE.AND P0, PT, R6, RZ, PT ;  /* 0x000000ff0600720c */ /* 0x001fda0003f05270 */
        /* <DEDUP_REMOVED lines=279> */
[----:B------:R-:W-:Y:S01]  /*cee0*/  IMAD.MOV.U32 R2, RZ, RZ, RZ ;  /* 0x000000ffff027224 */ /* 0x000fe200078e00ff */
[----:B------:R-:W-:Y:S01]  /*cef0*/  ULDC.64 UR6, c[0x0][0x330] ;  /* 0x0000cc0000067ab9 */ /* 0x000fe20000000a00 */
[----:B------:R-:W-:Y:S02]  /*cf00*/  ULDC UR4, c[0x0][0x338] ;  /* 0x0000ce0000047ab9 */ /* 0x000fe40000000800 */
[----:B------:R-:W-:-:S05]  /*cf10*/  IMAD.HI.U32 R4, R3, UR7, R2 ;  /* 0x0000000703047c27 */ /* 0x000fca000f8e0002 */
[----:B------:R-:W-:Y:S01]  /*cf20*/  SHF.R.U32.HI R5, RZ, UR4, R4 ;  /* 0x00000004ff057c19 */ /* 0x000fe20008011604 */
[----:B------:R-:W-:Y:S02]  /*cf30*/  ULDC.64 UR4, c[0x0][0x400] ;  /* 0x0001000000047ab9 */ /* 0x000fe40000000a00 */
[----:B------:R-:W0:Y:S01]  /*cf40*/  @P0 LDC.64 R8, c[0x0][0x340] ;  /* 0x0000d000ff080b82 */ /* 0x000e220000000a00 */
[----:B------:R-:W-:Y:S02]  /*cf50*/  @P0 IMAD.MOV.U32 R4, RZ, RZ, RZ ;  /* 0x000000ffff040224 */ /* 0x000fe400078e00ff */
[----:B------:R-:W-:-:S05]  /*cf60*/  IMAD.MOV R7, RZ, RZ, -R5 ;  /* 0x000000ffff077224 */ /* 0x000fca00078e0a05 */
[----:B------:R-:W1:Y:S08]  /*cf70*/  @P0 LDC R11, c[0x0][0x33c] ;  /* 0x0000cf00ff0b0b82 */ /* 0x000e700000000800 */
[----:B------:R-:W2:Y:S01]  /*cf80*/  @P0 LDC.64 R12, c[0x0][0x408] ;  /* 0x00010200ff0c0b82 */ /* 0x000ea20000000a00 */
[----:B0-----:R-:W-:-:S05]  /*cf90*/  @P0 IMAD.HI.U32 R2, R5, R8, R4 ;  /* 0x0000000805020227 */ /* 0x001fca00078e0004 */
[----:B------:R-:W-:Y:S01]  /*cfa0*/  @P0 SHF.R.U32.HI R4, RZ, R9, R2 ;  /* 0x00000009ff040219 */ /* 0x000fe20000011602 */
[----:B------:R-:W-:-:S04]  /*cfb0*/  IMAD R2, R7, UR6, R3 ;  /* 0x0000000607027c24 */ /* 0x000fc8000f8e0203 */
[----:B------:R-:W-:Y:S02]  /*cfc0*/  @P0 IMAD.MOV R4, RZ, RZ, -R4 ;  /* 0x000000ffff040224 */ /* 0x000fe400078e0a04 */
[C---:B------:R-:W-:Y:S02]  /*cfd0*/  IMAD R35, R2.reuse, UR4, R35 ;  /* 0x0000000402237c24 */ /* 0x040fe4000f8e0223 */
[----:B-1----:R-:W-:Y:S02]  /*cfe0*/  @P0 IMAD R4, R11, R4, R5 ;  /* 0x000000040b040224 */ /* 0x002fe400078e0205 */
[----:B------:R-:W-:Y:S02]  /*cff0*/  IMAD R0, R2, UR5, R0 ;  /* 0x0000000502007c24 */ /* 0x000fe4000f8e0200 */
[C---:B--2---:R-:W-:Y:S02]  /*d000*/  @P0 IMAD R35, R4.reuse, R12, R35 ;  /* 0x0000000c04230224 */ /* 0x044fe400078e0223 */
[----:B------:R-:W-:-:S07]  /*d010*/  @P0 IMAD R0, R4, R13, R0 ;  /* 0x0000000d04000224 */ /* 0x000fce00078e0200 */
.L_x_13621:
[----:B------:R-:W-:Y:S02]  /*d020*/  ULDC.64 UR4, c[0x0][0x418] ;  /* 0x0001060000047ab9 */ /* 0x000fe40000000a00 */
[----:B------:R-:W-:-:S04]  /*d030*/  IADD3 R2, P0, R0, UR4, RZ ;  /* 0x0000000400027c10 */ /* 0x000fc8000ff1e0ff */
[----:B------:R-:W-:-:S05]  /*d040*/  IADD3.X R3, RZ, UR5, RZ, P0, !PT ;  /* 0x00000005ff037c10 */ /* 0x000fca00087fe4ff */
        /* <DEDUP_REMOVED lines=27> */
[----:B------:R-:W-:Y:S01]  /*d200*/  BSSY B2, `(.L_x_13626) ;  /* 0x00002a2000027945 */ /* 0x000fe20003800000 */
[----:B------:R-:W-:-:S08]  /*d210*/  DADD R14, -RZ, |R22| ;  /* 0x00000000ff0e7229 */ /* 0x000fd00000000516 */
[-C--:B------:R-:W-:Y:S02]  /*d220*/  ISETP.GT.U32.AND P1, PT, R2, R28.reuse, PT ;  /* 0x0000001c0200720c */ /* 0x080fe40003f24070 */
[-C--:B------:R-:W-:Y:S02]  /*d230*/  ISETP.GT.U32.AND P3, PT, R14, R28.reuse, PT ;  /* 0x0000001c0e00720c */ /* 0x080fe40003f64070 */
[CC--:B------:R-:W-:Y:S02]  /*d240*/  ISETP.GT.U32.AND.EX P1, PT, R3.reuse, R29.reuse, PT, P1 ;  /* 0x0000001d0300720c */ /* 0x0c0fe40003f24110 */
[----:B------:R-:W-:Y:S02]  /*d250*/  ISETP.LT.U32.AND P0, PT, R2, R28, PT ;  /* 0x0000001c0200720c */ /* 0x000fe40003f01070 */
[-C--:B------:R-:W-:Y:S02]  /*d260*/  SEL R5, R3, R29.reuse, P1 ;  /* 0x0000001d03057207 */ /* 0x080fe40000800000 */
[----:B------:R-:W-:-:S02]  /*d270*/  ISETP.GT.U32.AND.EX P3, PT, R15, R29, PT, P3 ;  /* 0x0000001d0f00720c */ /* 0x000fc40003f64130 */
[-C--:B------:R-:W-:Y:S02]  /*d280*/  ISETP.LT.U32.AND.EX P0, PT, R3, R29.reuse, PT, P0 ;  /* 0x0000001d0300720c */ /* 0x080fe40003f01100 */
[----:B------:R-:W-:Y:S02]  /*d290*/  LOP3.LUT R34, R5, 0xffc00000, RZ, 0xc0, !PT ;  /* 0xffc0000005227812 */ /* 0x000fe400078ec0ff */
[-C--:B------:R-:W-:Y:S02]  /*d2a0*/  ISETP.LT.U32.AND P2, PT, R14, R28.reuse, PT ;  /* 0x0000001c0e00720c */ /* 0x080fe40003f41070 */
[-C--:B------:R-:W-:Y:S02]  /*d2b0*/  SEL R7, R15, R29.reuse, P3 ;  /* 0x0000001d0f077207 */ /* 0x080fe40001800000 */
[----:B------:R-:W-:Y:S02]  /*d2c0*/  SEL R12, R2, R28, P0 ;  /* 0x0000001c020c7207 */ /* 0x000fe40000000000 */
[----:B------:R-:W-:-:S02]  /*d2d0*/  SEL R13, R3, R29, P0 ;  /* 0x0000001d030d7207 */ /* 0x000fc40000000000 */
[----:B------:R-:W-:Y:S02]  /*d2e0*/  IADD3 R33, -R34, 0x7fd00000, RZ ;  /* 0x7fd0000022217810 */ /* 0x000fe40007ffe1ff */
[-C--:B------:R-:W-:Y:S02]  /*d2f0*/  ISETP.LT.U32.AND.EX P0, PT, R15, R29.reuse, PT, P2 ;  /* 0x0000001d0f00720c */ /* 0x080fe40003f01120 */
[----:B------:R-:W-:Y:S02]  /*d300*/  LOP3.LUT R0, R7, 0xffc00000, RZ, 0xc0, !PT ;  /* 0xffc0000007007812 */ /* 0x000fe400078ec0ff */
[-C--:B------:R-:W-:Y:S01]  /*d310*/  SEL R4, R2, R28.reuse, P1 ;  /* 0x0000001c02047207 */ /* 0x080fe20000800000 */
[----:B------:R-:W-:Y:S01]  /*d320*/  IMAD.MOV.U32 R2, RZ, RZ, RZ ;  /* 0x000000ffff027224 */ /* 0x000fe200078e00ff */
[----:B------:R-:W-:Y:S01]  /*d330*/  SEL R26, R14, R28, P0 ;  /* 0x0000001c0e1a7207 */ /* 0x000fe20000000000 */
[----:B------:R-:W-:Y:S01]  /*d340*/  DMUL R30, R32, R12 ;  /* 0x0000000c201e7228 */ /* 0x000fe20000000000 */
[----:B------:R-:W-:-:S02]  /*d350*/  SEL R27, R15, R29, P0 ;  /* 0x0000001d0f1b7207 */ /* 0x000fc40000000000 */
[----:B------:R-:W-:Y:S01]  /*d360*/  IADD3 R3, -R0, 0x7fd00000, RZ ;  /* 0x7fd0000000037810 */ /* 0x000fe20007ffe1ff */
[----:B------:R-:W-:Y:S01]  /*d370*/  DMUL R32, R32, R4 ;  /* 0x0000000420207228 */ /* 0x000fe20000000000 */
[----:B------:R-:W-:Y:S01]  /*d380*/  SEL R6, R14, R28, P3 ;  /* 0x0000001c0e067207 */ /* 0x000fe20001800000 */
[----:B------:R-:W-:Y:S02]  /*d390*/  IMAD.U32 R28, RZ, RZ, UR6 ;  /* 0x00000006ff1c7e24 */ /* 0x000fe4000f8e00ff */
[----:B------:R-:W-:Y:S02]  /*d3a0*/  DMUL R30, R30, R30 ;  /* 0x0000001e1e1e7228 */ /* 0x000fe40000000000 */
[C---:B------:R-:W-:Y:S02]  /*d3b0*/  DMUL R24, R2.reuse, R26 ;  /* 0x0000001a02187228 */ /* 0x040fe40000000000 */
[----:B------:R-:W-:-:S04]  /*d3c0*/  DMUL R2, R2, R6 ;  /* 0x0000000602027228 */ /* 0x000fc80000000000 */
[----:B------:R-:W-:Y:S02]  /*d3d0*/  DFMA R14, R32, R32, R30 ;  /* 0x00000020200e722b */ /* 0x000fe4000000001e */
[----:B------:R-:W-:Y:S01]  /*d3e0*/  DMUL R24, R24, R24 ;  /* 0x0000001818187228 */ /* 0x000fe20000000000 */
[----:B------:R-:W-:-:S05]  /*d3f0*/  IMAD.U32 R30, RZ, RZ, UR5 ;  /* 0x00000005ff1e7e24 */ /* 0x000fca000f8e00ff */
[----:B------:R-:W-:Y:S02]  /*d400*/  DSETP.MIN.AND P0, P1, R14, UR4, PT ;  /* 0x000000040e007e2a */ /* 0x000fe4000b900000 */
[----:B------:R-:W-:Y:S01]  /*d410*/  DFMA R24, R2, R2, R24 ;  /* 0x000000020218722b */ /* 0x000fe20000000018 */
[----:B------:R-:W-:-:S05]  /*d420*/  IMAD.MOV.U32 R2, RZ, RZ, R15 ;  /* 0x000000ffff027224 */ /* 0x000fca00078e000f */
[----:B------:R-:W-:Y:S02]  /*d430*/  FSEL R3, R2, UR6, P0 ;  /* 0x0000000602037c08 */ /* 0x000fe40008000000 */
[----:B------:R-:W-:Y:S01]  /*d440*/  DSETP.MIN.AND P2, P3, R24, UR4, PT ;  /* 0x0000000418007e2a */ /* 0x000fe2000bb40000 */
[----:B------:R-:W-:Y:S01]  /*d450*/  MOV R2, R14 ;  /* 0x0000000e00027202 */ /* 0x000fe20000000f00 */
[----:B------:R-:W-:Y:S01]  /*d460*/  IMAD.MOV.U32 R29, RZ, RZ, R25 ;  /* 0x000000ffff1d7224 */ /* 0x000fe200078e0019 */
[----:B------:R-:W-:Y:S01]  /*d470*/  UMOV UR6, UR4 ;  /* 0x0000000400067c82 */ /* 0x000fe20008000000 */
[----:B------:R-:W-:Y:S01]  /*d480*/  @P1 LOP3.LUT R3, R28, 0x80000, RZ, 0xfc, !PT ;  /* 0x000800001c031812 */ /* 0x000fe200078efcff */
[----:B------:R-:W-:Y:S01]  /*d490*/  IMAD.MOV.U32 R28, RZ, RZ, R24 ;  /* 0x000000ffff1c7224 */ /* 0x000fe200078e0018 */
[----:B------:R-:W-:Y:S01]  /*d4a0*/  SEL R2, R2, UR6, P0 ;  /* 0x0000000602027c07 */ /* 0x000fe20008000000 */
[----:B------:R-:W-:Y:S01]  /*d4b0*/  DSETP.NEU.AND P0, PT, R12, RZ, PT ;  /* 0x000000ff0c00722a */ /* 0x000fe20003f0d000 */
[----:B------:R-:W-:-:S02]  /*d4c0*/  FSEL R43, R29, UR5, P2 ;  /* 0x000000051d2b7c08 */ /* 0x000fc40009000000 */
[----:B------:R-:W0:Y:S01]  /*d4d0*/  MUFU.RSQ64H R29, R3 ;  /* 0x00000003001d7308 */ /* 0x000e220000001c00 */
[----:B------:R-:W-:Y:S01]  /*d4e0*/  SEL R42, R28, UR7, P2 ;  /* 0x000000071c2a7c07 */ /* 0x000fe20009000000 */
[----:B------:R-:W-:Y:S01]  /*d4f0*/  IMAD.MOV.U32 R28, RZ, RZ, RZ ;  /* 0x000000ffff1c7224 */ /* 0x000fe200078e00ff */
[----:B------:R-:W-:Y:S01]  /*d500*/  ISETP.GE.U32.AND P1, PT, R13, 0x7ff00000, PT ;  /* 0x7ff000000d00780c */ /* 0x000fe20003f26070 */
[----:B------:R-:W-:Y:S01]  /*d510*/  DSETP.NEU.AND P2, PT, R26, RZ, PT ;  /* 0x000000ff1a00722a */ /* 0x000fe20003f4d000 */
[----:B------:R-:W-:Y:S02]  /*d520*/  @P3 LOP3.LUT R43, R30, 0x80000, RZ, 0xfc, !PT ;  /* 0x000800001e2b3812 */ /* 0x000fe400078efcff */
[----:B------:R-:W-:Y:S02]  /*d530*/  MOV R30, RZ ;  /* 0x000000ff001e7202 */ /* 0x000fe40000000f00 */
[----:B------:R-:W1:Y:S01]  /*d540*/  MUFU.RSQ64H R31, R43 ;  /* 0x0000002b001f7308 */ /* 0x000e620000001c00 */
[----:B------:R-:W-:Y:S01]  /*d550*/  ISETP.GE.U32.AND P3, PT, R27, 0x7ff00000, PT ;  /* 0x7ff000001b00780c */ /* 0x000fe20003f66070 */
[----:B0-----:R-:W-:-:S08]  /*d560*/  DMUL R36, R28, R28 ;  /* 0x0000001c1c247228 */ /* 0x001fd00000000000 */
[----:B------:R-:W-:Y:S02]  /*d570*/  DFMA R36, R2, -R36, 1 ;  /* 0x3ff000000224742b */ /* 0x000fe40000000824 */
[----:B-1----:R-:W-:Y:S01]  /*d580*/  DMUL R40, R30, R30 ;  /* 0x0000001e1e287228 */ /* 0x002fe20000000000 */
[----:B------:R-:W-:Y:S02]  /*d590*/  IMAD.MOV.U32 R2, RZ, RZ, 0x0 ;  /* 0x00000000ff027424 */ /* 0x000fe400078e00ff */
[----:B------:R-:W-:-:S03]  /*d5a0*/  IMAD.MOV.U32 R3, RZ, RZ, 0x3fd80000 ;  /* 0x3fd80000ff037424 */ /* 0x000fc600078e00ff */
[----:B------:R-:W-:Y:S02]  /*d5b0*/  DMUL R32, R28, R36 ;  /* 0x000000241c207228 */ /* 0x000fe40000000000 */
[----:B------:R-:W-:Y:S02]  /*d5c0*/  DFMA R40, R42, -R40, 1 ;  /* 0x3ff000002a28742b */ /* 0x000fe40000000828 */
[----:B------:R-:W-:-:S06]  /*d5d0*/  DFMA R36, R36, R2, 0.5 ;  /* 0x3fe000002424742b */ /* 0x000fcc0000000002 */
[----:B------:R-:W-:Y:S02]  /*d5e0*/  DFMA R38, R40, R2, 0.5 ;  /* 0x3fe000002826742b */ /* 0x000fe40000000002 */
[----:B------:R-:W-:Y:S02]  /*d5f0*/  DMUL R40, R30, R40 ;  /* 0x000000281e287228 */ /* 0x000fe40000000000 */
[----:B------:R-:W-:-:S06]  /*d600*/  DFMA R32, R36, R32, R28 ;  /* 0x000000202420722b */ /* 0x000fcc000000001c */
[----:B------:R-:W-:Y:S02]  /*d610*/  DFMA R38, R38, R40, R30 ;  /* 0x000000282626722b */ /* 0x000fe4000000001e */
[----:B------:R-:W-:Y:S01]  /*d620*/  DMUL R32, R14, R32 ;  /* 0x000000200e207228 */ /* 0x000fe20000000000 */
[----:B------:R-:W-:Y:S01]  /*d630*/  LOP3.LUT R15, R34, 0x100000, RZ, 0xfc, !PT ;  /* 0x00100000220f7812 */ /* 0x000fe200078efcff */
[----:B------:R-:W-:-:S04]  /*d640*/  IMAD.MOV.U32 R14, RZ, RZ, RZ ;  /* 0x000000ffff0e7224 */ /* 0x000fc800078e00ff */
[----:B------:R-:W-:Y:S01]  /*d650*/  DMUL R38, R24, R38 ;  /* 0x0000002618267228 */ /* 0x000fe20000000000 */
[----:B------:R-:W-:Y:S01]  /*d660*/  LOP3.LUT R25, R0, 0x100000, RZ, 0xfc, !PT ;  /* 0x0010000000197812 */ /* 0x000fe200078efcff */
[----:B------:R-:W-:Y:S01]  /*d670*/  IMAD.MOV.U32 R24, RZ, RZ, RZ ;  /* 0x000000ffff187224 */ /* 0x000fe200078e00ff */
[----:B------:R-:W-:-:S05]  /*d680*/  DMUL R32, R32, R14 ;  /* 0x0000000e20207228 */ /* 0x000fca0000000000 */
[----:B------:R-:W-:-:S05]  /*d690*/  DMUL R38, R38, R24 ;  /* 0x0000001826267228 */ /* 0x000fca0000000000 */
[----:B------:R-:W-:Y:S02]  /*d6a0*/  @!P1 FSEL R13, R5, R33, !P0 ;  /* 0x00000021050d9208 */ /* 0x000fe40004000000 */
[----:B------:R-:W-:-:S03]  /*d6b0*/  @!P1 FSEL R12, R4, R32, !P0 ;  /* 0x00000020040c9208 */ /* 0x000fc60004000000 */
        /* <DEDUP_REMOVED lines=35> */
.L_x_13629:
[----:B------:R-:W-:Y:S05]  /*d8f0*/  BSYNC B3 ;  /* 0x0000000000037941 */ /* 0x000fea0003800000 */
.L_x_13628:
        /* <DEDUP_REMOVED lines=11> */
[----:B------:R-:W-:Y:S01]  /*d9b0*/  @P1 MOV R6, 0x0 ;  /* 0x0000000000061802 */ /* 0x000fe20000000f00 */
[----:B------:R-:W-:Y:S01]  /*d9c0*/  @P1 IMAD.MOV.U32 R7, RZ, RZ, 0x7ff00000 ;  /* 0x7ff00000ff071424 */ /* 0x000fe200078e00ff */
[----:B------:R-:W-:-:S05]  /*d9d0*/  @P1 FSETP.NEU.FTZ.AND P2, PT, R5, RZ, PT ;  /* 0x000000ff0500120b */ /* 0x000fca0003f5d000 */
        /* <DEDUP_REMOVED lines=65> */
[----:B------:R-:W-:Y:S01]  /*ddf0*/  DADD R30, R30, R4 ;  /* 0x000000001e1e7229 */ /* 0x000fe20000000004 */
[----:B------:R-:W-:Y:S10]  /*de00*/  BRA `(.L_x_13630) ;  /* 0x0000001c00847947 */ /* 0x000ff40003800000 */
.L_x_13627:
        /* <DEDUP_REMOVED lines=34> */
.L_x_13637:
[----:B------:R-:W-:Y:S05]  /*e030*/  BSYNC B4 ;  /* 0x0000000000047941 */ /* 0x000fea0003800000 */
.L_x_13636:
[----:B------:R-:W-:Y:S02]  /*e040*/  IMAD.MOV.U32 R30, RZ, RZ, R2 ;  /* 0x000000ffff1e7224 */ /* 0x000fe400078e0002 */
[----:B------:R-:W-:Y:S01]  /*e050*/  IMAD.MOV.U32 R31, RZ, RZ, R3 ;  /* 0x000000ffff1f7224 */ /* 0x000fe200078e0003 */
[----:B------:R-:W-:Y:S06]  /*e060*/  BRA `(.L_x_13635) ;  /* 0x0000000000047947 */ /* 0x000fec0003800000 */
.L_x_13634:
[----:B------:R-:W-:-:S11]  /*e070*/  DADD R30, -R20, R24 ;  /* 0x00000000141e7229 */ /* 0x000fd60000000118 */
.L_x_13635:
[----:B------:R-:W-:Y:S05]  /*e080*/  BSYNC B3 ;  /* 0x0000000000037941 */ /* 0x000fea0003800000 */
.L_x_13633:
[----:B------:R-:W-:Y:S01]  /*e090*/  DADD R14, -R16, 1 ;  /* 0x3ff00000100e7429 */ /* 0x000fe20000000100 */
[----:B------:R-:W-:Y:S07]  /*e0a0*/  BSSY B3, `(.L_x_13638) ;  /* 0x000001f000037945 */ /* 0x000fee0003800000 */
[----:B------:R-:W-:-:S14]  /*e0b0*/  DSETP.GEU.AND P0, PT, R14, RZ, PT ;  /* 0x000000ff0e00722a */ /* 0x000fdc0003f0e000 */
        /* <DEDUP_REMOVED lines=26> */
.L_x_13642:
[----:B------:R-:W-:Y:S05]  /*e260*/  BSYNC B4 ;  /* 0x0000000000047941 */ /* 0x000fea0003800000 */
.L_x_13641:
[----:B------:R-:W-:Y:S05]  /*e270*/  BRA `(.L_x_13640) ;  /* 0x0000000000047947 */ /* 0x000fea0003800000 */
.L_x_13639:
[----:B------:R-:W-:-:S11]  /*e280*/  DADD R2, R26, -R14 ;  /* 0x000000001a027229 */ /* 0x000fd6000000080e */
.L_x_13640:
[----:B------:R-:W-:Y:S05]  /*e290*/  BSYNC B3 ;  /* 0x0000000000037941 */ /* 0x000fea0003800000 */
.L_x_13638:
        /* <DEDUP_REMOVED lines=29> */
.L_x_13644:
[----:B------:R-:W-:Y:S05]  /*e470*/  BSYNC B3 ;  /* 0x0000000000037941 */ /* 0x000fea0003800000 */
.L_x_13643:
        /* <DEDUP_REMOVED lines=85> */
.L_x_13645:
        /* <DEDUP_REMOVED lines=20> */
.L_x_13647:
[----:B------:R-:W-:Y:S05]  /*eb10*/  BSYNC B3 ;  /* 0x0000000000037941 */ /* 0x000fea0003800000 */
.L_x_13646:
        /* <DEDUP_REMOVED lines=30> */
.L_x_13632:
        /* <DEDUP_REMOVED lines=26> */
.L_x_13650:
[----:B------:R-:W-:Y:S05]  /*eea0*/  BSYNC B3 ;  /* 0x0000000000037941 */ /* 0x000fea0003800000 */
.L_x_13649:
        /* <DEDUP_REMOVED lines=25> */
.L_x_13653:
[----:B------:R-:W-:Y:S05]  /*f040*/  BSYNC B3 ;  /* 0x0000000000037941 */ /* 0x000fea0003800000 */
.L_x_13652:
        /* <DEDUP_REMOVED lines=30> */
.L_x_13651:
[----:B------:R-:W-:-:S10]  /*f230*/  DADD R2, R30, 1 ;  /* 0x3ff000001e027429 */ /* 0x000fd40000000000 */
[----:B------:R-:W-:Y:S01]  /*f240*/  ISETP.GT.AND P0, PT, R3, 0xfffff, PT ;  /* 0x000fffff0300780c */ /* 0x000fe20003f04270 */
[----:B------:R-:W-:Y:S02]  /*f250*/  IMAD.MOV.U32 R4, RZ, RZ, R2 ;  /* 0x000000ffff047224 */ /* 0x000fe400078e0002 */
[----:B------:R-:W-:-:S10]  /*f260*/  IMAD.MOV.U32 R5, RZ, RZ, R3 ;  /* 0x000000ffff057224 */ /* 0x000fd400078e0003 */
        /* <DEDUP_REMOVED lines=20> */
[----:B------:R-:W-:Y:S02]  /*f3b0*/  @P0 IADD3 R7, R5, -0x100000, RZ ;  /* 0xfff0000005070810 */ /* 0x000fe40007ffe0ff */
[----:B------:R-:W-:-:S03]  /*f3c0*/  @P0 IADD3 R0, R0, 0x1, RZ ;  /* 0x0000000100000810 */ /* 0x000fc60007ffe0ff */
        /* <DEDUP_REMOVED lines=49> */
.L_x_13654:
[----:B------:R-:W-:Y:S01]  /*f6e0*/  IMAD.MOV.U32 R2, RZ, RZ, 0x0 ;  /* 0x00000000ff027424 */ /* 0x000fe200078e00ff */
[----:B------:R-:W-:Y:S01]  /*f6f0*/  FSETP.NEU.FTZ.AND P0, PT, R5, RZ, PT ;  /* 0x000000ff0500720b */ /* 0x000fe20003f1d000 */
[----:B------:R-:W-:-:S06]  /*f700*/  IMAD.MOV.U32 R3, RZ, RZ, 0x7ff00000 ;  /* 0x7ff00000ff037424 */ /* 0x000fcc00078e00ff */
[----:B------:R-:W-:-:S10]  /*f710*/  DFMA R2, R4, R2, +INF ;  /* 0x7ff000000402742b */ /* 0x000fd40000000002 */
[----:B------:R-:W-:Y:S02]  /*f720*/  FSEL R30, R2, RZ, P0 ;  /* 0x000000ff021e7208 */ /* 0x000fe40000000000 */
[----:B------:R-:W-:Y:S01]  /*f730*/  FSEL R31, R3, -QNAN , P0 ;  /* 0xfff00000031f7808 */ /* 0x000fe20000000000 */
[----:B------:R-:W-:Y:S06]  /*f740*/  BRA `(.L_x_13630) ;  /* 0x0000000400347947 */ /* 0x000fec0003800000 */
.L_x_13648:
        /* <DEDUP_REMOVED lines=26> */
.L_x_13656:
[----:B------:R-:W-:Y:S05]  /*f8f0*/  BSYNC B3 ;  /* 0x0000000000037941 */ /* 0x000fea0003800000 */
.L_x_13655:
        /* <DEDUP_REMOVED lines=19> */
.L_x_13658:
[----:B------:R-:W-:Y:S05]  /*fa30*/  BSYNC B3 ;  /* 0x0000000000037941 */ /* 0x000fea0003800000 */
.L_x_13657:
[----:B------:R-:W-:Y:S02]  /*fa40*/  IMAD.MOV.U32 R30, RZ, RZ, R2 ;  /* 0x000000ffff1e7224 */ /* 0x000fe400078e0002 */
[----:B------:R-:W-:Y:S01]  /*fa50*/  IMAD.MOV.U32 R31, RZ, RZ, R3 ;  /* 0x000000ffff1f7224 */ /* 0x000fe200078e0003 */
[----:B------:R-:W-:Y:S06]  /*fa60*/  BRA `(.L_x_13630) ;  /* 0x00000000006c7947 */ /* 0x000fec0003800000 */
.L_x_13631:
        /* <DEDUP_REMOVED lines=24> */
.L_x_13660:
[----:B------:R-:W-:Y:S05]  /*fbf0*/  BSYNC B3 ;  /* 0x0000000000037941 */ /* 0x000fea0003800000 */
.L_x_13659:
[----:B------:R-:W-:Y:S01]  /*fc00*/  IMAD.MOV.U32 R30, RZ, RZ, R2 ;  /* 0x000000ffff1e7224 */ /* 0x000fe200078e0002 */
[----:B------:R-:W-:-:S07]  /*fc10*/  MOV R31, R3 ;  /* 0x00000003001f7202 */ /* 0x000fce0000000f00 */
.L_x_13630:
[----:B------:R-:W-:Y:S05]  /*fc20*/  BSYNC B2 ;  /* 0x0000000000027941 */ /* 0x000fea0003800000 */
.L_x_13626:
        /* <DEDUP_REMOVED lines=24> */
[----:B------:R-:W-:Y:S05]  /*fdb0*/  CALL.REL.NOINC `($__internal_18_$__cuda_sm20_div_rn_f64_full) ;  /* 0x0000007800d87944 */ /* 0x000fea0003c00000 */
.L_x_13665:
[----:B------:R-:W-:Y:S05]  /*fdc0*/  BSYNC B4 ;  /* 0x0000000000047941 */ /* 0x000fea0003800000 */
.L_x_13664:
        /* <DEDUP_REMOVED lines=49> */
.L_x_13667:
        /* <DEDUP_REMOVED lines=71> */
.L_x_13666:
        /* <DEDUP_REMOVED lines=36> */
.L_x_13676:
[----:B------:R-:W-:Y:S05]  /*10790*/  BSYNC B6 ;  /* 0x0000000000067941 */ /* 0x000fea0003800000 */
.L_x_13675:
[----:B------:R-:W-:Y:S02]  /*107a0*/  IMAD.MOV.U32 R32, RZ, RZ, R2 ;  /* 0x000000ffff207224 */ /* 0x000fe400078e0002 */
[----:B------:R-:W-:Y:S01]  /*107b0*/  IMAD.MOV.U32 R33, RZ, RZ, R3 ;  /* 0x000000ffff217224 */ /* 0x000fe200078e0003 */
[----:B------:R-:W-:Y:S06]  /*107c0*/  BRA `(.L_x_13674) ;  /* 0x0000000000047947 */ /* 0x000fec0003800000 */
.L_x_13673:
[----:B------:R-:W-:-:S11]  /*107d0*/  DADD R32, -R20, R24 ;  /* 0x0000000014207229 */ /* 0x000fd60000000118 */
.L_x_13674:
[----:B------:R-:W-:Y:S05]  /*107e0*/  BSYNC B5 ;  /* 0x0000000000057941 */ /* 0x000fea0003800000 */
.L_x_13672:
        /* <DEDUP_REMOVED lines=26> */
.L_x_13681:
[----:B------:R-:W-:Y:S05]  /*10990*/  BSYNC B6 ;  /* 0x0000000000067941 */ /* 0x000fea0003800000 */
.L_x_13680:
[----:B------:R-:W-:Y:S02]  /*109a0*/  IMAD.MOV.U32 R18, RZ, RZ, R2 ;  /* 0x000000ffff127224 */ /* 0x000fe400078e0002 */
[----:B------:R-:W-:Y:S01]  /*109b0*/  IMAD.MOV.U32 R19, RZ, RZ, R3 ;  /* 0x000000ffff137224 */ /* 0x000fe200078e0003 */
[----:B------:R-:W-:Y:S06]  /*109c0*/  BRA `(.L_x_13679) ;  /* 0x0000000000047947 */ /* 0x000fec0003800000 */
.L_x_13678:
[----:B------:R-:W-:-:S11]  /*109d0*/  DADD R18, -R22, R26 ;  /* 0x0000000016127229 */ /* 0x000fd6000000011a */
.L_x_13679:
[----:B------:R-:W-:Y:S05]  /*109e0*/  BSYNC B5 ;  /* 0x0000000000057941 */ /* 0x000fea0003800000 */
.L_x_13677:
[----:B------:R-:W-:Y:S01]  /*109f0*/  DMUL R2, R18, 0.5 ;  /* 0x3fe0000012027828 */ /* 0x000fe20000000000 */
[----:B------:R-:W-:Y:S01]  /*10a00*/  IMAD.MOV.U32 R4, RZ, RZ, 0x0 ;  /* 0x00000000ff047424 */ /* 0x000fe200078e00ff */
[----:B------:R-:W-:Y:S01]  /*10a10*/  DADD R28, R16, R28 ;  /* 0x00000000101c7229 */ /* 0x000fe2000000001c */
[----:B------:R-:W-:Y:S01]  /*10a20*/  MOV R5, 0x3fd80000 ;  /* 0x3fd8000000057802 */ /* 0x000fe20000000f00 */
        /* <DEDUP_REMOVED lines=25> */
.L_x_13683:
[----:B------:R-:W-:Y:S05]  /*10bc0*/  BSYNC B5 ;  /* 0x0000000000057941 */ /* 0x000fea0003800000 */
.L_x_13682:
[----:B------:R-:W-:Y:S01]  /*10bd0*/  IMAD.MOV.U32 R28, RZ, RZ, R2 ;  /* 0x000000ffff1c7224 */ /* 0x000fe200078e0002 */
[----:B------:R-:W-:Y:S01]  /*10be0*/  MOV R29, R3 ;  /* 0x00000003001d7202 */ /* 0x000fe20000000f00 */
[----:B------:R-:W-:Y:S06]  /*10bf0*/  BRA `(.L_x_13684) ;  /* 0x0000000800447947 */ /* 0x000fec0003800000 */
.L_x_13671:
        /* <DEDUP_REMOVED lines=29> */
.L_x_13687:
[----:B------:R-:W-:Y:S05]  /*10dd0*/  BSYNC B5 ;  /* 0x0000000000057941 */ /* 0x000fea0003800000 */
.L_x_13686:
[----:B------:R-:W-:Y:S02]  /*10de0*/  IMAD.MOV.U32 R28, RZ, RZ, R2 ;  /* 0x000000ffff1c7224 */ /* 0x000fe400078e0002 */
[----:B------:R-:W-:Y:S01]  /*10df0*/  IMAD.MOV.U32 R29, RZ, RZ, R3 ;  /* 0x000000ffff1d7224 */ /* 0x000fe200078e0003 */
[----:B------:R-:W-:Y:S06]  /*10e00*/  BRA `(.L_x_13684) ;  /* 0x0000000400c07947 */ /* 0x000fec0003800000 */
.L_x_13685:
        /* <DEDUP_REMOVED lines=29> */
.L_x_13689:
[----:B------:R-:W-:Y:S05]  /*10fe0*/  BSYNC B5 ;  /* 0x0000000000057941 */ /* 0x000fea0003800000 */
.L_x_13688:
        /* <DEDUP_REMOVED lines=19> */
.L_x_13691:
[----:B------:R-:W-:Y:S05]  /*11120*/  BSYNC B5 ;  /* 0x0000000000057941 */ /* 0x000fea0003800000 */
.L_x_13690:
[----:B------:R-:W-:Y:S01]  /*11130*/  DMUL R16, R16, 8.11296384146066816958e+31 ;  /* 0x4690000010107828 */ /* 0x000fe20000000000 */
[----:B------:R-:W-:Y:S01]  /*11140*/  IMAD.MOV.U32 R28, RZ, RZ, R2 ;  /* 0x000000ffff1c7224 */ /* 0x000fe200078e0002 */
[----:B------:R-:W-:Y:S01]  /*11150*/  MOV R29, R3 ;  /* 0x00000003001d7202 */ /* 0x000fe20000000f00 */
[----:B------:R-:W-:Y:S08]  /*11160*/  BRA `(.L_x_13684) ;  /* 0x0000000000e87947 */ /* 0x000ff00003800000 */
.L_x_13670:
        /* <DEDUP_REMOVED lines=26> */
.L_x_13693:
[----:B------:R-:W-:Y:S05]  /*11310*/  BSYNC B5 ;  /* 0x0000000000057941 */ /* 0x000fea0003800000 */
.L_x_13692:
[----:B------:R-:W-:Y:S01]  /*11320*/  DADD R14, R28, 1 ;  /* 0x3ff000001c0e7429 */ /* 0x000fe20000000000 */
[----:B------:R-:W-:Y:S01]  /*11330*/  IMAD.MOV.U32 R4, RZ, RZ, 0x0 ;  /* 0x00000000ff047424 */ /* 0x000fe200078e00ff */
[----:B------:R-:W-:Y:S01]  /*11340*/  MOV R5, 0x3fd80000 ;  /* 0x3fd8000000057802 */ /* 0x000fe20000000f00 */
[----:B------:R-:W-:Y:S01]  /*11350*/  BSSY B5, `(.L_x_13694) ;  /* 0x000001a000057945 */ /* 0x000fe20003800000 */
[----:B------:R-:W-:Y:S02]  /*11360*/  IMAD.MOV.U32 R16, RZ, RZ, 0x0 ;  /* 0x00000000ff107424 */ /* 0x000fe400078e00ff */
[----:B------:R-:W-:Y:S02]  /*11370*/  IMAD.MOV.U32 R17, RZ, RZ, 0x3ff00000 ;  /* 0x3ff00000ff117424 */ /* 0x000fe400078e00ff */
        /* <DEDUP_REMOVED lines=23> */
.L_x_13695:
[----:B------:R-:W-:Y:S05]  /*114f0*/  BSYNC B5 ;  /* 0x0000000000057941 */ /* 0x000fea0003800000 */
.L_x_13694:
[----:B------:R-:W-:-:S11]  /*11500*/  DMUL R28, R2, R20 ;  /* 0x00000014021c7228 */ /* 0x000fd60000000000 */
.L_x_13684:
[----:B------:R-:W-:Y:S05]  /*11510*/  BSYNC B4 ;  /* 0x0000000000047941 */ /* 0x000fea0003800000 */
.L_x_13669:
[----:B------:R-:W-:Y:S05]  /*11520*/  BRA `(.L_x_13696) ;  /* 0x0000000000087947 */ /* 0x000fea0003800000 */
.L_x_13663:
[----:B------:R-:W-:Y:S02]  /*11530*/  DMUL R28, R28, 9.00719925474099200000e+15 ;  /* 0x434000001c1c7828 */ /* 0x000fe40000000000 */
[----:B------:R-:W-:-:S11]  /*11540*/  DMUL R16, R16, 9.00719925474099200000e+15 ;  /* 0x4340000010107828 */ /* 0x000fd60000000000 */
.L_x_13696:
[----:B------:R-:W-:Y:S05]  /*11550*/  BSYNC B2 ;  /* 0x0000000000027941 */ /* 0x000fea0003800000 */
.L_x_13662:
        /* <DEDUP_REMOVED lines=28> */
.L_x_13698:
[----:B------:R-:W-:Y:S05]  /*11720*/  BSYNC B2 ;  /* 0x0000000000027941 */ /* 0x000fea0003800000 */
.L_x_13697:
        /* <DEDUP_REMOVED lines=82> */
.L_x_13700:
[----:B------:R-:W-:Y:S02]  /*11c50*/  FSEL R2, RZ, 3.37028055040000000000e+12, P0 ;  /* 0x54442d18ff027808 */ /* 0x000fe40000000000 */
[----:B------:R-:W-:-:S07]  /*11c60*/  FSEL R3, RZ, 2.1426990032196044922, P0 ;  /* 0x400921fbff037808 */ /* 0x000fce0000000000 */
.L_x_13701:
[----:B------:R-:W-:Y:S05]  /*11c70*/  BSYNC B0 ;  /* 0x0000000000007941 */ /* 0x000fea0003800000 */
.L_x_13699:
[----:B------:R-:W-:Y:S01]  /*11c80*/  DADD R28, |R28|, |R16| ;  /* 0x000000001c1c7229 */ /* 0x000fe20000000610 */
[----:B------:R-:W-:-:S07]  /*11c90*/  LOP3.LUT R17, R3, 0x80000000, R17, 0xb8, !PT ;  /* 0x8000000003117812 */ /* 0x000fce00078eb811 */
[----:B------:R-:W-:-:S06]  /*11ca0*/  DSETP.GTU.AND P0, PT, |R28|, +INF , PT ;  /* 0x7ff000001c00742a */ /* 0x000fcc0003f0c200 */
[----:B------:R-:W-:Y:S02]  /*11cb0*/  FSEL R2, R28, R2, P0 ;  /* 0x000000021c027208 */ /* 0x000fe40000000000 */
[----:B------:R-:W-:-:S07]  /*11cc0*/  FSEL R3, R29, R17, P0 ;  /* 0x000000111d037208 */ /* 0x000fce0000000000 */
.L_x_13668:
[----:B------:R-:W-:Y:S05]  /*11cd0*/  BSYNC B3 ;  /* 0x0000000000037941 */ /* 0x000fea0003800000 */
.L_x_13661:
[----:B------:R-:W-:Y:S01]  /*11ce0*/  LOP3.LUT R9, R3, 0x80000000, R9, 0xb8, !PT ;  /* 0x8000000003097812 */ /* 0x000fe200078eb809 */
[----:B------:R-:W-:Y:S01]  /*11cf0*/  IMAD.MOV.U32 R10, RZ, RZ, R30 ;  /* 0x000000ffff0a7224 */ /* 0x000fe200078e001e */
[----:B------:R-:W-:Y:S02]  /*11d00*/  LOP3.LUT R11, R31, 0x80000000, R11, 0xb8, !PT ;  /* 0x800000001f0b7812 */ /* 0x000fe400078eb80b */
[----:B------:R-:W-:Y:S01]  /*11d10*/  MOV R8, R2 ;  /* 0x0000000200087202 */ /* 0x000fe20000000f00 */
[----:B------:R-:W-:Y:S06]  /*11d20*/  BRA `(.L_x_13625) ;  /* 0x0000005800e07947 */ /* 0x000fec0003800000 */
.L_x_13624:
[----:B------:R-:W-:Y:S01]  /*11d30*/  ISETP.GT.AND P0, PT, R11, -0x1, PT ;  /* 0xffffffff0b00780c */ /* 0x000fe20003f04270 */
[----:B------:R-:W-:-:S12]  /*11d40*/  BSSY B2, `(.L_x_13702) ;  /* 0x000059d000027945 */ /* 0x000fd80003800000 */
[----:B------:R-:W-:Y:S05]  /*11d50*/  @P0 BRA `(.L_x_13703) ;  /* 0x0000002c00940947 */ /* 0x000fea0003800000 */
[----:B------:R-:W-:Y:S01]  /*11d60*/  DADD R14, -RZ, |R8| ;  /* 0x00000000ff0e7229 */ /* 0x000fe20000000508 */
[----:B------:R-:W-:Y:S01]  /*11d70*/  UMOV UR4, 0xffffffff ;  /* 0xffffffff00047882 */ /* 0x000fe20000000000 */
[----:B------:R-:W-:Y:S01]  /*11d80*/  DADD R20, -RZ, |R10| ;  /* 0x00000000ff147229 */ /* 0x000fe2000000050a */
[----:B------:R-:W-:Y:S01]  /*11d90*/  UMOV UR5, 0x7fdfffff ;  /* 0x7fdfffff00057882 */ /* 0x000fe20000000000 */
[----:B------:R-:W-:Y:S02]  /*11da0*/  DSETP.GEU.AND P4, PT, |R10|, |R8|, PT ;  /* 0x400000080a00722a */ /* 0x000fe40003f8e200 */
[----:B------:R-:W-:Y:S02]  /*11db0*/  DADD R18, -RZ, -R10 ;  /* 0x00000000ff127229 */ /* 0x000fe4000000090a */
[----:B------:R-:W-:-:S04]  /*11dc0*/  DADD R16, -RZ, -R8 ;  /* 0x00000000ff107229 */ /* 0x000fc80000000908 */
        /* <DEDUP_REMOVED lines=24> */
[----:B------:R-:W-:Y:S02]  /*11f50*/  @!P0 MOV R5, R7 ;  /* 0x0000000700058202 */ /* 0x000fe40000000f00 */
[----:B------:R-:W-:Y:S02]  /*11f60*/  @!P0 MOV R4, R6 ;  /* 0x0000000600048202 */ /* 0x000fe40000000f00 */
[----:B------:R-:W-:Y:S01]  /*11f70*/  DMUL R12, R22, R2 ;  /* 0x00000002160c7228 */ /* 0x000fe20000000000 */
[----:B------:R-:W-:-:S05]  /*11f80*/  VIADD R0, R5, 0xffffffff ;  /* 0xffffffff05007836 */ /* 0x000fca0000000000 */
[----:B------:R-:W-:Y:S02]  /*11f90*/  ISETP.GE.U32.AND P1, PT, R0, 0x7fefffff, PT ;  /* 0x7fefffff0000780c */ /* 0x000fe40003f26070 */
[----:B------:R-:W-:-:S08]  /*11fa0*/  DFMA R14, -R24, R12, R22 ;  /* 0x0000000c180e722b */ /* 0x000fd00000000116 */
[----:B------:R-:W-:-:S03]  /*11fb0*/  DFMA R2, R2, R14, R12 ;  /* 0x0000000e0202722b */ /* 0x000fc6000000000c */
[----:B------:R-:W-:Y:S01]  /*11fc0*/  @P1 IMAD.MOV.U32 R12, RZ, RZ, 0x0 ;  /* 0x00000000ff0c1424 */ /* 0x000fe200078e00ff */
[----:B------:R-:W-:Y:S01]  /*11fd0*/  @P1 FSETP.NEU.FTZ.AND P2, PT, R7, RZ, PT ;  /* 0x000000ff0700120b */ /* 0x000fe20003f5d000 */
[----:B------:R-:W-:-:S05]  /*11fe0*/  @P1 IMAD.MOV.U32 R13, RZ, RZ, 0x7ff00000 ;  /* 0x7ff00000ff0d1424 */ /* 0x000fca00078e00ff */
[----:B------:R-:W-:Y:S01]  /*11ff0*/  FFMA R0, RZ, R25, R3 ;  /* 0x00000019ff007223 */ /* 0x000fe20000000003 */
[----:B------:R-:W-:-:S04]  /*12000*/  @P1 DFMA R12, R6, R12, +INF ;  /* 0x7ff00000060c142b */ /* 0x000fc8000000000c */
[----:B------:R-:W-:Y:S01]  /*12010*/  FSETP.GT.AND P3, PT, |R0|, 1.469367938527859385e-39, PT ;  /* 0x001000000000780b */ /* 0x000fe20003f64200 */
[----:B------:R-:W-:Y:S02]  /*12020*/  IMAD.MOV.U32 R0, RZ, RZ, -0x3ff ;  /* 0xfffffc01ff007424 */ /* 0x000fe400078e00ff */
[----:B------:R-:W-:-:S03]  /*12030*/  @!P0 IMAD.MOV.U32 R0, RZ, RZ, -0x435 ;  /* 0xfffffbcbff008424 */ /* 0x000fc600078e00ff */
        /* <DEDUP_REMOVED lines=65> */
.L_x_13707:
[----:B------:R-:W-:Y:S05]  /*12450*/  BSYNC B0 ;  /* 0x0000000000007941 */ /* 0x000fea0003800000 */
.L_x_13706:
[----:B------:R-:W-:Y:S04]  /*12460*/  BSSY B3, `(.L_x_13708) ;  /* 0x0000008000037945 */ /* 0x000fe80003800000 */
[----:B------:R-:W-:Y:S05]  /*12470*/  @P3 BRA P5, `(.L_x_13709) ;  /* 0x0000000000183947 */ /* 0x000fea0002800000 */
[----:B------:R-:W-:Y:S01]  /*12480*/  MOV R2, R22 ;  /* 0x0000001600027202 */ /* 0x000fe20000000f00 */
[----:B------:R-:W-:Y:S01]  /*12490*/  IMAD.MOV.U32 R3, RZ, RZ, R23 ;  /* 0x000000ffff037224 */ /* 0x000fe200078e0017 */
[----:B------:R-:W-:Y:S01]  /*124a0*/  MOV R0, 0x124e0 ;  /* 0x000124e000007802 */ /* 0x000fe20000000f00 */
[----:B------:R-:W-:Y:S02]  /*124b0*/  IMAD.MOV.U32 R14, RZ, RZ, R24 ;  /* 0x000000ffff0e7224 */ /* 0x000fe400078e0018 */
[----:B------:R-:W-:-:S07]  /*124c0*/  IMAD.MOV.U32 R15, RZ, RZ, R25 ;  /* 0x000000ffff0f7224 */ /* 0x000fce00078e0019 */
[----:B------:R-:W-:Y:S05]  /*124d0*/  CALL.REL.NOINC `($__internal_18_$__cuda_sm20_div_rn_f64_full) ;  /* 0x0000005400107944 */ /* 0x000fea0003c00000 */
.L_x_13709:
[----:B------:R-:W-:Y:S05]  /*124e0*/  BSYNC B3 ;  /* 0x0000000000037941 */ /* 0x000fea0003800000 */
.L_x_13708:
        /* <DEDUP_REMOVED lines=82> */
.L_x_13711:
[----:B------:R-:W-:-:S04]  /*12a10*/  ISETP.GE.AND P0, PT, R19, RZ, PT ;  /* 0x000000ff1300720c */ /* 0x000fc80003f06270 */
[----:B------:R-:W-:Y:S02]  /*12a20*/  FSEL R6, RZ, 3.37028055040000000000e+12, P0 ;  /* 0x54442d18ff067808 */ /* 0x000fe40000000000 */
[----:B------:R-:W-:-:S07]  /*12a30*/  FSEL R7, RZ, 2.1426990032196044922, P0 ;  /* 0x400921fbff077808 */ /* 0x000fce0000000000 */
.L_x_13712:
[----:B------:R-:W-:Y:S05]  /*12a40*/  BSYNC B0 ;  /* 0x0000000000007941 */ /* 0x000fea0003800000 */
.L_x_13710:
[----:B------:R-:W-:Y:S01]  /*12a50*/  DADD R2, |R8|, |R10| ;  /* 0x0000000008027229 */ /* 0x000fe2000000060a */
[----:B------:R-:W-:Y:S01]  /*12a60*/  LOP3.LUT R17, R7, 0x80000000, R17, 0xb8, !PT ;  /* 0x8000000007117812 */ /* 0x000fe200078eb811 */
[----:B------:R-:W-:-:S06]  /*12a70*/  DMUL R20, R20, 0.5 ;  /* 0x3fe0000014147828 */ /* 0x000fcc0000000000 */
[----:B------:R-:W-:-:S06]  /*12a80*/  DSETP.GTU.AND P0, PT, |R2|, +INF , PT ;  /* 0x7ff000000200742a */ /* 0x000fcc0003f0c200 */
[----:B------:R-:W-:Y:S02]  /*12a90*/  FSEL R6, R2, R6, P0 ;  /* 0x0000000602067208 */ /* 0x000fe40000000000 */
[----:B------:R-:W-:Y:S01]  /*12aa0*/  FSEL R7, R3, R17, P0 ;  /* 0x0000001103077208 */ /* 0x000fe20000000000 */
[----:B------:R-:W-:Y:S06]  /*12ab0*/  BRA `(.L_x_13713) ;  /* 0x0000004c00147947 */ /* 0x000fec0003800000 */
.L_x_13705:
        /* <DEDUP_REMOVED lines=38> */
[----:B------:R-:W-:-:S06]  /*12d20*/  MOV R6, 0x1 ;  /* 0x0000000100067802 */ /* 0x000fcc0000000f00 */
        /* <DEDUP_REMOVED lines=29> */
[----:B------:R-:W-:Y:S01]  /*12f00*/  IMAD.MOV.U32 R0, RZ, RZ, -0x3ff ;  /* 0xfffffc01ff007424 */ /* 0x000fe200078e00ff */
[----:B------:R-:W-:-:S05]  /*12f10*/  @!P0 MOV R0, 0xfffffbcb ;  /* 0xfffffbcb00008802 */ /* 0x000fca0000000f00 */
        /* <DEDUP_REMOVED lines=65> */
.L_x_13715:
[----:B------:R-:W-:Y:S05]  /*13330*/  BSYNC B0 ;  /* 0x0000000000007941 */ /* 0x000fea0003800000 */
.L_x_13714:
        /* <DEDUP_REMOVED lines=8> */
.L_x_13717:
[----:B------:R-:W-:Y:S05]  /*133c0*/  BSYNC B3 ;  /* 0x0000000000037941 */ /* 0x000fea0003800000 */
.L_x_13716:
        /* <DEDUP_REMOVED lines=82> */
.L_x_13719:
[----:B------:R-:W-:-:S04]  /*138f0*/  ISETP.GE.AND P0, PT, R19, RZ, PT ;  /* 0x000000ff1300720c */ /* 0x000fc80003f06270 */
[----:B------:R-:W-:Y:S02]  /*13900*/  FSEL R6, RZ, 3.37028055040000000000e+12, P0 ;  /* 0x54442d18ff067808 */ /* 0x000fe40000000000 */
[----:B------:R-:W-:-:S07]  /*13910*/  FSEL R7, RZ, 2.1426990032196044922, P0 ;  /* 0x400921fbff077808 */ /* 0x000fce0000000000 */
.L_x_13720:
[----:B------:R-:W-:Y:S05]  /*13920*/  BSYNC B0 ;  /* 0x0000000000007941 */ /* 0x000fea0003800000 */
.L_x_13718:
[----:B------:R-:W-:Y:S01]  /*13930*/  DADD R2, |R8|, |R10| ;  /* 0x0000000008027229 */ /* 0x000fe2000000060a */
[----:B------:R-:W-:-:S07]  /*13940*/  LOP3.LUT R17, R7, 0x80000000, R17, 0xb8, !PT ;  /* 0x8000000007117812 */ /* 0x000fce00078eb811 */
[----:B------:R-:W-:-:S06]  /*13950*/  DSETP.GTU.AND P0, PT, |R2|, +INF , PT ;  /* 0x7ff000000200742a */ /* 0x000fcc0003f0c200 */
[----:B------:R-:W-:Y:S02]  /*13960*/  FSEL R6, R2, R6, P0 ;  /* 0x0000000602067208 */ /* 0x000fe40000000000 */
[----:B------:R-:W-:Y:S01]  /*13970*/  FSEL R7, R3, R17, P0 ;  /* 0x0000001103077208 */ /* 0x000fe20000000000 */
[----:B------:R-:W-:Y:S06]  /*13980*/  BRA `(.L_x_13713) ;  /* 0x0000003c00607947 */ /* 0x000fec0003800000 */
.L_x_13704:
        /* <DEDUP_REMOVED lines=22> */
[----:B------:R-:W-:Y:S05]  /*13af0*/  CALL.REL.NOINC `($__internal_18_$__cuda_sm20_div_rn_f64_full) ;  /* 0x0000003c00887944 */ /* 0x000fea0003c00000 */
.L_x_13722:
[----:B------:R-:W-:Y:S05]  /*13b00*/  BSYNC B3 ;  /* 0x0000000000037941 */ /* 0x000fea0003800000 */
.L_x_13721:
        /* <DEDUP_REMOVED lines=23> */
[----:B------:R-:W-:Y:S05]  /*13c80*/  CALL.REL.NOINC `($__internal_18_$__cuda_sm20_div_rn_f64_full) ;  /* 0x0000003c00247944 */ /* 0x000fea0003c00000 */
[----:B------:R-:W-:Y:S02]  /*13c90*/  IMAD.MOV.U32 R4, RZ, RZ, R2 ;  /* 0x000000ffff047224 */ /* 0x000fe400078e0002 */
[----:B------:R-:W-:-:S07]  /*13ca0*/  IMAD.MOV.U32 R5, RZ, RZ, R3 ;  /* 0x000000ffff057224 */ /* 0x000fce00078e0003 */
.L_x_13724:
[----:B------:R-:W-:Y:S05]  /*13cb0*/  BSYNC B3 ;  /* 0x0000000000037941 */ /* 0x000fea0003800000 */
.L_x_13723:
        /* <DEDUP_REMOVED lines=136> */
.L_x_13726:
[----:B------:R-:W-:Y:S05]  /*14540*/  BSYNC B0 ;  /* 0x0000000000007941 */ /* 0x000fea0003800000 */
.L_x_13725:
        /* <DEDUP_REMOVED lines=8> */
.L_x_13728:
[----:B------:R-:W-:Y:S05]  /*145d0*/  BSYNC B3 ;  /* 0x0000000000037941 */ /* 0x000fea0003800000 */
.L_x_13727:
        /* <DEDUP_REMOVED lines=82> */
.L_x_13730:
[----:B------:R-:W-:-:S04]  /*14b00*/  ISETP.GE.AND P0, PT, R19, RZ, PT ;  /* 0x000000ff1300720c */ /* 0x000fc80003f06270 */
[----:B------:R-:W-:Y:S02]  /*14b10*/  FSEL R6, RZ, 3.37028055040000000000e+12, P0 ;  /* 0x54442d18ff067808 */ /* 0x000fe40000000000 */
[----:B------:R-:W-:-:S07]  /*14b20*/  FSEL R7, RZ, 2.1426990032196044922, P0 ;  /* 0x400921fbff077808 */ /* 0x000fce0000000000 */
.L_x_13731:
[----:B------:R-:W-:Y:S05]  /*14b30*/  BSYNC B0 ;  /* 0x0000000000007941 */ /* 0x000fea0003800000 */
.L_x_13729:
[----:B------:R-:W-:Y:S01]  /*14b40*/  DADD R2, |R8|, |R10| ;  /* 0x0000000008027229 */ /* 0x000fe2000000060a */
[----:B------:R-:W-:Y:S01]  /*14b50*/  LOP3.LUT R17, R7, 0x80000000, R17, 0xb8, !PT ;  /* 0x8000000007117812 */ /* 0x000fe200078eb811 */
[----:B------:R-:W-:-:S06]  /*14b60*/  DADD R20, R20, 1 ;  /* 0x3ff0000014147429 */ /* 0x000fcc0000000000 */
[----:B------:R-:W-:-:S06]  /*14b70*/  DSETP.GTU.AND P0, PT, |R2|, +INF , PT ;  /* 0x7ff000000200742a */ /* 0x000fcc0003f0c200 */
[----:B------:R-:W-:Y:S02]  /*14b80*/  FSEL R6, R2, R6, P0 ;  /* 0x0000000602067208 */ /* 0x000fe40000000000 */
[----:B------:R-:W-:Y:S01]  /*14b90*/  FSEL R7, R3, R17, P0 ;  /* 0x0000001103077208 */ /* 0x000fe20000000000 */
[----:B------:R-:W-:Y:S06]  /*14ba0*/  BRA `(.L_x_13713) ;  /* 0x0000002800d87947 */ /* 0x000fec0003800000 */
.L_x_13703:
        /* <DEDUP_REMOVED lines=107> */
.L_x_13735:
[----:B------:R-:W-:Y:S05]  /*15260*/  BSYNC B0 ;  /* 0x0000000000007941 */ /* 0x000fea0003800000 */
.L_x_13734:
        /* <DEDUP_REMOVED lines=8> */
.L_x_13737:
[----:B------:R-:W-:Y:S05]  /*152f0*/  BSYNC B3 ;  /* 0x0000000000037941 */ /* 0x000fea0003800000 */
.L_x_13736:
        /* <DEDUP_REMOVED lines=8> */
[----:B------:R-:W-:Y:S01]  /*15380*/  MOV R13, 0x3f2d3b63 ;  /* 0x3f2d3b63000d7802 */ /* 0x000fe20000000f00 */
        /* <DEDUP_REMOVED lines=64> */
.L_x_13739:
[----:B------:R-:W-:Y:S05]  /*15790*/  BSYNC B0 ;  /* 0x0000000000007941 */ /* 0x000fea0003800000 */
.L_x_13738:
[----:B------:R-:W-:Y:S01]  /*157a0*/  LOP3.LUT R3, R7, 0x80000000, R9, 0xb8, !PT ;  /* 0x8000000007037812 */ /* 0x000fe200078eb809 */
[----:B------:R-:W-:Y:S01]  /*157b0*/  DMUL R20, R20, 0.5 ;  /* 0x3fe0000014147828 */ /* 0x000fe20000000000 */
[----:B------:R-:W-:Y:S02]  /*157c0*/  FSEL R6, R4, R6, P0 ;  /* 0x0000000604067208 */ /* 0x000fe40000000000 */
[----:B------:R-:W-:Y:S01]  /*157d0*/  FSEL R7, R5, R3, P0 ;  /* 0x0000000305077208 */ /* 0x000fe20000000000 */
[----:B------:R-:W-:Y:S07]  /*157e0*/  BRA `(.L_x_13713) ;  /* 0x0000001c00c87947 */ /* 0x000fee0003800000 */
.L_x_13733:
        /* <DEDUP_REMOVED lines=135> */
.L_x_13741:
[----:B------:R-:W-:Y:S05]  /*16060*/  BSYNC B0 ;  /* 0x0000000000007941 */ /* 0x000fea0003800000 */
.L_x_13740:
        /* <DEDUP_REMOVED lines=8> */
.L_x_13743:
[----:B------:R-:W-:Y:S05]  /*160f0*/  BSYNC B3 ;  /* 0x0000000000037941 */ /* 0x000fea0003800000 */
.L_x_13742:
        /* <DEDUP_REMOVED lines=73> */
.L_x_13745:
[----:B------:R-:W-:Y:S05]  /*16590*/  BSYNC B0 ;  /* 0x0000000000007941 */ /* 0x000fea0003800000 */
.L_x_13744:
[----:B------:R-:W-:Y:S02]  /*165a0*/  LOP3.LUT R3, R7, 0x80000000, R9, 0xb8, !PT ;  /* 0x8000000007037812 */ /* 0x000fe400078eb809 */
[----:B------:R-:W-:Y:S02]  /*165b0*/  FSEL R6, R4, R6, P1 ;  /* 0x0000000604067208 */ /* 0x000fe40000800000 */
[----:B------:R-:W-:Y:S01]  /*165c0*/  FSEL R7, R5, R3, P1 ;  /* 0x0000000305077208 */ /* 0x000fe20000800000 */
[----:B------:R-:W-:Y:S06]  /*165d0*/  BRA `(.L_x_13713) ;  /* 0x00000010004c7947 */ /* 0x000fec0003800000 */
.L_x_13732:
        /* <DEDUP_REMOVED lines=17> */
[----:B------:R-:W-:Y:S01]  /*166f0*/  MOV R2, R10 ;  /* 0x0000000a00027202 */ /* 0x000fe20000000f00 */
[----:B------:R-:W-:Y:S01]  /*16700*/  IMAD.MOV.U32 R3, RZ, RZ, R11 ;  /* 0x000000ffff037224 */ /* 0x000fe200078e000b */
[----:B------:R-:W-:Y:S01]  /*16710*/  MOV R0, 0x16750 ;  /* 0x0001675000007802 */ /* 0x000fe20000000f00 */
[----:B------:R-:W-:Y:S02]  /*16720*/  IMAD.MOV.U32 R14, RZ, RZ, -0x74eba897 ;  /* 0x8b145769ff0e7424 */ /* 0x000fe400078e00ff */
[----:B------:R-:W-:-:S07]  /*16730*/  IMAD.MOV.U32 R15, RZ, RZ, 0x4005bf0a ;  /* 0x4005bf0aff0f7424 */ /* 0x000fce00078e00ff */
[----:B------:R-:W-:Y:S05]  /*16740*/  CALL.REL.NOINC `($__internal_18_$__cuda_sm20_div_rn_f64_full) ;  /* 0x0000001000747944 */ /* 0x000fea0003c00000 */
.L_x_13747:
[----:B------:R-:W-:Y:S05]  /*16750*/  BSYNC B3 ;  /* 0x0000000000037941 */ /* 0x000fea0003800000 */
.L_x_13746:
        /* <DEDUP_REMOVED lines=26> */
.L_x_13749:
[----:B------:R-:W-:Y:S05]  /*16900*/  BSYNC B3 ;  /* 0x0000000000037941 */ /* 0x000fea0003800000 */
.L_x_13748:
        /* <DEDUP_REMOVED lines=136> */
.L_x_13751:
[----:B------:R-:W-:Y:S05]  /*17190*/  BSYNC B0 ;  /* 0x0000000000007941 */ /* 0x000fea0003800000 */
.L_x_13750:
        /* <DEDUP_REMOVED lines=8> */
.L_x_13753:
[----:B------:R-:W-:Y:S05]  /*17220*/  BSYNC B3 ;  /* 0x0000000000037941 */ /* 0x000fea0003800000 */
.L_x_13752:
        /* <DEDUP_REMOVED lines=74> */
.L_x_13755:
[----:B------:R-:W-:Y:S05]  /*176d0*/  BSYNC B0 ;  /* 0x0000000000007941 */ /* 0x000fea0003800000 */
.L_x_13754:
[----:B------:R-:W-:Y:S02]  /*176e0*/  LOP3.LUT R3, R7, 0x80000000, R9, 0xb8, !PT ;  /* 0x8000000007037812 */ /* 0x000fe400078eb809 */
[----:B------:R-:W-:Y:S02]  /*176f0*/  FSEL R6, R4, R6, P1 ;  /* 0x0000000604067208 */ /* 0x000fe40000800000 */
[----:B------:R-:W-:-:S07]  /*17700*/  FSEL R7, R5, R3, P1 ;  /* 0x0000000305077208 */ /* 0x000fce0000800000 */
.L_x_13713:
[----:B------:R-:W-:Y:S05]  /*17710*/  BSYNC B2 ;  /* 0x0000000000027941 */ /* 0x000fea0003800000 */
.L_x_13702:
        /* <DEDUP_REMOVED lines=8> */
.L_x_13623:
[----:B------:R-:W-:-:S14]  /*177a0*/  DSETP.NEU.AND P0, PT, R18, +INF , PT ;  /* 0x7ff000001200742a */ /* 0x000fdc0003f0d000 */
[----:B------:R-:W-:Y:S01]  /*177b0*/  @!P0 DADD R8, R8, R8 ;  /* 0x0000000008088229 */ /* 0x000fe20000000008 */
[----:B------:R-:W-:Y:S10]  /*177c0*/  @!P0 BRA `(.L_x_13625) ;  /* 0x0000000000388947 */ /* 0x000ff40003800000 */
[----:B------:R-:W-:-:S14]  /*177d0*/  DSETP.NEU.AND P0, PT, R16, +INF , PT ;  /* 0x7ff000001000742a */ /* 0x000fdc0003f0d000 */
[----:B------:R-:W-:Y:S01]  /*177e0*/  @!P0 DADD R2, R10, R10 ;  /* 0x000000000a028229 */ /* 0x000fe2000000000a */
[----:B------:R-:W-:Y:S01]  /*177f0*/  @!P0 IMAD.MOV.U32 R10, RZ, RZ, R8 ;  /* 0x000000ffff0a8224 */ /* 0x000fe200078e0008 */
[----:B------:R-:W-:-:S08]  /*17800*/  @!P0 MOV R11, R9 ;  /* 0x00000009000b8202 */ /* 0x000fd00000000f00 */
        /* <DEDUP_REMOVED lines=10> */
.L_x_13625:
[----:B------:R-:W-:Y:S05]  /*178b0*/  BSYNC B1 ;  /* 0x0000000000017941 */ /* 0x000fea0003800000 */
.L_x_13622:
[----:B------:R-:W-:Y:S05]  /*178c0*/  WARPSYNC.ALL ;  /* 0x0000000000007948 */ /* 0x000fea0003800000 */
[----:B------:R-:W-:Y:S02]  /*178d0*/  ULDC.64 UR4, c[0x0][0x410] ;  /* 0x0001040000047ab9 */ /* 0x000fe40000000a00 */
[----:B------:R-:W-:-:S04]  /*178e0*/  IADD3 R2, P0, R35, UR4, RZ ;  /* 0x0000000423027c10 */ /* 0x000fc8000ff1e0ff */
[----:B------:R-:W-:-:S05]  /*178f0*/  IADD3.X R3, RZ, UR5, RZ, P0, !PT ;  /* 0x00000005ff037c10 */ /* 0x000fca00087fe4ff */
[----:B------:R-:W-:Y:S01]  /*17900*/  STG.E.128 desc[UR8][R2.64], R8 ;  /* 0x0000000802007986 */ /* 0x000fe2000c101d08 */
[----:B------:R-:W-:Y:S05]  /*17910*/  EXIT ;  /* 0x000000000000794d */ /* 0x000fea0003800000 */
        .weak           $__internal_18_$__cuda_sm20_div_rn_f64_full
        .type           $__internal_18_$__cuda_sm20_div_rn_f64_full,@function
        .size           $__internal_18_$__cuda_sm20_div_rn_f64_full,($__internal_19_$__cuda_sm20_dsqrt_rn_f64_mediumpath_v1 - $__internal_18_$__cuda_sm20_div_rn_f64_full)
$__internal_18_$__cuda_sm20_div_rn_f64_full:
        /* <DEDUP_REMOVED lines=11> */
[----:B------:R-:W-:Y:S02]  /*179d0*/  BSSY B0, `(.L_x_13756) ;  /* 0x0000053000007945 */ /* 0x000fe40003800000 */
[----:B------:R-:W-:Y:S01]  /*179e0*/  @!P0 DMUL R12, R14, 8.98846567431157953865e+307 ;  /* 0x7fe000000e0c8828 */ /* 0x000fe20000000000 */
[----:B------:R-:W-:-:S05]  /*179f0*/  ISETP.GE.U32.AND P3, PT, R2, R5, PT ;  /* 0x000000050200720c */ /* 0x000fca0003f66070 */
[----:B------:R-:W0:Y:S02]  /*17a00*/  MUFU.RCP64H R43, R13 ;  /* 0x0000000d002b7308 */ /* 0x000e240000001800 */
[----:B------:R-:W-:Y:S01]  /*17a10*/  @!P1 LOP3.LUT R3, R15, 0x7ff00000, RZ, 0xc0, !PT ;  /* 0x7ff000000f039812 */ /* 0x000fe200078ec0ff */
[----:B------:R-:W-:Y:S01]  /*17a20*/  @!P1 IMAD.MOV.U32 R40, RZ, RZ, RZ ;  /* 0x000000ffff289224 */ /* 0x000fe200078e00ff */
[----:B------:R-:W-:Y:S02]  /*17a30*/  @!P0 LOP3.LUT R5, R13, 0x7ff00000, RZ, 0xc0, !PT ;  /* 0x7ff000000d058812 */ /* 0x000fe400078ec0ff */
[----:B------:R-:W-:Y:S02]  /*17a40*/  @!P1 ISETP.GE.U32.AND P2, PT, R2, R3, PT ;  /* 0x000000030200920c */ /* 0x000fe40003f46070 */
[----:B------:R-:W-:-:S04]  /*17a50*/  MOV R3, 0x1ca00000 ;  /* 0x1ca0000000037802 */ /* 0x000fc80000000f00 */
        /* <DEDUP_REMOVED lines=12> */
[----:B------:R-:W-:-:S04]  /*17b20*/  IADD3 R7, R5, -0x1, RZ ;  /* 0xffffffff05077810 */ /* 0x000fc80007ffe0ff */
        /* <DEDUP_REMOVED lines=10> */
[----:B------:R-:W-:Y:S02]  /*17bd0*/  ISETP.GE.U32.AND P0, PT, R2, R5, PT ;  /* 0x000000050200720c */ /* 0x000fe40003f06070 */
[----:B------:R-:W-:Y:S02]  /*17be0*/  VIMNMX R4, R4, 0x46a00000, PT ;  /* 0x46a0000004047848 */ /* 0x000fe40003fe0100 */
[----:B------:R-:W-:-:S05]  /*17bf0*/  SEL R3, R3, 0x63400000, !P0 ;  /* 0x6340000003037807 */ /* 0x000fca0004000000 */
[----:B------:R-:W-:Y:S02]  /*17c00*/  IMAD.IADD R3, R4, 0x1, -R3 ;  /* 0x0000000104037824 */ /* 0x000fe400078e0a03 */
[----:B------:R-:W-:Y:S02]  /*17c10*/  IMAD.MOV.U32 R4, RZ, RZ, RZ ;  /* 0x000000ffff047224 */ /* 0x000fe400078e00ff */
[----:B------:R-:W-:-:S06]  /*17c20*/  VIADD R5, R3, 0x7fe00000 ;  /* 0x7fe0000003057836 */ /* 0x000fcc0000000000 */
[----:B------:R-:W-:-:S10]  /*17c30*/  DMUL R40, R6, R4 ;  /* 0x0000000406287228 */ /* 0x000fd40000000000 */
[----:B------:R-:W-:-:S13]  /*17c40*/  FSETP.GTU.AND P0, PT, |R41|, 1.469367938527859385e-39, PT ;  /* 0x001000002900780b */ /* 0x000fda0003f0c200 */
[----:B------:R-:W-:Y:S05]  /*17c50*/  @P0 BRA `(.L_x_13758) ;  /* 0x0000000000a80947 */ /* 0x000fea0003800000 */
[----:B------:R-:W-:-:S06]  /*17c60*/  DFMA R12, R6, -R12, R38 ;  /* 0x8000000c060c722b */ /* 0x000fcc0000000026 */
[----:B------:R-:W-:-:S04]  /*17c70*/  IMAD.MOV.U32 R12, RZ, RZ, RZ ;  /* 0x000000ffff0c7224 */ /* 0x000fc800078e00ff */
[C---:B------:R-:W-:Y:S02]  /*17c80*/  FSETP.NEU.AND P0, PT, R13.reuse, RZ, PT ;  /* 0x000000ff0d00720b */ /* 0x040fe40003f0d000 */
[----:B------:R-:W-:-:S04]  /*17c90*/  LOP3.LUT R14, R13, 0x80000000, R15, 0x48, !PT ;  /* 0x800000000d0e7812 */ /* 0x000fc800078e480f */
[----:B------:R-:W-:-:S07]  /*17ca0*/  LOP3.LUT R13, R14, R5, RZ, 0xfc, !PT ;  /* 0x000000050e0d7212 */ /* 0x000fce00078efcff */
[----:B------:R-:W-:Y:S05]  /*17cb0*/  @!P0 BRA `(.L_x_13758) ;  /* 0x0000000000908947 */ /* 0x000fea0003800000 */
[C---:B------:R-:W-:Y:S01]  /*17cc0*/  IADD3 R5, -R3.reuse, RZ, RZ ;  /* 0x000000ff03057210 */ /* 0x040fe20007ffe1ff */
[----:B------:R-:W-:Y:S01]  /*17cd0*/  IMAD.MOV.U32 R4, RZ, RZ, RZ ;  /* 0x000000ffff047224 */ /* 0x000fe200078e00ff */
[----:B------:R-:W-:-:S05]  /*17ce0*/  IADD3 R3, -R3, -0x43300000, RZ ;  /* 0xbcd0000003037810 */ /* 0x000fca0007ffe1ff */
        /* <DEDUP_REMOVED lines=9> */
.L_x_13757:
[----:B------:R-:W-:-:S14]  /*17d80*/  DSETP.NAN.AND P0, PT, R36, R36, PT ;  /* 0x000000242400722a */ /* 0x000fdc0003f08000 */
[----:B------:R-:W-:Y:S05]  /*17d90*/  @P0 BRA `(.L_x_13759) ;  /* 0x00000000004c0947 */ /* 0x000fea0003800000 */
[----:B------:R-:W-:-:S14]  /*17da0*/  DSETP.NAN.AND P0, PT, R14, R14, PT ;  /* 0x0000000e0e00722a */ /* 0x000fdc0003f08000 */
[----:B------:R-:W-:Y:S05]  /*17db0*/  @P0 BRA `(.L_x_13760) ;  /* 0x0000000000340947 */ /* 0x000fea0003800000 */
[----:B------:R-:W-:Y:S01]  /*17dc0*/  ISETP.NE.AND P0, PT, R4, R5, PT ;  /* 0x000000050400720c */ /* 0x000fe20003f05270 */
[----:B------:R-:W-:Y:S01]  /*17dd0*/  IMAD.MOV.U32 R40, RZ, RZ, 0x0 ;  /* 0x00000000ff287424 */ /* 0x000fe200078e00ff */
[----:B------:R-:W-:-:S11]  /*17de0*/  MOV R41, 0xfff80000 ;  /* 0xfff8000000297802 */ /* 0x000fd60000000f00 */
        /* <DEDUP_REMOVED lines=10> */
.L_x_13760:
[----:B------:R-:W-:Y:S02]  /*17e90*/  LOP3.LUT R3, R15, 0x80000, RZ, 0xfc, !PT ;  /* 0x000800000f037812 */ /* 0x000fe400078efcff */
[----:B------:R-:W-:-:S03]  /*17ea0*/  MOV R40, R14 ;  /* 0x0000000e00287202 */ /* 0x000fc60000000f00 */
[----:B------:R-:W-:Y:S01]  /*17eb0*/  IMAD.MOV.U32 R41, RZ, RZ, R3 ;  /* 0x000000ffff297224 */ /* 0x000fe200078e0003 */
[----:B------:R-:W-:Y:S06]  /*17ec0*/  BRA `(.L_x_13758) ;  /* 0x00000000000c7947 */ /* 0x000fec0003800000 */
.L_x_13759:
[----:B------:R-:W-:Y:S01]  /*17ed0*/  LOP3.LUT R3, R37, 0x80000, RZ, 0xfc, !PT ;  /* 0x0008000025037812 */ /* 0x000fe200078efcff */
[----:B------:R-:W-:-:S04]  /*17ee0*/  IMAD.MOV.U32 R40, RZ, RZ, R36 ;  /* 0x000000ffff287224 */ /* 0x000fc800078e0024 */
[----:B------:R-:W-:-:S07]  /*17ef0*/  IMAD.MOV.U32 R41, RZ, RZ, R3 ;  /* 0x000000ffff297224 */ /* 0x000fce00078e0003 */
.L_x_13758:
[----:B------:R-:W-:Y:S05]  /*17f00*/  BSYNC B0 ;  /* 0x0000000000007941 */ /* 0x000fea0003800000 */
.L_x_13756:
[----:B------:R-:W-:Y:S01]  /*17f10*/  IMAD.MOV.U32 R4, RZ, RZ, R0 ;  /* 0x000000ffff047224 */ /* 0x000fe200078e0000 */
[----:B------:R-:W-:Y:S01]  /*17f20*/  MOV R3, R41 ;  /* 0x0000002900037202 */ /* 0x000fe20000000f00 */
[----:B------:R-:W-:Y:S02]  /*17f30*/  IMAD.MOV.U32 R5, RZ, RZ, 0x0 ;  /* 0x00000000ff057424 */ /* 0x000fe400078e00ff */
[----:B------:R-:W-:Y:S02]  /*17f40*/  IMAD.MOV.U32 R2, RZ, RZ, R40 ;  /* 0x000000ffff027224 */ /* 0x000fe400078e0028 */
[----:B------:R-:W-:Y:S05]  /*17f50*/  RET.REL.NODEC R4 `(_ZN2at6native18elementwise_kernelILi128ELi2EZNS0_22gpu_kernel_impl_nocastIZZZNS0_16asin_kernel_cudaERNS_18TensorIteratorBaseEENKUlvE_clEvENKUlvE_clEvEUlN3c107complexIdEEE_EEvS4_RKT_EUliE_EEviT1_) ;  /* 0xfffffe8004287950 */ /* 0x000fea0003c3ffff */
        .weak           $__internal_19_$__cuda_sm20_dsqrt_rn_f64_mediumpath_v1
        .type           $__internal_19_$__cuda_sm20_dsqrt_rn_f64_mediumpath_v1,@function
        .size           $__internal_19_$__cuda_sm20_dsqrt_rn_f64_mediumpath_v1,(.L_x_20815 - $__internal_19_$__cuda_sm20_dsqrt_rn_f64_mediumpath_v1)
$__internal_19_$__cuda_sm20_dsqrt_rn_f64_mediumpath_v1:
[----:B------:R-:W-:Y:S01]  /*17f60*/  ISETP.GE.U32.AND P0, PT, R12, -0x3400000, PT ;  /* 0xfcc000000c00780c */ /* 0x000fe20003f06070 */
[----:B------:R-:W-:Y:S01]  /*17f70*/  BSSY B0, `(.L_x_13761) ;  /* 0x0000024000007945 */ /* 0x000fe20003800000 */
[----:B------:R-:W-:-:S11]  /*17f80*/  IMAD.MOV.U32 R12, RZ, RZ, R14 ;  /* 0x000000ffff0c7224 */ /* 0x000fd600078e000e */
        /* <DEDUP_REMOVED lines=9> */
.L_x_13762:
[----:B------:R-:W-:-:S14]  /*18020*/  DSETP.NE.AND P0, PT, R12, RZ, PT ;  /* 0x000000ff0c00722a */ /* 0x000fdc0003f05000 */
[----:B------:R-:W-:Y:S05]  /*18030*/  @!P0 BRA `(.L_x_13764) ;  /* 0x0000000000588947 */ /* 0x000fea0003800000 */
[----:B------:R-:W-:-:S13]  /*18040*/  ISETP.GE.AND P0, PT, R13, RZ, PT ;  /* 0x000000ff0d00720c */ /* 0x000fda0003f06270 */
[----:B------:R-:W-:Y:S01]  /*18050*/  @!P0 MOV R2, 0x0 ;  /* 0x0000000000028802 */ /* 0x000fe20000000f00 */
        /* <DEDUP_REMOVED lines=15> */
[----:B------:R-:W-:-:S06]  /*18150*/  IADD3 R5, R5, -0x100000, RZ ;  /* 0xfff0000005057810 */ /* 0x000fcc0007ffe0ff */
[----:B------:R-:W-:-:S08]  /*18160*/  DFMA R6, R2, -R2, R12 ;  /* 0x800000020206722b */ /* 0x000fd0000000000c */
[----:B------:R-:W-:-:S10]  /*18170*/  DFMA R2, R4, R6, R2 ;  /* 0x000000060402722b */ /* 0x000fd40000000002 */
[----:B------:R-:W-:Y:S01]  /*18180*/  VIADD R3, R3, 0xfcb00000 ;  /* 0xfcb0000003037836 */ /* 0x000fe20000000000 */
[----:B------:R-:W-:Y:S06]  /*18190*/  BRA `(.L_x_13763) ;  /* 0x0000000000047947 */ /* 0x000fec0003800000 */
.L_x_13764:
[----:B------:R-:W-:-:S11]  /*181a0*/  DADD R2, R12, R12 ;  /* 0x000000000c027229 */ /* 0x000fd6000000000c */
.L_x_13763:
[----:B------:R-:W-:Y:S05]  /*181b0*/  BSYNC B0 ;  /* 0x0000000000007941 */ /* 0x000fea0003800000 */
.L_x_13761:
[----:B------:R-:W-:Y:S02]  /*181c0*/  IMAD.MOV.U32 R4, RZ, RZ, R0 ;  /* 0x000000ffff047224 */ /* 0x000fe400078e0000 */
[----:B------:R-:W-:-:S04]  /*181d0*/  IMAD.MOV.U32 R5, RZ, RZ, 0x0 ;  /* 0x00000000ff057424 */ /* 0x000fc800078e00ff */
[----:B------:R-:W-:Y:S05]  /*181e0*/  RET.REL.NODEC R4 `(_ZN2at6native18elementwise_kernelILi128ELi2EZNS0_22gpu_kernel_impl_nocastIZZZNS0_16asin_kernel_cudaERNS_18TensorIteratorBaseEENKUlvE_clEvENKUlvE_clEvEUlN3c107complexIdEEE_EEvS4_RKT_EUliE_EEviT1_) ;  /* 0xfffffe7c04847950 */ /* 0x000fea0003c3ffff */
.L_x_13765:
        /* <DEDUP_REMOVED lines=9> */
.L_x_20815:


//--------------------- .text._ZN2at6native27unrolled_elementwise_kernelIZZZNS0_16asin_kernel_cudaERNS_18TensorIteratorBaseEENKUlvE_clEvENKUlvE_clEvEUlN3c107complexIdEEE_St5arrayIPcLm2EELi4E23TrivialOffsetCalculatorILi1EjESE_NS0_6memory15LoadWithoutCastENSF_16StoreWithoutCastEEEviT_T0_T2_T3_T4_T5_ --------------------------
	.section	.text._ZN2at6native27unrolled_elementwise_kernelIZZZNS0_16asin_kernel_cudaERNS_18TensorIteratorBaseEENKUlvE_clEvENKUlvE_clEvEUlN3c107complexIdEEE_St5arrayIPcLm2EELi4E23TrivialOffsetCalculatorILi1EjESE_NS0_6memory15LoadWithoutCastENSF_16StoreWithoutCastEEEviT_T0_T2_T3_T4_T5_,"ax",@progbits
	.align	128
        .global         _ZN2at6native27unrolled_elementwise_kernelIZZZNS0_16asin_kernel_cudaERNS_18TensorIteratorBaseEENKUlvE_clEvENKUlvE_clEvEUlN3c107complexIdEEE_St5arrayIPcLm2EELi4E23TrivialOffsetCalculatorILi1EjESE_NS0_6memory15LoadWithoutCastENSF_16StoreWithoutCastEEEviT_T0_T2_T3_T4_T5_
        .type           _ZN2at6native27unrolled_elementwise_kernelIZZZNS0_16asin_kernel_cudaERNS_18TensorIteratorBaseEENKUlvE_clEvENKUlvE_clEvEUlN3c107complexIdEEE_St5arrayIPcLm2EELi4E23TrivialOffsetCalculatorILi1EjESE_NS0_6memory15LoadWithoutCastENSF_16StoreWithoutCastEEEviT_T0_T2_T3_T4_T5_,@function
        .size           _ZN2at6native27unrolled_elementwise_kernelIZZZNS0_16asin_kernel_cudaERNS_18TensorIteratorBaseEENKUlvE_clEvENKUlvE_clEvEUlN3c107complexIdEEE_St5arrayIPcLm2EELi4E23TrivialOffsetCalculatorILi1EjESE_NS0_6memory15LoadWithoutCastENSF_16StoreWithoutCastEEEviT_T0_T2_T3_T4_T5_,(.L_x_20817 - _ZN2at6native27unrolled_elementwise_kernelIZZZNS0_16asin_kernel_cudaERNS_18TensorIteratorBaseEENKUlvE_clEvENKUlvE_clEvEUlN3c107complexIdEEE_St5arrayIPcLm2EELi4E23TrivialOffsetCalculatorILi1EjESE_NS0_6memory15LoadWithoutCastENSF_16StoreWithoutCastEEEviT_T0_T2_T3_T4_T5_)
        .other          _ZN2at6native27unrolled_elementwise_kernelIZZZNS0_16asin_kernel_cudaERNS_18TensorIteratorBaseEENKUlvE_clEvENKUlvE_clEvEUlN3c107complexIdEEE_St5arrayIPcLm2EELi4E23TrivialOffsetCalculatorILi1EjESE_NS0_6memory15LoadWithoutCastENSF_16StoreWithoutCastEEEviT_T0_T2_T3_T4_T5_,@"STO_CUDA_ENTRY STV_DEFAULT"
_ZN2at6native27unrolled_elementwise_kernelIZZZNS0_16asin_kernel_cudaERNS_18TensorIteratorBaseEENKUlvE_clEvENKUlvE_clEvEUlN3c107complexIdEEE_St5arrayIPcLm2EELi4E23TrivialOffsetCalculatorILi1EjESE_NS0_6memory15LoadWithoutCastENSF_16StoreWithoutCastEEEviT_T0_T2_T3_T4_T5_:
.text._ZN2at6native27unrolled_elementwise_kernelIZZZNS0_16asin_kernel_cudaERNS_18TensorIteratorBaseEENKUlvE_clEvENKUlvE_clEvEUlN3c107complexIdEEE_St5arrayIPcLm2EELi4E23TrivialOffsetCalculatorILi1EjESE_NS0_6memory15LoadWithoutCastENSF_16StoreWithoutCastEEEviT_T0_T2_T3_T4_T5_:
[----:B------:R-:W-:Y:S01]  /*0000*/  LDC R1, c[0x0][0x28] ;  /* 0x00000a00ff017b82 */ /* 0x000fe20000000800 */
[----:B------:R-:W0:Y:S07]  /*0010*/  S2R R0, SR_CTAID.X ;  /* 0x0000000000007919 */ /* 0x000e2e0000002500 */
[----:B------:R-:W0:Y:S01]  /*0020*/  LDC R3, c[0x0][0x210] ;  /* 0x00008400ff037b82 */ /* 0x000e220000000800 */
[----:B------:R-:W-:Y:S02]  /*0030*/  CS2R R30, SRZ ;  /* 0x00000000001e7805 */ /* 0x000fe4000001ff00 */
[----:B------:R-:W-:Y:S01]  /*0040*/  CS2R R28, SRZ ;  /* 0x00000000001c7805 */ /* 0x000fe2000001ff00 */
[----:B------:R-:W1:Y:S01]  /*0050*/  S2R R7, SR_TID.X ;  /* 0x0000000000077919 */ /* 0x000e620000002100 */
[----:B------:R-:W-:-:S02]  /*0060*/  CS2R R22, SRZ ;  /* 0x0000000000167805 */ /* 0x000fc4000001ff00 */
[----:B------:R-:W-:Y:S01]  /*0070*/  CS2R R20, SRZ ;  /* 0x0000000000147805 */ /* 0x000fe2000001ff00 */
[----:B------:R-:W-:Y:S01]  /*0080*/  ULDC.64 UR8, c[0x0][0x208] ;  /* 0x0000820000087ab9 */ /* 0x000fe20000000a00 */
[----:B0-----:R-:W-:-:S05]  /*0090*/  IMAD R10, R0, -0x200, R3 ;  /* 0xfffffe00000a7824 */ /* 0x001fca00078e0203 */
[----:B-1----:R-:W-:-:S13]  /*00a0*/  ISETP.GE.AND P2, PT, R7, R10, PT ;  /* 0x0000000a0700720c */ /* 0x002fda0003f46270 */
[----:B------:R-:W-:Y:S01]  /*00b0*/  @!P2 IMAD R11, R0, 0x200, R7 ;  /* 0x00000200000ba824 */ /* 0x000fe200078e0207 */
[----:B------:R-:W0:Y:S01]  /*00c0*/  @!P2 LDC.64 R2, c[0x0][0x220] ;  /* 0x00008800ff02ab82 */ /* 0x000e220000000a00 */
[----:B------:R-:W-:-:S05]  /*00d0*/  @!P2 VIADD R7, R7, 0x80 ;  /* 0x000000800707a836 */ /* 0x000fca0000000000 */
[----:B------:R-:W-:-:S13]  /*00e0*/  ISETP.GE.AND P0, PT, R7, R10, PT ;  /* 0x0000000a0700720c */ /* 0x000fda0003f06270 */
[----:B------:R-:W-:Y:S01]  /*00f0*/  @!P0 IMAD R17, R0, 0x200, R7 ;  /* 0x0000020000118824 */ /* 0x000fe200078e0207 */
[----:B------:R-:W1:Y:S01]  /*0100*/  @!P0 LDC.64 R4, c[0x0][0x220] ;  /* 0x00008800ff048b82 */ /* 0x000e620000000a00 */
[----:B------:R-:W-:Y:S02]  /*0110*/  @!P0 VIADD R7, R7, 0x80 ;  /* 0x0000008007078836 */ /* 0x000fe40000000000 */
[----:B0-----:R-:W-:-:S03]  /*0120*/  @!P2 IMAD.WIDE.U32 R2, R11, 0x10, R2 ;  /* 0x000000100b02a825 */ /* 0x001fc600078e0002 */
[C---:B------:R-:W-:Y:S02]  /*0130*/  ISETP.GE.AND P3, PT, R7.reuse, R10, PT ;  /* 0x0000000a0700720c */ /* 0x040fe40003f66270 */
[----:B------:R0:W5:Y:S11]  /*0140*/  @!P2 LDG.E.128 R28, desc[UR8][R2.64] ;  /* 0x00000008021ca981 */ /* 0x000176000c1e1d00 */
[----:B------:R-:W-:Y:S01]  /*0150*/  @!P3 IMAD R19, R0, 0x200, R7 ;  /* 0x000002000013b824 */ /* 0x000fe200078e0207 */
[----:B------:R-:W2:Y:S01]  /*0160*/  @!P3 LDC.64 R8, c[0x0][0x220] ;  /* 0x00008800ff08bb82 */ /* 0x000ea20000000a00 */
[----:B------:R-:W-:-:S05]  /*0170*/  @!P3 VIADD R7, R7, 0x80 ;  /* 0x000000800707b836 */ /* 0x000fca0000000000 */
[----:B------:R-:W-:-:S13]  /*0180*/  ISETP.GE.AND P1, PT, R7, R10, PT ;  /* 0x0000000a0700720c */ /* 0x000fda0003f26270 */
[----:B------:R-:W3:Y:S01]  /*0190*/  @!P1 LDC.64 R12, c[0x0][0x220] ;  /* 0x00008800ff0c9b82 */ /* 0x000ee20000000a00 */
[----:B------:R-:W-:Y:S02]  /*01a0*/  @!P1 IMAD R15, R0, 0x200, R7 ;  /* 0x00000200000f9824 */ /* 0x000fe400078e0207 */
[----:B-1----:R-:W-:Y:S01]  /*01b0*/  @!P0 IMAD.WIDE.U32 R6, R17, 0x10, R4 ;  /* 0x0000001011068825 */ /* 0x002fe200078e0004 */
[----:B------:R-:W-:-:S03]  /*01c0*/  CS2R R16, SRZ ;  /* 0x0000000000107805 */ /* 0x000fc6000001ff00 */
[----:B--2---:R-:W-:Y:S01]  /*01d0*/  @!P3 IMAD.WIDE.U32 R8, R19, 0x10, R8 ;  /* 0x000000101308b825 */ /* 0x004fe200078e0008 */
[----:B------:R-:W-:-:S06]  /*01e0*/  CS2R R18, SRZ ;  /* 0x0000000000127805 */ /* 0x000fcc000001ff00 */
[----:B------:R0:W5:Y:S01]  /*01f0*/  @!P0 LDG.E.128 R16, desc[UR8][R6.64] ;  /* 0x0000000806108981 */ /* 0x000162000c1e1d00 */
[----:B---3--:R-:W-:Y:S01]  /*0200*/  @!P1 IMAD.WIDE.U32 R4, R15, 0x10, R12 ;  /* 0x000000100f049825 */ /* 0x008fe200078e000c */
[----:B------:R-:W-:Y:S02]  /*0210*/  CS2R R14, SRZ ;  /* 0x00000000000e7805 */ /* 0x000fe4000001ff00 */
[----:B------:R-:W-:Y:S02]  /*0220*/  CS2R R12, SRZ ;  /* 0x00000000000c7805 */ /* 0x000fe4000001ff00 */
[----:B------:R0:W5:Y:S04]  /*0230*/  @!P1 LDG.E.128 R20, desc[UR8][R4.64] ;  /* 0x0000000804149981 */ /* 0x000168000c1e1d00 */
[----:B------:R0:W5:Y:S01]  /*0240*/  @!P3 LDG.E.128 R12, desc[UR8][R8.64] ;  /* 0x00000008080cb981 */ /* 0x000162000c1e1d00 */
[----:B------:R-:W-:Y:S01]  /*0250*/  BSSY B1, `(.L_x_13766) ;  /* 0x0000aac000017945 */ /* 0x000fe20003800000 */
[----:B------:R-:W-:-:S02]  /*0260*/  CS2R R26, SRZ ;  /* 0x00000000001a7805 */ /* 0x000fc4000001ff00 */
[----:B------:R-:W-:Y:S01]  /*0270*/  CS2R R24, SRZ ;  /* 0x0000000000187805 */ /* 0x000fe2000001ff00 */
[----:B------:R-:W-:Y:S06]  /*0280*/  @P2 BRA `(.L_x_13767) ;  /* 0x000000a800a02947 */ /* 0x000fec0003800000 */
[----:B-----5:R-:W-:Y:S02]  /*0290*/  DSETP.GTU.AND P0, PT, |R28|, +INF , PT ;  /* 0x7ff000001c00742a */ /* 0x020fe40003f0c200 */
        /* <DEDUP_REMOVED lines=10> */
[----:B------:R-:W-:Y:S01]  /*0340*/  MOV R27, R31 ;  /* 0x0000001f001b7202 */ /* 0x000fe20000000f00 */
[----:B------:R-:W-:Y:S02]  /*0350*/  IMAD.MOV.U32 R24, RZ, RZ, R28 ;  /* 0x000000ffff187224 */ /* 0x000fe400078e001c */
[----:B------:R-:W-:-:S10]  /*0360*/  IMAD.MOV.U32 R25, RZ, RZ, R29 ;  /* 0x000000ffff197224 */ /* 0x000fd400078e001d */
        /* <DEDUP_REMOVED lines=11> */
[----:B0-----:R-:W-:Y:S01]  /*0420*/  IMAD.MOV.U32 R2, RZ, RZ, RZ ;  /* 0x000000ffff027224 */ /* 0x001fe200078e00ff */
[----:B------:R-:W-:Y:S01]  /*0430*/  DADD R38, -RZ, |R36| ;  /* 0x00000000ff267229 */ /* 0x000fe20000000524 */
[----:B------:R-:W-:Y:S01]  /*0440*/  UMOV UR4, 0xffffffff ;  /* 0xffffffff00047882 */ /* 0x000fe20000000000 */
[----:B------:R-:W-:Y:S01]  /*0450*/  UMOV UR5, 0x7fefffff ;  /* 0x7fefffff00057882 */ /* 0x000fe20000000000 */
[----:B------:R-:W-:Y:S01]  /*0460*/  DADD R40, R34, -1 ;  /* 0xbff0000022287429 */ /* 0x000fe20000000000 */
[----:B------:R-:W-:Y:S01]  /*0470*/  UMOV UR6, UR5 ;  /* 0x0000000500067c82 */ /* 0x000fe20008000000 */
[----:B------:R-:W-:Y:S01]  /*0480*/  BSSY B2, `(.L_x_13770) ;  /* 0x000029c000027945 */ /* 0x000fe20003800000 */
[----:B------:R-:W-:-:S05]  /*0490*/  DADD R8, -RZ, |R44| ;  /* 0x00000000ff087229 */ /* 0x000fca000000052c */
        /* <DEDUP_REMOVED lines=8> */
[----:B------:R-:W-:Y:S02]  /*0520*/  SEL R43, R9, R39, P0 ;  /* 0x00000027092b7207 */ /* 0x000fe40000000000 */
[----:B------:R-:W-:Y:S02]  /*0530*/  IADD3 R3, -R11, 0x7fd00000, RZ ;  /* 0x7fd000000b037810 */ /* 0x000fe40007ffe1ff */
[----:B------:R-:W-:Y:S01]  /*0540*/  SEL R6, R8, R38, P1 ;  /* 0x0000002608067207 */ /* 0x000fe20000800000 */
[----:B------:R-:W-:-:S03]  /*0550*/  IMAD.MOV.U32 R8, RZ, RZ, RZ ;  /* 0x000000ffff087224 */ /* 0x000fc600078e00ff */
        /* <DEDUP_REMOVED lines=8> */
[----:B------:R-:W-:Y:S01]  /*05e0*/  IMAD.MOV.U32 R0, RZ, RZ, R26 ;  /* 0x000000ffff007224 */ /* 0x000fe200078e001a */
[----:B------:R-:W-:-:S04]  /*05f0*/  UMOV UR6, UR4 ;  /* 0x0000000400067c82 */ /* 0x000fc80008000000 */
[----:B------:R-:W-:Y:S01]  /*0600*/  SEL R4, R0, UR6, P0 ;  /* 0x0000000600047c07 */ /* 0x000fe20008000000 */
[----:B------:R-:W-:Y:S01]  /*0610*/  UMOV UR6, UR5 ;  /* 0x0000000500067c82 */ /* 0x000fe20008000000 */
[----:B------:R-:W-:Y:S02]  /*0620*/  @P1 LOP3.LUT R5, R2, 0x80000, RZ, 0xfc, !PT ;  /* 0x0008000002051812 */ /* 0x000fe400078efcff */
[CC--:B------:R-:W-:Y:S02]  /*0630*/  ISETP.GT.U32.AND P1, PT, R32.reuse, R38.reuse, PT ;  /* 0x000000262000720c */ /* 0x0c0fe40003f24070 */
[----:B------:R-:W0:Y:S01]  /*0640*/  MUFU.RSQ64H R9, R5 ;  /* 0x0000000500097308 */ /* 0x000e220000001c00 */
[----:B------:R-:W-:Y:S02]  /*0650*/  ISETP.LT.U32.AND P0, PT, R32, R38, PT ;  /* 0x000000262000720c */ /* 0x000fe40003f01070 */
[CC--:B------:R-:W-:Y:S02]  /*0660*/  ISETP.GT.U32.AND.EX P1, PT, R33.reuse, R39.reuse, PT, P1 ;  /* 0x000000272100720c */ /* 0x0c0fe40003f24110 */
[----:B------:R-:W-:Y:S01]  /*0670*/  ISETP.LT.U32.AND.EX P0, PT, R33, R39, PT, P0 ;  /* 0x000000272100720c */ /* 0x000fe20003f01100 */
[----:B0-----:R-:W-:-:S08]  /*0680*/  DMUL R2, R8, R8 ;  /* 0x0000000808027228 */ /* 0x001fd00000000000 */
[----:B------:R-:W-:Y:S01]  /*0690*/  DFMA R46, R4, -R2, 1 ;  /* 0x3ff00000042e742b */ /* 0x000fe20000000802 */
[----:B------:R-:W-:Y:S01]  /*06a0*/  IMAD.MOV.U32 R2, RZ, RZ, 0x0 ;  /* 0x00000000ff027424 */ /* 0x000fe200078e00ff */
[-C--:B------:R-:W-:Y:S01]  /*06b0*/  SEL R5, R33, R39.reuse, P1 ;  /* 0x0000002721057207 */ /* 0x080fe20000800000 */
[----:B------:R-:W-:Y:S01]  /*06c0*/  IMAD.MOV.U32 R3, RZ, RZ, 0x3fd80000 ;  /* 0x3fd80000ff037424 */ /* 0x000fe200078e00ff */
[CC--:B------:R-:W-:Y:S02]  /*06d0*/  SEL R4, R32.reuse, R38.reuse, P1 ;  /* 0x0000002620047207 */ /* 0x0c0fe40000800000 */
[----:B------:R-:W-:Y:S02]  /*06e0*/  LOP3.LUT R0, R5, 0xffc00000, RZ, 0xc0, !PT ;  /* 0xffc0000005007812 */ /* 0x000fe400078ec0ff */
[----:B------:R-:W-:Y:S01]  /*06f0*/  DMUL R24, R8, R46 ;  /* 0x0000002e08187228 */ /* 0x000fe20000000000 */
[----:B------:R-:W-:Y:S01]  /*0700*/  SEL R38, R32, R38, P0 ;  /* 0x0000002620267207 */ /* 0x000fe20000000000 */
[----:B------:R-:W-:Y:S01]  /*0710*/  DFMA R46, R46, R2, 0.5 ;  /* 0x3fe000002e2e742b */ /* 0x000fe20000000002 */
[----:B------:R-:W-:-:S04]  /*0720*/  SEL R39, R33, R39, P0 ;  /* 0x0000002721277207 */ /* 0x000fc80000000000 */
[----:B------:R-:W-:Y:S02]  /*0730*/  ISETP.GE.U32.AND P3, PT, R39, 0x7ff00000, PT ;  /* 0x7ff000002700780c */ /* 0x000fe40003f66070 */
[----:B------:R-:W-:Y:S02]  /*0740*/  DSETP.NEU.AND P2, PT, R38, RZ, PT ;  /* 0x000000ff2600722a */ /* 0x000fe40003f4d000 */
[----:B------:R-:W-:Y:S01]  /*0750*/  DFMA R8, R46, R24, R8 ;  /* 0x000000182e08722b */ /* 0x000fe20000000008 */
[----:B------:R-:W-:Y:S01]  /*0760*/  IADD3 R25, -R0, 0x7fd00000, RZ ;  /* 0x7fd0000000197810 */ /* 0x000fe20007ffe1ff */
[----:B------:R-:W-:-:S06]  /*0770*/  IMAD.MOV.U32 R24, RZ, RZ, RZ ;  /* 0x000000ffff187224 */ /* 0x000fcc00078e00ff */
[----:B------:R-:W-:Y:S02]  /*0780*/  DMUL R8, R26, R8 ;  /* 0x000000081a087228 */ /* 0x000fe40000000000 */
[C---:B------:R-:W-:Y:S01]  /*0790*/  DMUL R32, R24.reuse, R4 ;  /* 0x0000000418207228 */ /* 0x040fe20000000000 */
[----:B------:R-:W-:Y:S01]  /*07a0*/  LOP3.LUT R27, R11, 0x100000, RZ, 0xfc, !PT ;  /* 0x001000000b1b7812 */ /* 0x000fe200078efcff */
[----:B------:R-:W-:Y:S01]  /*07b0*/  DMUL R24, R24, R38 ;  /* 0x0000002618187228 */ /* 0x000fe20000000000 */
[----:B------:R-:W-:-:S06]  /*07c0*/  MOV R26, RZ ;  /* 0x000000ff001a7202 */ /* 0x000fcc0000000f00 */
        /* <DEDUP_REMOVED lines=12> */
[----:B------:R-:W-:Y:S01]  /*0890*/  IMAD.MOV.U32 R32, RZ, RZ, RZ ;  /* 0x000000ffff207224 */ /* 0x000fe200078e00ff */
[----:B------:R-:W-:-:S07]  /*08a0*/  DSETP.NEU.AND P0, PT, R42, RZ, PT ;  /* 0x000000ff2a00722a */ /* 0x000fce0003f0d000 */
        /* <DEDUP_REMOVED lines=12> */
[----:B------:R-:W-:-:S06]  /*0970*/  @!P3 FSEL R39, R5, R27, !P2 ;  /* 0x0000001b0527b208 */ /* 0x000fcc0005000000 */
        /* <DEDUP_REMOVED lines=25> */
[----:B------:R-:W-:-:S07]  /*0b10*/  IMAD.MOV.U32 R0, RZ, RZ, R26 ;  /* 0x000000ffff007224 */ /* 0x000fce00078e001a */
[----:B------:R-:W-:Y:S05]  /*0b20*/  CALL.REL.NOINC `($__internal_21_$__cuda_sm20_dsqrt_rn_f64_mediumpath_v1) ;  /* 0x000002a400507944 */ /* 0x000fea0003c00000 */
[----:B------:R-:W-:Y:S01]  /*0b30*/  IMAD.MOV.U32 R32, RZ, RZ, R2 ;  /* 0x000000ffff207224 */ /* 0x000fe200078e0002 */
[----:B------:R-:W-:-:S07]  /*0b40*/  MOV R33, R3 ;  /* 0x0000000300217202 */ /* 0x000fce0000000f00 */
.L_x_13773:
[----:B------:R-:W-:Y:S05]  /*0b50*/  BSYNC B3 ;  /* 0x0000000000037941 */ /* 0x000fea0003800000 */
.L_x_13772:
        /* <DEDUP_REMOVED lines=81> */
.L_x_13771:
        /* <DEDUP_REMOVED lines=33> */
[----:B------:R-:W-:Y:S05]  /*1280*/  CALL.REL.NOINC `($__internal_20_$__cuda_sm20_div_rn_f64_full) ;  /* 0x0000029400e07944 */ /* 0x000fea0003c00000 */
.L_x_13781:
[----:B------:R-:W-:Y:S05]  /*1290*/  BSYNC B4 ;  /* 0x0000000000047941 */ /* 0x000fea0003800000 */
.L_x_13780:
[----:B------:R-:W-:Y:S02]  /*12a0*/  IMAD.MOV.U32 R26, RZ, RZ, R2 ;  /* 0x000000ffff1a7224 */ /* 0x000fe400078e0002 */
[----:B------:R-:W-:Y:S01]  /*12b0*/  IMAD.MOV.U32 R27, RZ, RZ, R3 ;  /* 0x000000ffff1b7224 */ /* 0x000fe200078e0003 */
[----:B------:R-:W-:Y:S06]  /*12c0*/  BRA `(.L_x_13779) ;  /* 0x0000000000047947 */ /* 0x000fec0003800000 */
.L_x_13778:
[----:B------:R-:W-:-:S11]  /*12d0*/  DADD R26, -R44, R42 ;  /* 0x000000002c1a7229 */ /* 0x000fd6000000012a */
.L_x_13779:
[----:B------:R-:W-:Y:S05]  /*12e0*/  BSYNC B3 ;  /* 0x0000000000037941 */ /* 0x000fea0003800000 */
.L_x_13777:
        /* <DEDUP_REMOVED lines=9> */
[----:B------:R-:W-:Y:S01]  /*1380*/  MOV R2, 0x1 ;  /* 0x0000000100027802 */ /* 0x000fe20000000f00 */
        /* <DEDUP_REMOVED lines=19> */
.L_x_13786:
[----:B------:R-:W-:Y:S05]  /*14c0*/  BSYNC B4 ;  /* 0x0000000000047941 */ /* 0x000fea0003800000 */
.L_x_13785:
[----:B------:R-:W-:Y:S05]  /*14d0*/  BRA `(.L_x_13784) ;  /* 0x0000000000047947 */ /* 0x000fea0003800000 */
.L_x_13783:
[----:B------:R-:W-:-:S11]  /*14e0*/  DADD R2, R38, -R4 ;  /* 0x0000000026027229 */ /* 0x000fd60000000804 */
.L_x_13784:
[----:B------:R-:W-:Y:S05]  /*14f0*/  BSYNC B3 ;  /* 0x0000000000037941 */ /* 0x000fea0003800000 */
.L_x_13782:
        /* <DEDUP_REMOVED lines=23> */
[----:B------:R-:W-:-:S07]  /*1670*/  MOV R32, 0x1690 ;  /* 0x0000169000207802 */ /* 0x000fce0000000f00 */
[----:B------:R-:W-:Y:S05]  /*1680*/  CALL.REL.NOINC `($__internal_21_$__cuda_sm20_dsqrt_rn_f64_mediumpath_v1) ;  /* 0x0000029800787944 */ /* 0x000fea0003c00000 */
[----:B------:R-:W-:Y:S02]  /*1690*/  IMAD.MOV.U32 R46, RZ, RZ, R2 ;  /* 0x000000ffff2e7224 */ /* 0x000fe400078e0002 */
[----:B------:R-:W-:-:S07]  /*16a0*/  IMAD.MOV.U32 R47, RZ, RZ, R3 ;  /* 0x000000ffff2f7224 */ /* 0x000fce00078e0003 */
.L_x_13788:
[----:B------:R-:W-:Y:S05]  /*16b0*/  BSYNC B3 ;  /* 0x0000000000037941 */ /* 0x000fea0003800000 */
.L_x_13787:
        /* <DEDUP_REMOVED lines=85> */
.L_x_13789:
        /* <DEDUP_REMOVED lines=20> */
.L_x_13791:
[----:B------:R-:W-:Y:S05]  /*1d50*/  BSYNC B3 ;  /* 0x0000000000037941 */ /* 0x000fea0003800000 */
.L_x_13790:
        /* <DEDUP_REMOVED lines=30> */
.L_x_13776:
        /* <DEDUP_REMOVED lines=20> */
[----:B------:R-:W-:-:S07]  /*2080*/  IMAD.MOV.U32 R0, RZ, RZ, R26 ;  /* 0x000000ffff007224 */ /* 0x000fce00078e001a */
[----:B------:R-:W-:Y:S05]  /*2090*/  CALL.REL.NOINC `($__internal_21_$__cuda_sm20_dsqrt_rn_f64_mediumpath_v1) ;  /* 0x0000028c00f47944 */ /* 0x000fea0003c00000 */
[----:B------:R-:W-:Y:S02]  /*20a0*/  IMAD.MOV.U32 R32, RZ, RZ, R2 ;  /* 0x000000ffff207224 */ /* 0x000fe400078e0002 */
[----:B------:R-:W-:-:S07]  /*20b0*/  IMAD.MOV.U32 R33, RZ, RZ, R3 ;  /* 0x000000ffff217224 */ /* 0x000fce00078e0003 */
.L_x_13794:
[----:B------:R-:W-:Y:S05]  /*20c0*/  BSYNC B3 ;  /* 0x0000000000037941 */ /* 0x000fea0003800000 */
.L_x_13793:
        /* <DEDUP_REMOVED lines=25> */
.L_x_13797:
[----:B------:R-:W-:Y:S05]  /*2260*/  BSYNC B3 ;  /* 0x0000000000037941 */ /* 0x000fea0003800000 */
.L_x_13796:
        /* <DEDUP_REMOVED lines=30> */
.L_x_13795:
        /* <DEDUP_REMOVED lines=75> */
.L_x_13798:
[----:B------:R-:W-:Y:S01]  /*2900*/  IMAD.MOV.U32 R2, RZ, RZ, 0x0 ;  /* 0x00000000ff027424 */ /* 0x000fe200078e00ff */
[----:B------:R-:W-:Y:S01]  /*2910*/  FSETP.NEU.FTZ.AND P0, PT, R5, RZ, PT ;  /* 0x000000ff0500720b */ /* 0x000fe20003f1d000 */
[----:B------:R-:W-:-:S06]  /*2920*/  IMAD.MOV.U32 R3, RZ, RZ, 0x7ff00000 ;  /* 0x7ff00000ff037424 */ /* 0x000fcc00078e00ff */
[----:B------:R-:W-:-:S10]  /*2930*/  DFMA R2, R4, R2, +INF ;  /* 0x7ff000000402742b */ /* 0x000fd40000000002 */
[----:B------:R-:W-:Y:S02]  /*2940*/  FSEL R26, R2, RZ, P0 ;  /* 0x000000ff021a7208 */ /* 0x000fe40000000000 */
[----:B------:R-:W-:Y:S01]  /*2950*/  FSEL R27, R3, -QNAN , P0 ;  /* 0xfff00000031b7808 */ /* 0x000fe20000000000 */
[----:B------:R-:W-:Y:S06]  /*2960*/  BRA `(.L_x_13774) ;  /* 0x0000000400347947 */ /* 0x000fec0003800000 */
.L_x_13792:
        /* <DEDUP_REMOVED lines=22> */
[----:B------:R-:W-:Y:S05]  /*2ad0*/  CALL.REL.NOINC `($__internal_21_$__cuda_sm20_dsqrt_rn_f64_mediumpath_v1) ;  /* 0x0000028400647944 */ /* 0x000fea0003c00000 */
[----:B------:R-:W-:Y:S02]  /*2ae0*/  IMAD.MOV.U32 R6, RZ, RZ, R2 ;  /* 0x000000ffff067224 */ /* 0x000fe400078e0002 */
[----:B------:R-:W-:-:S07]  /*2af0*/  IMAD.MOV.U32 R7, RZ, RZ, R3 ;  /* 0x000000ffff077224 */ /* 0x000fce00078e0003 */
.L_x_13800:
[----:B------:R-:W-:Y:S05]  /*2b00*/  BSYNC B3 ;  /* 0x0000000000037941 */ /* 0x000fea0003800000 */
.L_x_13799:
        /* <DEDUP_REMOVED lines=20> */
[----:B------:R-:W-:Y:S05]  /*2c50*/  CALL.REL.NOINC `($__internal_20_$__cuda_sm20_div_rn_f64_full) ;  /* 0x0000027c006c7944 */ /* 0x000fea0003c00000 */
.L_x_13802:
[----:B------:R-:W-:Y:S05]  /*2c60*/  BSYNC B3 ;  /* 0x0000000000037941 */ /* 0x000fea0003800000 */
.L_x_13801:
[----:B------:R-:W-:Y:S02]  /*2c70*/  IMAD.MOV.U32 R26, RZ, RZ, R2 ;  /* 0x000000ffff1a7224 */ /* 0x000fe400078e0002 */
[----:B------:R-:W-:Y:S01]  /*2c80*/  IMAD.MOV.U32 R27, RZ, RZ, R3 ;  /* 0x000000ffff1b7224 */ /* 0x000fe200078e0003 */
[----:B------:R-:W-:Y:S06]  /*2c90*/  BRA `(.L_x_13774) ;  /* 0x0000000000687947 */ /* 0x000fec0003800000 */
.L_x_13775:
        /* <DEDUP_REMOVED lines=15> */
[----:B------:R-:W-:Y:S02]  /*2d90*/  IMAD.MOV.U32 R2, RZ, RZ, R4 ;  /* 0x000000ffff027224 */ /* 0x000fe400078e0004 */
[----:B------:R-:W-:Y:S01]  /*2da0*/  IMAD.MOV.U32 R4, RZ, RZ, R32 ;  /* 0x000000ffff047224 */ /* 0x000fe200078e0020 */
[----:B------:R-:W-:Y:S01]  /*2db0*/  MOV R32, 0x2e10 ;  /* 0x00002e1000207802 */ /* 0x000fe20000000f00 */
[----:B------:R-:W-:Y:S02]  /*2dc0*/  IMAD.MOV.U32 R0, RZ, RZ, R8 ;  /* 0x000000ffff007224 */ /* 0x000fe400078e0008 */
[----:B------:R-:W-:Y:S02]  /*2dd0*/  IMAD.MOV.U32 R5, RZ, RZ, R33 ;  /* 0x000000ffff057224 */ /* 0x000fe400078e0021 */
[----:B------:R-:W-:Y:S02]  /*2de0*/  IMAD.MOV.U32 R8, RZ, RZ, R36 ;  /* 0x000000ffff087224 */ /* 0x000fe400078e0024 */
[----:B------:R-:W-:-:S07]  /*2df0*/  IMAD.MOV.U32 R9, RZ, RZ, R37 ;  /* 0x000000ffff097224 */ /* 0x000fce00078e0025 */
[----:B------:R-:W-:Y:S05]  /*2e00*/  CALL.REL.NOINC `($__internal_21_$__cuda_sm20_dsqrt_rn_f64_mediumpath_v1) ;  /* 0x0000028000987944 */ /* 0x000fea0003c00000 */
[----:B------:R-:W-:Y:S02]  /*2e10*/  IMAD.MOV.U32 R26, RZ, RZ, R2 ;  /* 0x000000ffff1a7224 */ /* 0x000fe400078e0002 */
[----:B------:R-:W-:-:S07]  /*2e20*/  IMAD.MOV.U32 R27, RZ, RZ, R3 ;  /* 0x000000ffff1b7224 */ /* 0x000fce00078e0003 */
.L_x_13803:
[----:B------:R-:W-:Y:S05]  /*2e30*/  BSYNC B3 ;  /* 0x0000000000037941 */ /* 0x000fea0003800000 */
.L_x_13774:
[----:B------:R-:W-:Y:S05]  /*2e40*/  BSYNC B2 ;  /* 0x0000000000027941 */ /* 0x000fea0003800000 */
.L_x_13770:
        /* <DEDUP_REMOVED lines=25> */
.L_x_13808:
[----:B------:R-:W-:Y:S05]  /*2fe0*/  BSYNC B4 ;  /* 0x0000000000047941 */ /* 0x000fea0003800000 */
.L_x_13807:
        /* <DEDUP_REMOVED lines=49> */
.L_x_13810:
        /* <DEDUP_REMOVED lines=71> */
.L_x_13809:
        /* <DEDUP_REMOVED lines=35> */
[----:B------:R-:W-:Y:S05]  /*39a0*/  CALL.REL.NOINC `($__internal_20_$__cuda_sm20_div_rn_f64_full) ;  /* 0x0000027000187944 */ /* 0x000fea0003c00000 */
.L_x_13819:
[----:B------:R-:W-:Y:S05]  /*39b0*/  BSYNC B6 ;  /* 0x0000000000067941 */ /* 0x000fea0003800000 */
.L_x_13818:
[----:B------:R-:W-:Y:S02]  /*39c0*/  IMAD.MOV.U32 R54, RZ, RZ, R2 ;  /* 0x000000ffff367224 */ /* 0x000fe400078e0002 */
[----:B------:R-:W-:Y:S01]  /*39d0*/  IMAD.MOV.U32 R55, RZ, RZ, R3 ;  /* 0x000000ffff377224 */ /* 0x000fe200078e0003 */
[----:B------:R-:W-:Y:S06]  /*39e0*/  BRA `(.L_x_13817) ;  /* 0x0000000000047947 */ /* 0x000fec0003800000 */
.L_x_13816:
[----:B------:R-:W-:-:S11]  /*39f0*/  DADD R54, -R44, R42 ;  /* 0x000000002c367229 */ /* 0x000fd6000000012a */
.L_x_13817:
[----:B------:R-:W-:Y:S05]  /*3a00*/  BSYNC B5 ;  /* 0x0000000000057941 */ /* 0x000fea0003800000 */
.L_x_13815:
        /* <DEDUP_REMOVED lines=26> */
.L_x_13824:
[----:B------:R-:W-:Y:S05]  /*3bb0*/  BSYNC B6 ;  /* 0x0000000000067941 */ /* 0x000fea0003800000 */
.L_x_13823:
[----:B------:R-:W-:Y:S02]  /*3bc0*/  IMAD.MOV.U32 R36, RZ, RZ, R2 ;  /* 0x000000ffff247224 */ /* 0x000fe400078e0002 */
[----:B------:R-:W-:Y:S01]  /*3bd0*/  IMAD.MOV.U32 R37, RZ, RZ, R3 ;  /* 0x000000ffff257224 */ /* 0x000fe200078e0003 */
[----:B------:R-:W-:Y:S06]  /*3be0*/  BRA `(.L_x_13822) ;  /* 0x0000000000047947 */ /* 0x000fec0003800000 */
.L_x_13821:
[----:B------:R-:W-:-:S11]  /*3bf0*/  DADD R36, -R40, R38 ;  /* 0x0000000028247229 */ /* 0x000fd60000000126 */
.L_x_13822:
[----:B------:R-:W-:Y:S05]  /*3c00*/  BSYNC B5 ;  /* 0x0000000000057941 */ /* 0x000fea0003800000 */
.L_x_13820:
        /* <DEDUP_REMOVED lines=27> */
[----:B------:R-:W-:Y:S05]  /*3dc0*/  CALL.REL.NOINC `($__internal_21_$__cuda_sm20_dsqrt_rn_f64_mediumpath_v1) ;  /* 0x0000027000a87944 */ /* 0x000fea0003c00000 */
.L_x_13826:
[----:B------:R-:W-:Y:S05]  /*3dd0*/  BSYNC B5 ;  /* 0x0000000000057941 */ /* 0x000fea0003800000 */
.L_x_13825:
[----:B------:R-:W-:Y:S02]  /*3de0*/  IMAD.MOV.U32 R36, RZ, RZ, R2 ;  /* 0x000000ffff247224 */ /* 0x000fe400078e0002 */
[----:B------:R-:W-:Y:S01]  /*3df0*/  IMAD.MOV.U32 R37, RZ, RZ, R3 ;  /* 0x000000ffff257224 */ /* 0x000fe200078e0003 */
[----:B------:R-:W-:Y:S06]  /*3e00*/  BRA `(.L_x_13827) ;  /* 0x0000000800487947 */ /* 0x000fec0003800000 */
.L_x_13814:
        /* <DEDUP_REMOVED lines=28> */
.L_x_13830:
[----:B------:R-:W-:Y:S05]  /*3fd0*/  BSYNC B5 ;  /* 0x0000000000057941 */ /* 0x000fea0003800000 */
.L_x_13829:
[----:B------:R-:W-:Y:S02]  /*3fe0*/  IMAD.MOV.U32 R36, RZ, RZ, R2 ;  /* 0x000000ffff247224 */ /* 0x000fe400078e0002 */
[----:B------:R-:W-:Y:S01]  /*3ff0*/  IMAD.MOV.U32 R37, RZ, RZ, R3 ;  /* 0x000000ffff257224 */ /* 0x000fe200078e0003 */
[----:B------:R-:W-:Y:S06]  /*4000*/  BRA `(.L_x_13827) ;  /* 0x0000000400c87947 */ /* 0x000fec0003800000 */
.L_x_13828:
        /* <DEDUP_REMOVED lines=28> */
[----:B------:R-:W-:Y:S01]  /*41d0*/  IMAD.MOV.U32 R4, RZ, RZ, R2 ;  /* 0x000000ffff047224 */ /* 0x000fe200078e0002 */
[----:B------:R-:W-:-:S07]  /*41e0*/  MOV R5, R3 ;  /* 0x0000000300057202 */ /* 0x000fce0000000f00 */
.L_x_13832:
[----:B------:R-:W-:Y:S05]  /*41f0*/  BSYNC B5 ;  /* 0x0000000000057941 */ /* 0x000fea0003800000 */
.L_x_13831:
        /* <DEDUP_REMOVED lines=19> */
.L_x_13834:
[----:B------:R-:W-:Y:S05]  /*4330*/  BSYNC B5 ;  /* 0x0000000000057941 */ /* 0x000fea0003800000 */
.L_x_13833:
[----:B------:R-:W-:Y:S01]  /*4340*/  DMUL R34, R34, 8.11296384146066816958e+31 ;  /* 0x4690000022227828 */ /* 0x000fe20000000000 */
[----:B------:R-:W-:Y:S02]  /*4350*/  IMAD.MOV.U32 R36, RZ, RZ, R2 ;  /* 0x000000ffff247224 */ /* 0x000fe400078e0002 */
[----:B------:R-:W-:Y:S01]  /*4360*/  IMAD.MOV.U32 R37, RZ, RZ, R3 ;  /* 0x000000ffff257224 */ /* 0x000fe200078e0003 */
[----:B------:R-:W-:Y:S07]  /*4370*/  BRA `(.L_x_13827) ;  /* 0x0000000000ec7947 */ /* 0x000fee0003800000 */
.L_x_13813:
        /* <DEDUP_REMOVED lines=27> */
.L_x_13836:
[----:B------:R-:W-:Y:S05]  /*4530*/  BSYNC B5 ;  /* 0x0000000000057941 */ /* 0x000fea0003800000 */
.L_x_13835:
        /* <DEDUP_REMOVED lines=26> */
[----:B------:R-:W-:Y:S05]  /*46e0*/  CALL.REL.NOINC `($__internal_21_$__cuda_sm20_dsqrt_rn_f64_mediumpath_v1) ;  /* 0x0000026800607944 */ /* 0x000fea0003c00000 */
[----:B------:R-:W-:Y:S02]  /*46f0*/  IMAD.MOV.U32 R36, RZ, RZ, R2 ;  /* 0x000000ffff247224 */ /* 0x000fe400078e0002 */
[----:B------:R-:W-:-:S07]  /*4700*/  IMAD.MOV.U32 R37, RZ, RZ, R3 ;  /* 0x000000ffff257224 */ /* 0x000fce00078e0003 */
.L_x_13838:
[----:B------:R-:W-:Y:S05]  /*4710*/  BSYNC B5 ;  /* 0x0000000000057941 */ /* 0x000fea0003800000 */
.L_x_13837:
[----:B------:R-:W-:-:S11]  /*4720*/  DMUL R36, R36, R38 ;  /* 0x0000002624247228 */ /* 0x000fd60000000000 */
.L_x_13827:
[----:B------:R-:W-:Y:S05]  /*4730*/  BSYNC B4 ;  /* 0x0000000000047941 */ /* 0x000fea0003800000 */
.L_x_13812:
[----:B------:R-:W-:Y:S05]  /*4740*/  BRA `(.L_x_13839) ;  /* 0x0000000000087947 */ /* 0x000fea0003800000 */
.L_x_13806:
[----:B------:R-:W-:Y:S02]  /*4750*/  DMUL R36, R24, 9.00719925474099200000e+15 ;  /* 0x4340000018247828 */ /* 0x000fe40000000000 */
[----:B------:R-:W-:-:S11]  /*4760*/  DMUL R34, R34, 9.00719925474099200000e+15 ;  /* 0x4340000022227828 */ /* 0x000fd60000000000 */
.L_x_13839:
[----:B------:R-:W-:Y:S05]  /*4770*/  BSYNC B2 ;  /* 0x0000000000027941 */ /* 0x000fea0003800000 */
.L_x_13805:
        /* <DEDUP_REMOVED lines=27> */
[----:B------:R-:W-:Y:S05]  /*4930*/  CALL.REL.NOINC `($__internal_20_$__cuda_sm20_div_rn_f64_full) ;  /* 0x0000026000347944 */ /* 0x000fea0003c00000 */
.L_x_13841:
[----:B------:R-:W-:Y:S05]  /*4940*/  BSYNC B2 ;  /* 0x0000000000027941 */ /* 0x000fea0003800000 */
.L_x_13840:
        /* <DEDUP_REMOVED lines=82> */
.L_x_13843:
[----:B------:R-:W-:Y:S02]  /*4e70*/  FSEL R2, RZ, 3.37028055040000000000e+12, P0 ;  /* 0x54442d18ff027808 */ /* 0x000fe40000000000 */
[----:B------:R-:W-:-:S07]  /*4e80*/  FSEL R3, RZ, 2.1426990032196044922, P0 ;  /* 0x400921fbff037808 */ /* 0x000fce0000000000 */
.L_x_13844:
[----:B------:R-:W-:Y:S05]  /*4e90*/  BSYNC B0 ;  /* 0x0000000000007941 */ /* 0x000fea0003800000 */
.L_x_13842:
[----:B------:R-:W-:Y:S01]  /*4ea0*/  DADD R36, |R36|, |R34| ;  /* 0x0000000024247229 */ /* 0x000fe20000000622 */
[----:B------:R-:W-:-:S07]  /*4eb0*/  LOP3.LUT R35, R3, 0x80000000, R35, 0xb8, !PT ;  /* 0x8000000003237812 */ /* 0x000fce00078eb823 */
[----:B------:R-:W-:-:S06]  /*4ec0*/  DSETP.GTU.AND P0, PT, |R36|, +INF , PT ;  /* 0x7ff000002400742a */ /* 0x000fcc0003f0c200 */
[----:B------:R-:W-:Y:S02]  /*4ed0*/  FSEL R2, R36, R2, P0 ;  /* 0x0000000224027208 */ /* 0x000fe40000000000 */
[----:B------:R-:W-:-:S07]  /*4ee0*/  FSEL R3, R37, R35, P0 ;  /* 0x0000002325037208 */ /* 0x000fce0000000000 */
.L_x_13811:
[----:B------:R-:W-:Y:S05]  /*4ef0*/  BSYNC B3 ;  /* 0x0000000000037941 */ /* 0x000fea0003800000 */
.L_x_13804:
[----:B------:R-:W-:Y:S01]  /*4f00*/  LOP3.LUT R25, R3, 0x80000000, R29, 0xb8, !PT ;  /* 0x8000000003197812 */ /* 0x000fe200078eb81d */
[----:B------:R-:W-:Y:S01]  /*4f10*/  IMAD.MOV.U32 R24, RZ, RZ, R2 ;  /* 0x000000ffff187224 */ /* 0x000fe200078e0002 */
[----:B------:R-:W-:Y:S01]  /*4f20*/  LOP3.LUT R27, R27, 0x80000000, R31, 0xb8, !PT ;  /* 0x800000001b1b7812 */ /* 0x000fe200078eb81f */
[----:B------:R-:W-:Y:S06]  /*4f30*/  BRA `(.L_x_13767) ;  /* 0x0000005c00747947 */ /* 0x000fec0003800000 */
.L_x_13769:
        /* <DEDUP_REMOVED lines=10> */
[----:B0-----:R-:W-:Y:S02]  /*4fe0*/  FSEL R4, R36, R34, !P4 ;  /* 0x0000002224047208 */ /* 0x001fe40006000000 */
        /* <DEDUP_REMOVED lines=18> */
[----:B------:R-:W-:Y:S01]  /*5110*/  @!P0 MOV R9, R33 ;  /* 0x0000002100098202 */ /* 0x000fe20000000f00 */
[----:B------:R-:W-:-:S04]  /*5120*/  @!P0 IMAD.MOV.U32 R8, RZ, RZ, R32 ;  /* 0x000000ffff088224 */ /* 0x000fc800078e0020 */
[----:B------:R-:W-:Y:S02]  /*5130*/  VIADD R0, R9, 0xffffffff ;  /* 0xffffffff09007836 */ /* 0x000fe40000000000 */
[----:B------:R-:W-:-:S03]  /*5140*/  DFMA R2, R6, R2, R6 ;  /* 0x000000020602722b */ /* 0x000fc60000000006 */
[----:B------:R-:W-:-:S05]  /*5150*/  ISETP.GE.U32.AND P1, PT, R0, 0x7fefffff, PT ;  /* 0x7fefffff0000780c */ /* 0x000fca0003f26070 */
[----:B------:R-:W-:-:S08]  /*5160*/  DMUL R6, R4, R2 ;  /* 0x0000000204067228 */ /* 0x000fd00000000000 */
[----:B------:R-:W-:Y:S01]  /*5170*/  DFMA R26, -R24, R6, R4 ;  /* 0x00000006181a722b */ /* 0x000fe20000000104 */
[----:B------:R-:W-:Y:S01]  /*5180*/  @P1 IMAD.MOV.U32 R34, RZ, RZ, 0x0 ;  /* 0x00000000ff221424 */ /* 0x000fe200078e00ff */
[----:B------:R-:W-:Y:S01]  /*5190*/  @P1 FSETP.NEU.FTZ.AND P2, PT, R33, RZ, PT ;  /* 0x000000ff2100120b */ /* 0x000fe20003f5d000 */
[----:B------:R-:W-:-:S05]  /*51a0*/  @P1 IMAD.MOV.U32 R35, RZ, RZ, 0x7ff00000 ;  /* 0x7ff00000ff231424 */ /* 0x000fca00078e00ff */
[----:B------:R-:W-:Y:S02]  /*51b0*/  DFMA R2, R2, R26, R6 ;  /* 0x0000001a0202722b */ /* 0x000fe40000000006 */
[----:B------:R-:W-:-:S08]  /*51c0*/  @P1 DFMA R6, R32, R34, +INF ;  /* 0x7ff000002006142b */ /* 0x000fd00000000022 */
[----:B------:R-:W-:Y:S02]  /*51d0*/  FFMA R0, RZ, R25, R3 ;  /* 0x00000019ff007223 */ /* 0x000fe40000000003 */
[----:B------:R-:W-:Y:S02]  /*51e0*/  @P1 FSEL R26, R6, RZ, P2 ;  /* 0x000000ff061a1208 */ /* 0x000fe40001000000 */
[----:B------:R-:W-:Y:S01]  /*51f0*/  @P1 FSEL R27, R7, -QNAN , P2 ;  /* 0xfff00000071b1808 */ /* 0x000fe20001000000 */
[----:B------:R-:W-:Y:S01]  /*5200*/  DADD R6, -RZ, -R30 ;  /* 0x00000000ff067229 */ /* 0x000fe2000000091e */
[----:B------:R-:W-:Y:S01]  /*5210*/  FSETP.GT.AND P2, PT, |R0|, 1.469367938527859385e-39, PT ;  /* 0x001000000000780b */ /* 0x000fe20003f44200 */
[----:B------:R-:W-:Y:S02]  /*5220*/  IMAD.MOV.U32 R0, RZ, RZ, -0x3ff ;  /* 0xfffffc01ff007424 */ /* 0x000fe400078e00ff */
[----:B------:R-:W-:Y:S01]  /*5230*/  @!P0 IMAD.MOV.U32 R0, RZ, RZ, -0x435 ;  /* 0xfffffbcbff008424 */ /* 0x000fe200078e00ff */
[----:B------:R-:W-:Y:S09]  /*5240*/  @P1 BRA `(.L_x_13850) ;  /* 0x0000000000f81947 */ /* 0x000ff20003800000 */
        /* <DEDUP_REMOVED lines=62> */
.L_x_13850:
[----:B------:R-:W-:Y:S05]  /*5630*/  BSYNC B0 ;  /* 0x0000000000007941 */ /* 0x000fea0003800000 */
.L_x_13849:
[----:B------:R-:W-:Y:S01]  /*5640*/  BSSY B3, `(.L_x_13851) ;  /* 0x0000009000037945 */ /* 0x000fe20003800000 */
[----:B------:R-:W-:-:S03]  /*5650*/  IMAD.MOV.U32 R11, RZ, RZ, R7 ;  /* 0x000000ffff0b7224 */ /* 0x000fc600078e0007 */
[----:B------:R-:W-:Y:S05]  /*5660*/  @P2 BRA P3, `(.L_x_13852) ;  /* 0x0000000000182947 */ /* 0x000fea0001800000 */
[----:B------:R-:W-:Y:S01]  /*5670*/  IMAD.MOV.U32 R2, RZ, RZ, R4 ;  /* 0x000000ffff027224 */ /* 0x000fe200078e0004 */
[----:B------:R-:W-:Y:S01]  /*5680*/  MOV R4, R24 ;  /* 0x0000001800047202 */ /* 0x000fe20000000f00 */
[----:B------:R-:W-:Y:S01]  /*5690*/  IMAD.MOV.U32 R3, RZ, RZ, R5 ;  /* 0x000000ffff037224 */ /* 0x000fe200078e0005 */
[----:B------:R-:W-:Y:S01]  /*56a0*/  MOV R0, 0x56d0 ;  /* 0x000056d000007802 */ /* 0x000fe20000000f00 */
[----:B------:R-:W-:-:S07]  /*56b0*/  IMAD.MOV.U32 R5, RZ, RZ, R25 ;  /* 0x000000ffff057224 */ /* 0x000fce00078e0019 */
[----:B------:R-:W-:Y:S05]  /*56c0*/  CALL.REL.NOINC `($__internal_20_$__cuda_sm20_div_rn_f64_full) ;  /* 0x0000025000d07944 */ /* 0x000fea0003c00000 */
.L_x_13852:
[----:B------:R-:W-:Y:S05]  /*56d0*/  BSYNC B3 ;  /* 0x0000000000037941 */ /* 0x000fea0003800000 */
.L_x_13851:
        /* <DEDUP_REMOVED lines=82> */
.L_x_13854:
[----:B------:R-:W-:-:S04]  /*5c00*/  ISETP.GE.AND P0, PT, R11, RZ, PT ;  /* 0x000000ff0b00720c */ /* 0x000fc80003f06270 */
[----:B------:R-:W-:Y:S02]  /*5c10*/  FSEL R6, RZ, 3.37028055040000000000e+12, P0 ;  /* 0x54442d18ff067808 */ /* 0x000fe40000000000 */
[----:B------:R-:W-:-:S07]  /*5c20*/  FSEL R7, RZ, 2.1426990032196044922, P0 ;  /* 0x400921fbff077808 */ /* 0x000fce0000000000 */
.L_x_13855:
[----:B------:R-:W-:Y:S05]  /*5c30*/  BSYNC B0 ;  /* 0x0000000000007941 */ /* 0x000fea0003800000 */
.L_x_13853:
        /* <DEDUP_REMOVED lines=8> */
.L_x_13848:
        /* <DEDUP_REMOVED lines=17> */
[CC--:B------:R-:W-:Y:S02]  /*5dd0*/  SEL R2, R34.reuse, R36.reuse, P1 ;  /* 0x0000002422027207 */ /* 0x0c0fe40000800000 */
[----:B------:R-:W-:Y:S02]  /*5de0*/  FSEL R25, R35, R37, !P4 ;  /* 0x0000002523197208 */ /* 0x000fe40006000000 */
[C---:B------:R-:W-:Y:S01]  /*5df0*/  DMUL R8, R6.reuse, R4 ;  /* 0x0000000406087228 */ /* 0x040fe20000000000 */
[----:B------:R-:W-:Y:S01]  /*5e00*/  FSEL R24, R34, R36, !P4 ;  /* 0x0000002422187208 */ /* 0x000fe20006000000 */
[----:B------:R-:W-:Y:S01]  /*5e10*/  DMUL R6, R6, R2 ;  /* 0x0000000206067228 */ /* 0x000fe20000000000 */
[----:B------:R-:W-:-:S05]  /*5e20*/  ISETP.GE.U32.AND P2, PT, R5, 0x7ff00000, PT ;  /* 0x7ff000000500780c */ /* 0x000fca0003f46070 */
[----:B------:R-:W-:-:S08]  /*5e30*/  DMUL R8, R8, R8 ;  /* 0x0000000808087228 */ /* 0x000fd00000000000 */
[----:B------:R-:W-:Y:S01]  /*5e40*/  DFMA R8, R6, R6, R8 ;  /* 0x000000060608722b */ /* 0x000fe20000000008 */
[----:B------:R-:W-:-:S07]  /*5e50*/  IMAD.U32 R7, RZ, RZ, UR6 ;  /* 0x00000006ff077e24 */ /* 0x000fce000f8e00ff */
[----:B------:R-:W-:Y:S02]  /*5e60*/  DSETP.MIN.AND P0, P1, R8, UR4, PT ;  /* 0x0000000408007e2a */ /* 0x000fe4000b900000 */
[----:B------:R-:W-:-:S05]  /*5e70*/  IMAD.MOV.U32 R6, RZ, RZ, R9 ;  /* 0x000000ffff067224 */ /* 0x000fca00078e0009 */
[----:B------:R-:W-:Y:S02]  /*5e80*/  FSEL R27, R6, UR6, P0 ;  /* 0x00000006061b7c08 */ /* 0x000fe40008000000 */
[----:B------:R-:W-:-:S04]  /*5e90*/  MOV R6, R8 ;  /* 0x0000000800067202 */ /* 0x000fc80000000f00 */
        /* <DEDUP_REMOVED lines=21> */
[----:B------:R-:W-:Y:S01]  /*5ff0*/  IMAD.MOV.U32 R33, RZ, RZ, R5 ;  /* 0x000000ffff217224 */ /* 0x000fe200078e0005 */
[----:B------:R-:W-:Y:S01]  /*6000*/  FSEL R6, R36, R34, !P4 ;  /* 0x0000002224067208 */ /* 0x000fe20006000000 */
[----:B------:R-:W-:Y:S01]  /*6010*/  IMAD.MOV.U32 R32, RZ, RZ, R4 ;  /* 0x000000ffff207224 */ /* 0x000fe200078e0004 */
[----:B------:R-:W-:Y:S01]  /*6020*/  FSEL R7, R37, R35, !P4 ;  /* 0x0000002325077208 */ /* 0x000fe20006000000 */
        /* <DEDUP_REMOVED lines=20> */
[----:B------:R-:W-:Y:S01]  /*6170*/  DADD R8, -RZ, -R30 ;  /* 0x00000000ff087229 */ /* 0x000fe2000000091e */
[----:B------:R-:W-:Y:S01]  /*6180*/  FSETP.GEU.AND P2, PT, |R7|, 6.5827683646048100446e-37, PT ;  /* 0x036000000700780b */ /* 0x000fe20003f4e200 */
[----:B------:R-:W-:-:S12]  /*6190*/  @P1 BRA `(.L_x_13858) ;  /* 0x0000000000f81947 */ /* 0x000fd80003800000 */
        /* <DEDUP_REMOVED lines=62> */
.L_x_13858:
[----:B------:R-:W-:Y:S05]  /*6580*/  BSYNC B0 ;  /* 0x0000000000007941 */ /* 0x000fea0003800000 */
.L_x_13857:
        /* <DEDUP_REMOVED lines=9> */
.L_x_13860:
[----:B------:R-:W-:Y:S05]  /*6620*/  BSYNC B3 ;  /* 0x0000000000037941 */ /* 0x000fea0003800000 */
.L_x_13859:
        /* <DEDUP_REMOVED lines=83> */
.L_x_13862:
[----:B------:R-:W-:-:S04]  /*6b60*/  ISETP.GE.AND P0, PT, R11, RZ, PT ;  /* 0x000000ff0b00720c */ /* 0x000fc80003f06270 */
[----:B------:R-:W-:Y:S02]  /*6b70*/  FSEL R6, RZ, 3.37028055040000000000e+12, P0 ;  /* 0x54442d18ff067808 */ /* 0x000fe40000000000 */
[----:B------:R-:W-:-:S07]  /*6b80*/  FSEL R7, RZ, 2.1426990032196044922, P0 ;  /* 0x400921fbff077808 */ /* 0x000fce0000000000 */
.L_x_13863:
[----:B------:R-:W-:Y:S05]  /*6b90*/  BSYNC B0 ;  /* 0x0000000000007941 */ /* 0x000fea0003800000 */
.L_x_13861:
[----:B------:R-:W-:Y:S02]  /*6ba0*/  DADD R2, |R28|, |R30| ;  /* 0x000000001c027229 */ /* 0x000fe4000000061e */
[----:B------:R-:W-:-:S06]  /*6bb0*/  DADD R4, -RZ, -R28 ;  /* 0x00000000ff047229 */ /* 0x000fcc000000091c */
[----:B------:R-:W-:-:S04]  /*6bc0*/  DSETP.GTU.AND P0, PT, |R2|, +INF , PT ;  /* 0x7ff000000200742a */ /* 0x000fc80003f0c200 */
[----:B------:R-:W-:Y:S02]  /*6bd0*/  LOP3.LUT R5, R7, 0x80000000, R5, 0xb8, !PT ;  /* 0x8000000007057812 */ /* 0x000fe400078eb805 */
[----:B------:R-:W-:Y:S02]  /*6be0*/  FSEL R6, R2, R6, P0 ;  /* 0x0000000602067208 */ /* 0x000fe40000000000 */
[----:B------:R-:W-:Y:S01]  /*6bf0*/  FSEL R7, R3, R5, P0 ;  /* 0x0000000503077208 */ /* 0x000fe20000000000 */
[----:B------:R-:W-:Y:S06]  /*6c00*/  BRA `(.L_x_13856) ;  /* 0x0000003c00d47947 */ /* 0x000fec0003800000 */
.L_x_13847:
[----:B0-----:R-:W0:Y:S01]  /*6c10*/  MUFU.RCP64H R3, -2.718280792236328125 ;  /* 0xc005bf0a00037908 */ /* 0x001e220000001800 */
        /* <DEDUP_REMOVED lines=21> */
[----:B------:R-:W-:Y:S05]  /*6d70*/  CALL.REL.NOINC `($__internal_20_$__cuda_sm20_div_rn_f64_full) ;  /* 0x0000023c00247944 */ /* 0x000fea0003c00000 */
.L_x_13865:
[----:B------:R-:W-:Y:S05]  /*6d80*/  BSYNC B3 ;  /* 0x0000000000037941 */ /* 0x000fea0003800000 */
.L_x_13864:
        /* <DEDUP_REMOVED lines=23> */
[----:B------:R-:W-:Y:S05]  /*6f00*/  CALL.REL.NOINC `($__internal_20_$__cuda_sm20_div_rn_f64_full) ;  /* 0x0000023800c07944 */ /* 0x000fea0003c00000 */
[----:B------:R-:W-:Y:S02]  /*6f10*/  IMAD.MOV.U32 R4, RZ, RZ, R2 ;  /* 0x000000ffff047224 */ /* 0x000fe400078e0002 */
[----:B------:R-:W-:-:S07]  /*6f20*/  IMAD.MOV.U32 R5, RZ, RZ, R3 ;  /* 0x000000ffff057224 */ /* 0x000fce00078e0003 */
.L_x_13867:
[----:B------:R-:W-:Y:S05]  /*6f30*/  BSYNC B3 ;  /* 0x0000000000037941 */ /* 0x000fea0003800000 */
.L_x_13866:
[----:B------:R-:W-:Y:S01]  /*6f40*/  DADD R26, -RZ, |R4| ;  /* 0x00000000ff1a7229 */ /* 0x000fe20000000504 */
[----:B------:R-:W-:Y:S01]  /*6f50*/  IMAD.MOV.U32 R6, RZ, RZ, RZ ;  /* 0x000000ffff067224 */ /* 0x000fe200078e00ff */
[----:B------:R-:W-:Y:S01]  /*6f60*/  UMOV UR4, 0xffffffff ;  /* 0xffffffff00047882 */ /* 0x000fe20000000000 */
[----:B------:R-:W-:Y:S01]  /*6f70*/  UMOV UR5, 0x7fefffff ;  /* 0x7fefffff00057882 */ /* 0x000fe20000000000 */
[----:B------:R-:W-:Y:S01]  /*6f80*/  IMAD.MOV.U32 R34, RZ, RZ, RZ ;  /* 0x000000ffff227224 */ /* 0x000fe200078e00ff */
[----:B------:R-:W-:Y:S01]  /*6f90*/  UMOV UR6, UR5 ;  /* 0x0000000500067c82 */ /* 0x000fe20008000000 */
[----:B------:R-:W-:Y:S01]  /*6fa0*/  IMAD.MOV.U32 R38, RZ, RZ, 0x0 ;  /* 0x00000000ff267424 */ /* 0x000fe200078e00ff */
[----:B------:R-:W-:Y:S01]  /*6fb0*/  MOV R39, 0x3fd80000 ;  /* 0x3fd8000000277802 */ /* 0x000fe20000000f00 */
        /* <DEDUP_REMOVED lines=11> */
[----:B------:R-:W-:Y:S02]  /*7070*/  SEL R2, R26, R24, P1 ;  /* 0x000000181a027207 */ /* 0x000fe40000800000 */
[----:B------:R-:W-:Y:S02]  /*7080*/  ISETP.GE.U32.AND P2, PT, R5, 0x7ff00000, PT ;  /* 0x7ff000000500780c */ /* 0x000fe40003f46070 */
[C---:B------:R-:W-:Y:S02]  /*7090*/  DMUL R8, R6.reuse, R4 ;  /* 0x0000000406087228 */ /* 0x040fe40000000000 */
[----:B------:R-:W-:-:S06]  /*70a0*/  DMUL R6, R6, R2 ;  /* 0x0000000206067228 */ /* 0x000fcc0000000000 */
[----:B------:R-:W-:Y:S02]  /*70b0*/  DMUL R32, R8, R8 ;  /* 0x0000000808207228 */ /* 0x000fe40000000000 */
[----:B------:R-:W-:-:S06]  /*70c0*/  DADD R8, -RZ, |R30| ;  /* 0x00000000ff087229 */ /* 0x000fcc000000051e */
        /* <DEDUP_REMOVED lines=8> */
[----:B------:R-:W-:Y:S02]  /*7150*/  DADD R6, -RZ, |R28| ;  /* 0x00000000ff067229 */ /* 0x000fe4000000051c */
[----:B------:R-:W-:Y:S01]  /*7160*/  DSETP.NEU.AND P1, PT, R4, RZ, PT ;  /* 0x000000ff0400722a */ /* 0x000fe20003f2d000 */
        /* <DEDUP_REMOVED lines=38> */
[----:B------:R-:W-:Y:S02]  /*73d0*/  FSETP.GT.AND P3, PT, |R0|, 1.469367938527859385e-39, PT ;  /* 0x001000000000780b */ /* 0x000fe40003f64200 */
[----:B------:R-:W-:Y:S01]  /*73e0*/  MOV R0, 0xfffffc01 ;  /* 0xfffffc0100007802 */ /* 0x000fe20000000f00 */
[----:B------:R-:W-:Y:S02]  /*73f0*/  @!P0 IMAD.MOV.U32 R0, RZ, RZ, -0x435 ;  /* 0xfffffbcbff008424 */ /* 0x000fe400078e00ff */
[----:B------:R-:W-:-:S10]  /*7400*/  @P1 DFMA R8, R32, R8, +INF ;  /* 0x7ff000002008142b */ /* 0x000fd40000000008 */
[----:B------:R-:W-:Y:S02]  /*7410*/  @P1 FSEL R26, R8, RZ, P2 ;  /* 0x000000ff081a1208 */ /* 0x000fe40001000000 */
[----:B------:R-:W-:Y:S01]  /*7420*/  @P1 FSEL R27, R9, -QNAN , P2 ;  /* 0xfff00000091b1808 */ /* 0x000fe20001000000 */
[----:B------:R-:W-:Y:S01]  /*7430*/  DADD R8, -RZ, -R30 ;  /* 0x00000000ff087229 */ /* 0x000fe2000000091e */
[----:B------:R-:W-:Y:S01]  /*7440*/  FSETP.GEU.AND P2, PT, |R7|, 6.5827683646048100446e-37, PT ;  /* 0x036000000700780b */ /* 0x000fe20003f4e200 */
[----:B------:R-:W-:-:S12]  /*7450*/  @P1 BRA `(.L_x_13869) ;  /* 0x0000000000f81947 */ /* 0x000fd80003800000 */
        /* <DEDUP_REMOVED lines=62> */
.L_x_13869:
[----:B------:R-:W-:Y:S05]  /*7840*/  BSYNC B0 ;  /* 0x0000000000007941 */ /* 0x000fea0003800000 */
.L_x_13868:
        /* <DEDUP_REMOVED lines=8> */
[----:B------:R-:W-:Y:S05]  /*78d0*/  CALL.REL.NOINC `($__internal_20_$__cuda_sm20_div_rn_f64_full) ;  /* 0x00000230004c7944 */ /* 0x000fea0003c00000 */
.L_x_13871:
[----:B------:R-:W-:Y:S05]  /*78e0*/  BSYNC B3 ;  /* 0x0000000000037941 */ /* 0x000fea0003800000 */
.L_x_13870:
        /* <DEDUP_REMOVED lines=83> */
.L_x_13873:
[----:B------:R-:W-:-:S04]  /*7e20*/  ISETP.GE.AND P0, PT, R11, RZ, PT ;  /* 0x000000ff0b00720c */ /* 0x000fc80003f06270 */
[----:B------:R-:W-:Y:S02]  /*7e30*/  FSEL R6, RZ, 3.37028055040000000000e+12, P0 ;  /* 0x54442d18ff067808 */ /* 0x000fe40000000000 */
[----:B------:R-:W-:-:S07]  /*7e40*/  FSEL R7, RZ, 2.1426990032196044922, P0 ;  /* 0x400921fbff077808 */ /* 0x000fce0000000000 */
.L_x_13874:
[----:B------:R-:W-:Y:S05]  /*7e50*/  BSYNC B0 ;  /* 0x0000000000007941 */ /* 0x000fea0003800000 */
.L_x_13872:
        /* <DEDUP_REMOVED lines=8> */
.L_x_13846:
[----:B------:R-:W-:Y:S01]  /*7ee0*/  DSETP.GEU.AND P0, PT, R36, R34, PT ;  /* 0x000000222400722a */ /* 0x000fe20003f0e000 */
        /* <DEDUP_REMOVED lines=11> */
[----:B------:R-:W-:Y:S01]  /*7fa0*/  DSETP.GEU.AND P0, PT, |R30|, |R28|, PT ;  /* 0x4000001c1e00722a */ /* 0x000fe20003f0e200 */
[----:B------:R-:W-:Y:S01]  /*7fb0*/  IMAD.MOV.U32 R2, RZ, RZ, 0x1 ;  /* 0x00000001ff027424 */ /* 0x000fe200078e00ff */
[----:B------:R-:W-:Y:S01]  /*7fc0*/  DMUL R6, R4, R4 ;  /* 0x0000000404067228 */ /* 0x000fe20000000000 */
[----:B------:R-:W-:Y:S01]  /*7fd0*/  BSSY B0, `(.L_x_13877) ;  /* 0x000005f000007945 */ /* 0x000fe20003800000 */
[----:B------:R-:W-:Y:S02]  /*7fe0*/  FSETP.GEU.AND P4, PT, |R5|, 6.5827683646048100446e-37, PT ;  /* 0x036000000500780b */ /* 0x000fe40003f8e200 */
[----:B------:R-:W-:Y:S02]  /*7ff0*/  FSEL R25, R35, R37, !P0 ;  /* 0x0000002523197208 */ /* 0x000fe40004000000 */
[----:B------:R-:W-:Y:S02]  /*8000*/  FSEL R24, R34, R36, !P0 ;  /* 0x0000002422187208 */ /* 0x000fe40004000000 */
[----:B------:R-:W0:Y:S01]  /*8010*/  MUFU.RCP64H R3, R25 ;  /* 0x0000001900037308 */ /* 0x000e220000001800 */
[----:B------:R-:W-:-:S10]  /*8020*/  DFMA R6, R26, R26, R6 ;  /* 0x0000001a1a06722b */ /* 0x000fd40000000006 */
[----:B------:R-:W-:Y:S01]  /*8030*/  ISETP.GT.AND P0, PT, R7, 0xfffff, PT ;  /* 0x000fffff0700780c */ /* 0x000fe20003f04270 */
[----:B0-----:R-:W-:-:S08]  /*8040*/  DFMA R8, -R24, R2, 1 ;  /* 0x3ff000001808742b */ /* 0x001fd00000000102 */
        /* <DEDUP_REMOVED lines=87> */
.L_x_13878:
[----:B------:R-:W-:Y:S05]  /*85c0*/  BSYNC B0 ;  /* 0x0000000000007941 */ /* 0x000fea0003800000 */
.L_x_13877:
[----:B------:R-:W-:Y:S04]  /*85d0*/  BSSY B3, `(.L_x_13879) ;  /* 0x0000008000037945 */ /* 0x000fe80003800000 */
[----:B------:R-:W-:Y:S05]  /*85e0*/  @P3 BRA P4, `(.L_x_13880) ;  /* 0x0000000000183947 */ /* 0x000fea0002000000 */
[----:B------:R-:W-:Y:S01]  /*85f0*/  IMAD.MOV.U32 R2, RZ, RZ, R4 ;  /* 0x000000ffff027224 */ /* 0x000fe200078e0004 */
[----:B------:R-:W-:Y:S01]  /*8600*/  MOV R0, 0x8650 ;  /* 0x0000865000007802 */ /* 0x000fe20000000f00 */
[----:B------:R-:W-:Y:S02]  /*8610*/  IMAD.MOV.U32 R3, RZ, RZ, R5 ;  /* 0x000000ffff037224 */ /* 0x000fe400078e0005 */
[----:B------:R-:W-:Y:S02]  /*8620*/  IMAD.MOV.U32 R4, RZ, RZ, R24 ;  /* 0x000000ffff047224 */ /* 0x000fe400078e0018 */
[----:B------:R-:W-:-:S07]  /*8630*/  IMAD.MOV.U32 R5, RZ, RZ, R25 ;  /* 0x000000ffff057224 */ /* 0x000fce00078e0019 */
[----:B------:R-:W-:Y:S05]  /*8640*/  CALL.REL.NOINC `($__internal_20_$__cuda_sm20_div_rn_f64_full) ;  /* 0x0000022000f07944 */ /* 0x000fea0003c00000 */
.L_x_13880:
[----:B------:R-:W-:Y:S05]  /*8650*/  BSYNC B3 ;  /* 0x0000000000037941 */ /* 0x000fea0003800000 */
.L_x_13879:
        /* <DEDUP_REMOVED lines=74> */
.L_x_13882:
[----:B------:R-:W-:Y:S05]  /*8b00*/  BSYNC B0 ;  /* 0x0000000000007941 */ /* 0x000fea0003800000 */
.L_x_13881:
[----:B------:R-:W-:Y:S01]  /*8b10*/  LOP3.LUT R3, R7, 0x80000000, R29, 0xb8, !PT ;  /* 0x8000000007037812 */ /* 0x000fe200078eb81d */
[----:B------:R-:W-:Y:S01]  /*8b20*/  DMUL R26, R26, 0.5 ;  /* 0x3fe000001a1a7828 */ /* 0x000fe20000000000 */
[----:B------:R-:W-:Y:S02]  /*8b30*/  FSEL R6, R4, R6, P2 ;  /* 0x0000000604067208 */ /* 0x000fe40001000000 */
[----:B------:R-:W-:Y:S01]  /*8b40*/  FSEL R7, R5, R3, P2 ;  /* 0x0000000305077208 */ /* 0x000fe20001000000 */
[----:B------:R-:W-:Y:S07]  /*8b50*/  BRA `(.L_x_13856) ;  /* 0x0000002000007947 */ /* 0x000fee0003800000 */
.L_x_13876:
        /* <DEDUP_REMOVED lines=20> */
[C---:B------:R-:W-:Y:S01]  /*8ca0*/  DMUL R8, R6.reuse, R4 ;  /* 0x0000000406087228 */ /* 0x040fe20000000000 */
[----:B------:R-:W-:Y:S01]  /*8cb0*/  FSEL R25, R35, R37, !P3 ;  /* 0x0000002523197208 */ /* 0x000fe20005800000 */
[----:B------:R-:W-:Y:S01]  /*8cc0*/  DMUL R6, R6, R2 ;  /* 0x0000000206067228 */ /* 0x000fe20000000000 */
[----:B------:R-:W-:-:S05]  /*8cd0*/  FSEL R24, R34, R36, !P3 ;  /* 0x0000002422187208 */ /* 0x000fca0005800000 */
        /* <DEDUP_REMOVED lines=20> */
[----:B0-----:R-:W-:Y:S01]  /*8e20*/  DFMA R26, -R24, R6, 1 ;  /* 0x3ff00000181a742b */ /* 0x001fe20000000106 */
[----:B------:R-:W-:-:S06]  /*8e30*/  MOV R8, RZ ;  /* 0x000000ff00087202 */ /* 0x000fcc0000000f00 */
[----:B------:R-:W-:Y:S02]  /*8e40*/  DMUL R38, R38, R8 ;  /* 0x0000000826267228 */ /* 0x000fe40000000000 */
[----:B------:R-:W-:-:S08]  /*8e50*/  DFMA R26, R26, R26, R26 ;  /* 0x0000001a1a1a722b */ /* 0x000fd0000000001a */
        /* <DEDUP_REMOVED lines=8> */
[----:B------:R-:W-:-:S03]  /*8ee0*/  DFMA R2, -R24, R26, 1 ;  /* 0x3ff000001802742b */ /* 0x000fc6000000011a */
[----:B------:R-:W-:-:S05]  /*8ef0*/  FSETP.GEU.AND P4, PT, |R7|, 6.5827683646048100446e-37, PT ;  /* 0x036000000700780b */ /* 0x000fca0003f8e200 */
        /* <DEDUP_REMOVED lines=82> */
.L_x_13884:
[----:B------:R-:W-:Y:S05]  /*9420*/  BSYNC B0 ;  /* 0x0000000000007941 */ /* 0x000fea0003800000 */
.L_x_13883:
[----:B------:R-:W-:Y:S04]  /*9430*/  BSSY B3, `(.L_x_13885) ;  /* 0x0000008000037945 */ /* 0x000fe80003800000 */
[----:B------:R-:W-:Y:S05]  /*9440*/  @P3 BRA P4, `(.L_x_13886) ;  /* 0x0000000000183947 */ /* 0x000fea0002000000 */
[----:B------:R-:W-:Y:S01]  /*9450*/  MOV R2, R6 ;  /* 0x0000000600027202 */ /* 0x000fe20000000f00 */
[----:B------:R-:W-:Y:S01]  /*9460*/  IMAD.MOV.U32 R3, RZ, RZ, R7 ;  /* 0x000000ffff037224 */ /* 0x000fe200078e0007 */
[----:B------:R-:W-:Y:S01]  /*9470*/  MOV R0, 0x94b0 ;  /* 0x000094b000007802 */ /* 0x000fe20000000f00 */
[----:B------:R-:W-:Y:S02]  /*9480*/  IMAD.MOV.U32 R4, RZ, RZ, R24 ;  /* 0x000000ffff047224 */ /* 0x000fe400078e0018 */
[----:B------:R-:W-:-:S07]  /*9490*/  IMAD.MOV.U32 R5, RZ, RZ, R25 ;  /* 0x000000ffff057224 */ /* 0x000fce00078e0019 */
[----:B------:R-:W-:Y:S05]  /*94a0*/  CALL.REL.NOINC `($__internal_20_$__cuda_sm20_div_rn_f64_full) ;  /* 0x0000021400587944 */ /* 0x000fea0003c00000 */
.L_x_13886:
[----:B------:R-:W-:Y:S05]  /*94b0*/  BSYNC B3 ;  /* 0x0000000000037941 */ /* 0x000fea0003800000 */
.L_x_13885:
        /* <DEDUP_REMOVED lines=74> */
.L_x_13888:
[----:B------:R-:W-:Y:S05]  /*9960*/  BSYNC B0 ;  /* 0x0000000000007941 */ /* 0x000fea0003800000 */
.L_x_13887:
[----:B------:R-:W-:Y:S02]  /*9970*/  LOP3.LUT R3, R7, 0x80000000, R29, 0xb8, !PT ;  /* 0x8000000007037812 */ /* 0x000fe400078eb81d */
[----:B------:R-:W-:Y:S02]  /*9980*/  FSEL R6, R4, R6, P2 ;  /* 0x0000000604067208 */ /* 0x000fe40001000000 */
[----:B------:R-:W-:Y:S01]  /*9990*/  FSEL R7, R5, R3, P2 ;  /* 0x0000000305077208 */ /* 0x000fe20001000000 */
[----:B------:R-:W-:Y:S06]  /*99a0*/  BRA `(.L_x_13856) ;  /* 0x00000010006c7947 */ /* 0x000fec0003800000 */
.L_x_13875:
[----:B0-----:R-:W0:Y:S01]  /*99b0*/  MUFU.RCP64H R3, 2.718280792236328125 ;  /* 0x4005bf0a00037908 */ /* 0x001e220000001800 */
        /* <DEDUP_REMOVED lines=21> */
[----:B------:R-:W-:Y:S05]  /*9b10*/  CALL.REL.NOINC `($__internal_20_$__cuda_sm20_div_rn_f64_full) ;  /* 0x0000020c00bc7944 */ /* 0x000fea0003c00000 */
.L_x_13890:
[----:B------:R-:W-:Y:S05]  /*9b20*/  BSYNC B3 ;  /* 0x0000000000037941 */ /* 0x000fea0003800000 */
.L_x_13889:
        /* <DEDUP_REMOVED lines=23> */
[----:B------:R-:W-:Y:S05]  /*9ca0*/  CALL.REL.NOINC `($__internal_20_$__cuda_sm20_div_rn_f64_full) ;  /* 0x0000020c00587944 */ /* 0x000fea0003c00000 */
[----:B------:R-:W-:Y:S02]  /*9cb0*/  IMAD.MOV.U32 R4, RZ, RZ, R2 ;  /* 0x000000ffff047224 */ /* 0x000fe400078e0002 */
[----:B------:R-:W-:-:S07]  /*9cc0*/  IMAD.MOV.U32 R5, RZ, RZ, R3 ;  /* 0x000000ffff057224 */ /* 0x000fce00078e0003 */
.L_x_13892:
[----:B------:R-:W-:Y:S05]  /*9cd0*/  BSYNC B3 ;  /* 0x0000000000037941 */ /* 0x000fea0003800000 */
.L_x_13891:
[----:B------:R-:W-:Y:S01]  /*9ce0*/  DADD R26, -RZ, |R4| ;  /* 0x00000000ff1a7229 */ /* 0x000fe20000000504 */
[----:B------:R-:W-:Y:S01]  /*9cf0*/  IMAD.MOV.U32 R6, RZ, RZ, RZ ;  /* 0x000000ffff067224 */ /* 0x000fe200078e00ff */
[----:B------:R-:W-:Y:S01]  /*9d00*/  UMOV UR4, 0xffffffff ;  /* 0xffffffff00047882 */ /* 0x000fe20000000000 */
        /* <DEDUP_REMOVED lines=42> */
[----:B------:R-:W-:Y:S01]  /*9fb0*/  DMUL R36, R34, R36 ;  /* 0x0000002422247228 */ /* 0x000fe20000000000 */
[----:B------:R-:W-:-:S07]  /*9fc0*/  FSETP.GEU.AND P4, PT, |R7|, 6.5827683646048100446e-37, PT ;  /* 0x036000000700780b */ /* 0x000fce0003f8e200 */
        /* <DEDUP_REMOVED lines=19> */
[----:B------:R-:W-:-:S03]  /*a100*/  @!P0 IMAD.MOV.U32 R4, RZ, RZ, R32 ;  /* 0x000000ffff048224 */ /* 0x000fc600078e0020 */
[----:B------:R-:W-:-:S04]  /*a110*/  IADD3 R0, R5, -0x1, RZ ;  /* 0xffffffff05007810 */ /* 0x000fc80007ffe0ff */
        /* <DEDUP_REMOVED lines=75> */
.L_x_13894:
[----:B------:R-:W-:Y:S05]  /*a5d0*/  BSYNC B0 ;  /* 0x0000000000007941 */ /* 0x000fea0003800000 */
.L_x_13893:
        /* <DEDUP_REMOVED lines=8> */
.L_x_13896:
[----:B------:R-:W-:Y:S05]  /*a660*/  BSYNC B3 ;  /* 0x0000000000037941 */ /* 0x000fea0003800000 */
.L_x_13895:
        /* <DEDUP_REMOVED lines=75> */
.L_x_13898:
[----:B------:R-:W-:Y:S05]  /*ab20*/  BSYNC B0 ;  /* 0x0000000000007941 */ /* 0x000fea0003800000 */
.L_x_13897:
[----:B------:R-:W-:Y:S02]  /*ab30*/  LOP3.LUT R3, R7, 0x80000000, R29, 0xb8, !PT ;  /* 0x8000000007037812 */ /* 0x000fe400078eb81d */
[----:B------:R-:W-:Y:S02]  /*ab40*/  FSEL R6, R4, R6, P2 ;  /* 0x0000000604067208 */ /* 0x000fe40001000000 */
[----:B------:R-:W-:-:S07]  /*ab50*/  FSEL R7, R5, R3, P2 ;  /* 0x0000000305077208 */ /* 0x000fce0001000000 */
.L_x_13856:
[----:B------:R-:W-:Y:S05]  /*ab60*/  BSYNC B2 ;  /* 0x0000000000027941 */ /* 0x000fea0003800000 */
.L_x_13845:
[----:B------:R-:W-:Y:S01]  /*ab70*/  UMOV UR4, 0xfefa39ef ;  /* 0xfefa39ef00047882 */ /* 0x000fe20000000000 */
[----:B------:R-:W-:Y:S01]  /*ab80*/  UMOV UR5, 0x3fe62e42 ;  /* 0x3fe62e4200057882 */ /* 0x000fe20000000000 */
[----:B------:R-:W-:Y:S01]  /*ab90*/  LOP3.LUT R25, R7, 0x80000000, R29, 0xb8, !PT ;  /* 0x8000000007197812 */ /* 0x000fe200078eb81d */
[----:B------:R-:W-:Y:S01]  /*aba0*/  DADD R26, R26, UR4 ;  /* 0x000000041a1a7e29 */ /* 0x000fe20008000000 */
[----:B------:R-:W-:-:S09]  /*abb0*/  IMAD.MOV.U32 R24, RZ, RZ, R6 ;  /* 0x000000ffff187224 */ /* 0x000fd200078e0006 */
[----:B------:R-:W-:Y:S01]  /*abc0*/  LOP3.LUT R27, R27, 0x80000000, R31, 0xb8, !PT ;  /* 0x800000001b1b7812 */ /* 0x000fe200078eb81f */
[----:B------:R-:W-:Y:S06]  /*abd0*/  BRA `(.L_x_13767) ;  /* 0x00000000004c7947 */ /* 0x000fec0003800000 */
.L_x_13768:
        /* <DEDUP_REMOVED lines=12> */
[----:B0-----:R-:W-:-:S08]  /*aca0*/  @P0 DADD R2, RZ, R28 ;  /* 0x00000000ff020229 */ /* 0x001fd0000000001c */
[----:B------:R-:W-:-:S10]  /*acb0*/  @P0 DADD R24, R24, R2 ;  /* 0x0000000018180229 */ /* 0x000fd40000000002 */
[----:B------:R-:W-:Y:S01]  /*acc0*/  @P0 MOV R26, R24 ;  /* 0x00000018001a0202 */ /* 0x000fe20000000f00 */
[----:B------:R-:W-:Y:S01]  /*acd0*/  @P0 IMAD.MOV.U32 R27, RZ, RZ, R25 ;  /* 0x000000ffff1b0224 */ /* 0x000fe200078e0019 */
[----:B------:R-:W-:Y:S01]  /*ace0*/  @!P0 DADD R26, R30, R30 ;  /* 0x000000001e1a8229 */ /* 0x000fe2000000001e */
[----:B------:R-:W-:Y:S02]  /*acf0*/  @!P0 IMAD.MOV.U32 R24, RZ, RZ, R28 ;  /* 0x000000ffff188224 */ /* 0x000fe400078e001c */
[----:B------:R-:W-:-:S08]  /*ad00*/  @!P0 IMAD.MOV.U32 R25, RZ, RZ, R29 ;  /* 0x000000ffff198224 */ /* 0x000fd000078e001d */
.L_x_13767:
[----:B------:R-:W-:Y:S05]  /*ad10*/  BSYNC B1 ;  /* 0x0000000000017941 */ /* 0x000fea0003800000 */
.L_x_13766:
[----:B------:R-:W-:Y:S05]  /*ad20*/  WARPSYNC.ALL ;  /* 0x0000000000007948 */ /* 0x000fea0003800000 */
[----:B0-----:R-:W0:Y:S01]  /*ad30*/  S2R R3, SR_TID.X ;  /* 0x0000000000037919 */ /* 0x001e220000002100 */
[----:B------:R-:W-:Y:S01]  /*ad40*/  BSSY B1, `(.L_x_13899) ;  /* 0x0000a8d000017945 */ /* 0x000fe20003800000 */
[----:B-----5:R-:W-:Y:S02]  /*ad50*/  CS2R R30, SRZ ;  /* 0x00000000001e7805 */ /* 0x020fe4000001ff00 */
        /* <DEDUP_REMOVED lines=17> */
[----:B------:R-:W-:Y:S01]  /*ae70*/  MOV R30, R18 ;  /* 0x00000012001e7202 */ /* 0x000fe20000000f00 */
        /* <DEDUP_REMOVED lines=39> */
[----:B------:R-:W-:-:S07]  /*b0f0*/  MOV R2, UR6 ;  /* 0x0000000600027c02 */ /* 0x000fce0008000f00 */
[----:B------:R-:W-:Y:S02]  /*b100*/  DSETP.MIN.AND P0, P1, R30, UR4, PT ;  /* 0x000000041e007e2a */ /* 0x000fe4000b900000 */
[----:B------:R-:W-:-:S05]  /*b110*/  IMAD.MOV.U32 R0, RZ, RZ, R31 ;  /* 0x000000ffff007224 */ /* 0x000fca00078e001f */
        /* <DEDUP_REMOVED lines=31> */
[----:B------:R-:W-:-:S06]  /*b310*/  IMAD.MOV.U32 R30, RZ, RZ, RZ ;  /* 0x000000ffff1e7224 */ /* 0x000fcc00078e00ff */
[----:B------:R-:W-:Y:S02]  /*b320*/  DMUL R8, R8, R30 ;  /* 0x0000001e08087228 */ /* 0x000fe40000000000 */
[----:B------:R-:W-:-:S08]  /*b330*/  DMUL R28, R28, R28 ;  /* 0x0000001c1c1c7228 */ /* 0x000fd00000000000 */
[----:B------:R-:W-:-:S08]  /*b340*/  DFMA R28, R32, R32, R28 ;  /* 0x00000020201c722b */ /* 0x000fd0000000001c */
[----:B------:R-:W-:Y:S02]  /*b350*/  DSETP.MIN.AND P0, P1, R28, UR4, PT ;  /* 0x000000041c007e2a */ /* 0x000fe4000b900000 */
[----:B------:R-:W-:-:S05]  /*b360*/  IMAD.MOV.U32 R32, RZ, RZ, R29 ;  /* 0x000000ffff207224 */ /* 0x000fca00078e001d */
[----:B------:R-:W-:Y:S01]  /*b370*/  FSEL R49, R32, UR6, P0 ;  /* 0x0000000620317c08 */ /* 0x000fe20008000000 */
[----:B------:R-:W-:-:S06]  /*b380*/  IMAD.U32 R32, RZ, RZ, UR6 ;  /* 0x00000006ff207e24 */ /* 0x000fcc000f8e00ff */
[----:B------:R-:W-:Y:S02]  /*b390*/  @P1 LOP3.LUT R49, R32, 0x80000, RZ, 0xfc, !PT ;  /* 0x0008000020311812 */ /* 0x000fe400078efcff */
[----:B------:R-:W-:Y:S02]  /*b3a0*/  MOV R32, R28 ;  /* 0x0000001c00207202 */ /* 0x000fe40000000f00 */
[----:B------:R-:W0:Y:S01]  /*b3b0*/  MUFU.RSQ64H R33, R49 ;  /* 0x0000003100217308 */ /* 0x000e220000001c00 */
[----:B------:R-:W-:Y:S02]  /*b3c0*/  ISETP.GE.U32.AND P1, PT, R43, 0x7ff00000, PT ;  /* 0x7ff000002b00780c */ /* 0x000fe40003f26070 */
[----:B------:R-:W-:Y:S01]  /*b3d0*/  SEL R48, R32, UR4, P0 ;  /* 0x0000000420307c07 */ /* 0x000fe20008000000 */
[----:B------:R-:W-:Y:S01]  /*b3e0*/  IMAD.MOV.U32 R32, RZ, RZ, RZ ;  /* 0x000000ffff207224 */ /* 0x000fe200078e00ff */
[----:B------:R-:W-:-:S09]  /*b3f0*/  DSETP.NEU.AND P0, PT, R42, RZ, PT ;  /* 0x000000ff2a00722a */ /* 0x000fd20003f0d000 */
        /* <DEDUP_REMOVED lines=40> */
[----:B------:R-:W-:Y:S01]  /*b680*/  MOV R32, R2 ;  /* 0x0000000200207202 */ /* 0x000fe20000000f00 */
[----:B------:R-:W-:-:S07]  /*b690*/  IMAD.MOV.U32 R33, RZ, RZ, R3 ;  /* 0x000000ffff217224 */ /* 0x000fce00078e0003 */
.L_x_13906:
[----:B------:R-:W-:Y:S05]  /*b6a0*/  BSYNC B3 ;  /* 0x0000000000037941 */ /* 0x000fea0003800000 */
.L_x_13905:
[----:B------:R-:W-:-:S10]  /*b6b0*/  DADD R2, R28, R32 ;  /* 0x000000001c027229 */ /* 0x000fd40000000020 */
[----:B------:R-:W-:Y:S01]  /*b6c0*/  ISETP.GT.AND P0, PT, R3, 0xfffff, PT ;  /* 0x000fffff0300780c */ /* 0x000fe20003f04270 */
[----:B------:R-:W-:Y:S02]  /*b6d0*/  IMAD.MOV.U32 R4, RZ, RZ, R2 ;  /* 0x000000ffff047224 */ /* 0x000fe400078e0002 */
[----:B------:R-:W-:-:S10]  /*b6e0*/  IMAD.MOV.U32 R5, RZ, RZ, R3 ;  /* 0x000000ffff057224 */ /* 0x000fd400078e0003 */
[----:B------:R-:W-:-:S10]  /*b6f0*/  @!P0 DMUL R4, R4, 1.80143985094819840000e+16 ;  /* 0x4350000004048828 */ /* 0x000fd40000000000 */
[----:B------:R-:W-:Y:S01]  /*b700*/  @!P0 IMAD.MOV.U32 R3, RZ, RZ, R5 ;  /* 0x000000ffff038224 */ /* 0x000fe200078e0005 */
[----:B------:R-:W-:-:S03]  /*b710*/  @!P0 MOV R2, R4 ;  /* 0x0000000400028202 */ /* 0x000fc60000000f00 */
        /* <DEDUP_REMOVED lines=74> */
.L_x_13904:
        /* <DEDUP_REMOVED lines=34> */
.L_x_13914:
[----:B------:R-:W-:Y:S05]  /*bde0*/  BSYNC B4 ;  /* 0x0000000000047941 */ /* 0x000fea0003800000 */
.L_x_13913:
[----:B------:R-:W-:Y:S02]  /*bdf0*/  IMAD.MOV.U32 R30, RZ, RZ, R2 ;  /* 0x000000ffff1e7224 */ /* 0x000fe400078e0002 */
[----:B------:R-:W-:Y:S01]  /*be00*/  IMAD.MOV.U32 R31, RZ, RZ, R3 ;  /* 0x000000ffff1f7224 */ /* 0x000fe200078e0003 */
[----:B------:R-:W-:Y:S06]  /*be10*/  BRA `(.L_x_13912) ;  /* 0x0000000000047947 */ /* 0x000fec0003800000 */
.L_x_13911:
[----:B------:R-:W-:-:S11]  /*be20*/  DADD R30, -R44, R42 ;  /* 0x000000002c1e7229 */ /* 0x000fd6000000012a */
.L_x_13912:
[----:B------:R-:W-:Y:S05]  /*be30*/  BSYNC B3 ;  /* 0x0000000000037941 */ /* 0x000fea0003800000 */
.L_x_13910:
        /* <DEDUP_REMOVED lines=29> */
.L_x_13919:
[----:B------:R-:W-:Y:S05]  /*c010*/  BSYNC B4 ;  /* 0x0000000000047941 */ /* 0x000fea0003800000 */
.L_x_13918:
[----:B------:R-:W-:Y:S05]  /*c020*/  BRA `(.L_x_13917) ;  /* 0x0000000000047947 */ /* 0x000fea0003800000 */
.L_x_13916:
[----:B------:R-:W-:-:S11]  /*c030*/  DADD R2, R38, -R4 ;  /* 0x0000000026027229 */ /* 0x000fd60000000804 */
.L_x_13917:
[----:B------:R-:W-:Y:S05]  /*c040*/  BSYNC B3 ;  /* 0x0000000000037941 */ /* 0x000fea0003800000 */
.L_x_13915:
        /* <DEDUP_REMOVED lines=22> */
[----:B------:R-:W-:Y:S02]  /*c1b0*/  MOV R2, R48 ;  /* 0x0000003000027202 */ /* 0x000fe40000000f00 */
[----:B------:R-:W-:-:S07]  /*c1c0*/  MOV R32, 0xc1e0 ;  /* 0x0000c1e000207802 */ /* 0x000fce0000000f00 */
[----:B------:R-:W-:Y:S05]  /*c1d0*/  CALL.REL.NOINC `($__internal_21_$__cuda_sm20_dsqrt_rn_f64_mediumpath_v1) ;  /* 0x000001ec00a47944 */ /* 0x000fea0003c00000 */
[----:B------:R-:W-:Y:S02]  /*c1e0*/  IMAD.MOV.U32 R46, RZ, RZ, R2 ;  /* 0x000000ffff2e7224 */ /* 0x000fe400078e0002 */
[----:B------:R-:W-:-:S07]  /*c1f0*/  IMAD.MOV.U32 R47, RZ, RZ, R3 ;  /* 0x000000ffff2f7224 */ /* 0x000fce00078e0003 */
.L_x_13921:
[----:B------:R-:W-:Y:S05]  /*c200*/  BSYNC B3 ;  /* 0x0000000000037941 */ /* 0x000fea0003800000 */
.L_x_13920:
        /* <DEDUP_REMOVED lines=85> */
.L_x_13922:
        /* <DEDUP_REMOVED lines=20> */
.L_x_13924:
[----:B------:R-:W-:Y:S05]  /*c8a0*/  BSYNC B3 ;  /* 0x0000000000037941 */ /* 0x000fea0003800000 */
.L_x_13923:
        /* <DEDUP_REMOVED lines=30> */
.L_x_13909:
        /* <DEDUP_REMOVED lines=24> */
.L_x_13927:
[----:B------:R-:W-:Y:S05]  /*cc10*/  BSYNC B3 ;  /* 0x0000000000037941 */ /* 0x000fea0003800000 */
.L_x_13926:
        /* <DEDUP_REMOVED lines=25> */
.L_x_13930:
[----:B------:R-:W-:Y:S05]  /*cdb0*/  BSYNC B3 ;  /* 0x0000000000037941 */ /* 0x000fea0003800000 */
.L_x_13929:
        /* <DEDUP_REMOVED lines=30> */
.L_x_13928:
        /* <DEDUP_REMOVED lines=75> */
.L_x_13931:
[----:B------:R-:W-:Y:S01]  /*d450*/  IMAD.MOV.U32 R2, RZ, RZ, 0x0 ;  /* 0x00000000ff027424 */ /* 0x000fe200078e00ff */
[----:B------:R-:W-:Y:S02]  /*d460*/  MOV R3, 0x7ff00000 ;  /* 0x7ff0000000037802 */ /* 0x000fe40000000f00 */
[----:B------:R-:W-:-:S04]  /*d470*/  FSETP.NEU.FTZ.AND P0, PT, R5, RZ, PT ;  /* 0x000000ff0500720b */ /* 0x000fc80003f1d000 */
[----:B------:R-:W-:-:S10]  /*d480*/  DFMA R2, R4, R2, +INF ;  /* 0x7ff000000402742b */ /* 0x000fd40000000002 */
[----:B------:R-:W-:Y:S02]  /*d490*/  FSEL R30, R2, RZ, P0 ;  /* 0x000000ff021e7208 */ /* 0x000fe40000000000 */
[----:B------:R-:W-:Y:S01]  /*d4a0*/  FSEL R31, R3, -QNAN , P0 ;  /* 0xfff00000031f7808 */ /* 0x000fe20000000000 */
[----:B------:R-:W-:Y:S06]  /*d4b0*/  BRA `(.L_x_13907) ;  /* 0x0000000400347947 */ /* 0x000fec0003800000 */
.L_x_13925:
        /* <DEDUP_REMOVED lines=23> */
[----:B------:R-:W-:Y:S01]  /*d630*/  IMAD.MOV.U32 R6, RZ, RZ, R2 ;  /* 0x000000ffff067224 */ /* 0x000fe200078e0002 */
[----:B------:R-:W-:-:S07]  /*d640*/  MOV R7, R3 ;  /* 0x0000000300077202 */ /* 0x000fce0000000f00 */
.L_x_13933:
[----:B------:R-:W-:Y:S05]  /*d650*/  BSYNC B3 ;  /* 0x0000000000037941 */ /* 0x000fea0003800000 */
.L_x_13932:
        /* <DEDUP_REMOVED lines=21> */
.L_x_13935:
[----:B------:R-:W-:Y:S05]  /*d7b0*/  BSYNC B3 ;  /* 0x0000000000037941 */ /* 0x000fea0003800000 */
.L_x_13934:
[----:B------:R-:W-:Y:S02]  /*d7c0*/  IMAD.MOV.U32 R30, RZ, RZ, R2 ;  /* 0x000000ffff1e7224 */ /* 0x000fe400078e0002 */
[----:B------:R-:W-:Y:S01]  /*d7d0*/  IMAD.MOV.U32 R31, RZ, RZ, R3 ;  /* 0x000000ffff1f7224 */ /* 0x000fe200078e0003 */
[----:B------:R-:W-:Y:S06]  /*d7e0*/  BRA `(.L_x_13907) ;  /* 0x0000000000687947 */ /* 0x000fec0003800000 */
.L_x_13908:
        /* <DEDUP_REMOVED lines=25> */
.L_x_13936:
[----:B------:R-:W-:Y:S05]  /*d980*/  BSYNC B3 ;  /* 0x0000000000037941 */ /* 0x000fea0003800000 */
.L_x_13907:
[----:B------:R-:W-:Y:S05]  /*d990*/  BSYNC B2 ;  /* 0x0000000000027941 */ /* 0x000fea0003800000 */
.L_x_13903:
        /* <DEDUP_REMOVED lines=25> */
.L_x_13941:
[----:B------:R-:W-:Y:S05]  /*db30*/  BSYNC B4 ;  /* 0x0000000000047941 */ /* 0x000fea0003800000 */
.L_x_13940:
        /* <DEDUP_REMOVED lines=49> */
.L_x_13943:
        /* <DEDUP_REMOVED lines=71> */
.L_x_13942:
        /* <DEDUP_REMOVED lines=36> */
.L_x_13952:
[----:B------:R-:W-:Y:S05]  /*e500*/  BSYNC B6 ;  /* 0x0000000000067941 */ /* 0x000fea0003800000 */
.L_x_13951:
[----:B------:R-:W-:Y:S02]  /*e510*/  IMAD.MOV.U32 R54, RZ, RZ, R2 ;  /* 0x000000ffff367224 */ /* 0x000fe400078e0002 */
[----:B------:R-:W-:Y:S01]  /*e520*/  IMAD.MOV.U32 R55, RZ, RZ, R3 ;  /* 0x000000ffff377224 */ /* 0x000fe200078e0003 */
[----:B------:R-:W-:Y:S06]  /*e530*/  BRA `(.L_x_13950) ;  /* 0x0000000000047947 */ /* 0x000fec0003800000 */
.L_x_13949:
[----:B------:R-:W-:-:S11]  /*e540*/  DADD R54, -R44, R42 ;  /* 0x000000002c367229 */ /* 0x000fd6000000012a */
.L_x_13950:
[----:B------:R-:W-:Y:S05]  /*e550*/  BSYNC B5 ;  /* 0x0000000000057941 */ /* 0x000fea0003800000 */
.L_x_13948:
        /* <DEDUP_REMOVED lines=26> */
.L_x_13957:
[----:B------:R-:W-:Y:S05]  /*e700*/  BSYNC B6 ;  /* 0x0000000000067941 */ /* 0x000fea0003800000 */
.L_x_13956:
[----:B------:R-:W-:Y:S01]  /*e710*/  IMAD.MOV.U32 R36, RZ, RZ, R2 ;  /* 0x000000ffff247224 */ /* 0x000fe200078e0002 */
[----:B------:R-:W-:Y:S01]  /*e720*/  MOV R37, R3 ;  /* 0x0000000300257202 */ /* 0x000fe20000000f00 */
[----:B------:R-:W-:Y:S06]  /*e730*/  BRA `(.L_x_13955) ;  /* 0x0000000000047947 */ /* 0x000fec0003800000 */
.L_x_13954:
[----:B------:R-:W-:-:S11]  /*e740*/  DADD R36, -R40, R38 ;  /* 0x0000000028247229 */ /* 0x000fd60000000126 */
.L_x_13955:
[----:B------:R-:W-:Y:S05]  /*e750*/  BSYNC B5 ;  /* 0x0000000000057941 */ /* 0x000fea0003800000 */
.L_x_13953:
        /* <DEDUP_REMOVED lines=28> */
.L_x_13959:
[----:B------:R-:W-:Y:S05]  /*e920*/  BSYNC B5 ;  /* 0x0000000000057941 */ /* 0x000fea0003800000 */
.L_x_13958:
[----:B------:R-:W-:Y:S02]  /*e930*/  IMAD.MOV.U32 R36, RZ, RZ, R2 ;  /* 0x000000ffff247224 */ /* 0x000fe400078e0002 */
[----:B------:R-:W-:Y:S01]  /*e940*/  IMAD.MOV.U32 R37, RZ, RZ, R3 ;  /* 0x000000ffff257224 */ /* 0x000fe200078e0003 */
[----:B------:R-:W-:Y:S06]  /*e950*/  BRA `(.L_x_13960) ;  /* 0x0000000800487947 */ /* 0x000fec0003800000 */
.L_x_13947:
        /* <DEDUP_REMOVED lines=27> */
[----:B------:R-:W-:Y:S05]  /*eb10*/  CALL.REL.NOINC `($__internal_21_$__cuda_sm20_dsqrt_rn_f64_mediumpath_v1) ;  /* 0x000001c400547944 */ /* 0x000fea0003c00000 */
.L_x_13963:
[----:B------:R-:W-:Y:S05]  /*eb20*/  BSYNC B5 ;  /* 0x0000000000057941 */ /* 0x000fea0003800000 */
.L_x_13962:
[----:B------:R-:W-:Y:S02]  /*eb30*/  IMAD.MOV.U32 R36, RZ, RZ, R2 ;  /* 0x000000ffff247224 */ /* 0x000fe400078e0002 */
[----:B------:R-:W-:Y:S01]  /*eb40*/  IMAD.MOV.U32 R37, RZ, RZ, R3 ;  /* 0x000000ffff257224 */ /* 0x000fe200078e0003 */
[----:B------:R-:W-:Y:S06]  /*eb50*/  BRA `(.L_x_13960) ;  /* 0x0000000400c87947 */ /* 0x000fec0003800000 */
.L_x_13961:
        /* <DEDUP_REMOVED lines=28> */
[----:B------:R-:W-:Y:S01]  /*ed20*/  MOV R4, R2 ;  /* 0x0000000200047202 */ /* 0x000fe20000000f00 */
[----:B------:R-:W-:-:S07]  /*ed30*/  IMAD.MOV.U32 R5, RZ, RZ, R3 ;  /* 0x000000ffff057224 */ /* 0x000fce00078e0003 */
.L_x_13965:
[----:B------:R-:W-:Y:S05]  /*ed40*/  BSYNC B5 ;  /* 0x0000000000057941 */ /* 0x000fea0003800000 */
.L_x_13964:
        /* <DEDUP_REMOVED lines=19> */
.L_x_13967:
[----:B------:R-:W-:Y:S05]  /*ee80*/  BSYNC B5 ;  /* 0x0000000000057941 */ /* 0x000fea0003800000 */
.L_x_13966:
[----:B------:R-:W-:Y:S01]  /*ee90*/  DMUL R34, R34, 8.11296384146066816958e+31 ;  /* 0x4690000022227828 */ /* 0x000fe20000000000 */
[----:B------:R-:W-:Y:S02]  /*eea0*/  IMAD.MOV.U32 R36, RZ, RZ, R2 ;  /* 0x000000ffff247224 */ /* 0x000fe400078e0002 */
[----:B------:R-:W-:Y:S01]  /*eeb0*/  IMAD.MOV.U32 R37, RZ, RZ, R3 ;  /* 0x000000ffff257224 */ /* 0x000fe200078e0003 */
[----:B------:R-:W-:Y:S07]  /*eec0*/  BRA `(.L_x_13960) ;  /* 0x0000000000ec7947 */ /* 0x000fee0003800000 */
.L_x_13946:
        /* <DEDUP_REMOVED lines=27> */
.L_x_13969:
[----:B------:R-:W-:Y:S05]  /*f080*/  BSYNC B5 ;  /* 0x0000000000057941 */ /* 0x000fea0003800000 */
.L_x_13968:
        /* <DEDUP_REMOVED lines=26> */
[----:B------:R-:W-:Y:S05]  /*f230*/  CALL.REL.NOINC `($__internal_21_$__cuda_sm20_dsqrt_rn_f64_mediumpath_v1) ;  /* 0x000001bc008c7944 */ /* 0x000fea0003c00000 */
[----:B------:R-:W-:Y:S02]  /*f240*/  IMAD.MOV.U32 R36, RZ, RZ, R2 ;  /* 0x000000ffff247224 */ /* 0x000fe400078e0002 */
[----:B------:R-:W-:-:S07]  /*f250*/  IMAD.MOV.U32 R37, RZ, RZ, R3 ;  /* 0x000000ffff257224 */ /* 0x000fce00078e0003 */
.L_x_13971:
[----:B------:R-:W-:Y:S05]  /*f260*/  BSYNC B5 ;  /* 0x0000000000057941 */ /* 0x000fea0003800000 */
.L_x_13970:
[----:B------:R-:W-:-:S11]  /*f270*/  DMUL R36, R36, R38 ;  /* 0x0000002624247228 */ /* 0x000fd60000000000 */
.L_x_13960:
[----:B------:R-:W-:Y:S05]  /*f280*/  BSYNC B4 ;  /* 0x0000000000047941 */ /* 0x000fea0003800000 */
.L_x_13945:
[----:B------:R-:W-:Y:S05]  /*f290*/  BRA `(.L_x_13972) ;  /* 0x0000000000087947 */ /* 0x000fea0003800000 */
.L_x_13939:
[----:B------:R-:W-:Y:S02]  /*f2a0*/  DMUL R36, R28, 9.00719925474099200000e+15 ;  /* 0x434000001c247828 */ /* 0x000fe40000000000 */
[----:B------:R-:W-:-:S11]  /*f2b0*/  DMUL R34, R34, 9.00719925474099200000e+15 ;  /* 0x4340000022227828 */ /* 0x000fd60000000000 */
.L_x_13972:
[----:B------:R-:W-:Y:S05]  /*f2c0*/  BSYNC B2 ;  /* 0x0000000000027941 */ /* 0x000fea0003800000 */
.L_x_13938:
        /* <DEDUP_REMOVED lines=28> */
.L_x_13974:
[----:B------:R-:W-:Y:S05]  /*f490*/  BSYNC B2 ;  /* 0x0000000000027941 */ /* 0x000fea0003800000 */
.L_x_13973:
        /* <DEDUP_REMOVED lines=82> */
.L_x_13976:
[----:B------:R-:W-:Y:S02]  /*f9c0*/  FSEL R2, RZ, 3.37028055040000000000e+12, P0 ;  /* 0x54442d18ff027808 */ /* 0x000fe40000000000 */
[----:B------:R-:W-:-:S07]  /*f9d0*/  FSEL R3, RZ, 2.1426990032196044922, P0 ;  /* 0x400921fbff037808 */ /* 0x000fce0000000000 */
.L_x_13977:
[----:B------:R-:W-:Y:S05]  /*f9e0*/  BSYNC B0 ;  /* 0x0000000000007941 */ /* 0x000fea0003800000 */
.L_x_13975:
[----:B------:R-:W-:Y:S01]  /*f9f0*/  DADD R36, |R36|, |R34| ;  /* 0x0000000024247229 */ /* 0x000fe20000000622 */
[----:B------:R-:W-:-:S07]  /*fa00*/  LOP3.LUT R35, R3, 0x80000000, R35, 0xb8, !PT ;  /* 0x8000000003237812 */ /* 0x000fce00078eb823 */
[----:B------:R-:W-:-:S06]  /*fa10*/  DSETP.GTU.AND P0, PT, |R36|, +INF , PT ;  /* 0x7ff000002400742a */ /* 0x000fcc0003f0c200 */
[----:B------:R-:W-:Y:S02]  /*fa20*/  FSEL R2, R36, R2, P0 ;  /* 0x0000000224027208 */ /* 0x000fe40000000000 */
[----:B------:R-:W-:-:S07]  /*fa30*/  FSEL R3, R37, R35, P0 ;  /* 0x0000002325037208 */ /* 0x000fce0000000000 */
.L_x_13944:
[----:B------:R-:W-:Y:S05]  /*fa40*/  BSYNC B3 ;  /* 0x0000000000037941 */ /* 0x000fea0003800000 */
.L_x_13937:
[----:B------:R-:W-:Y:S01]  /*fa50*/  LOP3.LUT R29, R3, 0x80000000, R17, 0xb8, !PT ;  /* 0x80000000031d7812 */ /* 0x000fe200078eb811 */
[----:B------:R-:W-:Y:S01]  /*fa60*/  IMAD.MOV.U32 R28, RZ, RZ, R2 ;  /* 0x000000ffff1c7224 */ /* 0x000fe200078e0002 */
[----:B------:R-:W-:Y:S01]  /*fa70*/  LOP3.LUT R31, R31, 0x80000000, R19, 0xb8, !PT ;  /* 0x800000001f1f7812 */ /* 0x000fe200078eb813 */
[----:B------:R-:W-:Y:S06]  /*fa80*/  BRA `(.L_x_13900) ;  /* 0x0000005800e07947 */ /* 0x000fec0003800000 */
.L_x_13902:
[----:B------:R-:W-:Y:S01]  /*fa90*/  ISETP.GT.AND P0, PT, R19, -0x1, PT ;  /* 0xffffffff1300780c */ /* 0x000fe20003f04270 */
[----:B------:R-:W-:-:S12]  /*faa0*/  BSSY B2, `(.L_x_13978) ;  /* 0x000059c000027945 */ /* 0x000fd80003800000 */
[----:B------:R-:W-:Y:S05]  /*fab0*/  @P0 BRA `(.L_x_13979) ;  /* 0x0000002c00900947 */ /* 0x000fea0003800000 */
[--C-:B------:R-:W-:Y:S01]  /*fac0*/  DSETP.GEU.AND P4, PT, |R18|, |R16|.reuse, PT ;  /* 0x400000101200722a */ /* 0x100fe20003f8e200 */
        /* <DEDUP_REMOVED lines=109> */
.L_x_13983:
[----:B------:R-:W-:Y:S05]  /*101a0*/  BSYNC B0 ;  /* 0x0000000000007941 */ /* 0x000fea0003800000 */
.L_x_13982:
        /* <DEDUP_REMOVED lines=8> */
.L_x_13985:
[----:B------:R-:W-:Y:S05]  /*10230*/  BSYNC B3 ;  /* 0x0000000000037941 */ /* 0x000fea0003800000 */
.L_x_13984:
        /* <DEDUP_REMOVED lines=82> */
.L_x_13987:
[----:B------:R-:W-:-:S04]  /*10760*/  ISETP.GE.AND P0, PT, R29, RZ, PT ;  /* 0x000000ff1d00720c */ /* 0x000fc80003f06270 */
[----:B------:R-:W-:Y:S02]  /*10770*/  FSEL R6, RZ, 3.37028055040000000000e+12, P0 ;  /* 0x54442d18ff067808 */ /* 0x000fe40000000000 */
[----:B------:R-:W-:-:S07]  /*10780*/  FSEL R7, RZ, 2.1426990032196044922, P0 ;  /* 0x400921fbff077808 */ /* 0x000fce0000000000 */
.L_x_13988:
[----:B------:R-:W-:Y:S05]  /*10790*/  BSYNC B0 ;  /* 0x0000000000007941 */ /* 0x000fea0003800000 */
.L_x_13986:
[----:B------:R-:W-:Y:S01]  /*107a0*/  DADD R2, |R16|, |R18| ;  /* 0x0000000010027229 */ /* 0x000fe20000000612 */
[----:B------:R-:W-:Y:S01]  /*107b0*/  LOP3.LUT R11, R7, 0x80000000, R11, 0xb8, !PT ;  /* 0x80000000070b7812 */ /* 0x000fe200078eb80b */
[----:B------:R-:W-:-:S06]  /*107c0*/  DMUL R30, R30, 0.5 ;  /* 0x3fe000001e1e7828 */ /* 0x000fcc0000000000 */
[----:B------:R-:W-:-:S06]  /*107d0*/  DSETP.GTU.AND P0, PT, |R2|, +INF , PT ;  /* 0x7ff000000200742a */ /* 0x000fcc0003f0c200 */
[----:B------:R-:W-:Y:S02]  /*107e0*/  FSEL R6, R2, R6, P0 ;  /* 0x0000000602067208 */ /* 0x000fe40000000000 */
[----:B------:R-:W-:Y:S01]  /*107f0*/  FSEL R7, R3, R11, P0 ;  /* 0x0000000b03077208 */ /* 0x000fe20000000000 */
[----:B------:R-:W-:Y:S06]  /*10800*/  BRA `(.L_x_13989) ;  /* 0x0000004c00147947 */ /* 0x000fec0003800000 */
.L_x_13981:
[CC--:B------:R-:W-:Y:S01]  /*10810*/  ISETP.GT.U32.AND P1, PT, R32.reuse, R30.reuse, PT ;  /* 0x0000001e2000720c */ /* 0x0c0fe20003f24070 */
[----:B------:R-:W-:Y:S01]  /*10820*/  UMOV UR4, 0xffffffff ;  /* 0xffffffff00047882 */ /* 0x000fe20000000000 */
[CC--:B------:R-:W-:Y:S01]  /*10830*/  ISETP.LT.U32.AND P0, PT, R32.reuse, R30.reuse, PT ;  /* 0x0000001e2000720c */ /* 0x0c0fe20003f01070 */
[----:B------:R-:W-:Y:S01]  /*10840*/  UMOV UR5, 0x7fefffff ;  /* 0x7fefffff00057882 */ /* 0x000fe20000000000 */
[CC--:B------:R-:W-:Y:S01]  /*10850*/  ISETP.GT.U32.AND.EX P1, PT, R33.reuse, R31.reuse, PT, P1 ;  /* 0x0000001f2100720c */ /* 0x0c0fe20003f24110 */
[----:B------:R-:W-:Y:S01]  /*10860*/  UMOV UR6, UR5 ;  /* 0x0000000500067c82 */ /* 0x000fe20008000000 */
[CC--:B------:R-:W-:Y:S01]  /*10870*/  ISETP.LT.U32.AND.EX P0, PT, R33.reuse, R31.reuse, PT, P0 ;  /* 0x0000001f2100720c */ /* 0x0c0fe20003f01100 */
[----:B------:R-:W-:Y:S01]  /*10880*/  IMAD.MOV.U32 R38, RZ, RZ, 0x0 ;  /* 0x00000000ff267424 */ /* 0x000fe200078e00ff */
[----:B------:R-:W-:Y:S01]  /*10890*/  SEL R3, R33, R31, P1 ;  /* 0x0000001f21037207 */ /* 0x000fe20000800000 */
[----:B------:R-:W-:Y:S01]  /*108a0*/  IMAD.MOV.U32 R39, RZ, RZ, 0x3fd80000 ;  /* 0x3fd80000ff277424 */ /* 0x000fe200078e00ff */
[----:B------:R-:W-:Y:S01]  /*108b0*/  SEL R4, R32, R30, P0 ;  /* 0x0000001e20047207 */ /* 0x000fe20000000000 */
[----:B------:R-:W-:Y:S01]  /*108c0*/  BSSY B0, `(.L_x_13990) ;  /* 0x000007c000007945 */ /* 0x000fe20003800000 */
[----:B------:R-:W-:-:S02]  /*108d0*/  LOP3.LUT R0, R3, 0xffc00000, RZ, 0xc0, !PT ;  /* 0xffc0000003007812 */ /* 0x000fc400078ec0ff */
[----:B------:R-:W-:Y:S02]  /*108e0*/  SEL R5, R33, R31, P0 ;  /* 0x0000001f21057207 */ /* 0x000fe40000000000 */
[----:B------:R-:W-:Y:S02]  /*108f0*/  IADD3 R7, -R0, 0x7fd00000, RZ ;  /* 0x7fd0000000077810 */ /* 0x000fe40007ffe1ff */
[----:B------:R-:W-:Y:S02]  /*10900*/  MOV R6, RZ ;  /* 0x000000ff00067202 */ /* 0x000fe40000000f00 */
        /* <DEDUP_REMOVED lines=119> */
.L_x_13991:
[----:B------:R-:W-:Y:S05]  /*11080*/  BSYNC B0 ;  /* 0x0000000000007941 */ /* 0x000fea0003800000 */
.L_x_13990:
        /* <DEDUP_REMOVED lines=8> */
.L_x_13993:
[----:B------:R-:W-:Y:S05]  /*11110*/  BSYNC B3 ;  /* 0x0000000000037941 */ /* 0x000fea0003800000 */
.L_x_13992:
        /* <DEDUP_REMOVED lines=82> */
.L_x_13995:
[----:B------:R-:W-:-:S04]  /*11640*/  ISETP.GE.AND P0, PT, R29, RZ, PT ;  /* 0x000000ff1d00720c */ /* 0x000fc80003f06270 */
[----:B------:R-:W-:Y:S02]  /*11650*/  FSEL R6, RZ, 3.37028055040000000000e+12, P0 ;  /* 0x54442d18ff067808 */ /* 0x000fe40000000000 */
[----:B------:R-:W-:-:S07]  /*11660*/  FSEL R7, RZ, 2.1426990032196044922, P0 ;  /* 0x400921fbff077808 */ /* 0x000fce0000000000 */
.L_x_13996:
[----:B------:R-:W-:Y:S05]  /*11670*/  BSYNC B0 ;  /* 0x0000000000007941 */ /* 0x000fea0003800000 */
.L_x_13994:
[----:B------:R-:W-:Y:S01]  /*11680*/  DADD R2, |R16|, |R18| ;  /* 0x0000000010027229 */ /* 0x000fe20000000612 */
[----:B------:R-:W-:-:S07]  /*11690*/  LOP3.LUT R11, R7, 0x80000000, R11, 0xb8, !PT ;  /* 0x80000000070b7812 */ /* 0x000fce00078eb80b */
[----:B------:R-:W-:-:S06]  /*116a0*/  DSETP.GTU.AND P0, PT, |R2|, +INF , PT ;  /* 0x7ff000000200742a */ /* 0x000fcc0003f0c200 */
[----:B------:R-:W-:Y:S02]  /*116b0*/  FSEL R6, R2, R6, P0 ;  /* 0x0000000602067208 */ /* 0x000fe40000000000 */
[----:B------:R-:W-:Y:S01]  /*116c0*/  FSEL R7, R3, R11, P0 ;  /* 0x0000000b03077208 */ /* 0x000fe20000000000 */
[----:B------:R-:W-:Y:S06]  /*116d0*/  BRA `(.L_x_13989) ;  /* 0x0000003c00607947 */ /* 0x000fec0003800000 */
.L_x_13980:
        /* <DEDUP_REMOVED lines=23> */
.L_x_13998:
[----:B------:R-:W-:Y:S05]  /*11850*/  BSYNC B3 ;  /* 0x0000000000037941 */ /* 0x000fea0003800000 */
.L_x_13997:
        /* <DEDUP_REMOVED lines=23> */
[----:B------:R-:W-:Y:S05]  /*119d0*/  CALL.REL.NOINC `($__internal_20_$__cuda_sm20_div_rn_f64_full) ;  /* 0x00000190000c7944 */ /* 0x000fea0003c00000 */
[----:B------:R-:W-:Y:S01]  /*119e0*/  MOV R4, R2 ;  /* 0x0000000200047202 */ /* 0x000fe20000000f00 */
[----:B------:R-:W-:-:S07]  /*119f0*/  IMAD.MOV.U32 R5, RZ, RZ, R3 ;  /* 0x000000ffff057224 */ /* 0x000fce00078e0003 */
.L_x_14000:
[----:B------:R-:W-:Y:S05]  /*11a00*/  BSYNC B3 ;  /* 0x0000000000037941 */ /* 0x000fea0003800000 */
.L_x_13999:
[----:B------:R-:W-:Y:S01]  /*11a10*/  DADD R32, -RZ, |R4| ;  /* 0x00000000ff207229 */ /* 0x000fe20000000504 */
[----:B------:R-:W-:Y:S01]  /*11a20*/  IMAD.MOV.U32 R6, RZ, RZ, RZ ;  /* 0x000000ffff067224 */ /* 0x000fe200078e00ff */
[----:B------:R-:W-:Y:S01]  /*11a30*/  UMOV UR4, 0xffffffff ;  /* 0xffffffff00047882 */ /* 0x000fe20000000000 */
[----:B------:R-:W-:Y:S01]  /*11a40*/  UMOV UR5, 0x7fefffff ;  /* 0x7fefffff00057882 */ /* 0x000fe20000000000 */
[----:B------:R-:W-:Y:S01]  /*11a50*/  IMAD.MOV.U32 R38, RZ, RZ, 0x0 ;  /* 0x00000000ff267424 */ /* 0x000fe200078e00ff */
[----:B------:R-:W-:Y:S01]  /*11a60*/  UMOV UR6, UR5 ;  /* 0x0000000500067c82 */ /* 0x000fe20008000000 */
[----:B------:R-:W-:Y:S01]  /*11a70*/  MOV R39, 0x3fd80000 ;  /* 0x3fd8000000277802 */ /* 0x000fe20000000f00 */
        /* <DEDUP_REMOVED lines=57> */
[----:B------:R-:W-:Y:S02]  /*11e10*/  @P1 MOV R9, 0x7ff00000 ;  /* 0x7ff0000000091802 */ /* 0x000fe40000000f00 */
[----:B------:R-:W-:-:S03]  /*11e20*/  @P1 FSETP.NEU.FTZ.AND P2, PT, R7, RZ, PT ;  /* 0x000000ff0700120b */ /* 0x000fc60003f5d000 */
        /* <DEDUP_REMOVED lines=70> */
.L_x_14002:
[----:B------:R-:W-:Y:S05]  /*12290*/  BSYNC B0 ;  /* 0x0000000000007941 */ /* 0x000fea0003800000 */
.L_x_14001:
        /* <DEDUP_REMOVED lines=8> */
.L_x_14004:
[----:B------:R-:W-:Y:S05]  /*12320*/  BSYNC B3 ;  /* 0x0000000000037941 */ /* 0x000fea0003800000 */
.L_x_14003:
        /* <DEDUP_REMOVED lines=82> */
.L_x_14006:
[----:B------:R-:W-:-:S04]  /*12850*/  ISETP.GE.AND P0, PT, R29, RZ, PT ;  /* 0x000000ff1d00720c */ /* 0x000fc80003f06270 */
[----:B------:R-:W-:Y:S02]  /*12860*/  FSEL R6, RZ, 3.37028055040000000000e+12, P0 ;  /* 0x54442d18ff067808 */ /* 0x000fe40000000000 */
[----:B------:R-:W-:-:S07]  /*12870*/  FSEL R7, RZ, 2.1426990032196044922, P0 ;  /* 0x400921fbff077808 */ /* 0x000fce0000000000 */
.L_x_14007:
[----:B------:R-:W-:Y:S05]  /*12880*/  BSYNC B0 ;  /* 0x0000000000007941 */ /* 0x000fea0003800000 */
.L_x_14005:
[----:B------:R-:W-:Y:S01]  /*12890*/  DADD R2, |R16|, |R18| ;  /* 0x0000000010027229 */ /* 0x000fe20000000612 */
[----:B------:R-:W-:Y:S01]  /*128a0*/  LOP3.LUT R11, R7, 0x80000000, R11, 0xb8, !PT ;  /* 0x80000000070b7812 */ /* 0x000fe200078eb80b */
[----:B------:R-:W-:-:S06]  /*128b0*/  DADD R30, R30, 1 ;  /* 0x3ff000001e1e7429 */ /* 0x000fcc0000000000 */
[----:B------:R-:W-:-:S06]  /*128c0*/  DSETP.GTU.AND P0, PT, |R2|, +INF , PT ;  /* 0x7ff000000200742a */ /* 0x000fcc0003f0c200 */
[----:B------:R-:W-:Y:S02]  /*128d0*/  FSEL R6, R2, R6, P0 ;  /* 0x0000000602067208 */ /* 0x000fe40000000000 */
[----:B------:R-:W-:Y:S01]  /*128e0*/  FSEL R7, R3, R11, P0 ;  /* 0x0000000b03077208 */ /* 0x000fe20000000000 */
[----:B------:R-:W-:Y:S06]  /*128f0*/  BRA `(.L_x_13989) ;  /* 0x0000002800d87947 */ /* 0x000fec0003800000 */
.L_x_13979:
        /* <DEDUP_REMOVED lines=107> */
.L_x_14011:
[----:B------:R-:W-:Y:S05]  /*12fb0*/  BSYNC B0 ;  /* 0x0000000000007941 */ /* 0x000fea0003800000 */
.L_x_14010:
[----:B------:R-:W-:Y:S04]  /*12fc0*/  BSSY B3, `(.L_x_14012) ;  /* 0x0000008000037945 */ /* 0x000fe80003800000 */
[----:B------:R-:W-:Y:S05]  /*12fd0*/  @P3 BRA P5, `(.L_x_14013) ;  /* 0x0000000000183947 */ /* 0x000fea0002800000 */
[----:B------:R-:W-:Y:S01]  /*12fe0*/  IMAD.MOV.U32 R2, RZ, RZ, R28 ;  /* 0x000000ffff027224 */ /* 0x000fe200078e001c */
[----:B------:R-:W-:Y:S01]  /*12ff0*/  MOV R4, R38 ;  /* 0x0000002600047202 */ /* 0x000fe20000000f00 */
[----:B------:R-:W-:Y:S01]  /*13000*/  IMAD.MOV.U32 R3, RZ, RZ, R29 ;  /* 0x000000ffff037224 */ /* 0x000fe200078e001d */
[----:B------:R-:W-:Y:S01]  /*13010*/  MOV R0, 0x13040 ;  /* 0x0001304000007802 */ /* 0x000fe20000000f00 */
[----:B------:R-:W-:-:S07]  /*13020*/  IMAD.MOV.U32 R5, RZ, RZ, R39 ;  /* 0x000000ffff057224 */ /* 0x000fce00078e0027 */
[----:B------:R-:W-:Y:S05]  /*13030*/  CALL.REL.NOINC `($__internal_20_$__cuda_sm20_div_rn_f64_full) ;  /* 0x0000017800747944 */ /* 0x000fea0003c00000 */
.L_x_14013:
[----:B------:R-:W-:Y:S05]  /*13040*/  BSYNC B3 ;  /* 0x0000000000037941 */ /* 0x000fea0003800000 */
.L_x_14012:
        /* <DEDUP_REMOVED lines=73> */
.L_x_14015:
[----:B------:R-:W-:Y:S05]  /*134e0*/  BSYNC B0 ;  /* 0x0000000000007941 */ /* 0x000fea0003800000 */
.L_x_14014:
[----:B------:R-:W-:Y:S01]  /*134f0*/  LOP3.LUT R3, R7, 0x80000000, R17, 0xb8, !PT ;  /* 0x8000000007037812 */ /* 0x000fe200078eb811 */
[----:B------:R-:W-:Y:S01]  /*13500*/  DMUL R30, R30, 0.5 ;  /* 0x3fe000001e1e7828 */ /* 0x000fe20000000000 */
[----:B------:R-:W-:Y:S02]  /*13510*/  FSEL R6, R4, R6, P0 ;  /* 0x0000000604067208 */ /* 0x000fe40000000000 */
[----:B------:R-:W-:Y:S01]  /*13520*/  FSEL R7, R5, R3, P0 ;  /* 0x0000000305077208 */ /* 0x000fe20000000000 */
[----:B------:R-:W-:Y:S07]  /*13530*/  BRA `(.L_x_13989) ;  /* 0x0000001c00c87947 */ /* 0x000fee0003800000 */
.L_x_14009:
        /* <DEDUP_REMOVED lines=135> */
.L_x_14017:
[----:B------:R-:W-:Y:S05]  /*13db0*/  BSYNC B0 ;  /* 0x0000000000007941 */ /* 0x000fea0003800000 */
.L_x_14016:
        /* <DEDUP_REMOVED lines=8> */
.L_x_14019:
[----:B------:R-:W-:Y:S05]  /*13e40*/  BSYNC B3 ;  /* 0x0000000000037941 */ /* 0x000fea0003800000 */
.L_x_14018:
        /* <DEDUP_REMOVED lines=73> */
.L_x_14021:
[----:B------:R-:W-:Y:S05]  /*142e0*/  BSYNC B0 ;  /* 0x0000000000007941 */ /* 0x000fea0003800000 */
.L_x_14020:
[----:B------:R-:W-:Y:S02]  /*142f0*/  LOP3.LUT R3, R7, 0x80000000, R17, 0xb8, !PT ;  /* 0x8000000007037812 */ /* 0x000fe400078eb811 */
[----:B------:R-:W-:Y:S02]  /*14300*/  FSEL R6, R4, R6, P1 ;  /* 0x0000000604067208 */ /* 0x000fe40000800000 */
[----:B------:R-:W-:Y:S01]  /*14310*/  FSEL R7, R5, R3, P1 ;  /* 0x0000000305077208 */ /* 0x000fe20000800000 */
[----:B------:R-:W-:Y:S06]  /*14320*/  BRA `(.L_x_13989) ;  /* 0x00000010004c7947 */ /* 0x000fec0003800000 */
.L_x_14008:
[----:B------:R-:W0:Y:S01]  /*14330*/  MUFU.RCP64H R3, 2.718280792236328125 ;  /* 0x4005bf0a00037908 */ /* 0x000e220000001800 */
[----:B------:R-:W-:Y:S01]  /*14340*/  MOV R4, 0x8b145769 ;  /* 0x8b14576900047802 */ /* 0x000fe20000000f00 */
[----:B------:R-:W-:Y:S01]  /*14350*/  IMAD.MOV.U32 R5, RZ, RZ, 0x4005bf0a ;  /* 0x4005bf0aff057424 */ /* 0x000fe200078e00ff */
[----:B------:R-:W-:Y:S01]  /*14360*/  FSETP.GEU.AND P1, PT, |R19|, 6.5827683646048100446e-37, PT ;  /* 0x036000001300780b */ /* 0x000fe20003f2e200 */
[----:B------:R-:W-:Y:S01]  /*14370*/  IMAD.MOV.U32 R2, RZ, RZ, 0x1 ;  /* 0x00000001ff027424 */ /* 0x000fe200078e00ff */
[----:B------:R-:W-:Y:S05]  /*14380*/  BSSY B3, `(.L_x_14022) ;  /* 0x0000012000037945 */ /* 0x000fea0003800000 */
        /* <DEDUP_REMOVED lines=17> */
.L_x_14023:
[----:B------:R-:W-:Y:S05]  /*144a0*/  BSYNC B3 ;  /* 0x0000000000037941 */ /* 0x000fea0003800000 */
.L_x_14022:
        /* <DEDUP_REMOVED lines=24> */
[----:B------:R-:W-:Y:S02]  /*14630*/  IMAD.MOV.U32 R4, RZ, RZ, R2 ;  /* 0x000000ffff047224 */ /* 0x000fe400078e0002 */
[----:B------:R-:W-:-:S07]  /*14640*/  IMAD.MOV.U32 R5, RZ, RZ, R3 ;  /* 0x000000ffff057224 */ /* 0x000fce00078e0003 */
.L_x_14025:
[----:B------:R-:W-:Y:S05]  /*14650*/  BSYNC B3 ;  /* 0x0000000000037941 */ /* 0x000fea0003800000 */
.L_x_14024:
[----:B------:R-:W-:Y:S01]  /*14660*/  DADD R32, -RZ, |R4| ;  /* 0x00000000ff207229 */ /* 0x000fe20000000504 */
[----:B------:R-:W-:Y:S01]  /*14670*/  MOV R6, RZ ;  /* 0x000000ff00067202 */ /* 0x000fe20000000f00 */
        /* <DEDUP_REMOVED lines=134> */
.L_x_14027:
[----:B------:R-:W-:Y:S05]  /*14ee0*/  BSYNC B0 ;  /* 0x0000000000007941 */ /* 0x000fea0003800000 */
.L_x_14026:
        /* <DEDUP_REMOVED lines=8> */
.L_x_14029:
[----:B------:R-:W-:Y:S05]  /*14f70*/  BSYNC B3 ;  /* 0x0000000000037941 */ /* 0x000fea0003800000 */
.L_x_14028:
        /* <DEDUP_REMOVED lines=74> */
.L_x_14031:
[----:B------:R-:W-:Y:S05]  /*15420*/  BSYNC B0 ;  /* 0x0000000000007941 */ /* 0x000fea0003800000 */
.L_x_14030:
[----:B------:R-:W-:Y:S02]  /*15430*/  LOP3.LUT R3, R7, 0x80000000, R17, 0xb8, !PT ;  /* 0x8000000007037812 */ /* 0x000fe400078eb811 */
[----:B------:R-:W-:Y:S02]  /*15440*/  FSEL R6, R4, R6, P1 ;  /* 0x0000000604067208 */ /* 0x000fe40000800000 */
[----:B------:R-:W-:-:S07]  /*15450*/  FSEL R7, R5, R3, P1 ;  /* 0x0000000305077208 */ /* 0x000fce0000800000 */
.L_x_13989:
[----:B------:R-:W-:Y:S05]  /*15460*/  BSYNC B2 ;  /* 0x0000000000027941 */ /* 0x000fea0003800000 */
.L_x_13978:
[----:B------:R-:W-:Y:S01]  /*15470*/  UMOV UR4, 0xfefa39ef ;  /* 0xfefa39ef00047882 */ /* 0x000fe20000000000 */
[----:B------:R-:W-:Y:S01]  /*15480*/  UMOV UR5, 0x3fe62e42 ;  /* 0x3fe62e4200057882 */ /* 0x000fe20000000000 */
[----:B------:R-:W-:Y:S01]  /*15490*/  LOP3.LUT R29, R7, 0x80000000, R17, 0xb8, !PT ;  /* 0x80000000071d7812 */ /* 0x000fe200078eb811 */
[----:B------:R-:W-:Y:S01]  /*154a0*/  DADD R30, R30, UR4 ;  /* 0x000000041e1e7e29 */ /* 0x000fe20008000000 */
[----:B------:R-:W-:-:S09]  /*154b0*/  IMAD.MOV.U32 R28, RZ, RZ, R6 ;  /* 0x000000ffff1c7224 */ /* 0x000fd200078e0006 */
[----:B------:R-:W-:Y:S01]  /*154c0*/  LOP3.LUT R31, R31, 0x80000000, R19, 0xb8, !PT ;  /* 0x800000001f1f7812 */ /* 0x000fe200078eb813 */
[----:B------:R-:W-:Y:S06]  /*154d0*/  BRA `(.L_x_13900) ;  /* 0x00000000004c7947 */ /* 0x000fec0003800000 */
.L_x_13901:
        /* <DEDUP_REMOVED lines=14> */
[----:B------:R-:W-:Y:S01]  /*155c0*/  @P0 IMAD.MOV.U32 R30, RZ, RZ, R28 ;  /* 0x000000ffff1e0224 */ /* 0x000fe200078e001c */
[----:B------:R-:W-:Y:S01]  /*155d0*/  @P0 MOV R31, R29 ;  /* 0x0000001d001f0202 */ /* 0x000fe20000000f00 */
[----:B------:R-:W-:Y:S01]  /*155e0*/  @!P0 DADD R30, R18, R18 ;  /* 0x00000000121e8229 */ /* 0x000fe20000000012 */
[----:B------:R-:W-:Y:S02]  /*155f0*/  @!P0 IMAD.MOV.U32 R28, RZ, RZ, R16 ;  /* 0x000000ffff1c8224 */ /* 0x000fe400078e0010 */
[----:B------:R-:W-:-:S08]  /*15600*/  @!P0 IMAD.MOV.U32 R29, RZ, RZ, R17 ;  /* 0x000000ffff1d8224 */ /* 0x000fd000078e0011 */
.L_x_13900:
[----:B------:R-:W-:Y:S05]  /*15610*/  BSYNC B1 ;  /* 0x0000000000017941 */ /* 0x000fea0003800000 */
.L_x_13899:
[----:B------:R-:W-:Y:S05]  /*15620*/  WARPSYNC.ALL ;  /* 0x0000000000007948 */ /* 0x000fea0003800000 */
        /* <DEDUP_REMOVED lines=36> */
[----:B------:R-:W-:Y:S01]  /*15870*/  MOV R2, RZ ;  /* 0x000000ff00027202 */ /* 0x000fe20000000f00 */
        /* <DEDUP_REMOVED lines=62> */
[----:B------:R-:W-:-:S04]  /*15c60*/  MOV R42, R19 ;  /* 0x00000013002a7202 */ /* 0x000fc80000000f00 */
[----:B------:R-:W-:Y:S01]  /*15c70*/  FSEL R49, R42, UR6, P0 ;  /* 0x000000062a317c08 */ /* 0x000fe20008000000 */
[----:B------:R-:W-:-:S07]  /*15c80*/  IMAD.U32 R42, RZ, RZ, UR6 ;  /* 0x00000006ff2a7e24 */ /* 0x000fce000f8e00ff */
        /* <DEDUP_REMOVED lines=49> */
.L_x_14039:
[----:B------:R-:W-:Y:S05]  /*15fa0*/  BSYNC B3 ;  /* 0x0000000000037941 */ /* 0x000fea0003800000 */
.L_x_14038:
[----:B------:R-:W-:-:S10]  /*15fb0*/  DADD R2, R42, R32 ;  /* 0x000000002a027229 */ /* 0x000fd40000000020 */
        /* <DEDUP_REMOVED lines=80> */
.L_x_14037:
        /* <DEDUP_REMOVED lines=34> */
.L_x_14047:
[----:B------:R-:W-:Y:S05]  /*166e0*/  BSYNC B4 ;  /* 0x0000000000047941 */ /* 0x000fea0003800000 */
.L_x_14046:
[----:B------:R-:W-:Y:S02]  /*166f0*/  IMAD.MOV.U32 R18, RZ, RZ, R2 ;  /* 0x000000ffff127224 */ /* 0x000fe400078e0002 */
[----:B------:R-:W-:Y:S01]  /*16700*/  IMAD.MOV.U32 R19, RZ, RZ, R3 ;  /* 0x000000ffff137224 */ /* 0x000fe200078e0003 */
[----:B------:R-:W-:Y:S06]  /*16710*/  BRA `(.L_x_14045) ;  /* 0x0000000000047947 */ /* 0x000fec0003800000 */
.L_x_14044:
[----:B------:R-:W-:-:S11]  /*16720*/  DADD R18, -R44, R38 ;  /* 0x000000002c127229 */ /* 0x000fd60000000126 */
.L_x_14045:
[----:B------:R-:W-:Y:S05]  /*16730*/  BSYNC B3 ;  /* 0x0000000000037941 */ /* 0x000fea0003800000 */
.L_x_14043:
        /* <DEDUP_REMOVED lines=29> */
.L_x_14052:
[----:B------:R-:W-:Y:S05]  /*16910*/  BSYNC B4 ;  /* 0x0000000000047941 */ /* 0x000fea0003800000 */
.L_x_14051:
[----:B------:R-:W-:Y:S05]  /*16920*/  BRA `(.L_x_14050) ;  /* 0x0000000000047947 */ /* 0x000fea0003800000 */
.L_x_14049:
[----:B------:R-:W-:-:S11]  /*16930*/  DADD R2, R40, -R4 ;  /* 0x0000000028027229 */ /* 0x000fd60000000804 */
.L_x_14050:
[----:B------:R-:W-:Y:S05]  /*16940*/  BSYNC B3 ;  /* 0x0000000000037941 */ /* 0x000fea0003800000 */
.L_x_14048:
        /* <DEDUP_REMOVED lines=27> */
.L_x_14054:
[----:B------:R-:W-:Y:S05]  /*16b00*/  BSYNC B3 ;  /* 0x0000000000037941 */ /* 0x000fea0003800000 */
.L_x_14053:
        /* <DEDUP_REMOVED lines=85> */
.L_x_14055:
        /* <DEDUP_REMOVED lines=20> */
.L_x_14057:
[----:B------:R-:W-:Y:S05]  /*171a0*/  BSYNC B3 ;  /* 0x0000000000037941 */ /* 0x000fea0003800000 */
.L_x_14056:
        /* <DEDUP_REMOVED lines=30> */
.L_x_14042:
        /* <DEDUP_REMOVED lines=24> */
.L_x_14060:
[----:B------:R-:W-:Y:S05]  /*17510*/  BSYNC B3 ;  /* 0x0000000000037941 */ /* 0x000fea0003800000 */
.L_x_14059:
        /* <DEDUP_REMOVED lines=25> */
.L_x_14063:
[----:B------:R-:W-:Y:S05]  /*176b0*/  BSYNC B3 ;  /* 0x0000000000037941 */ /* 0x000fea0003800000 */
.L_x_14062:
        /* <DEDUP_REMOVED lines=30> */
.L_x_14061:
        /* <DEDUP_REMOVED lines=75> */
.L_x_14064:
[----:B------:R-:W-:Y:S01]  /*17d50*/  IMAD.MOV.U32 R2, RZ, RZ, 0x0 ;  /* 0x00000000ff027424 */ /* 0x000fe200078e00ff */
[----:B------:R-:W-:Y:S01]  /*17d60*/  FSETP.NEU.FTZ.AND P0, PT, R5, RZ, PT ;  /* 0x000000ff0500720b */ /* 0x000fe20003f1d000 */
[----:B------:R-:W-:-:S06]  /*17d70*/  IMAD.MOV.U32 R3, RZ, RZ, 0x7ff00000 ;  /* 0x7ff00000ff037424 */ /* 0x000fcc00078e00ff */
[----:B------:R-:W-:-:S10]  /*17d80*/  DFMA R2, R4, R2, +INF ;  /* 0x7ff000000402742b */ /* 0x000fd40000000002 */
[----:B------:R-:W-:Y:S02]  /*17d90*/  FSEL R18, R2, RZ, P0 ;  /* 0x000000ff02127208 */ /* 0x000fe40000000000 */
[----:B------:R-:W-:Y:S01]  /*17da0*/  FSEL R19, R3, -QNAN , P0 ;  /* 0xfff0000003137808 */ /* 0x000fe20000000000 */
[----:B------:R-:W-:Y:S06]  /*17db0*/  BRA `(.L_x_14040) ;  /* 0x0000000400347947 */ /* 0x000fec0003800000 */
.L_x_14058:
        /* <DEDUP_REMOVED lines=25> */
.L_x_14066:
[----:B------:R-:W-:Y:S05]  /*17f50*/  BSYNC B3 ;  /* 0x0000000000037941 */ /* 0x000fea0003800000 */
.L_x_14065:
        /* <DEDUP_REMOVED lines=20> */
[----:B------:R-:W-:Y:S05]  /*180a0*/  CALL.REL.NOINC `($__internal_20_$__cuda_sm20_div_rn_f64_full) ;  /* 0x0000012800587944 */ /* 0x000fea0003c00000 */
.L_x_14068:
[----:B------:R-:W-:Y:S05]  /*180b0*/  BSYNC B3 ;  /* 0x0000000000037941 */ /* 0x000fea0003800000 */
.L_x_14067:
[----:B------:R-:W-:Y:S02]  /*180c0*/  IMAD.MOV.U32 R18, RZ, RZ, R2 ;  /* 0x000000ffff127224 */ /* 0x000fe400078e0002 */
[----:B------:R-:W-:Y:S01]  /*180d0*/  IMAD.MOV.U32 R19, RZ, RZ, R3 ;  /* 0x000000ffff137224 */ /* 0x000fe200078e0003 */
[----:B------:R-:W-:Y:S06]  /*180e0*/  BRA `(.L_x_14040) ;  /* 0x0000000000687947 */ /* 0x000fec0003800000 */
.L_x_14041:
        /* <DEDUP_REMOVED lines=25> */
.L_x_14069:
[----:B------:R-:W-:Y:S05]  /*18280*/  BSYNC B3 ;  /* 0x0000000000037941 */ /* 0x000fea0003800000 */
.L_x_14040:
[----:B------:R-:W-:Y:S05]  /*18290*/  BSYNC B2 ;  /* 0x0000000000027941 */ /* 0x000fea0003800000 */
.L_x_14036:
        /* <DEDUP_REMOVED lines=25> */
.L_x_14074:
[----:B------:R-:W-:Y:S05]  /*18430*/  BSYNC B4 ;  /* 0x0000000000047941 */ /* 0x000fea0003800000 */
.L_x_14073:
        /* <DEDUP_REMOVED lines=49> */
.L_x_14076:
        /* <DEDUP_REMOVED lines=71> */
.L_x_14075:
        /* <DEDUP_REMOVED lines=36> */
.L_x_14085:
[----:B------:R-:W-:Y:S05]  /*18e00*/  BSYNC B6 ;  /* 0x0000000000067941 */ /* 0x000fea0003800000 */
.L_x_14084:
[----:B------:R-:W-:Y:S02]  /*18e10*/  IMAD.MOV.U32 R54, RZ, RZ, R2 ;  /* 0x000000ffff367224 */ /* 0x000fe400078e0002 */
[----:B------:R-:W-:Y:S01]  /*18e20*/  IMAD.MOV.U32 R55, RZ, RZ, R3 ;  /* 0x000000ffff377224 */ /* 0x000fe200078e0003 */
[----:B------:R-:W-:Y:S06]  /*18e30*/  BRA `(.L_x_14083) ;  /* 0x0000000000047947 */ /* 0x000fec0003800000 */
.L_x_14082:
[----:B------:R-:W-:-:S11]  /*18e40*/  DADD R54, -R44, R38 ;  /* 0x000000002c367229 */ /* 0x000fd60000000126 */
.L_x_14083:
[----:B------:R-:W-:Y:S05]  /*18e50*/  BSYNC B5 ;  /* 0x0000000000057941 */ /* 0x000fea0003800000 */
.L_x_14081:
        /* <DEDUP_REMOVED lines=26> */
.L_x_14090:
[----:B------:R-:W-:Y:S05]  /*19000*/  BSYNC B6 ;  /* 0x0000000000067941 */ /* 0x000fea0003800000 */
.L_x_14089:
[----:B------:R-:W-:Y:S02]  /*19010*/  IMAD.MOV.U32 R36, RZ, RZ, R2 ;  /* 0x000000ffff247224 */ /* 0x000fe400078e0002 */
[----:B------:R-:W-:Y:S01]  /*19020*/  IMAD.MOV.U32 R37, RZ, RZ, R3 ;  /* 0x000000ffff257224 */ /* 0x000fe200078e0003 */
[----:B------:R-:W-:Y:S06]  /*19030*/  BRA `(.L_x_14088) ;  /* 0x0000000000047947 */ /* 0x000fec0003800000 */
.L_x_14087:
[----:B------:R-:W-:-:S11]  /*19040*/  DADD R36, -R16, R40 ;  /* 0x0000000010247229 */ /* 0x000fd60000000128 */
.L_x_14088:
[----:B------:R-:W-:Y:S05]  /*19050*/  BSYNC B5 ;  /* 0x0000000000057941 */ /* 0x000fea0003800000 */
.L_x_14086:
        /* <DEDUP_REMOVED lines=27> */
[----:B------:R-:W-:Y:S05]  /*19210*/  CALL.REL.NOINC `($__internal_21_$__cuda_sm20_dsqrt_rn_f64_mediumpath_v1) ;  /* 0x0000011c00947944 */ /* 0x000fea0003c00000 */
.L_x_14092:
[----:B------:R-:W-:Y:S05]  /*19220*/  BSYNC B5 ;  /* 0x0000000000057941 */ /* 0x000fea0003800000 */
.L_x_14091:
[----:B------:R-:W-:Y:S02]  /*19230*/  IMAD.MOV.U32 R42, RZ, RZ, R2 ;  /* 0x000000ffff2a7224 */ /* 0x000fe400078e0002 */
[----:B------:R-:W-:Y:S01]  /*19240*/  IMAD.MOV.U32 R43, RZ, RZ, R3 ;  /* 0x000000ffff2b7224 */ /* 0x000fe200078e0003 */
[----:B------:R-:W-:Y:S06]  /*19250*/  BRA `(.L_x_14093) ;  /* 0x0000000800487947 */ /* 0x000fec0003800000 */
.L_x_14080:
        /* <DEDUP_REMOVED lines=28> */
.L_x_14096:
[----:B------:R-:W-:Y:S05]  /*19420*/  BSYNC B5 ;  /* 0x0000000000057941 */ /* 0x000fea0003800000 */
.L_x_14095:
[----:B------:R-:W-:Y:S02]  /*19430*/  IMAD.MOV.U32 R42, RZ, RZ, R2 ;  /* 0x000000ffff2a7224 */ /* 0x000fe400078e0002 */
[----:B------:R-:W-:Y:S01]  /*19440*/  IMAD.MOV.U32 R43, RZ, RZ, R3 ;  /* 0x000000ffff2b7224 */ /* 0x000fe200078e0003 */
[----:B------:R-:W-:Y:S06]  /*19450*/  BRA `(.L_x_14093) ;  /* 0x0000000400c87947 */ /* 0x000fec0003800000 */
.L_x_14094:
        /* <DEDUP_REMOVED lines=30> */
.L_x_14098:
[----:B------:R-:W-:Y:S05]  /*19640*/  BSYNC B5 ;  /* 0x0000000000057941 */ /* 0x000fea0003800000 */
.L_x_14097:
        /* <DEDUP_REMOVED lines=19> */
.L_x_14100:
[----:B------:R-:W-:Y:S05]  /*19780*/  BSYNC B5 ;  /* 0x0000000000057941 */ /* 0x000fea0003800000 */
.L_x_14099:
[----:B------:R-:W-:Y:S01]  /*19790*/  DMUL R34, R34, 8.11296384146066816958e+31 ;  /* 0x4690000022227828 */ /* 0x000fe20000000000 */
[----:B------:R-:W-:Y:S02]  /*197a0*/  IMAD.MOV.U32 R42, RZ, RZ, R2 ;  /* 0x000000ffff2a7224 */ /* 0x000fe400078e0002 */
[----:B------:R-:W-:Y:S01]  /*197b0*/  IMAD.MOV.U32 R43, RZ, RZ, R3 ;  /* 0x000000ffff2b7224 */ /* 0x000fe200078e0003 */
[----:B------:R-:W-:Y:S07]  /*197c0*/  BRA `(.L_x_14093) ;  /* 0x0000000000ec7947 */ /* 0x000fee0003800000 */
.L_x_14079:
        /* <DEDUP_REMOVED lines=27> */
.L_x_14102:
[----:B------:R-:W-:Y:S05]  /*19980*/  BSYNC B5 ;  /* 0x0000000000057941 */ /* 0x000fea0003800000 */
.L_x_14101:
        /* <DEDUP_REMOVED lines=25> */
[----:B------:R-:W-:-:S07]  /*19b20*/  IMAD.MOV.U32 R5, RZ, RZ, R37 ;  /* 0x000000ffff057224 */ /* 0x000fce00078e0025 */
[----:B------:R-:W-:Y:S05]  /*19b30*/  CALL.REL.NOINC `($__internal_21_$__cuda_sm20_dsqrt_rn_f64_mediumpath_v1) ;  /* 0x00000114004c7944 */ /* 0x000fea0003c00000 */
[----:B------:R-:W-:Y:S02]  /*19b40*/  IMAD.MOV.U32 R42, RZ, RZ, R2 ;  /* 0x000000ffff2a7224 */ /* 0x000fe400078e0002 */
[----:B------:R-:W-:-:S07]  /*19b50*/  IMAD.MOV.U32 R43, RZ, RZ, R3 ;  /* 0x000000ffff2b7224 */ /* 0x000fce00078e0003 */
.L_x_14104:
[----:B------:R-:W-:Y:S05]  /*19b60*/  BSYNC B5 ;  /* 0x0000000000057941 */ /* 0x000fea0003800000 */
.L_x_14103:
[----:B------:R-:W-:-:S11]  /*19b70*/  DMUL R42, R42, R16 ;  /* 0x000000102a2a7228 */ /* 0x000fd60000000000 */
.L_x_14093:
[----:B------:R-:W-:Y:S05]  /*19b80*/  BSYNC B4 ;  /* 0x0000000000047941 */ /* 0x000fea0003800000 */
.L_x_14078:
[----:B------:R-:W-:Y:S05]  /*19b90*/  BRA `(.L_x_14105) ;  /* 0x0000000000087947 */ /* 0x000fea0003800000 */
.L_x_14072:
[----:B------:R-:W-:Y:S02]  /*19ba0*/  DMUL R42, R42, 9.00719925474099200000e+15 ;  /* 0x434000002a2a7828 */ /* 0x000fe40000000000 */
[----:B------:R-:W-:-:S11]  /*19bb0*/  DMUL R34, R34, 9.00719925474099200000e+15 ;  /* 0x4340000022227828 */ /* 0x000fd60000000000 */
.L_x_14105:
[----:B------:R-:W-:Y:S05]  /*19bc0*/  BSYNC B2 ;  /* 0x0000000000027941 */ /* 0x000fea0003800000 */
.L_x_14071:
        /* <DEDUP_REMOVED lines=28> */
.L_x_14107:
[----:B------:R-:W-:Y:S05]  /*19d90*/  BSYNC B2 ;  /* 0x0000000000027941 */ /* 0x000fea0003800000 */
.L_x_14106:
        /* <DEDUP_REMOVED lines=82> */
.L_x_14109:
[----:B------:R-:W-:Y:S02]  /*1a2c0*/  FSEL R2, RZ, 3.37028055040000000000e+12, P0 ;  /* 0x54442d18ff027808 */ /* 0x000fe40000000000 */
[----:B------:R-:W-:-:S07]  /*1a2d0*/  FSEL R3, RZ, 2.1426990032196044922, P0 ;  /* 0x400921fbff037808 */ /* 0x000fce0000000000 */
.L_x_14110:
[----:B------:R-:W-:Y:S05]  /*1a2e0*/  BSYNC B0 ;  /* 0x0000000000007941 */ /* 0x000fea0003800000 */
.L_x_14108:
[----:B------:R-:W-:Y:S01]  /*1a2f0*/  DADD R42, |R42|, |R34| ;  /* 0x000000002a2a7229 */ /* 0x000fe20000000622 */
[----:B------:R-:W-:-:S07]  /*1a300*/  LOP3.LUT R35, R3, 0x80000000, R35, 0xb8, !PT ;  /* 0x8000000003237812 */ /* 0x000fce00078eb823 */
[----:B------:R-:W-:-:S06]  /*1a310*/  DSETP.GTU.AND P0, PT, |R42|, +INF , PT ;  /* 0x7ff000002a00742a */ /* 0x000fcc0003f0c200 */
[----:B------:R-:W-:Y:S02]  /*1a320*/  FSEL R2, R42, R2, P0 ;  /* 0x000000022a027208 */ /* 0x000fe40000000000 */
[----:B------:R-:W-:-:S07]  /*1a330*/  FSEL R3, R43, R35, P0 ;  /* 0x000000232b037208 */ /* 0x000fce0000000000 */
.L_x_14077:
[----:B------:R-:W-:Y:S05]  /*1a340*/  BSYNC B3 ;  /* 0x0000000000037941 */ /* 0x000fea0003800000 */
.L_x_14070:
[----:B------:R-:W-:Y:S01]  /*1a350*/  LOP3.LUT R17, R3, 0x80000000, R13, 0xb8, !PT ;  /* 0x8000000003117812 */ /* 0x000fe200078eb80d */
[----:B------:R-:W-:Y:S01]  /*1a360*/  IMAD.MOV.U32 R16, RZ, RZ, R2 ;  /* 0x000000ffff107224 */ /* 0x000fe200078e0002 */
[----:B------:R-:W-:Y:S01]  /*1a370*/  LOP3.LUT R19, R19, 0x80000000, R15, 0xb8, !PT ;  /* 0x8000000013137812 */ /* 0x000fe200078eb80f */
[----:B------:R-:W-:Y:S06]  /*1a380*/  BRA `(.L_x_14033) ;  /* 0x0000005800e07947 */ /* 0x000fec0003800000 */
.L_x_14035:
        /* <DEDUP_REMOVED lines=113> */
.L_x_14116:
[----:B------:R-:W-:Y:S05]  /*1aaa0*/  BSYNC B0 ;  /* 0x0000000000007941 */ /* 0x000fea0003800000 */
.L_x_14115:
        /* <DEDUP_REMOVED lines=8> */
.L_x_14118:
[----:B------:R-:W-:Y:S05]  /*1ab30*/  BSYNC B3 ;  /* 0x0000000000037941 */ /* 0x000fea0003800000 */
.L_x_14117:
        /* <DEDUP_REMOVED lines=82> */
.L_x_14120:
[----:B------:R-:W-:-:S04]  /*1b060*/  ISETP.GE.AND P0, PT, R17, RZ, PT ;  /* 0x000000ff1100720c */ /* 0x000fc80003f06270 */
[----:B------:R-:W-:Y:S02]  /*1b070*/  FSEL R6, RZ, 3.37028055040000000000e+12, P0 ;  /* 0x54442d18ff067808 */ /* 0x000fe40000000000 */
[----:B------:R-:W-:-:S07]  /*1b080*/  FSEL R7, RZ, 2.1426990032196044922, P0 ;  /* 0x400921fbff077808 */ /* 0x000fce0000000000 */
.L_x_14121:
[----:B------:R-:W-:Y:S05]  /*1b090*/  BSYNC B0 ;  /* 0x0000000000007941 */ /* 0x000fea0003800000 */
.L_x_14119:
[----:B------:R-:W-:Y:S01]  /*1b0a0*/  DADD R2, |R12|, |R14| ;  /* 0x000000000c027229 */ /* 0x000fe2000000060e */
[----:B------:R-:W-:Y:S01]  /*1b0b0*/  LOP3.LUT R11, R7, 0x80000000, R11, 0xb8, !PT ;  /* 0x80000000070b7812 */ /* 0x000fe200078eb80b */
[----:B------:R-:W-:-:S06]  /*1b0c0*/  DMUL R18, R18, 0.5 ;  /* 0x3fe0000012127828 */ /* 0x000fcc0000000000 */
[----:B------:R-:W-:-:S06]  /*1b0d0*/  DSETP.GTU.AND P0, PT, |R2|, +INF , PT ;  /* 0x7ff000000200742a */ /* 0x000fcc0003f0c200 */
[----:B------:R-:W-:Y:S02]  /*1b0e0*/  FSEL R6, R2, R6, P0 ;  /* 0x0000000602067208 */ /* 0x000fe40000000000 */
[----:B------:R-:W-:Y:S01]  /*1b0f0*/  FSEL R7, R3, R11, P0 ;  /* 0x0000000b03077208 */ /* 0x000fe20000000000 */
[----:B------:R-:W-:Y:S06]  /*1b100*/  BRA `(.L_x_14122) ;  /* 0x0000004c00147947 */ /* 0x000fec0003800000 */
.L_x_14114:
        /* <DEDUP_REMOVED lines=55> */
[----:B------:R-:W-:Y:S01]  /*1b480*/  @!P0 MOV R5, R7 ;  /* 0x0000000700058202 */ /* 0x000fe20000000f00 */
[----:B------:R-:W-:Y:S01]  /*1b490*/  DMUL R8, R34, R2 ;  /* 0x0000000222087228 */ /* 0x000fe20000000000 */
[----:B------:R-:W-:-:S03]  /*1b4a0*/  @!P0 IMAD.MOV.U32 R4, RZ, RZ, R6 ;  /* 0x000000ffff048224 */ /* 0x000fc600078e0006 */
[----:B------:R-:W-:-:S04]  /*1b4b0*/  VIADD R0, R5, 0xffffffff ;  /* 0xffffffff05007836 */ /* 0x000fc80000000000 */
[----:B------:R-:W-:Y:S01]  /*1b4c0*/  DFMA R18, -R36, R8, R34 ;  /* 0x000000082412722b */ /* 0x000fe20000000122 */
[----:B------:R-:W-:-:S07]  /*1b4d0*/  ISETP.GE.U32.AND P1, PT, R0, 0x7fefffff, PT ;  /* 0x7fefffff0000780c */ /* 0x000fce0003f26070 */
[----:B------:R-:W-:-:S06]  /*1b4e0*/  DFMA R2, R2, R18, R8 ;  /* 0x000000120202722b */ /* 0x000fcc0000000008 */
[----:B------:R-:W-:Y:S01]  /*1b4f0*/  @P1 IMAD.MOV.U32 R8, RZ, RZ, 0x0 ;  /* 0x00000000ff081424 */ /* 0x000fe200078e00ff */
[----:B------:R-:W-:Y:S01]  /*1b500*/  @P1 FSETP.NEU.FTZ.AND P2, PT, R7, RZ, PT ;  /* 0x000000ff0700120b */ /* 0x000fe20003f5d000 */
[----:B------:R-:W-:Y:S02]  /*1b510*/  @P1 IMAD.MOV.U32 R9, RZ, RZ, 0x7ff00000 ;  /* 0x7ff00000ff091424 */ /* 0x000fe400078e00ff */
[----:B------:R-:W-:-:S04]  /*1b520*/  FFMA R0, RZ, R37, R3 ;  /* 0x00000025ff007223 */ /* 0x000fc80000000003 */
[----:B------:R-:W-:Y:S01]  /*1b530*/  @P1 DFMA R8, R6, R8, +INF ;  /* 0x7ff000000608142b */ /* 0x000fe20000000008 */
[----:B------:R-:W-:Y:S01]  /*1b540*/  FSETP.GT.AND P3, PT, |R0|, 1.469367938527859385e-39, PT ;  /* 0x001000000000780b */ /* 0x000fe20003f64200 */
[----:B------:R-:W-:Y:S02]  /*1b550*/  IMAD.MOV.U32 R0, RZ, RZ, -0x3ff ;  /* 0xfffffc01ff007424 */ /* 0x000fe400078e00ff */
[----:B------:R-:W-:-:S06]  /*1b560*/  @!P0 IMAD.MOV.U32 R0, RZ, RZ, -0x435 ;  /* 0xfffffbcbff008424 */ /* 0x000fcc00078e00ff */
        /* <DEDUP_REMOVED lines=65> */
.L_x_14124:
[----:B------:R-:W-:Y:S05]  /*1b980*/  BSYNC B0 ;  /* 0x0000000000007941 */ /* 0x000fea0003800000 */
.L_x_14123:
        /* <DEDUP_REMOVED lines=8> */
.L_x_14126:
[----:B------:R-:W-:Y:S05]  /*1ba10*/  BSYNC B3 ;  /* 0x0000000000037941 */ /* 0x000fea0003800000 */
.L_x_14125:
        /* <DEDUP_REMOVED lines=82> */
.L_x_14128:
[----:B------:R-:W-:-:S04]  /*1bf40*/  ISETP.GE.AND P0, PT, R17, RZ, PT ;  /* 0x000000ff1100720c */ /* 0x000fc80003f06270 */
[----:B------:R-:W-:Y:S02]  /*1bf50*/  FSEL R6, RZ, 3.37028055040000000000e+12, P0 ;  /* 0x54442d18ff067808 */ /* 0x000fe40000000000 */
[----:B------:R-:W-:-:S07]  /*1bf60*/  FSEL R7, RZ, 2.1426990032196044922, P0 ;  /* 0x400921fbff077808 */ /* 0x000fce0000000000 */
.L_x_14129:
[----:B------:R-:W-:Y:S05]  /*1bf70*/  BSYNC B0 ;  /* 0x0000000000007941 */ /* 0x000fea0003800000 */
.L_x_14127:
[----:B------:R-:W-:Y:S01]  /*1bf80*/  DADD R2, |R12|, |R14| ;  /* 0x000000000c027229 */ /* 0x000fe2000000060e */
[----:B------:R-:W-:-:S07]  /*1bf90*/  LOP3.LUT R11, R7, 0x80000000, R11, 0xb8, !PT ;  /* 0x80000000070b7812 */ /* 0x000fce00078eb80b */
[----:B------:R-:W-:-:S06]  /*1bfa0*/  DSETP.GTU.AND P0, PT, |R2|, +INF , PT ;  /* 0x7ff000000200742a */ /* 0x000fcc0003f0c200 */
[----:B------:R-:W-:Y:S02]  /*1bfb0*/  FSEL R6, R2, R6, P0 ;  /* 0x0000000602067208 */ /* 0x000fe40000000000 */
[----:B------:R-:W-:Y:S01]  /*1bfc0*/  FSEL R7, R3, R11, P0 ;  /* 0x0000000b03077208 */ /* 0x000fe20000000000 */
[----:B------:R-:W-:Y:S06]  /*1bfd0*/  BRA `(.L_x_14122) ;  /* 0x0000003c00607947 */ /* 0x000fec0003800000 */
.L_x_14113:
[----:B------:R-:W0:Y:S01]  /*1bfe0*/  MUFU.RCP64H R3, -2.718280792236328125 ;  /* 0xc005bf0a00037908 */ /* 0x000e220000001800 */
[----:B------:R-:W-:Y:S01]  /*1bff0*/  IMAD.MOV.U32 R4, RZ, RZ, -0x74eba897 ;  /* 0x8b145769ff047424 */ /* 0x000fe200078e00ff */
[----:B------:R-:W-:Y:S01]  /*1c000*/  MOV R5, 0x4005bf0a ;  /* 0x4005bf0a00057802 */ /* 0x000fe20000000f00 */
[----:B------:R-:W-:Y:S01]  /*1c010*/  IMAD.MOV.U32 R2, RZ, RZ, 0x1 ;  /* 0x00000001ff027424 */ /* 0x000fe200078e00ff */
[----:B------:R-:W-:Y:S01]  /*1c020*/  FSETP.GEU.AND P1, PT, |R15|, 6.5827683646048100446e-37, PT ;  /* 0x036000000f00780b */ /* 0x000fe20003f2e200 */
[----:B------:R-:W-:Y:S04]  /*1c030*/  BSSY B3, `(.L_x_14130) ;  /* 0x0000012000037945 */ /* 0x000fe80003800000 */
        /* <DEDUP_REMOVED lines=17> */
.L_x_14131:
[----:B------:R-:W-:Y:S05]  /*1c150*/  BSYNC B3 ;  /* 0x0000000000037941 */ /* 0x000fea0003800000 */
.L_x_14130:
        /* <DEDUP_REMOVED lines=24> */
[----:B------:R-:W-:Y:S02]  /*1c2e0*/  IMAD.MOV.U32 R4, RZ, RZ, R2 ;  /* 0x000000ffff047224 */ /* 0x000fe400078e0002 */
[----:B------:R-:W-:-:S07]  /*1c2f0*/  IMAD.MOV.U32 R5, RZ, RZ, R3 ;  /* 0x000000ffff057224 */ /* 0x000fce00078e0003 */
.L_x_14133:
[----:B------:R-:W-:Y:S05]  /*1c300*/  BSYNC B3 ;  /* 0x0000000000037941 */ /* 0x000fea0003800000 */
.L_x_14132:
        /* <DEDUP_REMOVED lines=136> */
.L_x_14135:
[----:B------:R-:W-:Y:S05]  /*1cb90*/  BSYNC B0 ;  /* 0x0000000000007941 */ /* 0x000fea0003800000 */
.L_x_14134:
        /* <DEDUP_REMOVED lines=8> */
.L_x_14137:
[----:B------:R-:W-:Y:S05]  /*1cc20*/  BSYNC B3 ;  /* 0x0000000000037941 */ /* 0x000fea0003800000 */
.L_x_14136:
        /* <DEDUP_REMOVED lines=82> */
.L_x_14139:
[----:B------:R-:W-:-:S04]  /*1d150*/  ISETP.GE.AND P0, PT, R17, RZ, PT ;  /* 0x000000ff1100720c */ /* 0x000fc80003f06270 */
[----:B------:R-:W-:Y:S02]  /*1d160*/  FSEL R6, RZ, 3.37028055040000000000e+12, P0 ;  /* 0x54442d18ff067808 */ /* 0x000fe40000000000 */
[----:B------:R-:W-:-:S07]  /*1d170*/  FSEL R7, RZ, 2.1426990032196044922, P0 ;  /* 0x400921fbff077808 */ /* 0x000fce0000000000 */
.L_x_14140:
[----:B------:R-:W-:Y:S05]  /*1d180*/  BSYNC B0 ;  /* 0x0000000000007941 */ /* 0x000fea0003800000 */
.L_x_14138:
[----:B------:R-:W-:Y:S01]  /*1d190*/  DADD R2, |R12|, |R14| ;  /* 0x000000000c027229 */ /* 0x000fe2000000060e */
[----:B------:R-:W-:Y:S01]  /*1d1a0*/  LOP3.LUT R11, R7, 0x80000000, R11, 0xb8, !PT ;  /* 0x80000000070b7812 */ /* 0x000fe200078eb80b */
[----:B------:R-:W-:-:S06]  /*1d1b0*/  DADD R18, R18, 1 ;  /* 0x3ff0000012127429 */ /* 0x000fcc0000000000 */
[----:B------:R-:W-:-:S06]  /*1d1c0*/  DSETP.GTU.AND P0, PT, |R2|, +INF , PT ;  /* 0x7ff000000200742a */ /* 0x000fcc0003f0c200 */
[----:B------:R-:W-:Y:S02]  /*1d1d0*/  FSEL R6, R2, R6, P0 ;  /* 0x0000000602067208 */ /* 0x000fe40000000000 */
[----:B------:R-:W-:Y:S01]  /*1d1e0*/  FSEL R7, R3, R11, P0 ;  /* 0x0000000b03077208 */ /* 0x000fe20000000000 */
[----:B------:R-:W-:Y:S06]  /*1d1f0*/  BRA `(.L_x_14122) ;  /* 0x0000002800d87947 */ /* 0x000fec0003800000 */
.L_x_14112:
        /* <DEDUP_REMOVED lines=107> */
.L_x_14144:
[----:B------:R-:W-:Y:S05]  /*1d8b0*/  BSYNC B0 ;  /* 0x0000000000007941 */ /* 0x000fea0003800000 */
.L_x_14143:
        /* <DEDUP_REMOVED lines=8> */
.L_x_14146:
[----:B------:R-:W-:Y:S05]  /*1d940*/  BSYNC B3 ;  /* 0x0000000000037941 */ /* 0x000fea0003800000 */
.L_x_14145:
        /* <DEDUP_REMOVED lines=73> */
.L_x_14148:
[----:B------:R-:W-:Y:S05]  /*1dde0*/  BSYNC B0 ;  /* 0x0000000000007941 */ /* 0x000fea0003800000 */
.L_x_14147:
[----:B------:R-:W-:Y:S01]  /*1ddf0*/  LOP3.LUT R3, R7, 0x80000000, R13, 0xb8, !PT ;  /* 0x8000000007037812 */ /* 0x000fe200078eb80d */
[----:B------:R-:W-:Y:S01]  /*1de00*/  DMUL R18, R18, 0.5 ;  /* 0x3fe0000012127828 */ /* 0x000fe20000000000 */
[----:B------:R-:W-:Y:S02]  /*1de10*/  FSEL R6, R4, R6, P0 ;  /* 0x0000000604067208 */ /* 0x000fe40000000000 */
[----:B------:R-:W-:Y:S01]  /*1de20*/  FSEL R7, R5, R3, P0 ;  /* 0x0000000305077208 */ /* 0x000fe20000000000 */
[----:B------:R-:W-:Y:S07]  /*1de30*/  BRA `(.L_x_14122) ;  /* 0x0000001c00c87947 */ /* 0x000fee0003800000 */
.L_x_14142:
        /* <DEDUP_REMOVED lines=62> */
[----:B------:R-:W-:Y:S01]  /*1e220*/  @P1 MOV R8, 0x0 ;  /* 0x0000000000081802 */ /* 0x000fe20000000f00 */
[----:B------:R-:W-:Y:S01]  /*1e230*/  @P1 IMAD.MOV.U32 R9, RZ, RZ, 0x7ff00000 ;  /* 0x7ff00000ff091424 */ /* 0x000fe200078e00ff */
[----:B------:R-:W-:-:S04]  /*1e240*/  @P1 FSETP.NEU.FTZ.AND P2, PT, R7, RZ, PT ;  /* 0x000000ff0700120b */ /* 0x000fc80003f5d000 */
        /* <DEDUP_REMOVED lines=70> */
.L_x_14150:
[----:B------:R-:W-:Y:S05]  /*1e6b0*/  BSYNC B0 ;  /* 0x0000000000007941 */ /* 0x000fea0003800000 */
.L_x_14149:
        /* <DEDUP_REMOVED lines=8> */
.L_x_14152:
[----:B------:R-:W-:Y:S05]  /*1e740*/  BSYNC B3 ;  /* 0x0000000000037941 */ /* 0x000fea0003800000 */
.L_x_14151:
        /* <DEDUP_REMOVED lines=73> */
.L_x_14154:
[----:B------:R-:W-:Y:S05]  /*1ebe0*/  BSYNC B0 ;  /* 0x0000000000007941 */ /* 0x000fea0003800000 */
.L_x_14153:
[----:B------:R-:W-:Y:S02]  /*1ebf0*/  LOP3.LUT R3, R7, 0x80000000, R13, 0xb8, !PT ;  /* 0x8000000007037812 */ /* 0x000fe400078eb80d */
[----:B------:R-:W-:Y:S02]  /*1ec00*/  FSEL R6, R4, R6, P1 ;  /* 0x0000000604067208 */ /* 0x000fe40000800000 */
[----:B------:R-:W-:Y:S01]  /*1ec10*/  FSEL R7, R5, R3, P1 ;  /* 0x0000000305077208 */ /* 0x000fe20000800000 */
[----:B------:R-:W-:Y:S06]  /*1ec20*/  BRA `(.L_x_14122) ;  /* 0x00000010004c7947 */ /* 0x000fec0003800000 */
.L_x_14141:
        /* <DEDUP_REMOVED lines=23> */
.L_x_14156:
[----:B------:R-:W-:Y:S05]  /*1eda0*/  BSYNC B3 ;  /* 0x0000000000037941 */ /* 0x000fea0003800000 */
.L_x_14155:
        /* <DEDUP_REMOVED lines=23> */
[----:B------:R-:W-:Y:S05]  /*1ef20*/  CALL.REL.NOINC `($__internal_20_$__cuda_sm20_div_rn_f64_full) ;  /* 0x000000b800b87944 */ /* 0x000fea0003c00000 */
[----:B------:R-:W-:Y:S02]  /*1ef30*/  IMAD.MOV.U32 R4, RZ, RZ, R2 ;  /* 0x000000ffff047224 */ /* 0x000fe400078e0002 */
[----:B------:R-:W-:-:S07]  /*1ef40*/  IMAD.MOV.U32 R5, RZ, RZ, R3 ;  /* 0x000000ffff057224 */ /* 0x000fce00078e0003 */
.L_x_14158:
[----:B------:R-:W-:Y:S05]  /*1ef50*/  BSYNC B3 ;  /* 0x0000000000037941 */ /* 0x000fea0003800000 */
.L_x_14157:
        /* <DEDUP_REMOVED lines=136> */
.L_x_14160:
[----:B------:R-:W-:Y:S05]  /*1f7e0*/  BSYNC B0 ;  /* 0x0000000000007941 */ /* 0x000fea0003800000 */
.L_x_14159:
        /* <DEDUP_REMOVED lines=8> */
.L_x_14162:
[----:B------:R-:W-:Y:S05]  /*1f870*/  BSYNC B3 ;  /* 0x0000000000037941 */ /* 0x000fea0003800000 */
.L_x_14161:
        /* <DEDUP_REMOVED lines=74> */
.L_x_14164:
[----:B------:R-:W-:Y:S05]  /*1fd20*/  BSYNC B0 ;  /* 0x0000000000007941 */ /* 0x000fea0003800000 */
.L_x_14163:
[----:B------:R-:W-:Y:S02]  /*1fd30*/  LOP3.LUT R3, R7, 0x80000000, R13, 0xb8, !PT ;  /* 0x8000000007037812 */ /* 0x000fe400078eb80d */
[----:B------:R-:W-:Y:S02]  /*1fd40*/  FSEL R6, R4, R6, P1 ;  /* 0x0000000604067208 */ /* 0x000fe40000800000 */
[----:B------:R-:W-:-:S07]  /*1fd50*/  FSEL R7, R5, R3, P1 ;  /* 0x0000000305077208 */ /* 0x000fce0000800000 */
.L_x_14122:
[----:B------:R-:W-:Y:S05]  /*1fd60*/  BSYNC B2 ;  /* 0x0000000000027941 */ /* 0x000fea0003800000 */
.L_x_14111:
[----:B------:R-:W-:Y:S01]  /*1fd70*/  UMOV UR4, 0xfefa39ef ;  /* 0xfefa39ef00047882 */ /* 0x000fe20000000000 */
[----:B------:R-:W-:Y:S01]  /*1fd80*/  UMOV UR5, 0x3fe62e42 ;  /* 0x3fe62e4200057882 */ /* 0x000fe20000000000 */
[----:B------:R-:W-:Y:S01]  /*1fd90*/  LOP3.LUT R17, R7, 0x80000000, R13, 0xb8, !PT ;  /* 0x8000000007117812 */ /* 0x000fe200078eb80d */
[----:B------:R-:W-:Y:S01]  /*1fda0*/  DADD R18, R18, UR4 ;  /* 0x0000000412127e29 */ /* 0x000fe20008000000 */
[----:B------:R-:W-:-:S09]  /*1fdb0*/  IMAD.MOV.U32 R16, RZ, RZ, R6 ;  /* 0x000000ffff107224 */ /* 0x000fd200078e0006 */
[----:B------:R-:W-:Y:S01]  /*1fdc0*/  LOP3.LUT R19, R19, 0x80000000, R15, 0xb8, !PT ;  /* 0x8000000013137812 */ /* 0x000fe200078eb80f */
[----:B------:R-:W-:Y:S06]  /*1fdd0*/  BRA `(.L_x_14033) ;  /* 0x00000000004c7947 */ /* 0x000fec0003800000 */
.L_x_14034:
[----:B------:R-:W-:-:S14]  /*1fde0*/  DSETP.NEU.AND P0, PT, R36, +INF , PT ;  /* 0x7ff000002400742a */ /* 0x000fdc0003f0d000 */
[----:B------:R-:W-:Y:S01]  /*1fdf0*/  @!P0 DADD R16, R12, R12 ;  /* 0x000000000c108229 */ /* 0x000fe2000000000c */
[----:B------:R-:W-:Y:S01]  /*1fe00*/  @!P0 MOV R18, R14 ;  /* 0x0000000e00128202 */ /* 0x000fe20000000f00 */
[----:B------:R-:W-:Y:S01]  /*1fe10*/  @!P0 IMAD.MOV.U32 R19, RZ, RZ, R15 ;  /* 0x000000ffff138224 */ /* 0x000fe200078e000f */
        /* <DEDUP_REMOVED lines=15> */
.L_x_14033:
[----:B------:R-:W-:Y:S05]  /*1ff10*/  BSYNC B1 ;  /* 0x0000000000017941 */ /* 0x000fea0003800000 */
.L_x_14032:
[----:B------:R-:W-:Y:S05]  /*1ff20*/  WARPSYNC.ALL ;  /* 0x0000000000007948 */ /* 0x000fea0003800000 */
[----:B------:R-:W0:Y:S01]  /*1ff30*/  S2R R3, SR_TID.X ;  /* 0x0000000000037919 */ /* 0x000e220000002100 */
[----:B------:R-:W-:Y:S01]  /*1ff40*/  BSSY B1, `(.L_x_14165) ;  /* 0x0000a8b000017945 */ /* 0x000fe20003800000 */
[----:B------:R-:W-:Y:S02]  /*1ff50*/  CS2R R6, SRZ ;  /* 0x0000000000067805 */ /* 0x000fe4000001ff00 */
[----:B------:R-:W-:Y:S02]  /*1ff60*/  CS2R R4, SRZ ;  /* 0x0000000000047805 */ /* 0x000fe4000001ff00 */
[----:B0-----:R-:W-:-:S04]  /*1ff70*/  IADD3 R3, R3, 0x180, RZ ;  /* 0x0000018003037810 */ /* 0x001fc80007ffe0ff */
[----:B------:R-:W-:-:S13]  /*1ff80*/  ISETP.GE.AND P0, PT, R3, R10, PT ;  /* 0x0000000a0300720c */ /* 0x000fda0003f06270 */
[----:B------:R-:W-:Y:S05]  /*1ff90*/  @P0 BRA `(.L_x_14166) ;  /* 0x000000a800140947 */ /* 0x000fea0003800000 */
[----:B------:R-:W-:Y:S02]  /*1ffa0*/  DSETP.GTU.AND P0, PT, |R20|, +INF , PT ;  /* 0x7ff000001400742a */ /* 0x000fe40003f0c200 */
        /* <DEDUP_REMOVED lines=76> */
[----:B------:R-:W-:Y:S02]  /*20470*/  IADD3 R13, -R0, 0x7fd00000, RZ ;  /* 0x7fd00000000d7810 */ /* 0x000fe40007ffe1ff */
[----:B------:R-:W-:-:S05]  /*20480*/  MOV R12, RZ ;  /* 0x000000ff000c7202 */ /* 0x000fca0000000f00 */
        /* <DEDUP_REMOVED lines=61> */
.L_x_14172:
[----:B------:R-:W-:Y:S05]  /*20860*/  BSYNC B3 ;  /* 0x0000000000037941 */ /* 0x000fea0003800000 */
.L_x_14171:
[----:B------:R-:W-:-:S10]  /*20870*/  DADD R2, R12, R40 ;  /* 0x000000000c027229 */ /* 0x000fd40000000028 */
[----:B------:R-:W-:Y:S01]  /*20880*/  ISETP.GT.AND P0, PT, R3, 0xfffff, PT ;  /* 0x000fffff0300780c */ /* 0x000fe20003f04270 */
[----:B------:R-:W-:Y:S02]  /*20890*/  IMAD.MOV.U32 R4, RZ, RZ, R2 ;  /* 0x000000ffff047224 */ /* 0x000fe400078e0002 */
[----:B------:R-:W-:-:S10]  /*208a0*/  IMAD.MOV.U32 R5, RZ, RZ, R3 ;  /* 0x000000ffff057224 */ /* 0x000fd400078e0003 */
[----:B------:R-:W-:-:S10]  /*208b0*/  @!P0 DMUL R4, R4, 1.80143985094819840000e+16 ;  /* 0x4350000004048828 */ /* 0x000fd40000000000 */
[----:B------:R-:W-:Y:S01]  /*208c0*/  @!P0 MOV R3, R5 ;  /* 0x0000000500038202 */ /* 0x000fe20000000f00 */
[----:B------:R-:W-:-:S04]  /*208d0*/  @!P0 IMAD.MOV.U32 R2, RZ, RZ, R4 ;  /* 0x000000ffff028224 */ /* 0x000fc800078e0004 */
        /* <DEDUP_REMOVED lines=48> */
[----:B------:R-:W-:-:S05]  /*20be0*/  DFMA R46, R4, -R8, R46 ;  /* 0x80000008042e722b */ /* 0x000fca000000002e */
[----:B------:R-:W-:Y:S01]  /*20bf0*/  DFMA R40, R32, R40, UR4 ;  /* 0x0000000420287e2b */ /* 0x000fe20008000028 */
[----:B------:R-:W-:Y:S01]  /*20c00*/  UMOV UR4, 0x2d1b5154 ;  /* 0x2d1b515400047882 */ /* 0x000fe20000000000 */
[----:B------:R-:W-:Y:S01]  /*20c10*/  UMOV UR5, 0x3f3c71c7 ;  /* 0x3f3c71c700057882 */ /* 0x000fe20000000000 */
[----:B------:R-:W-:-:S05]  /*20c20*/  DMUL R46, R6, R46 ;  /* 0x0000002e062e7228 */ /* 0x000fca0000000000 */
        /* <DEDUP_REMOVED lines=11> */
[----:B------:R-:W-:Y:S01]  /*20ce0*/  DFMA R40, R2, UR6, R8 ;  /* 0x0000000602287c2b */ /* 0x000fe20008000008 */
[----:B------:R-:W-:-:S05]  /*20cf0*/  UMOV UR5, 0x3c7abc9e ;  /* 0x3c7abc9e00057882 */ /* 0x000fca0000000000 */
[----:B------:R-:W-:Y:S02]  /*20d00*/  DMUL R4, R32, R4 ;  /* 0x0000000420047228 */ /* 0x000fe40000000000 */
[----:B------:R-:W-:-:S06]  /*20d10*/  DFMA R6, -R2, UR6, R40 ;  /* 0x0000000602067c2b */ /* 0x000fcc0008000128 */
[C---:B------:R-:W-:Y:S02]  /*20d20*/  DFMA R4, R8.reuse, R4, R46 ;  /* 0x000000040804722b */ /* 0x040fe4000000002e */
[----:B------:R-:W-:-:S08]  /*20d30*/  DADD R6, -R8, R6 ;  /* 0x0000000008067229 */ /* 0x000fd00000000106 */
[----:B------:R-:W-:-:S08]  /*20d40*/  DADD R4, R4, -R6 ;  /* 0x0000000004047229 */ /* 0x000fd00000000806 */
[----:B------:R-:W-:-:S08]  /*20d50*/  DFMA R4, R2, UR4, R4 ;  /* 0x0000000402047c2b */ /* 0x000fd00008000004 */
[----:B------:R-:W-:Y:S01]  /*20d60*/  DADD R40, R40, R4 ;  /* 0x0000000028287229 */ /* 0x000fe20000000004 */
[----:B------:R-:W-:Y:S10]  /*20d70*/  BRA `(.L_x_14173) ;  /* 0x0000001c00747947 */ /* 0x000ff40003800000 */
.L_x_14170:
        /* <DEDUP_REMOVED lines=34> */
.L_x_14180:
[----:B------:R-:W-:Y:S05]  /*20fa0*/  BSYNC B4 ;  /* 0x0000000000047941 */ /* 0x000fea0003800000 */
.L_x_14179:
[----:B------:R-:W-:Y:S02]  /*20fb0*/  IMAD.MOV.U32 R40, RZ, RZ, R2 ;  /* 0x000000ffff287224 */ /* 0x000fe400078e0002 */
[----:B------:R-:W-:Y:S01]  /*20fc0*/  IMAD.MOV.U32 R41, RZ, RZ, R3 ;  /* 0x000000ffff297224 */ /* 0x000fe200078e0003 */
[----:B------:R-:W-:Y:S06]  /*20fd0*/  BRA `(.L_x_14178) ;  /* 0x0000000000047947 */ /* 0x000fec0003800000 */
.L_x_14177:
[----:B------:R-:W-:-:S11]  /*20fe0*/  DADD R40, -R38, R36 ;  /* 0x0000000026287229 */ /* 0x000fd60000000124 */
.L_x_14178:
[----:B------:R-:W-:Y:S05]  /*20ff0*/  BSYNC B3 ;  /* 0x0000000000037941 */ /* 0x000fea0003800000 */
.L_x_14176:
        /* <DEDUP_REMOVED lines=29> */
.L_x_14185:
[----:B------:R-:W-:Y:S05]  /*211d0*/  BSYNC B4 ;  /* 0x0000000000047941 */ /* 0x000fea0003800000 */
.L_x_14184:
[----:B------:R-:W-:Y:S05]  /*211e0*/  BRA `(.L_x_14183) ;  /* 0x0000000000047947 */ /* 0x000fea0003800000 */
.L_x_14182:
[----:B------:R-:W-:-:S11]  /*211f0*/  DADD R2, R14, -R4 ;  /* 0x000000000e027229 */ /* 0x000fd60000000804 */
.L_x_14183:
[----:B------:R-:W-:Y:S05]  /*21200*/  BSYNC B3 ;  /* 0x0000000000037941 */ /* 0x000fea0003800000 */
.L_x_14181:
        /* <DEDUP_REMOVED lines=27> */
.L_x_14187:
[----:B------:R-:W-:Y:S05]  /*213c0*/  BSYNC B3 ;  /* 0x0000000000037941 */ /* 0x000fea0003800000 */
.L_x_14186:
        /* <DEDUP_REMOVED lines=85> */
.L_x_14188:
        /* <DEDUP_REMOVED lines=20> */
.L_x_14190:
[----:B------:R-:W-:Y:S05]  /*21a60*/  BSYNC B3 ;  /* 0x0000000000037941 */ /* 0x000fea0003800000 */
.L_x_14189:
        /* <DEDUP_REMOVED lines=30> */
.L_x_14175:
        /* <DEDUP_REMOVED lines=24> */
.L_x_14193:
[----:B------:R-:W-:Y:S05]  /*21dd0*/  BSYNC B3 ;  /* 0x0000000000037941 */ /* 0x000fea0003800000 */
.L_x_14192:
        /* <DEDUP_REMOVED lines=25> */
.L_x_14196:
[----:B------:R-:W-:Y:S05]  /*21f70*/  BSYNC B3 ;  /* 0x0000000000037941 */ /* 0x000fea0003800000 */
.L_x_14195:
        /* <DEDUP_REMOVED lines=30> */
.L_x_14194:
[----:B------:R-:W-:-:S10]  /*22160*/  DADD R2, R40, 1 ;  /* 0x3ff0000028027429 */ /* 0x000fd40000000000 */
        /* <DEDUP_REMOVED lines=74> */
.L_x_14197:
[----:B------:R-:W-:Y:S01]  /*22610*/  IMAD.MOV.U32 R2, RZ, RZ, 0x0 ;  /* 0x00000000ff027424 */ /* 0x000fe200078e00ff */
[----:B------:R-:W-:Y:S01]  /*22620*/  FSETP.NEU.FTZ.AND P0, PT, R5, RZ, PT ;  /* 0x000000ff0500720b */ /* 0x000fe20003f1d000 */
[----:B------:R-:W-:-:S06]  /*22630*/  IMAD.MOV.U32 R3, RZ, RZ, 0x7ff00000 ;  /* 0x7ff00000ff037424 */ /* 0x000fcc00078e00ff */
[----:B------:R-:W-:-:S10]  /*22640*/  DFMA R2, R4, R2, +INF ;  /* 0x7ff000000402742b */ /* 0x000fd40000000002 */
[----:B------:R-:W-:Y:S02]  /*22650*/  FSEL R40, R2, RZ, P0 ;  /* 0x000000ff02287208 */ /* 0x000fe40000000000 */
[----:B------:R-:W-:Y:S01]  /*22660*/  FSEL R41, R3, -QNAN , P0 ;  /* 0xfff0000003297808 */ /* 0x000fe20000000000 */
[----:B------:R-:W-:Y:S06]  /*22670*/  BRA `(.L_x_14173) ;  /* 0x0000000400347947 */ /* 0x000fec0003800000 */
.L_x_14191:
        /* <DEDUP_REMOVED lines=25> */
.L_x_14199:
[----:B------:R-:W-:Y:S05]  /*22810*/  BSYNC B3 ;  /* 0x0000000000037941 */ /* 0x000fea0003800000 */
.L_x_14198:
        /* <DEDUP_REMOVED lines=21> */
.L_x_14201:
[----:B------:R-:W-:Y:S05]  /*22970*/  BSYNC B3 ;  /* 0x0000000000037941 */ /* 0x000fea0003800000 */
.L_x_14200:
[----:B------:R-:W-:Y:S02]  /*22980*/  IMAD.MOV.U32 R40, RZ, RZ, R2 ;  /* 0x000000ffff287224 */ /* 0x000fe400078e0002 */
[----:B------:R-:W-:Y:S01]  /*22990*/  IMAD.MOV.U32 R41, RZ, RZ, R3 ;  /* 0x000000ffff297224 */ /* 0x000fe200078e0003 */
[----:B------:R-:W-:Y:S06]  /*229a0*/  BRA `(.L_x_14173) ;  /* 0x0000000000687947 */ /* 0x000fec0003800000 */
.L_x_14174:
        /* <DEDUP_REMOVED lines=25> */
.L_x_14202:
[----:B------:R-:W-:Y:S05]  /*22b40*/  BSYNC B3 ;  /* 0x0000000000037941 */ /* 0x000fea0003800000 */
.L_x_14173:
[----:B------:R-:W-:Y:S05]  /*22b50*/  BSYNC B2 ;  /* 0x0000000000027941 */ /* 0x000fea0003800000 */
.L_x_14169:
        /* <DEDUP_REMOVED lines=25> */
.L_x_14207:
[----:B------:R-:W-:Y:S05]  /*22cf0*/  BSYNC B4 ;  /* 0x0000000000047941 */ /* 0x000fea0003800000 */
.L_x_14206:
        /* <DEDUP_REMOVED lines=49> */
.L_x_14209:
        /* <DEDUP_REMOVED lines=71> */
.L_x_14208:
        /* <DEDUP_REMOVED lines=35> */
.L_x_14218:
[----:B------:R-:W-:Y:S05]  /*236b0*/  BSYNC B6 ;  /* 0x0000000000067941 */ /* 0x000fea0003800000 */
.L_x_14217:
[----:B------:R-:W-:Y:S02]  /*236c0*/  IMAD.MOV.U32 R54, RZ, RZ, R2 ;  /* 0x000000ffff367224 */ /* 0x000fe400078e0002 */
[----:B------:R-:W-:Y:S01]  /*236d0*/  IMAD.MOV.U32 R55, RZ, RZ, R3 ;  /* 0x000000ffff377224 */ /* 0x000fe200078e0003 */
[----:B------:R-:W-:Y:S06]  /*236e0*/  BRA `(.L_x_14216) ;  /* 0x0000000000047947 */ /* 0x000fec0003800000 */
.L_x_14215:
[----:B------:R-:W-:-:S11]  /*236f0*/  DADD R54, -R38, R36 ;  /* 0x0000000026367229 */ /* 0x000fd60000000124 */
.L_x_14216:
[----:B------:R-:W-:Y:S05]  /*23700*/  BSYNC B5 ;  /* 0x0000000000057941 */ /* 0x000fea0003800000 */
.L_x_14214:
[----:B------:R-:W-:Y:S01]  /*23710*/  DSETP.GEU.AND P0, PT, R34, RZ, PT ;  /* 0x000000ff2200722a */ /* 0x000fe20003f0e000 */
[----:B------:R-:W-:-:S13]  /*23720*/  BSSY B5, `(.L_x_14219) ;  /* 0x000001e000057945 */ /* 0x000fda0003800000 */
[----:B------:R-:W-:Y:S05]  /*23730*/  @!P0 BRA `(.L_x_14220) ;  /* 0x00000000006c8947 */ /* 0x000fea0003800000 */
[----:B------:R-:W-:-:S14]  /*23740*/  DSETP.NEU.AND P0, PT, R34, RZ, PT ;  /* 0x000000ff2200722a */ /* 0x000fdc0003f0d000 */
        /* <DEDUP_REMOVED lines=22> */
.L_x_14223:
[----:B------:R-:W-:Y:S05]  /*238b0*/  BSYNC B6 ;  /* 0x0000000000067941 */ /* 0x000fea0003800000 */
.L_x_14222:
[----:B------:R-:W-:Y:S02]  /*238c0*/  IMAD.MOV.U32 R44, RZ, RZ, R2 ;  /* 0x000000ffff2c7224 */ /* 0x000fe400078e0002 */
[----:B------:R-:W-:Y:S01]  /*238d0*/  IMAD.MOV.U32 R45, RZ, RZ, R3 ;  /* 0x000000ffff2d7224 */ /* 0x000fe200078e0003 */
[----:B------:R-:W-:Y:S06]  /*238e0*/  BRA `(.L_x_14221) ;  /* 0x0000000000047947 */ /* 0x000fec0003800000 */
.L_x_14220:
[----:B------:R-:W-:-:S11]  /*238f0*/  DADD R44, -R34, R14 ;  /* 0x00000000222c7229 */ /* 0x000fd6000000010e */
.L_x_14221:
[----:B------:R-:W-:Y:S05]  /*23900*/  BSYNC B5 ;  /* 0x0000000000057941 */ /* 0x000fea0003800000 */
.L_x_14219:
        /* <DEDUP_REMOVED lines=26> */
[----:B------:R-:W-:-:S07]  /*23ab0*/  IMAD.MOV.U32 R3, RZ, RZ, R15 ;  /* 0x000000ffff037224 */ /* 0x000fce00078e000f */
[----:B------:R-:W-:Y:S05]  /*23ac0*/  CALL.REL.NOINC `($__internal_21_$__cuda_sm20_dsqrt_rn_f64_mediumpath_v1) ;  /* 0x0000007400687944 */ /* 0x000fea0003c00000 */
.L_x_14225:
[----:B------:R-:W-:Y:S05]  /*23ad0*/  BSYNC B5 ;  /* 0x0000000000057941 */ /* 0x000fea0003800000 */
.L_x_14224:
[----:B------:R-:W-:Y:S01]  /*23ae0*/  IMAD.MOV.U32 R14, RZ, RZ, R2 ;  /* 0x000000ffff0e7224 */ /* 0x000fe200078e0002 */
[----:B------:R-:W-:Y:S01]  /*23af0*/  MOV R15, R3 ;  /* 0x00000003000f7202 */ /* 0x000fe20000000f00 */
[----:B------:R-:W-:Y:S06]  /*23b00*/  BRA `(.L_x_14226) ;  /* 0x0000000800507947 */ /* 0x000fec0003800000 */
.L_x_14213:
        /* <DEDUP_REMOVED lines=28> */
.L_x_14229:
[----:B------:R-:W-:Y:S05]  /*23cd0*/  BSYNC B5 ;  /* 0x0000000000057941 */ /* 0x000fea0003800000 */
.L_x_14228:
[----:B------:R-:W-:Y:S02]  /*23ce0*/  IMAD.MOV.U32 R14, RZ, RZ, R2 ;  /* 0x000000ffff0e7224 */ /* 0x000fe400078e0002 */
[----:B------:R-:W-:Y:S01]  /*23cf0*/  IMAD.MOV.U32 R15, RZ, RZ, R3 ;  /* 0x000000ffff0f7224 */ /* 0x000fe200078e0003 */
[----:B------:R-:W-:Y:S06]  /*23d00*/  BRA `(.L_x_14226) ;  /* 0x0000000400d07947 */ /* 0x000fec0003800000 */
.L_x_14227:
        /* <DEDUP_REMOVED lines=30> */
.L_x_14231:
[----:B------:R-:W-:Y:S05]  /*23ef0*/  BSYNC B5 ;  /* 0x0000000000057941 */ /* 0x000fea0003800000 */
.L_x_14230:
        /* <DEDUP_REMOVED lines=19> */
.L_x_14233:
[----:B------:R-:W-:Y:S05]  /*24030*/  BSYNC B5 ;  /* 0x0000000000057941 */ /* 0x000fea0003800000 */
.L_x_14232:
[----:B------:R-:W-:Y:S01]  /*24040*/  DMUL R42, R42, 8.11296384146066816958e+31 ;  /* 0x469000002a2a7828 */ /* 0x000fe20000000000 */
[----:B------:R-:W-:Y:S02]  /*24050*/  IMAD.MOV.U32 R14, RZ, RZ, R2 ;  /* 0x000000ffff0e7224 */ /* 0x000fe400078e0002 */
[----:B------:R-:W-:Y:S01]  /*24060*/  IMAD.MOV.U32 R15, RZ, RZ, R3 ;  /* 0x000000ffff0f7224 */ /* 0x000fe200078e0003 */
[----:B------:R-:W-:Y:S07]  /*24070*/  BRA `(.L_x_14226) ;  /* 0x0000000000f47947 */ /* 0x000fee0003800000 */
.L_x_14212:
        /* <DEDUP_REMOVED lines=27> */
.L_x_14235:
[----:B------:R-:W-:Y:S05]  /*24230*/  BSYNC B5 ;  /* 0x0000000000057941 */ /* 0x000fea0003800000 */
.L_x_14234:
        /* <DEDUP_REMOVED lines=31> */
.L_x_14237:
[----:B------:R-:W-:Y:S05]  /*24430*/  BSYNC B5 ;  /* 0x0000000000057941 */ /* 0x000fea0003800000 */
.L_x_14236:
[----:B------:R-:W-:-:S11]  /*24440*/  DMUL R14, R4, R14 ;  /* 0x0000000e040e7228 */ /* 0x000fd60000000000 */
.L_x_14226:
[----:B------:R-:W-:Y:S05]  /*24450*/  BSYNC B4 ;  /* 0x0000000000047941 */ /* 0x000fea0003800000 */
.L_x_14211:
[----:B------:R-:W-:Y:S05]  /*24460*/  BRA `(.L_x_14238) ;  /* 0x0000000000087947 */ /* 0x000fea0003800000 */
.L_x_14205:
[----:B------:R-:W-:Y:S02]  /*24470*/  DMUL R14, R12, 9.00719925474099200000e+15 ;  /* 0x434000000c0e7828 */ /* 0x000fe40000000000 */
[----:B------:R-:W-:-:S11]  /*24480*/  DMUL R42, R42, 9.00719925474099200000e+15 ;  /* 0x434000002a2a7828 */ /* 0x000fd60000000000 */
.L_x_14238:
[----:B------:R-:W-:Y:S05]  /*24490*/  BSYNC B2 ;  /* 0x0000000000027941 */ /* 0x000fea0003800000 */
.L_x_14204:
        /* <DEDUP_REMOVED lines=28> */
.L_x_14240:
[----:B------:R-:W-:Y:S05]  /*24660*/  BSYNC B2 ;  /* 0x0000000000027941 */ /* 0x000fea0003800000 */
.L_x_14239:
        /* <DEDUP_REMOVED lines=82> */
.L_x_14242:
[----:B------:R-:W-:Y:S02]  /*24b90*/  FSEL R2, RZ, 3.37028055040000000000e+12, P1 ;  /* 0x54442d18ff027808 */ /* 0x000fe40000800000 */
[----:B------:R-:W-:-:S07]  /*24ba0*/  FSEL R3, RZ, 2.1426990032196044922, P1 ;  /* 0x400921fbff037808 */ /* 0x000fce0000800000 */
.L_x_14243:
[----:B------:R-:W-:Y:S05]  /*24bb0*/  BSYNC B0 ;  /* 0x0000000000007941 */ /* 0x000fea0003800000 */
.L_x_14241:
[----:B------:R-:W-:Y:S01]  /*24bc0*/  DADD R14, |R14|, |R42| ;  /* 0x000000000e0e7229 */ /* 0x000fe2000000062a */
[----:B------:R-:W-:-:S07]  /*24bd0*/  LOP3.LUT R43, R3, 0x80000000, R43, 0xb8, !PT ;  /* 0x80000000032b7812 */ /* 0x000fce00078eb82b */
[----:B------:R-:W-:-:S06]  /*24be0*/  DSETP.GTU.AND P0, PT, |R14|, +INF , PT ;  /* 0x7ff000000e00742a */ /* 0x000fcc0003f0c200 */
[----:B------:R-:W-:Y:S02]  /*24bf0*/  FSEL R2, R14, R2, P0 ;  /* 0x000000020e027208 */ /* 0x000fe40000000000 */
[----:B------:R-:W-:-:S07]  /*24c00*/  FSEL R3, R15, R43, P0 ;  /* 0x0000002b0f037208 */ /* 0x000fce0000000000 */
.L_x_14210:
[----:B------:R-:W-:Y:S05]  /*24c10*/  BSYNC B3 ;  /* 0x0000000000037941 */ /* 0x000fea0003800000 */
.L_x_14203:
[----:B------:R-:W-:Y:S01]  /*24c20*/  LOP3.LUT R5, R3, 0x80000000, R21, 0xb8, !PT ;  /* 0x8000000003057812 */ /* 0x000fe200078eb815 */
[----:B------:R-:W-:Y:S01]  /*24c30*/  IMAD.MOV.U32 R4, RZ, RZ, R2 ;  /* 0x000000ffff047224 */ /* 0x000fe200078e0002 */
[----:B------:R-:W-:Y:S01]  /*24c40*/  LOP3.LUT R7, R41, 0x80000000, R23, 0xb8, !PT ;  /* 0x8000000029077812 */ /* 0x000fe200078eb817 */
[----:B------:R-:W-:Y:S01]  /*24c50*/  IMAD.MOV.U32 R6, RZ, RZ, R40 ;  /* 0x000000ffff067224 */ /* 0x000fe200078e0028 */
[----:B------:R-:W-:Y:S06]  /*24c60*/  BRA `(.L_x_14166) ;  /* 0x0000005800e07947 */ /* 0x000fec0003800000 */
.L_x_14168:
        /* <DEDUP_REMOVED lines=113> */
.L_x_14249:
[----:B------:R-:W-:Y:S05]  /*25380*/  BSYNC B0 ;  /* 0x0000000000007941 */ /* 0x000fea0003800000 */
.L_x_14248:
        /* <DEDUP_REMOVED lines=8> */
.L_x_14251:
[----:B------:R-:W-:Y:S05]  /*25410*/  BSYNC B3 ;  /* 0x0000000000037941 */ /* 0x000fea0003800000 */
.L_x_14250:
        /* <DEDUP_REMOVED lines=82> */
.L_x_14253:
[----:B------:R-:W-:-:S04]  /*25940*/  ISETP.GE.AND P0, PT, R13, RZ, PT ;  /* 0x000000ff0d00720c */ /* 0x000fc80003f06270 */
[----:B------:R-:W-:Y:S02]  /*25950*/  FSEL R4, RZ, 3.37028055040000000000e+12, P0 ;  /* 0x54442d18ff047808 */ /* 0x000fe40000000000 */
[----:B------:R-:W-:-:S07]  /*25960*/  FSEL R5, RZ, 2.1426990032196044922, P0 ;  /* 0x400921fbff057808 */ /* 0x000fce0000000000 */
.L_x_14254:
[----:B------:R-:W-:Y:S05]  /*25970*/  BSYNC B0 ;  /* 0x0000000000007941 */ /* 0x000fea0003800000 */
.L_x_14252:
[----:B------:R-:W-:Y:S01]  /*25980*/  DADD R2, |R20|, |R22| ;  /* 0x0000000014027229 */ /* 0x000fe20000000616 */
[----:B------:R-:W-:Y:S01]  /*25990*/  LOP3.LUT R11, R5, 0x80000000, R11, 0xb8, !PT ;  /* 0x80000000050b7812 */ /* 0x000fe200078eb80b */
[----:B------:R-:W-:-:S06]  /*259a0*/  DMUL R14, R14, 0.5 ;  /* 0x3fe000000e0e7828 */ /* 0x000fcc0000000000 */
[----:B------:R-:W-:-:S06]  /*259b0*/  DSETP.GTU.AND P0, PT, |R2|, +INF , PT ;  /* 0x7ff000000200742a */ /* 0x000fcc0003f0c200 */
[----:B------:R-:W-:Y:S02]  /*259c0*/  FSEL R4, R2, R4, P0 ;  /* 0x0000000402047208 */ /* 0x000fe40000000000 */
[----:B------:R-:W-:Y:S01]  /*259d0*/  FSEL R5, R3, R11, P0 ;  /* 0x0000000b03057208 */ /* 0x000fe20000000000 */
[----:B------:R-:W-:Y:S06]  /*259e0*/  BRA `(.L_x_14255) ;  /* 0x0000004c00147947 */ /* 0x000fec0003800000 */
.L_x_14247:
        /* <DEDUP_REMOVED lines=67> */
[----:B------:R-:W-:Y:S02]  /*25e20*/  FSETP.GT.AND P3, PT, |R0|, 1.469367938527859385e-39, PT ;  /* 0x001000000000780b */ /* 0x000fe40003f64200 */
[----:B------:R-:W-:Y:S01]  /*25e30*/  MOV R0, 0xfffffc01 ;  /* 0xfffffc0100007802 */ /* 0x000fe20000000f00 */
        /* <DEDUP_REMOVED lines=66> */
.L_x_14257:
[----:B------:R-:W-:Y:S05]  /*26260*/  BSYNC B0 ;  /* 0x0000000000007941 */ /* 0x000fea0003800000 */
.L_x_14256:
        /* <DEDUP_REMOVED lines=8> */
.L_x_14259:
[----:B------:R-:W-:Y:S05]  /*262f0*/  BSYNC B3 ;  /* 0x0000000000037941 */ /* 0x000fea0003800000 */
.L_x_14258:
        /* <DEDUP_REMOVED lines=82> */
.L_x_14261:
[----:B------:R-:W-:-:S04]  /*26820*/  ISETP.GE.AND P0, PT, R13, RZ, PT ;  /* 0x000000ff0d00720c */ /* 0x000fc80003f06270 */
[----:B------:R-:W-:Y:S02]  /*26830*/  FSEL R4, RZ, 3.37028055040000000000e+12, P0 ;  /* 0x54442d18ff047808 */ /* 0x000fe40000000000 */
[----:B------:R-:W-:-:S07]  /*26840*/  FSEL R5, RZ, 2.1426990032196044922, P0 ;  /* 0x400921fbff057808 */ /* 0x000fce0000000000 */
.L_x_14262:
[----:B------:R-:W-:Y:S05]  /*26850*/  BSYNC B0 ;  /* 0x0000000000007941 */ /* 0x000fea0003800000 */
.L_x_14260:
[----:B------:R-:W-:Y:S01]  /*26860*/  DADD R2, |R20|, |R22| ;  /* 0x0000000014027229 */ /* 0x000fe20000000616 */
[----:B------:R-:W-:-:S07]  /*26870*/  LOP3.LUT R11, R5, 0x80000000, R11, 0xb8, !PT ;  /* 0x80000000050b7812 */ /* 0x000fce00078eb80b */
[----:B------:R-:W-:-:S06]  /*26880*/  DSETP.GTU.AND P0, PT, |R2|, +INF , PT ;  /* 0x7ff000000200742a */ /* 0x000fcc0003f0c200 */
[----:B------:R-:W-:Y:S02]  /*26890*/  FSEL R4, R2, R4, P0 ;  /* 0x0000000402047208 */ /* 0x000fe40000000000 */
[----:B------:R-:W-:Y:S01]  /*268a0*/  FSEL R5, R3, R11, P0 ;  /* 0x0000000b03057208 */ /* 0x000fe20000000000 */
[----:B------:R-:W-:Y:S06]  /*268b0*/  BRA `(.L_x_14255) ;  /* 0x0000003c00607947 */ /* 0x000fec0003800000 */
.L_x_14246:
        /* <DEDUP_REMOVED lines=23> */
.L_x_14264:
[----:B------:R-:W-:Y:S05]  /*26a30*/  BSYNC B3 ;  /* 0x0000000000037941 */ /* 0x000fea0003800000 */
.L_x_14263:
        /* <DEDUP_REMOVED lines=26> */
.L_x_14266:
[----:B------:R-:W-:Y:S05]  /*26be0*/  BSYNC B3 ;  /* 0x0000000000037941 */ /* 0x000fea0003800000 */
.L_x_14265:
[----:B------:R-:W-:Y:S01]  /*26bf0*/  DADD R32, -RZ, |R4| ;  /* 0x00000000ff207229 */ /* 0x000fe20000000504 */
[----:B------:R-:W-:Y:S01]  /*26c00*/  IMAD.MOV.U32 R6, RZ, RZ, RZ ;  /* 0x000000ffff067224 */ /* 0x000fe200078e00ff */
[----:B------:R-:W-:Y:S01]  /*26c10*/  UMOV UR4, 0xffffffff ;  /* 0xffffffff00047882 */ /* 0x000fe20000000000 */
[----:B------:R-:W-:Y:S01]  /*26c20*/  UMOV UR5, 0x7fefffff ;  /* 0x7fefffff00057882 */ /* 0x000fe20000000000 */
[----:B------:R-:W-:Y:S01]  /*26c30*/  MOV R38, 0x0 ;  /* 0x0000000000267802 */ /* 0x000fe20000000f00 */
        /* <DEDUP_REMOVED lines=131> */
.L_x_14268:
[----:B------:R-:W-:Y:S05]  /*27470*/  BSYNC B0 ;  /* 0x0000000000007941 */ /* 0x000fea0003800000 */
.L_x_14267:
        /* <DEDUP_REMOVED lines=8> */
.L_x_14270:
[----:B------:R-:W-:Y:S05]  /*27500*/  BSYNC B3 ;  /* 0x0000000000037941 */ /* 0x000fea0003800000 */
.L_x_14269:
        /* <DEDUP_REMOVED lines=82> */
.L_x_14272:
[----:B------:R-:W-:-:S04]  /*27a30*/  ISETP.GE.AND P0, PT, R13, RZ, PT ;  /* 0x000000ff0d00720c */ /* 0x000fc80003f06270 */
[----:B------:R-:W-:Y:S02]  /*27a40*/  FSEL R4, RZ, 3.37028055040000000000e+12, P0 ;  /* 0x54442d18ff047808 */ /* 0x000fe40000000000 */
[----:B------:R-:W-:-:S07]  /*27a50*/  FSEL R5, RZ, 2.1426990032196044922, P0 ;  /* 0x400921fbff057808 */ /* 0x000fce0000000000 */
.L_x_14273:
[----:B------:R-:W-:Y:S05]  /*27a60*/  BSYNC B0 ;  /* 0x0000000000007941 */ /* 0x000fea0003800000 */
.L_x_14271:
[----:B------:R-:W-:Y:S01]  /*27a70*/  DADD R2, |R20|, |R22| ;  /* 0x0000000014027229 */ /* 0x000fe20000000616 */
[----:B------:R-:W-:Y:S01]  /*27a80*/  LOP3.LUT R11, R5, 0x80000000, R11, 0xb8, !PT ;  /* 0x80000000050b7812 */ /* 0x000fe200078eb80b */
[----:B------:R-:W-:-:S06]  /*27a90*/  DADD R14, R14, 1 ;  /* 0x3ff000000e0e7429 */ /* 0x000fcc0000000000 */
[----:B------:R-:W-:-:S06]  /*27aa0*/  DSETP.GTU.AND P0, PT, |R2|, +INF , PT ;  /* 0x7ff000000200742a */ /* 0x000fcc0003f0c200 */
[----:B------:R-:W-:Y:S02]  /*27ab0*/  FSEL R4, R2, R4, P0 ;  /* 0x0000000402047208 */ /* 0x000fe40000000000 */
[----:B------:R-:W-:Y:S01]  /*27ac0*/  FSEL R5, R3, R11, P0 ;  /* 0x0000000b03057208 */ /* 0x000fe20000000000 */
[----:B------:R-:W-:Y:S06]  /*27ad0*/  BRA `(.L_x_14255) ;  /* 0x0000002800d87947 */ /* 0x000fec0003800000 */
.L_x_14245:
        /* <DEDUP_REMOVED lines=27> */
[----:B------:R-:W-:Y:S01]  /*27c90*/  @!P0 MOV R5, R7 ;  /* 0x0000000700058202 */ /* 0x000fe20000000f00 */
[----:B------:R-:W-:-:S03]  /*27ca0*/  @!P0 IMAD.MOV.U32 R4, RZ, RZ, R6 ;  /* 0x000000ffff048224 */ /* 0x000fc600078e0006 */
        /* <DEDUP_REMOVED lines=78> */
.L_x_14277:
[----:B------:R-:W-:Y:S05]  /*28190*/  BSYNC B0 ;  /* 0x0000000000007941 */ /* 0x000fea0003800000 */
.L_x_14276:
        /* <DEDUP_REMOVED lines=8> */
.L_x_14279:
[----:B------:R-:W-:Y:S05]  /*28220*/  BSYNC B3 ;  /* 0x0000000000037941 */ /* 0x000fea0003800000 */
.L_x_14278:
        /* <DEDUP_REMOVED lines=73> */
.L_x_14281:
[----:B------:R-:W-:Y:S05]  /*286c0*/  BSYNC B0 ;  /* 0x0000000000007941 */ /* 0x000fea0003800000 */
.L_x_14280:
[----:B------:R-:W-:Y:S01]  /*286d0*/  LOP3.LUT R3, R7, 0x80000000, R21, 0xb8, !PT ;  /* 0x8000000007037812 */ /* 0x000fe200078eb815 */
[----:B------:R-:W-:Y:S01]  /*286e0*/  DMUL R14, R14, 0.5 ;  /* 0x3fe000000e0e7828 */ /* 0x000fe20000000000 */
[----:B------:R-:W-:Y:S02]  /*286f0*/  FSEL R4, R4, R6, P0 ;  /* 0x0000000604047208 */ /* 0x000fe40000000000 */
[----:B------:R-:W-:Y:S01]  /*28700*/  FSEL R5, R5, R3, P0 ;  /* 0x0000000305057208 */ /* 0x000fe20000000000 */
[----:B------:R-:W-:Y:S07]  /*28710*/  BRA `(.L_x_14255) ;  /* 0x0000001c00c87947 */ /* 0x000fee0003800000 */
.L_x_14275:
        /* <DEDUP_REMOVED lines=135> */
.L_x_14283:
[----:B------:R-:W-:Y:S05]  /*28f90*/  BSYNC B0 ;  /* 0x0000000000007941 */ /* 0x000fea0003800000 */
.L_x_14282:
        /* <DEDUP_REMOVED lines=8> */
.L_x_14285:
[----:B------:R-:W-:Y:S05]  /*29020*/  BSYNC B3 ;  /* 0x0000000000037941 */ /* 0x000fea0003800000 */
.L_x_14284:
        /* <DEDUP_REMOVED lines=73> */
.L_x_14287:
[----:B------:R-:W-:Y:S05]  /*294c0*/  BSYNC B0 ;  /* 0x0000000000007941 */ /* 0x000fea0003800000 */
.L_x_14286:
[----:B------:R-:W-:Y:S02]  /*294d0*/  LOP3.LUT R3, R7, 0x80000000, R21, 0xb8, !PT ;  /* 0x8000000007037812 */ /* 0x000fe400078eb815 */
[----:B------:R-:W-:Y:S02]  /*294e0*/  FSEL R4, R4, R6, P1 ;  /* 0x0000000604047208 */ /* 0x000fe40000800000 */
[----:B------:R-:W-:Y:S01]  /*294f0*/  FSEL R5, R5, R3, P1 ;  /* 0x0000000305057208 */ /* 0x000fe20000800000 */
[----:B------:R-:W-:Y:S06]  /*29500*/  BRA `(.L_x_14255) ;  /* 0x00000010004c7947 */ /* 0x000fec0003800000 */
.L_x_14274:
        /* <DEDUP_REMOVED lines=23> */
.L_x_14289:
[----:B------:R-:W-:Y:S05]  /*29680*/  BSYNC B3 ;  /* 0x0000000000037941 */ /* 0x000fea0003800000 */
.L_x_14288:
        /* <DEDUP_REMOVED lines=24> */
[----:B------:R-:W-:Y:S01]  /*29810*/  IMAD.MOV.U32 R4, RZ, RZ, R2 ;  /* 0x000000ffff047224 */ /* 0x000fe200078e0002 */
[----:B------:R-:W-:-:S07]  /*29820*/  MOV R5, R3 ;  /* 0x0000000300057202 */ /* 0x000fce0000000f00 */
.L_x_14291:
[----:B------:R-:W-:Y:S05]  /*29830*/  BSYNC B3 ;  /* 0x0000000000037941 */ /* 0x000fea0003800000 */
.L_x_14290:
        /* <DEDUP_REMOVED lines=136> */
.L_x_14293:
[----:B------:R-:W-:Y:S05]  /*2a0c0*/  BSYNC B0 ;  /* 0x0000000000007941 */ /* 0x000fea0003800000 */
.L_x_14292:
        /* <DEDUP_REMOVED lines=8> */
.L_x_14295:
[----:B------:R-:W-:Y:S05]  /*2a150*/  BSYNC B3 ;  /* 0x0000000000037941 */ /* 0x000fea0003800000 */
.L_x_14294:
        /* <DEDUP_REMOVED lines=74> */
.L_x_14297:
[----:B------:R-:W-:Y:S05]  /*2a600*/  BSYNC B0 ;  /* 0x0000000000007941 */ /* 0x000fea0003800000 */
.L_x_14296:
[----:B------:R-:W-:Y:S02]  /*2a610*/  LOP3.LUT R3, R7, 0x80000000, R21, 0xb8, !PT ;  /* 0x8000000007037812 */ /* 0x000fe400078eb815 */
[----:B------:R-:W-:Y:S02]  /*2a620*/  FSEL R4, R4, R6, P1 ;  /* 0x0000000604047208 */ /* 0x000fe40000800000 */
[----:B------:R-:W-:-:S07]  /*2a630*/  FSEL R5, R5, R3, P1 ;  /* 0x0000000305057208 */ /* 0x000fce0000800000 */
.L_x_14255:
[----:B------:R-:W-:Y:S05]  /*2a640*/  BSYNC B2 ;  /* 0x0000000000027941 */ /* 0x000fea0003800000 */
.L_x_14244:
[----:B------:R-:W-:Y:S01]  /*2a650*/  UMOV UR4, 0xfefa39ef ;  /* 0xfefa39ef00047882 */ /* 0x000fe20000000000 */
[----:B------:R-:W-:Y:S01]  /*2a660*/  UMOV UR5, 0x3fe62e42 ;  /* 0x3fe62e4200057882 */ /* 0x000fe20000000000 */
[----:B------:R-:W-:Y:S01]  /*2a670*/  LOP3.LUT R5, R5, 0x80000000, R21, 0xb8, !PT ;  /* 0x8000000005057812 */ /* 0x000fe200078eb815 */
[----:B------:R-:W-:-:S10]  /*2a680*/  DADD R14, R14, UR4 ;  /* 0x000000040e0e7e29 */ /* 0x000fd40008000000 */
[----:B------:R-:W-:Y:S01]  /*2a690*/  LOP3.LUT R7, R15, 0x80000000, R23, 0xb8, !PT ;  /* 0x800000000f077812 */ /* 0x000fe200078eb817 */
[----:B------:R-:W-:Y:S01]  /*2a6a0*/  IMAD.MOV.U32 R6, RZ, RZ, R14 ;  /* 0x000000ffff067224 */ /* 0x000fe200078e000e */
[----:B------:R-:W-:Y:S06]  /*2a6b0*/  BRA `(.L_x_14166) ;  /* 0x00000000004c7947 */ /* 0x000fec0003800000 */
.L_x_14167:
        /* <DEDUP_REMOVED lines=14> */
[----:B------:R-:W-:Y:S01]  /*2a7a0*/  @P0 MOV R6, R4 ;  /* 0x0000000400060202 */ /* 0x000fe20000000f00 */
[----:B------:R-:W-:Y:S01]  /*2a7b0*/  @P0 IMAD.MOV.U32 R7, RZ, RZ, R5 ;  /* 0x000000ffff070224 */ /* 0x000fe200078e0005 */
[----:B------:R-:W-:Y:S01]  /*2a7c0*/  @!P0 DADD R6, R22, R22 ;  /* 0x0000000016068229 */ /* 0x000fe20000000016 */
[----:B------:R-:W-:Y:S02]  /*2a7d0*/  @!P0 IMAD.MOV.U32 R4, RZ, RZ, R20 ;  /* 0x000000ffff048224 */ /* 0x000fe400078e0014 */
[----:B------:R-:W-:-:S08]  /*2a7e0*/  @!P0 IMAD.MOV.U32 R5, RZ, RZ, R21 ;  /* 0x000000ffff058224 */ /* 0x000fd000078e0015 */
.L_x_14166:
[----:B------:R-:W-:Y:S05]  /*2a7f0*/  BSYNC B1 ;  /* 0x0000000000017941 */ /* 0x000fea0003800000 */
.L_x_14165:
[----:B------:R-:W-:Y:S05]  /*2a800*/  WARPSYNC.ALL ;  /* 0x0000000000007948 */ /* 0x000fea0003800000 */
[----:B------:R-:W0:Y:S01]  /*2a810*/  S2R R9, SR_TID.X ;  /* 0x0000000000097919 */ /* 0x000e220000002100 */
[----:B------:R-:W-:Y:S01]  /*2a820*/  BSSY B0, `(.L_x_14298) ;  /* 0x0000016000007945 */ /* 0x000fe20003800000 */
[----:B0-----:R-:W-:Y:S01]  /*2a830*/  ISETP.GE.AND P1, PT, R9, R10, PT ;  /* 0x0000000a0900720c */ /* 0x001fe20003f26270 */
[----:B------:R-:W-:-:S12]  /*2a840*/  IMAD.MOV.U32 R11, RZ, RZ, R9 ;  /* 0x000000ffff0b7224 */ /* 0x000fd800078e0009 */
[----:B------:R-:W0:Y:S01]  /*2a850*/  @!P1 S2R R0, SR_CTAID.X ;  /* 0x0000000000009919 */ /* 0x000e220000002500 */
[----:B------:R-:W1:Y:S01]  /*2a860*/  @!P1 LDC.64 R2, c[0x0][0x218] ;  /* 0x00008600ff029b82 */ /* 0x000e620000000a00 */
[----:B------:R-:W-:-:S05]  /*2a870*/  @!P1 VIADD R11, R9, 0x80 ;  /* 0x00000080090b9836 */ /* 0x000fca0000000000 */
[----:B------:R-:W-:Y:S01]  /*2a880*/  ISETP.GE.AND P0, PT, R11, R10, PT ;  /* 0x0000000a0b00720c */ /* 0x000fe20003f06270 */
[----:B0-----:R-:W-:-:S04]  /*2a890*/  @!P1 IMAD R9, R0, 0x200, R9 ;  /* 0x0000020000099824 */ /* 0x001fc800078e0209 */
[----:B-1----:R-:W-:-:S05]  /*2a8a0*/  @!P1 IMAD.WIDE.U32 R2, R9, 0x10, R2 ;  /* 0x0000001009029825 */ /* 0x002fca00078e0002 */
[----:B------:R0:W-:Y:S03]  /*2a8b0*/  @!P1 STG.E.128 desc[UR8][R2.64], R24 ;  /* 0x0000001802009986 */ /* 0x0001e6000c101d08 */
[----:B------:R-:W-:Y:S05]  /*2a8c0*/  @P0 BRA `(.L_x_14299) ;  /* 0x00000000002c0947 */ /* 0x000fea0003800000 */
[----:B------:R-:W0:Y:S01]  /*2a8d0*/  S2R R0, SR_CTAID.X ;  /* 0x0000000000007919 */ /* 0x000e220000002500 */
[----:B------:R-:W1:Y:S01]  /*2a8e0*/  LDC.64 R8, c[0x0][0x218] ;  /* 0x00008600ff087b82 */ /* 0x000e620000000a00 */
[----:B0-----:R-:W-:Y:S01]  /*2a8f0*/  IMAD R3, R0, 0x200, R11 ;  /* 0x0000020000037824 */ /* 0x001fe200078e020b */
[----:B------:R-:W-:-:S03]  /*2a900*/  IADD3 R11, R11, 0x80, RZ ;  /* 0x000000800b0b7810 */ /* 0x000fc60007ffe0ff */
[----:B-1----:R-:W-:Y:S01]  /*2a910*/  IMAD.WIDE.U32 R2, R3, 0x10, R8 ;  /* 0x0000001003027825 */ /* 0x002fe200078e0008 */
[----:B------:R-:W-:-:S04]  /*2a920*/  ISETP.GE.AND P0, PT, R11, R10, PT ;  /* 0x0000000a0b00720c */ /* 0x000fc80003f06270 */
[----:B------:R1:W-:Y:S09]  /*2a930*/  STG.E.128 desc[UR8][R2.64], R28 ;  /* 0x0000001c02007986 */ /* 0x0003f2000c101d08 */
[----:B------:R-:W-:Y:S02]  /*2a940*/  @!P0 IMAD R13, R0, 0x200, R11 ;  /* 0x00000200000d8824 */ /* 0x000fe400078e020b */
[----:B------:R-:W-:-:S02]  /*2a950*/  @!P0 VIADD R11, R11, 0x80 ;  /* 0x000000800b0b8836 */ /* 0x000fc40000000000 */
[----:B------:R-:W-:-:S05]  /*2a960*/  @!P0 IMAD.WIDE.U32 R8, R13, 0x10, R8 ;  /* 0x000000100d088825 */ /* 0x000fca00078e0008 */
[----:B------:R1:W-:Y:S02]  /*2a970*/  @!P0 STG.E.128 desc[UR8][R8.64], R16 ;  /* 0x0000001008008986 */ /* 0x0003e4000c101d08 */
.L_x_14299:
[----:B------:R-:W-:Y:S05]  /*2a980*/  BSYNC B0 ;  /* 0x0000000000007941 */ /* 0x000fea0003800000 */
.L_x_14298:
[----:B------:R-:W-:-:S13]  /*2a990*/  ISETP.GE.AND P0, PT, R11, R10, PT ;  /* 0x0000000a0b00720c */ /* 0x000fda0003f06270 */
[----:B------:R-:W-:Y:S05]  /*2a9a0*/  @P0 EXIT ;  /* 0x000000000000094d */ /* 0x000fea0003800000 */
[----:B------:R-:W2:Y:S01]  /*2a9b0*/  S2R R0, SR_CTAID.X ;  /* 0x0000000000007919 */ /* 0x000ea20000002500 */
[----:B01----:R-:W0:Y:S01]  /*2a9c0*/  LDC.64 R2, c[0x0][0x218] ;  /* 0x00008600ff027b82 */ /* 0x003e220000000a00 */
[----:B--2---:R-:W-:-:S04]  /*2a9d0*/  IMAD R11, R0, 0x200, R11 ;  /* 0x00000200000b7824 */ /* 0x004fc800078e020b */
[----:B0-----:R-:W-:-:S05]  /*2a9e0*/  IMAD.WIDE.U32 R2, R11, 0x10, R2 ;  /* 0x000000100b027825 */ /* 0x001fca00078e0002 */
[----:B------:R-:W-:Y:S01]  /*2a9f0*/  STG.E.128 desc[UR8][R2.64], R4 ;  /* 0x0000000402007986 */ /* 0x000fe2000c101d08 */
[----:B------:R-:W-:Y:S05]  /*2aa00*/  EXIT ;  /* 0x000000000000794d */ /* 0x000fea0003800000 */
        .weak           $__internal_20_$__cuda_sm20_div_rn_f64_full
        .type           $__internal_20_$__cuda_sm20_div_rn_f64_full,@function
        .size           $__internal_20_$__cuda_sm20_div_rn_f64_full,($__internal_21_$__cuda_sm20_dsqrt_rn_f64_mediumpath_v1 - $__internal_20_$__cuda_sm20_div_rn_f64_full)
$__internal_20_$__cuda_sm20_div_rn_f64_full:
[----:B------:R-:W-:Y:S01]  /*2aa10*/  IMAD.MOV.U32 R47, RZ, RZ, R3 ;  /* 0x000000ffff2f7224 */ /* 0x000fe200078e0003 */
[C---:B------:R-:W-:Y:S01]  /*2aa20*/  FSETP.GEU.AND P1, PT, |R5|.reuse, 1.469367938527859385e-39, PT ;  /* 0x001000000500780b */ /* 0x040fe20003f2e200 */
[----:B------:R-:W-:Y:S01]  /*2aa30*/  IMAD.MOV.U32 R46, RZ, RZ, R2 ;  /* 0x000000ffff2e7224 */ /* 0x000fe200078e0002 */
[----:B------:R-:W-:Y:S01]  /*2aa40*/  LOP3.LUT R2, R5, 0x800fffff, RZ, 0xc0, !PT ;  /* 0x800fffff05027812 */ /* 0x000fe200078ec0ff */
[----:B------:R-:W-:Y:S01]  /*2aa50*/  IMAD.MOV.U32 R9, RZ, RZ, R5 ;  /* 0x000000ffff097224 */ /* 0x000fe200078e0005 */
[C---:B------:R-:W-:Y:S01]  /*2aa60*/  FSETP.GEU.AND P0, PT, |R47|.reuse, 1.469367938527859385e-39, PT ;  /* 0x001000002f00780b */ /* 0x040fe20003f0e200 */
[----:B------:R-:W-:Y:S01]  /*2aa70*/  IMAD.MOV.U32 R8, RZ, RZ, R4 ;  /* 0x000000ffff087224 */ /* 0x000fe200078e0004 */
[----:B------:R-:W-:Y:S01]  /*2aa80*/  LOP3.LUT R33, R2, 0x3ff00000, RZ, 0xfc, !PT ;  /* 0x3ff0000002217812 */ /* 0x000fe200078efcff */
[----:B------:R-:W-:Y:S01]  /*2aa90*/  IMAD.MOV.U32 R50, RZ, RZ, R46 ;  /* 0x000000ffff327224 */ /* 0x000fe200078e002e */
[----:B------:R-:W-:Y:S01]  /*2aaa0*/  LOP3.LUT R2, R47, 0x7ff00000, RZ, 0xc0, !PT ;  /* 0x7ff000002f027812 */ /* 0x000fe200078ec0ff */
[----:B------:R-:W-:Y:S01]  /*2aab0*/  BSSY B0, `(.L_x_14300) ;  /* 0x0000056000007945 */ /* 0x000fe20003800000 */
[----:B------:R-:W-:-:S02]  /*2aac0*/  MOV R32, R4 ;  /* 0x0000000400207202 */ /* 0x000fc40000000f00 */
[----:B------:R-:W-:Y:S01]  /*2aad0*/  LOP3.LUT R5, R5, 0x7ff00000, RZ, 0xc0, !PT ;  /* 0x7ff0000005057812 */ /* 0x000fe200078ec0ff */
[----:B------:R-:W-:-:S03]  /*2aae0*/  @!P1 DMUL R32, R8, 8.98846567431157953865e+307 ;  /* 0x7fe0000008209828 */ /* 0x000fc60000000000 */
[C---:B------:R-:W-:Y:S01]  /*2aaf0*/  ISETP.GE.U32.AND P3, PT, R2.reuse, R5, PT ;  /* 0x000000050200720c */ /* 0x040fe20003f66070 */
[----:B------:R-:W-:Y:S01]  /*2ab00*/  @!P0 IMAD.MOV.U32 R48, RZ, RZ, RZ ;  /* 0x000000ffff308224 */ /* 0x000fe200078e00ff */
[----:B------:R-:W-:Y:S01]  /*2ab10*/  @!P0 LOP3.LUT R3, R9, 0x7ff00000, RZ, 0xc0, !PT ;  /* 0x7ff0000009038812 */ /* 0x000fe200078ec0ff */
[----:B------:R-:W0:Y:S03]  /*2ab20*/  MUFU.RCP64H R7, R33 ;  /* 0x0000002100077308 */ /* 0x000e260000001800 */
[----:B------:R-:W-:Y:S01]  /*2ab30*/  @!P0 ISETP.GE.U32.AND P2, PT, R2, R3, PT ;  /* 0x000000030200820c */ /* 0x000fe20003f46070 */
[----:B------:R-:W-:Y:S01]  /*2ab40*/  IMAD.MOV.U32 R3, RZ, RZ, 0x1ca00000 ;  /* 0x1ca00000ff037424 */ /* 0x000fe200078e00ff */
[----:B------:R-:W-:-:S04]  /*2ab50*/  @!P1 LOP3.LUT R5, R33, 0x7ff00000, RZ, 0xc0, !PT ;  /* 0x7ff0000021059812 */ /* 0x000fc800078ec0ff */
[C---:B------:R-:W-:Y:S02]  /*2ab60*/  @!P0 SEL R6, R3.reuse, 0x63400000, !P2 ;  /* 0x6340000003068807 */ /* 0x040fe40005000000 */
[----:B------:R-:W-:Y:S02]  /*2ab70*/  SEL R4, R3, 0x63400000, !P3 ;  /* 0x6340000003047807 */ /* 0x000fe40005800000 */
[--C-:B------:R-:W-:Y:S02]  /*2ab80*/  @!P0 LOP3.LUT R6, R6, 0x80000000, R47.reuse, 0xf8, !PT ;  /* 0x8000000006068812 */ /* 0x100fe400078ef82f */
[----:B------:R-:W-:Y:S01]  /*2ab90*/  LOP3.LUT R51, R4, 0x800fffff, R47, 0xf8, !PT ;  /* 0x800fffff04337812 */ /* 0x000fe200078ef82f */
[----:B------:R-:W-:Y:S01]  /*2aba0*/  IMAD.MOV.U32 R4, RZ, RZ, R2 ;  /* 0x000000ffff047224 */ /* 0x000fe200078e0002 */
[----:B------:R-:W-:Y:S01]  /*2abb0*/  @!P0 LOP3.LUT R49, R6, 0x100000, RZ, 0xfc, !PT ;  /* 0x0010000006318812 */ /* 0x000fe200078efcff */
[----:B------:R-:W-:-:S05]  /*2abc0*/  IMAD.MOV.U32 R6, RZ, RZ, 0x1 ;  /* 0x00000001ff067424 */ /* 0x000fca00078e00ff */
[----:B------:R-:W-:Y:S02]  /*2abd0*/  @!P0 DFMA R50, R50, 2, -R48 ;  /* 0x400000003232882b */ /* 0x000fe40000000830 */
[----:B0-----:R-:W-:-:S08]  /*2abe0*/  DFMA R48, R6, -R32, 1 ;  /* 0x3ff000000630742b */ /* 0x001fd00000000820 */
[----:B------:R-:W-:Y:S01]  /*2abf0*/  DFMA R48, R48, R48, R48 ;  /* 0x000000303030722b */ /* 0x000fe20000000030 */
[----:B------:R-:W-:-:S07]  /*2ac00*/  @!P0 LOP3.LUT R4, R51, 0x7ff00000, RZ, 0xc0, !PT ;  /* 0x7ff0000033048812 */ /* 0x000fce00078ec0ff */
[----:B------:R-:W-:-:S08]  /*2ac10*/  DFMA R6, R6, R48, R6 ;  /* 0x000000300606722b */ /* 0x000fd00000000006 */
[----:B------:R-:W-:-:S08]  /*2ac20*/  DFMA R52, R6, -R32, 1 ;  /* 0x3ff000000634742b */ /* 0x000fd00000000820 */
[----:B------:R-:W-:-:S08]  /*2ac30*/  DFMA R52, R6, R52, R6 ;  /* 0x000000340634722b */ /* 0x000fd00000000006 */
[----:B------:R-:W-:-:S08]  /*2ac40*/  DMUL R6, R52, R50 ;  /* 0x0000003234067228 */ /* 0x000fd00000000000 */
[----:B------:R-:W-:-:S08]  /*2ac50*/  DFMA R48, R6, -R32, R50 ;  /* 0x800000200630722b */ /* 0x000fd00000000032 */
[----:B------:R-:W-:Y:S01]  /*2ac60*/  DFMA R48, R52, R48, R6 ;  /* 0x000000303430722b */ /* 0x000fe20000000006 */
[----:B------:R-:W-:-:S05]  /*2ac70*/  VIADD R6, R4, 0xffffffff ;  /* 0xffffffff04067836 */ /* 0x000fca0000000000 */
[----:B------:R-:W-:Y:S01]  /*2ac80*/  ISETP.GT.U32.AND P0, PT, R6, 0x7feffffe, PT ;  /* 0x7feffffe0600780c */ /* 0x000fe20003f04070 */
[----:B------:R-:W-:-:S05]  /*2ac90*/  VIADD R6, R5, 0xffffffff ;  /* 0xffffffff05067836 */ /* 0x000fca0000000000 */
[----:B------:R-:W-:-:S13]  /*2aca0*/  ISETP.GT.U32.OR P0, PT, R6, 0x7feffffe, P0 ;  /* 0x7feffffe0600780c */ /* 0x000fda0000704470 */
[----:B------:R-:W-:Y:S05]  /*2acb0*/  @P0 BRA `(.L_x_14301) ;  /* 0x0000000000740947 */ /* 0x000fea0003800000 */
[----:B------:R-:W-:Y:S01]  /*2acc0*/  LOP3.LUT R5, R9, 0x7ff00000, RZ, 0xc0, !PT ;  /* 0x7ff0000009057812 */ /* 0x000fe200078ec0ff */
[----:B------:R-:W-:-:S03]  /*2acd0*/  IMAD.MOV.U32 R4, RZ, RZ, RZ ;  /* 0x000000ffff047224 */ /* 0x000fc600078e00ff */
[CC--:B------:R-:W-:Y:S02]  /*2ace0*/  ISETP.GE.U32.AND P0, PT, R2.reuse, R5.reuse, PT ;  /* 0x000000050200720c */ /* 0x0c0fe40003f06070 */
[----:B------:R-:W-:Y:S02]  /*2acf0*/  VIADDMNMX R2, R2, -R5, 0xb9600000, !PT ;  /* 0xb960000002027446 */ /* 0x000fe40007800905 */
[----:B------:R-:W-:Y:S02]  /*2ad00*/  SEL R3, R3, 0x63400000, !P0 ;  /* 0x6340000003037807 */ /* 0x000fe40004000000 */
[----:B------:R-:W-:-:S04]  /*2ad10*/  VIMNMX R2, R2, 0x46a00000, PT ;  /* 0x46a0000002027848 */ /* 0x000fc80003fe0100 */
[----:B------:R-:W-:-:S05]  /*2ad20*/  IADD3 R2, -R3, R2, RZ ;  /* 0x0000000203027210 */ /* 0x000fca0007ffe1ff */
        /* <DEDUP_REMOVED lines=22> */
.L_x_14301:
[----:B------:R-:W-:-:S14]  /*2ae90*/  DSETP.NAN.AND P0, PT, R46, R46, PT ;  /* 0x0000002e2e00722a */ /* 0x000fdc0003f08000 */
[----:B------:R-:W-:Y:S05]  /*2aea0*/  @P0 BRA `(.L_x_14303) ;  /* 0x00000000004c0947 */ /* 0x000fea0003800000 */
[----:B------:R-:W-:-:S14]  /*2aeb0*/  DSETP.NAN.AND P0, PT, R8, R8, PT ;  /* 0x000000080800722a */ /* 0x000fdc0003f08000 */
[----:B------:R-:W-:Y:S05]  /*2aec0*/  @P0 BRA `(.L_x_14304) ;  /* 0x0000000000340947 */ /* 0x000fea0003800000 */
[----:B------:R-:W-:Y:S01]  /*2aed0*/  ISETP.NE.AND P0, PT, R4, R5, PT ;  /* 0x000000050400720c */ /* 0x000fe20003f05270 */
[----:B------:R-:W-:Y:S01]  /*2aee0*/  IMAD.MOV.U32 R7, RZ, RZ, -0x80000 ;  /* 0xfff80000ff077424 */ /* 0x000fe200078e00ff */
        /* <DEDUP_REMOVED lines=11> */
.L_x_14304:
[----:B------:R-:W-:Y:S01]  /*2afa0*/  LOP3.LUT R3, R9, 0x80000, RZ, 0xfc, !PT ;  /* 0x0008000009037812 */ /* 0x000fe200078efcff */
[----:B------:R-:W-:-:S04]  /*2afb0*/  IMAD.MOV.U32 R6, RZ, RZ, R8 ;  /* 0x000000ffff067224 */ /* 0x000fc800078e0008 */
[----:B------:R-:W-:Y:S01]  /*2afc0*/  IMAD.MOV.U32 R7, RZ, RZ, R3 ;  /* 0x000000ffff077224 */ /* 0x000fe200078e0003 */
[----:B------:R-:W-:Y:S06]  /*2afd0*/  BRA `(.L_x_14302) ;  /* 0x00000000000c7947 */ /* 0x000fec0003800000 */
.L_x_14303:
[----:B------:R-:W-:Y:S02]  /*2afe0*/  LOP3.LUT R3, R47, 0x80000, RZ, 0xfc, !PT ;  /* 0x000800002f037812 */ /* 0x000fe400078efcff */
[----:B------:R-:W-:-:S03]  /*2aff0*/  MOV R6, R46 ;  /* 0x0000002e00067202 */ /* 0x000fc60000000f00 */
[----:B------:R-:W-:-:S07]  /*2b000*/  IMAD.MOV.U32 R7, RZ, RZ, R3 ;  /* 0x000000ffff077224 */ /* 0x000fce00078e0003 */
.L_x_14302:
[----:B------:R-:W-:Y:S05]  /*2b010*/  BSYNC B0 ;  /* 0x0000000000007941 */ /* 0x000fea0003800000 */
.L_x_14300:
[----:B------:R-:W-:Y:S02]  /*2b020*/  IMAD.MOV.U32 R4, RZ, RZ, R0 ;  /* 0x000000ffff047224 */ /* 0x000fe400078e0000 */
[----:B------:R-:W-:Y:S02]  /*2b030*/  IMAD.MOV.U32 R5, RZ, RZ, 0x0 ;  /* 0x00000000ff057424 */ /* 0x000fe400078e00ff */
[----:B------:R-:W-:Y:S02]  /*2b040*/  IMAD.MOV.U32 R2, RZ, RZ, R6 ;  /* 0x000000ffff027224 */ /* 0x000fe400078e0006 */
[----:B------:R-:W-:Y:S01]  /*2b050*/  IMAD.MOV.U32 R3, RZ, RZ, R7 ;  /* 0x000000ffff037224 */ /* 0x000fe200078e0007 */
[----:B------:R-:W-:Y:S06]  /*2b060*/  RET.REL.NODEC R4 `(_ZN2at6native27unrolled_elementwise_kernelIZZZNS0_16asin_kernel_cudaERNS_18TensorIteratorBaseEENKUlvE_clEvENKUlvE_clEvEUlN3c107complexIdEEE_St5arrayIPcLm2EELi4E23TrivialOffsetCalculatorILi1EjESE_NS0_6memory15LoadWithoutCastENSF_16StoreWithoutCastEEEviT_T0_T2_T3_T4_T5_) ;  /* 0xfffffd4c04e47950 */ /* 0x000fec0003c3ffff */
        .weak           $__internal_21_$__cuda_sm20_dsqrt_rn_f64_mediumpath_v1
        .type           $__internal_21_$__cuda_sm20_dsqrt_rn_f64_mediumpath_v1,@function
        .size           $__internal_21_$__cuda_sm20_dsqrt_rn_f64_mediumpath_v1,(.L_x_20817 - $__internal_21_$__cuda_sm20_dsqrt_rn_f64_mediumpath_v1)
$__internal_21_$__cuda_sm20_dsqrt_rn_f64_mediumpath_v1:
[----:B------:R-:W-:Y:S01]  /*2b070*/  ISETP.GE.U32.AND P0, PT, R0, -0x3400000, PT ;  /* 0xfcc000000000780c */ /* 0x000fe20003f06070 */
[----:B------:R-:W-:-:S12]  /*2b080*/  BSSY B0, `(.L_x_14305) ;  /* 0x0000023000007945 */ /* 0x000fd80003800000 */
        /* <DEDUP_REMOVED lines=9> */
.L_x_14306:
[----:B------:R-:W-:-:S14]  /*2b120*/  DSETP.NE.AND P0, PT, R8, RZ, PT ;  /* 0x000000ff0800722a */ /* 0x000fdc0003f05000 */
[----:B------:R-:W-:Y:S05]  /*2b130*/  @!P0 BRA `(.L_x_14308) ;  /* 0x0000000000588947 */ /* 0x000fea0003800000 */
[----:B------:R-:W-:-:S13]  /*2b140*/  ISETP.GE.AND P0, PT, R9, RZ, PT ;  /* 0x000000ff0900720c */ /* 0x000fda0003f06270 */
[----:B------:R-:W-:Y:S01]  /*2b150*/  @!P0 IMAD.MOV.U32 R2, RZ, RZ, 0x0 ;  /* 0x00000000ff028424 */ /* 0x000fe200078e00ff */
[----:B------:R-:W-:Y:S01]  /*2b160*/  @!P0 MOV R3, 0xfff80000 ;  /* 0xfff8000000038802 */ /* 0x000fe20000000f00 */
        /* <DEDUP_REMOVED lines=19> */
.L_x_14308:
[----:B------:R-:W-:-:S11]  /*2b2a0*/  DADD R2, R8, R8 ;  /* 0x0000000008027229 */ /* 0x000fd60000000008 */
.L_x_14307:
[----:B------:R-:W-:Y:S05]  /*2b2b0*/  BSYNC B0 ;  /* 0x0000000000007941 */ /* 0x000fea0003800000 */
.L_x_14305:
[----:B------:R-:W-:-:S04]  /*2b2c0*/  IMAD.MOV.U32 R33, RZ, RZ, 0x0 ;  /* 0x00000000ff217424 */ /* 0x000fc800078e00ff */
[----:B------:R-:W-:Y:S05]  /*2b2d0*/  RET.REL.NODEC R32 `(_ZN2at6native27unrolled_elementwise_kernelIZZZNS0_16asin_kernel_cudaERNS_18TensorIteratorBaseEENKUlvE_clEvENKUlvE_clEvEUlN3c107complexIdEEE_St5arrayIPcLm2EELi4E23TrivialOffsetCalculatorILi1EjESE_NS0_6memory15LoadWithoutCastENSF_16StoreWithoutCastEEEviT_T0_T2_T3_T4_T5_) ;  /* 0xfffffd4c20487950 */ /* 0x000fea0003c3ffff */
.L_x_14309:
        /* <DEDUP_REMOVED lines=10> */
.L_x_20817:


//--------------------- .text._ZN2at6native29vectorized_elementwise_kernelILi2EZZZNS0_16asin_kernel_cudaERNS_18TensorIteratorBaseEENKUlvE_clEvENKUlvE_clEvEUlN3c107complexIdEEE_St5arrayIPcLm2EEEEviT0_T1_ --------------------------
	.section	.text._ZN2at6native29vectorized_elementwise_kernelILi2EZZZNS0_16asin_kernel_cudaERNS_18TensorIteratorBaseEENKUlvE_clEvENKUlvE_clEvEUlN3c107complexIdEEE_St5arrayIPcLm2EEEEviT0_T1_,"ax",@progbits
	.align	128
        .global         _ZN2at6native29vectorized_elementwise_kernelILi2EZZZNS0_16asin_kernel_cudaERNS_18TensorIteratorBaseEENKUlvE_clEvENKUlvE_clEvEUlN3c107complexIdEEE_St5arrayIPcLm2EEEEviT0_T1_
        .type           _ZN2at6native29vectorized_elementwise_kernelILi2EZZZNS0_16asin_kernel_cudaERNS_18TensorIteratorBaseEENKUlvE_clEvENKUlvE_clEvEUlN3c107complexIdEEE_St5arrayIPcLm2EEEEviT0_T1_,@function
        .size           _ZN2at6native29vectorized_elementwise_kernelILi2EZZZNS0_16asin_kernel_cudaERNS_18TensorIteratorBaseEENKUlvE_clEvENKUlvE_clEvEUlN3c107complexIdEEE_St5arrayIPcLm2EEEEviT0_T1_,(.L_x_20819 - _ZN2at6native29vectorized_elementwise_kernelILi2EZZZNS0_16asin_kernel_cudaERNS_18TensorIteratorBaseEENKUlvE_clEvENKUlvE_clEvEUlN3c107complexIdEEE_St5arrayIPcLm2EEEEviT0_T1_)
        .other          _ZN2at6native29vectorized_elementwise_kernelILi2EZZZNS0_16asin_kernel_cudaERNS_18TensorIteratorBaseEENKUlvE_clEvENKUlvE_clEvEUlN3c107complexIdEEE_St5arrayIPcLm2EEEEviT0_T1_,@"STO_CUDA_ENTRY STV_DEFAULT"
_ZN2at6native29vectorized_elementwise_kernelILi2EZZZNS0_16asin_kernel_cudaERNS_18TensorIteratorBaseEENKUlvE_clEvENKUlvE_clEvEUlN3c107complexIdEEE_St5arrayIPcLm2EEEEviT0_T1_:
.text._ZN2at6native29vectorized_elementwise_kernelILi2EZZZNS0_16asin_kernel_cudaERNS_18TensorIteratorBaseEENKUlvE_clEvENKUlvE_clEvEUlN3c107complexIdEEE_St5arrayIPcLm2EEEEviT0_T1_:
[----:B------:R-:W-:Y:S01]  /*0000*/  LDC R1, c[0x0][0x28] ;  /* 0x00000a00ff017b82 */ /* 0x000fe20000000800 */
[----:B------:R-:W0:Y:S01]  /*0010*/  S2R R0, SR_CTAID.X ;  /* 0x0000000000007919 */ /* 0x000e220000002500 */
[----:B------:R-:W-:Y:S01]  /*0020*/  ULDC UR4, c[0x0][0x210] ;  /* 0x0000840000047ab9 */ /* 0x000fe20000000800 */
[----:B------:R-:W-:Y:S01]  /*0030*/  ULDC.64 UR6, c[0x0][0x208] ;  /* 0x0000820000067ab9 */ /* 0x000fe20000000a00 */
[----:B0-----:R-:W-:-:S05]  /*0040*/  IMAD.SHL.U32 R0, R0, 0x400, RZ ;  /* 0x0000040000007824 */ /* 0x001fca00078e00ff */
[----:B------:R-:W-:-:S04]  /*0050*/  IADD3 R53, -R0, UR4, RZ ;  /* 0x0000000400357c10 */ /* 0x000fc8000fffe1ff */
[----:B------:R-:W-:-:S13]  /*0060*/  ISETP.GE.U32.AND P0, PT, R53, 0x400, PT ;  /* 0x000004003500780c */ /* 0x000fda0003f06070 */
[----:B------:R-:W-:Y:S05]  /*0070*/  @!P0 BRA `(.L_x_14310) ;  /* 0x0000054400e88947 */ /* 0x000fea0003800000 */
[----:B------:R-:W0:Y:S01]  /*0080*/  S2R R10, SR_TID.X ;  /* 0x00000000000a7919 */ /* 0x000e220000002100 */
[----:B------:R-:W1:Y:S02]  /*0090*/  LDC.64 R2, c[0x0][0x220] ;  /* 0x00008800ff027b82 */ /* 0x000e640000000a00 */
[----:B-1----:R-:W-:-:S04]  /*00a0*/  IMAD.WIDE R2, R0, 0x10, R2 ;  /* 0x0000001000027825 */ /* 0x002fc800078e0202 */
[----:B0-----:R-:W-:-:S05]  /*00b0*/  IMAD.WIDE.U32 R2, R10, 0x20, R2 ;  /* 0x000000200a027825 */ /* 0x001fca00078e0002 */
[----:B------:R-:W2:Y:S04]  /*00c0*/  LDG.E.128 R12, desc[UR6][R2.64] ;  /* 0x00000006020c7981 */ /* 0x000ea8000c1e1d00 */
[----:B------:R0:W5:Y:S04]  /*00d0*/  LDG.E.128 R40, desc[UR6][R2.64+0x10] ;  /* 0x0000100602287981 */ /* 0x000168000c1e1d00 */
[----:B------:R0:W5:Y:S04]  /*00e0*/  LDG.E.128 R36, desc[UR6][R2.64+0x1000] ;  /* 0x0010000602247981 */ /* 0x000168000c1e1d00 */
[----:B------:R0:W5:Y:S04]  /*00f0*/  LDG.E.128 R32, desc[UR6][R2.64+0x1010] ;  /* 0x0010100602207981 */ /* 0x000168000c1e1d00 */
[----:B------:R0:W5:Y:S04]  /*0100*/  LDG.E.128 R28, desc[UR6][R2.64+0x2000] ;  /* 0x00200006021c7981 */ /* 0x000168000c1e1d00 */
[----:B------:R0:W5:Y:S04]  /*0110*/  LDG.E.128 R24, desc[UR6][R2.64+0x2010] ;  /* 0x0020100602187981 */ /* 0x000168000c1e1d00 */
[----:B------:R0:W5:Y:S04]  /*0120*/  LDG.E.128 R20, desc[UR6][R2.64+0x3000] ;  /* 0x0030000602147981 */ /* 0x000168000c1e1d00 */
[----:B------:R0:W5:Y:S01]  /*0130*/  LDG.E.128 R16, desc[UR6][R2.64+0x3010] ;  /* 0x0030100602107981 */ /* 0x000162000c1e1d00 */
[----:B------:R-:W-:Y:S01]  /*0140*/  BSSY B1, `(.L_x_14311) ;  /* 0x0000a8c000017945 */ /* 0x000fe20003800000 */
[----:B--2---:R-:W-:-:S02]  /*0150*/  DSETP.GTU.AND P0, PT, |R12|, +INF , PT ;  /* 0x7ff000000c00742a */ /* 0x004fc40003f0c200 */
[----:B------:R-:W-:Y:S02]  /*0160*/  DADD R66, -RZ, |R12| ;  /* 0x00000000ff427229 */ /* 0x000fe4000000050c */
[----:B------:R-:W-:Y:S02]  /*0170*/  DADD R68, -RZ, |R14| ;  /* 0x00000000ff447229 */ /* 0x000fe4000000050e */
[----:B------:R-:W-:-:S14]  /*0180*/  DSETP.GTU.OR P0, PT, |R14|, +INF , P0 ;  /* 0x7ff000000e00742a */ /* 0x000fdc000070c600 */
[----:B0-----:R-:W-:Y:S05]  /*0190*/  @P0 BRA `(.L_x_14312) ;  /* 0x000000a400d40947 */ /* 0x001fea0003800000 */
        /* <DEDUP_REMOVED lines=13> */
[----:B------:R-:W-:Y:S01]  /*0270*/  DADD R2, -RZ, |R68| ;  /* 0x00000000ff027229 */ /* 0x000fe20000000544 */
[----:B------:R-:W-:Y:S01]  /*0280*/  UMOV UR4, 0xffffffff ;  /* 0xffffffff00047882 */ /* 0x000fe20000000000 */
[----:B------:R-:W-:Y:S01]  /*0290*/  DADD R48, R66, -1 ;  /* 0xbff0000042307429 */ /* 0x000fe20000000000 */
[----:B------:R-:W-:Y:S01]  /*02a0*/  UMOV UR5, 0x7fefffff ;  /* 0x7fefffff00057882 */ /* 0x000fe20000000000 */
[----:B------:R-:W-:Y:S01]  /*02b0*/  IMAD.MOV.U32 R58, RZ, RZ, RZ ;  /* 0x000000ffff3a7224 */ /* 0x000fe200078e00ff */
[----:B------:R-:W-:Y:S01]  /*02c0*/  UMOV UR8, UR5 ;  /* 0x0000000500087c82 */ /* 0x000fe20008000000 */
[----:B------:R-:W-:Y:S01]  /*02d0*/  DADD R46, -RZ, |R62| ;  /* 0x00000000ff2e7229 */ /* 0x000fe2000000053e */
[----:B------:R-:W-:Y:S03]  /*02e0*/  BSSY B2, `(.L_x_14315) ;  /* 0x00002aa000027945 */ /* 0x000fe60003800000 */
[----:B------:R-:W-:-:S06]  /*02f0*/  DADD R8, -RZ, |R48| ;  /* 0x00000000ff087229 */ /* 0x000fcc0000000530 */
[CC--:B------:R-:W-:Y:S02]  /*0300*/  ISETP.GT.U32.AND P1, PT, R46.reuse, R2.reuse, PT ;  /* 0x000000022e00720c */ /* 0x0c0fe40003f24070 */
[CC--:B------:R-:W-:Y:S02]  /*0310*/  ISETP.LT.U32.AND P0, PT, R46.reuse, R2.reuse, PT ;  /* 0x000000022e00720c */ /* 0x0c0fe40003f01070 */
[CC--:B------:R-:W-:Y:S02]  /*0320*/  ISETP.GT.U32.AND.EX P1, PT, R47.reuse, R3.reuse, PT, P1 ;  /* 0x000000032f00720c */ /* 0x0c0fe40003f24110 */
[CC--:B------:R-:W-:Y:S02]  /*0330*/  ISETP.LT.U32.AND.EX P0, PT, R47.reuse, R3.reuse, PT, P0 ;  /* 0x000000032f00720c */ /* 0x0c0fe40003f01100 */
[----:B------:R-:W-:Y:S02]  /*0340*/  SEL R7, R47, R3, P1 ;  /* 0x000000032f077207 */ /* 0x000fe40000800000 */
[----:B------:R-:W-:-:S02]  /*0350*/  SEL R50, R46, R2, P0 ;  /* 0x000000022e327207 */ /* 0x000fc40000000000 */
[----:B------:R-:W-:Y:S02]  /*0360*/  LOP3.LUT R64, R7, 0xffc00000, RZ, 0xc0, !PT ;  /* 0xffc0000007407812 */ /* 0x000fe400078ec0ff */
[-C--:B------:R-:W-:Y:S02]  /*0370*/  SEL R51, R47, R3.reuse, P0 ;  /* 0x000000032f337207 */ /* 0x080fe40000000000 */
[----:B------:R-:W-:Y:S02]  /*0380*/  IADD3 R5, -R64, 0x7fd00000, RZ ;  /* 0x7fd0000040057810 */ /* 0x000fe40007ffe1ff */
[-C--:B------:R-:W-:Y:S02]  /*0390*/  SEL R6, R46, R2.reuse, P1 ;  /* 0x000000022e067207 */ /* 0x080fe40000800000 */
[CC--:B------:R-:W-:Y:S02]  /*03a0*/  ISETP.GT.U32.AND P1, PT, R8.reuse, R2.reuse, PT ;  /* 0x000000020800720c */ /* 0x0c0fe40003f24070 */
[C---:B------:R-:W-:Y:S01]  /*03b0*/  DMUL R44, R4.reuse, R50 ;  /* 0x00000032042c7228 */ /* 0x040fe20000000000 */
[----:B------:R-:W-:Y:S01]  /*03c0*/  ISETP.LT.U32.AND P0, PT, R8, R2, PT ;  /* 0x000000020800720c */ /* 0x000fe20003f01070 */
[----:B------:R-:W-:Y:S01]  /*03d0*/  DMUL R52, R4, R6 ;  /* 0x0000000604347228 */ /* 0x000fe20000000000 */
[----:B------:R-:W-:-:S02]  /*03e0*/  ISETP.GT.U32.AND.EX P1, PT, R9, R3, PT, P1 ;  /* 0x000000030900720c */ /* 0x000fc40003f24110 */
[CC--:B------:R-:W-:Y:S02]  /*03f0*/  ISETP.LT.U32.AND.EX P0, PT, R9.reuse, R3.reuse, PT, P0 ;  /* 0x000000030900720c */ /* 0x0c0fe40003f01100 */
[-C--:B------:R-:W-:Y:S01]  /*0400*/  SEL R5, R9, R3.reuse, P1 ;  /* 0x0000000309057207 */ /* 0x080fe20000800000 */
[----:B------:R-:W-:Y:S01]  /*0410*/  DMUL R44, R44, R44 ;  /* 0x0000002c2c2c7228 */ /* 0x000fe20000000000 */
[CC--:B------:R-:W-:Y:S02]  /*0420*/  SEL R46, R8.reuse, R2.reuse, P0 ;  /* 0x00000002082e7207 */ /* 0x0c0fe40000000000 */
[----:B------:R-:W-:Y:S02]  /*0430*/  LOP3.LUT R11, R5, 0xffc00000, RZ, 0xc0, !PT ;  /* 0xffc00000050b7812 */ /* 0x000fe400078ec0ff */
[----:B------:R-:W-:Y:S01]  /*0440*/  SEL R47, R9, R3, P0 ;  /* 0x00000003092f7207 */ /* 0x000fe20000000000 */
[----:B------:R-:W-:Y:S01]  /*0450*/  IMAD.U32 R9, RZ, RZ, UR8 ;  /* 0x00000008ff097e24 */ /* 0x000fe2000f8e00ff */
[----:B------:R-:W-:Y:S01]  /*0460*/  SEL R4, R8, R2, P1 ;  /* 0x0000000208047207 */ /* 0x000fe20000800000 */
[----:B------:R-:W-:Y:S01]  /*0470*/  DFMA R52, R52, R52, R44 ;  /* 0x000000343434722b */ /* 0x000fe2000000002c */
[----:B------:R-:W-:Y:S01]  /*0480*/  LOP3.LUT R65, R64, 0x100000, RZ, 0xfc, !PT ;  /* 0x0010000040417812 */ /* 0x000fe200078efcff */
[----:B------:R-:W-:Y:S01]  /*0490*/  IMAD.MOV.U32 R44, RZ, RZ, RZ ;  /* 0x000000ffff2c7224 */ /* 0x000fe200078e00ff */
[----:B------:R-:W-:Y:S01]  /*04a0*/  IADD3 R45, -R11, 0x7fd00000, RZ ;  /* 0x7fd000000b2d7810 */ /* 0x000fe20007ffe1ff */
[----:B------:R-:W-:Y:S01]  /*04b0*/  IMAD.MOV.U32 R64, RZ, RZ, RZ ;  /* 0x000000ffff407224 */ /* 0x000fe200078e00ff */
[----:B------:R-:W-:Y:S01]  /*04c0*/  ISETP.GE.U32.AND P3, PT, R47, 0x7ff00000, PT ;  /* 0x7ff000002f00780c */ /* 0x000fe20003f66070 */
[----:B------:R-:W-:-:S02]  /*04d0*/  DSETP.NEU.AND P2, PT, R46, RZ, PT ;  /* 0x000000ff2e00722a */ /* 0x000fc40003f4d000 */
[----:B------:R-:W-:Y:S02]  /*04e0*/  DSETP.MIN.AND P0, P1, R52, UR4, PT ;  /* 0x0000000434007e2a */ /* 0x000fe4000b900000 */
[C---:B------:R-:W-:Y:S01]  /*04f0*/  DMUL R2, R44.reuse, R46 ;  /* 0x0000002e2c027228 */ /* 0x040fe20000000000 */
[----:B------:R-:W-:Y:S01]  /*0500*/  IMAD.MOV.U32 R8, RZ, RZ, R53 ;  /* 0x000000ffff087224 */ /* 0x000fe200078e0035 */
[----:B------:R-:W-:-:S04]  /*0510*/  DMUL R44, R44, R4 ;  /* 0x000000042c2c7228 */ /* 0x000fc80000000000 */
[----:B------:R-:W-:Y:S01]  /*0520*/  FSEL R61, R8, UR8, P0 ;  /* 0x00000008083d7c08 */ /* 0x000fe20008000000 */
[----:B------:R-:W-:Y:S01]  /*0530*/  IMAD.MOV.U32 R8, RZ, RZ, R52 ;  /* 0x000000ffff087224 */ /* 0x000fe200078e0034 */
[----:B------:R-:W-:Y:S01]  /*0540*/  DMUL R2, R2, R2 ;  /* 0x0000000202027228 */ /* 0x000fe20000000000 */
[----:B------:R-:W-:-:S03]  /*0550*/  UMOV UR8, UR4 ;  /* 0x0000000400087c82 */ /* 0x000fc60008000000 */
[----:B------:R-:W-:Y:S02]  /*0560*/  @P1 LOP3.LUT R61, R9, 0x80000, RZ, 0xfc, !PT ;  /* 0x00080000093d1812 */ /* 0x000fe400078efcff */
[----:B------:R-:W-:Y:S01]  /*0570*/  SEL R60, R8, UR8, P0 ;  /* 0x00000008083c7c07 */ /* 0x000fe20008000000 */
[----:B------:R-:W-:Y:S01]  /*0580*/  UMOV UR8, UR5 ;  /* 0x0000000500087c82 */ /* 0x000fe20008000000 */
[----:B------:R-:W-:Y:S01]  /*0590*/  DFMA R44, R44, R44, R2 ;  /* 0x0000002c2c2c722b */ /* 0x000fe20000000002 */
[----:B------:R-:W0:Y:S01]  /*05a0*/  MUFU.RSQ64H R59, R61 ;  /* 0x0000003d003b7308 */ /* 0x000e220000001c00 */
[----:B------:R-:W-:-:S06]  /*05b0*/  IMAD.U32 R8, RZ, RZ, UR8 ;  /* 0x00000008ff087e24 */ /* 0x000fcc000f8e00ff */
[----:B------:R-:W-:Y:S02]  /*05c0*/  DSETP.MIN.AND P0, P1, R44, UR4, PT ;  /* 0x000000042c007e2a */ /* 0x000fe4000b900000 */
[----:B------:R-:W-:-:S04]  /*05d0*/  MOV R2, R45 ;  /* 0x0000002d00027202 */ /* 0x000fc80000000f00 */
[----:B------:R-:W-:Y:S01]  /*05e0*/  FSEL R55, R2, UR8, P0 ;  /* 0x0000000802377c08 */ /* 0x000fe20008000000 */
[----:B0-----:R-:W-:-:S07]  /*05f0*/  DMUL R2, R58, R58 ;  /* 0x0000003a3a027228 */ /* 0x001fce0000000000 */
[----:B------:R-:W-:Y:S01]  /*0600*/  @P1 LOP3.LUT R55, R8, 0x80000, RZ, 0xfc, !PT ;  /* 0x0008000008371812 */ /* 0x000fe200078efcff */
[----:B------:R-:W-:Y:S01]  /*0610*/  IMAD.MOV.U32 R8, RZ, RZ, R44 ;  /* 0x000000ffff087224 */ /* 0x000fe200078e002c */
[----:B------:R-:W-:Y:S01]  /*0620*/  ISETP.GE.U32.AND P1, PT, R51, 0x7ff00000, PT ;  /* 0x7ff000003300780c */ /* 0x000fe20003f26070 */
[----:B------:R-:W-:Y:S01]  /*0630*/  DFMA R60, R60, -R2, 1 ;  /* 0x3ff000003c3c742b */ /* 0x000fe20000000802 */
[----:B------:R-:W0:Y:S01]  /*0640*/  MUFU.RSQ64H R9, R55 ;  /* 0x0000003700097308 */ /* 0x000e220000001c00 */
[----:B------:R-:W-:Y:S01]  /*0650*/  IMAD.MOV.U32 R2, RZ, RZ, 0x0 ;  /* 0x00000000ff027424 */ /* 0x000fe200078e00ff */
[----:B------:R-:W-:Y:S01]  /*0660*/  SEL R54, R8, UR4, P0 ;  /* 0x0000000408367c07 */ /* 0x000fe20008000000 */
[----:B------:R-:W-:Y:S01]  /*0670*/  IMAD.MOV.U32 R3, RZ, RZ, 0x3fd80000 ;  /* 0x3fd80000ff037424 */ /* 0x000fe200078e00ff */
[----:B------:R-:W-:Y:S01]  /*0680*/  DSETP.NEU.AND P0, PT, R50, RZ, PT ;  /* 0x000000ff3200722a */ /* 0x000fe20003f0d000 */
[----:B------:R-:W-:Y:S02]  /*0690*/  IMAD.MOV.U32 R8, RZ, RZ, RZ ;  /* 0x000000ffff087224 */ /* 0x000fe400078e00ff */
[----:B------:R-:W-:-:S02]  /*06a0*/  DMUL R56, R58, R60 ;  /* 0x0000003c3a387228 */ /* 0x000fc40000000000 */
[----:B------:R-:W-:-:S08]  /*06b0*/  DFMA R60, R60, R2, 0.5 ;  /* 0x3fe000003c3c742b */ /* 0x000fd00000000002 */
[----:B------:R-:W-:Y:S02]  /*06c0*/  DFMA R56, R60, R56, R58 ;  /* 0x000000383c38722b */ /* 0x000fe4000000003a */
[----:B0-----:R-:W-:-:S06]  /*06d0*/  DMUL R58, R8, R8 ;  /* 0x00000008083a7228 */ /* 0x001fcc0000000000 */
[----:B------:R-:W-:Y:S02]  /*06e0*/  DMUL R56, R52, R56 ;  /* 0x0000003834387228 */ /* 0x000fe40000000000 */
[----:B------:R-:W-:-:S06]  /*06f0*/  DFMA R58, R54, -R58, 1 ;  /* 0x3ff00000363a742b */ /* 0x000fcc000000083a */
[----:B------:R-:W-:Y:S02]  /*0700*/  DMUL R56, R56, R64 ;  /* 0x0000004038387228 */ /* 0x000fe40000000000 */
[----:B------:R-:W-:Y:S02]  /*0710*/  DFMA R60, R58, R2, 0.5 ;  /* 0x3fe000003a3c742b */ /* 0x000fe40000000002 */
[----:B------:R-:W-:-:S06]  /*0720*/  DMUL R58, R8, R58 ;  /* 0x0000003a083a7228 */ /* 0x000fcc0000000000 */
[----:B------:R-:W-:Y:S02]  /*0730*/  @!P1 FSEL R50, R6, R56, !P0 ;  /* 0x0000003806329208 */ /* 0x000fe40004000000 */
[----:B------:R-:W-:Y:S01]  /*0740*/  DFMA R58, R60, R58, R8 ;  /* 0x0000003a3c3a722b */ /* 0x000fe20000000008 */
[----:B------:R-:W-:Y:S02]  /*0750*/  @!P1 FSEL R51, R7, R57, !P0 ;  /* 0x0000003907339208 */ /* 0x000fe40004000000 */
[----:B------:R-:W-:-:S05]  /*0760*/  LOP3.LUT R9, R11, 0x100000, RZ, 0xfc, !PT ;  /* 0x001000000b097812 */ /* 0x000fca00078efcff */
[----:B------:R-:W-:-:S08]  /*0770*/  DMUL R58, R44, R58 ;  /* 0x0000003a2c3a7228 */ /* 0x000fd00000000000 */
        /* <DEDUP_REMOVED lines=31> */
[----:B-----5:R-:W-:Y:S05]  /*0970*/  CALL.REL.NOINC `($__internal_23_$__cuda_sm20_dsqrt_rn_f64_mediumpath_v1) ;  /* 0x00000aa400c47944 */ /* 0x020fea0003c00000 */
[----:B------:R-:W-:-:S07]  /*0980*/  IMAD.MOV.U32 R2, RZ, RZ, R4 ;  /* 0x000000ffff027224 */ /* 0x000fce00078e0004 */
.L_x_14318:
[----:B------:R-:W-:Y:S05]  /*0990*/  BSYNC B3 ;  /* 0x0000000000037941 */ /* 0x000fea0003800000 */
.L_x_14317:
[----:B------:R-:W-:-:S10]  /*09a0*/  DADD R2, R44, R2 ;  /* 0x000000002c027229 */ /* 0x000fd40000000002 */
[----:B------:R-:W-:Y:S01]  /*09b0*/  ISETP.GT.AND P0, PT, R3, 0xfffff, PT ;  /* 0x000fffff0300780c */ /* 0x000fe20003f04270 */
[--C-:B------:R-:W-:Y:S01]  /*09c0*/  IMAD.MOV.U32 R4, RZ, RZ, R2.reuse ;  /* 0x000000ffff047224 */ /* 0x100fe200078e0002 */
[----:B------:R-:W-:Y:S01]  /*09d0*/  MOV R5, R3 ;  /* 0x0000000300057202 */ /* 0x000fe20000000f00 */
[----:B------:R-:W-:Y:S02]  /*09e0*/  IMAD.MOV.U32 R8, RZ, RZ, R2 ;  /* 0x000000ffff087224 */ /* 0x000fe400078e0002 */
[----:B------:R-:W-:-:S08]  /*09f0*/  IMAD.MOV.U32 R2, RZ, RZ, -0x3ff ;  /* 0xfffffc01ff027424 */ /* 0x000fd000078e00ff */
[----:B------:R-:W-:Y:S01]  /*0a00*/  @!P0 DMUL R4, R4, 1.80143985094819840000e+16 ;  /* 0x4350000004048828 */ /* 0x000fe20000000000 */
[----:B------:R-:W-:-:S09]  /*0a10*/  @!P0 MOV R2, 0xfffffbcb ;  /* 0xfffffbcb00028802 */ /* 0x000fd20000000f00 */
        /* <DEDUP_REMOVED lines=74> */
.L_x_14316:
        /* <DEDUP_REMOVED lines=35> */
[----:B-----5:R-:W-:Y:S05]  /*10f0*/  CALL.REL.NOINC `($__internal_22_$__cuda_sm20_div_rn_f64_full) ;  /* 0x00000a9800507944 */ /* 0x020fea0003c00000 */
.L_x_14326:
[----:B------:R-:W-:Y:S05]  /*1100*/  BSYNC B4 ;  /* 0x0000000000047941 */ /* 0x000fea0003800000 */
.L_x_14325:
[----:B------:R-:W-:Y:S01]  /*1110*/  MOV R52, R2 ;  /* 0x0000000200347202 */ /* 0x000fe20000000f00 */
[----:B------:R-:W-:Y:S01]  /*1120*/  IMAD.MOV.U32 R53, RZ, RZ, R3 ;  /* 0x000000ffff357224 */ /* 0x000fe200078e0003 */
[----:B------:R-:W-:Y:S06]  /*1130*/  BRA `(.L_x_14324) ;  /* 0x0000000000047947 */ /* 0x000fec0003800000 */
.L_x_14323:
[----:B------:R-:W-:-:S11]  /*1140*/  DADD R52, -R62, R50 ;  /* 0x000000003e347229 */ /* 0x000fd60000000132 */
.L_x_14324:
[----:B------:R-:W-:Y:S05]  /*1150*/  BSYNC B3 ;  /* 0x0000000000037941 */ /* 0x000fea0003800000 */
.L_x_14322:
        /* <DEDUP_REMOVED lines=30> */
[----:B-----5:R-:W-:Y:S05]  /*1340*/  CALL.REL.NOINC `($__internal_22_$__cuda_sm20_div_rn_f64_full) ;  /* 0x00000a9400bc7944 */ /* 0x020fea0003c00000 */
.L_x_14331:
[----:B------:R-:W-:Y:S05]  /*1350*/  BSYNC B4 ;  /* 0x0000000000047941 */ /* 0x000fea0003800000 */
.L_x_14330:
[----:B------:R-:W-:Y:S05]  /*1360*/  BRA `(.L_x_14329) ;  /* 0x0000000000047947 */ /* 0x000fea0003800000 */
.L_x_14328:
[----:B------:R-:W-:-:S11]  /*1370*/  DADD R2, R46, -R8 ;  /* 0x000000002e027229 */ /* 0x000fd60000000808 */
.L_x_14329:
[----:B------:R-:W-:Y:S05]  /*1380*/  BSYNC B3 ;  /* 0x0000000000037941 */ /* 0x000fea0003800000 */
.L_x_14327:
        /* <DEDUP_REMOVED lines=26> */
[----:B-----5:R-:W-:Y:S05]  /*1530*/  CALL.REL.NOINC `($__internal_23_$__cuda_sm20_dsqrt_rn_f64_mediumpath_v1) ;  /* 0x00000a9800d47944 */ /* 0x020fea0003c00000 */
[----:B------:R-:W-:Y:S02]  /*1540*/  IMAD.MOV.U32 R6, RZ, RZ, R4 ;  /* 0x000000ffff067224 */ /* 0x000fe400078e0004 */
[----:B------:R-:W-:-:S07]  /*1550*/  IMAD.MOV.U32 R7, RZ, RZ, R3 ;  /* 0x000000ffff077224 */ /* 0x000fce00078e0003 */
.L_x_14333:
[----:B------:R-:W-:Y:S05]  /*1560*/  BSYNC B3 ;  /* 0x0000000000037941 */ /* 0x000fea0003800000 */
.L_x_14332:
[----:B------:R-:W-:-:S10]  /*1570*/  DADD R64, R64, R6 ;  /* 0x0000000040407229 */ /* 0x000fd40000000006 */
[C---:B------:R-:W-:Y:S02]  /*1580*/  FSETP.GEU.FTZ.AND P1, PT, R65.reuse, 1.7916666269302368164, PT ;  /* 0x3fe555554100780b */ /* 0x040fe40003f3e000 */
[----:B------:R-:W-:-:S13]  /*1590*/  FSETP.GT.FTZ.AND P0, PT, R65, -1.6999999284744262695, PT ;  /* 0xbfd999994100780b */ /* 0x000fda0003f14000 */
[----:B------:R-:W-:Y:S05]  /*15a0*/  @P0 BRA !P1, `(.L_x_14334) ;  /* 0x0000000400480947 */ /* 0x000fea0004800000 */
[----:B------:R-:W-:-:S10]  /*15b0*/  DADD R2, R64, 1 ;  /* 0x3ff0000040027429 */ /* 0x000fd40000000000 */
[----:B------:R-:W-:Y:S01]  /*15c0*/  ISETP.GT.AND P0, PT, R3, 0xfffff, PT ;  /* 0x000fffff0300780c */ /* 0x000fe20003f04270 */
[--C-:B------:R-:W-:Y:S02]  /*15d0*/  IMAD.MOV.U32 R4, RZ, RZ, R2.reuse ;  /* 0x000000ffff047224 */ /* 0x100fe400078e0002 */
[----:B------:R-:W-:Y:S02]  /*15e0*/  IMAD.MOV.U32 R5, RZ, RZ, R3 ;  /* 0x000000ffff057224 */ /* 0x000fe400078e0003 */
[----:B------:R-:W-:Y:S02]  /*15f0*/  IMAD.MOV.U32 R8, RZ, RZ, R2 ;  /* 0x000000ffff087224 */ /* 0x000fe400078e0002 */
[----:B------:R-:W-:-:S06]  /*1600*/  IMAD.MOV.U32 R2, RZ, RZ, -0x3ff ;  /* 0xfffffc01ff027424 */ /* 0x000fcc00078e00ff */
[----:B------:R-:W-:Y:S01]  /*1610*/  @!P0 DMUL R4, R4, 1.80143985094819840000e+16 ;  /* 0x4350000004048828 */ /* 0x000fe20000000000 */
[----:B------:R-:W-:-:S09]  /*1620*/  @!P0 IMAD.MOV.U32 R2, RZ, RZ, -0x435 ;  /* 0xfffffbcbff028424 */ /* 0x000fd200078e00ff */
[----:B------:R-:W-:Y:S02]  /*1630*/  @!P0 IMAD.MOV.U32 R3, RZ, RZ, R5 ;  /* 0x000000ffff038224 */ /* 0x000fe400078e0005 */
[----:B------:R-:W-:Y:S02]  /*1640*/  @!P0 IMAD.MOV.U32 R8, RZ, RZ, R4 ;  /* 0x000000ffff088224 */ /* 0x000fe400078e0004 */
[----:B------:R-:W-:-:S05]  /*1650*/  VIADD R6, R3, 0xffffffff ;  /* 0xffffffff03067836 */ /* 0x000fca0000000000 */
[----:B------:R-:W-:-:S13]  /*1660*/  ISETP.GE.U32.AND P1, PT, R6, 0x7fefffff, PT ;  /* 0x7fefffff0600780c */ /* 0x000fda0003f26070 */
        /* <DEDUP_REMOVED lines=70> */
.L_x_14334:
        /* <DEDUP_REMOVED lines=22> */
.L_x_14336:
[----:B------:R-:W-:Y:S05]  /*1c30*/  BSYNC B3 ;  /* 0x0000000000037941 */ /* 0x000fea0003800000 */
.L_x_14335:
        /* <DEDUP_REMOVED lines=30> */
.L_x_14321:
        /* <DEDUP_REMOVED lines=23> */
[----:B-----5:R-:W-:Y:S05]  /*1f90*/  CALL.REL.NOINC `($__internal_23_$__cuda_sm20_dsqrt_rn_f64_mediumpath_v1) ;  /* 0x00000a90003c7944 */ /* 0x020fea0003c00000 */
[----:B------:R-:W-:-:S07]  /*1fa0*/  IMAD.MOV.U32 R2, RZ, RZ, R4 ;  /* 0x000000ffff027224 */ /* 0x000fce00078e0004 */
.L_x_14339:
[----:B------:R-:W-:Y:S05]  /*1fb0*/  BSYNC B3 ;  /* 0x0000000000037941 */ /* 0x000fea0003800000 */
.L_x_14338:
        /* <DEDUP_REMOVED lines=27> */
.L_x_14342:
[----:B------:R-:W-:Y:S05]  /*2170*/  BSYNC B3 ;  /* 0x0000000000037941 */ /* 0x000fea0003800000 */
.L_x_14341:
        /* <DEDUP_REMOVED lines=30> */
.L_x_14340:
        /* <DEDUP_REMOVED lines=76> */
.L_x_14343:
[----:B------:R-:W-:Y:S01]  /*2820*/  IMAD.MOV.U32 R2, RZ, RZ, 0x0 ;  /* 0x00000000ff027424 */ /* 0x000fe200078e00ff */
[----:B------:R-:W-:Y:S01]  /*2830*/  FSETP.NEU.FTZ.AND P0, PT, R5, RZ, PT ;  /* 0x000000ff0500720b */ /* 0x000fe20003f1d000 */
[----:B------:R-:W-:-:S06]  /*2840*/  IMAD.MOV.U32 R3, RZ, RZ, 0x7ff00000 ;  /* 0x7ff00000ff037424 */ /* 0x000fcc00078e00ff */
[----:B------:R-:W-:-:S10]  /*2850*/  DFMA R2, R4, R2, +INF ;  /* 0x7ff000000402742b */ /* 0x000fd40000000002 */
[----:B------:R-:W-:Y:S02]  /*2860*/  FSEL R64, R2, RZ, P0 ;  /* 0x000000ff02407208 */ /* 0x000fe40000000000 */
[----:B------:R-:W-:Y:S01]  /*2870*/  FSEL R65, R3, -QNAN , P0 ;  /* 0xfff0000003417808 */ /* 0x000fe20000000000 */
[----:B------:R-:W-:Y:S06]  /*2880*/  BRA `(.L_x_14319) ;  /* 0x00000004003c7947 */ /* 0x000fec0003800000 */
.L_x_14337:
        /* <DEDUP_REMOVED lines=24> */
[----:B-----5:R-:W-:Y:S05]  /*2a10*/  CALL.REL.NOINC `($__internal_23_$__cuda_sm20_dsqrt_rn_f64_mediumpath_v1) ;  /* 0x00000a84009c7944 */ /* 0x020fea0003c00000 */
[----:B------:R-:W-:-:S07]  /*2a20*/  IMAD.MOV.U32 R5, RZ, RZ, R3 ;  /* 0x000000ffff057224 */ /* 0x000fce00078e0003 */
.L_x_14345:
[----:B------:R-:W-:Y:S05]  /*2a30*/  BSYNC B3 ;  /* 0x0000000000037941 */ /* 0x000fea0003800000 */
.L_x_14344:
        /* <DEDUP_REMOVED lines=21> */
.L_x_14347:
[----:B------:R-:W-:Y:S05]  /*2b90*/  BSYNC B3 ;  /* 0x0000000000037941 */ /* 0x000fea0003800000 */
.L_x_14346:
[----:B------:R-:W-:Y:S02]  /*2ba0*/  IMAD.MOV.U32 R64, RZ, RZ, R2 ;  /* 0x000000ffff407224 */ /* 0x000fe400078e0002 */
[----:B------:R-:W-:Y:S01]  /*2bb0*/  IMAD.MOV.U32 R65, RZ, RZ, R3 ;  /* 0x000000ffff417224 */ /* 0x000fe200078e0003 */
[----:B------:R-:W-:Y:S06]  /*2bc0*/  BRA `(.L_x_14319) ;  /* 0x00000000006c7947 */ /* 0x000fec0003800000 */
.L_x_14320:
        /* <DEDUP_REMOVED lines=23> */
[----:B------:R-:W-:-:S07]  /*2d40*/  MOV R5, R3 ;  /* 0x0000000300057202 */ /* 0x000fce0000000f00 */
.L_x_14349:
[----:B------:R-:W-:Y:S05]  /*2d50*/  BSYNC B3 ;  /* 0x0000000000037941 */ /* 0x000fea0003800000 */
.L_x_14348:
[----:B------:R-:W-:Y:S02]  /*2d60*/  IMAD.MOV.U32 R64, RZ, RZ, R4 ;  /* 0x000000ffff407224 */ /* 0x000fe400078e0004 */
[----:B------:R-:W-:-:S07]  /*2d70*/  IMAD.MOV.U32 R65, RZ, RZ, R5 ;  /* 0x000000ffff417224 */ /* 0x000fce00078e0005 */
.L_x_14319:
[----:B------:R-:W-:Y:S05]  /*2d80*/  BSYNC B2 ;  /* 0x0000000000027941 */ /* 0x000fea0003800000 */
.L_x_14315:
        /* <DEDUP_REMOVED lines=25> */
.L_x_14354:
[----:B------:R-:W-:Y:S05]  /*2f20*/  BSYNC B4 ;  /* 0x0000000000047941 */ /* 0x000fea0003800000 */
.L_x_14353:
        /* <DEDUP_REMOVED lines=49> */
.L_x_14356:
        /* <DEDUP_REMOVED lines=71> */
.L_x_14355:
        /* <DEDUP_REMOVED lines=37> */
.L_x_14365:
[----:B------:R-:W-:Y:S05]  /*3900*/  BSYNC B6 ;  /* 0x0000000000067941 */ /* 0x000fea0003800000 */
.L_x_14364:
[----:B------:R-:W-:Y:S02]  /*3910*/  IMAD.MOV.U32 R52, RZ, RZ, R2 ;  /* 0x000000ffff347224 */ /* 0x000fe400078e0002 */
[----:B------:R-:W-:Y:S01]  /*3920*/  IMAD.MOV.U32 R53, RZ, RZ, R3 ;  /* 0x000000ffff357224 */ /* 0x000fe200078e0003 */
[----:B------:R-:W-:Y:S06]  /*3930*/  BRA `(.L_x_14363) ;  /* 0x0000000000047947 */ /* 0x000fec0003800000 */
.L_x_14362:
[----:B------:R-:W-:-:S11]  /*3940*/  DADD R52, -R62, R50 ;  /* 0x000000003e347229 */ /* 0x000fd60000000132 */
.L_x_14363:
[----:B------:R-:W-:Y:S05]  /*3950*/  BSYNC B5 ;  /* 0x0000000000057941 */ /* 0x000fea0003800000 */
.L_x_14361:
        /* <DEDUP_REMOVED lines=28> */
.L_x_14370:
[----:B------:R-:W-:Y:S05]  /*3b20*/  BSYNC B6 ;  /* 0x0000000000067941 */ /* 0x000fea0003800000 */
.L_x_14369:
[----:B------:R-:W-:Y:S01]  /*3b30*/  MOV R68, R2 ;  /* 0x0000000200447202 */ /* 0x000fe20000000f00 */
[----:B------:R-:W-:Y:S01]  /*3b40*/  IMAD.MOV.U32 R69, RZ, RZ, R3 ;  /* 0x000000ffff457224 */ /* 0x000fe200078e0003 */
[----:B------:R-:W-:Y:S06]  /*3b50*/  BRA `(.L_x_14368) ;  /* 0x0000000000047947 */ /* 0x000fec0003800000 */
.L_x_14367:
[----:B------:R-:W-:-:S11]  /*3b60*/  DADD R68, -R48, R46 ;  /* 0x0000000030447229 */ /* 0x000fd6000000012e */
.L_x_14368:
[----:B------:R-:W-:Y:S05]  /*3b70*/  BSYNC B5 ;  /* 0x0000000000057941 */ /* 0x000fea0003800000 */
.L_x_14366:
        /* <DEDUP_REMOVED lines=24> */
[----:B------:R-:W-:-:S07]  /*3d00*/  MOV R2, 0x3d20 ;  /* 0x00003d2000027802 */ /* 0x000fce0000000f00 */
[----:B-----5:R-:W-:Y:S05]  /*3d10*/  CALL.REL.NOINC `($__internal_23_$__cuda_sm20_dsqrt_rn_f64_mediumpath_v1) ;  /* 0x00000a7000dc7944 */ /* 0x020fea0003c00000 */
[----:B------:R-:W-:-:S07]  /*3d20*/  IMAD.MOV.U32 R5, RZ, RZ, R3 ;  /* 0x000000ffff057224 */ /* 0x000fce00078e0003 */
.L_x_14372:
[----:B------:R-:W-:Y:S05]  /*3d30*/  BSYNC B5 ;  /* 0x0000000000057941 */ /* 0x000fea0003800000 */
.L_x_14371:
[----:B------:R-:W-:Y:S02]  /*3d40*/  IMAD.MOV.U32 R46, RZ, RZ, R4 ;  /* 0x000000ffff2e7224 */ /* 0x000fe400078e0004 */
[----:B------:R-:W-:Y:S01]  /*3d50*/  IMAD.MOV.U32 R47, RZ, RZ, R5 ;  /* 0x000000ffff2f7224 */ /* 0x000fe200078e0005 */
[----:B------:R-:W-:Y:S06]  /*3d60*/  BRA `(.L_x_14373) ;  /* 0x0000000800347947 */ /* 0x000fec0003800000 */
.L_x_14360:
        /* <DEDUP_REMOVED lines=24> */
[----:B------:R-:W-:-:S07]  /*3ef0*/  IMAD.MOV.U32 R5, RZ, RZ, R45 ;  /* 0x000000ffff057224 */ /* 0x000fce00078e002d */
[----:B-----5:R-:W-:Y:S05]  /*3f00*/  CALL.REL.NOINC `($__internal_23_$__cuda_sm20_dsqrt_rn_f64_mediumpath_v1) ;  /* 0x00000a7000607944 */ /* 0x020fea0003c00000 */
[----:B------:R-:W-:-:S07]  /*3f10*/  IMAD.MOV.U32 R5, RZ, RZ, R3 ;  /* 0x000000ffff057224 */ /* 0x000fce00078e0003 */
.L_x_14376:
[----:B------:R-:W-:Y:S05]  /*3f20*/  BSYNC B5 ;  /* 0x0000000000057941 */ /* 0x000fea0003800000 */
.L_x_14375:
[----:B------:R-:W-:Y:S02]  /*3f30*/  IMAD.MOV.U32 R46, RZ, RZ, R4 ;  /* 0x000000ffff2e7224 */ /* 0x000fe400078e0004 */
[----:B------:R-:W-:Y:S01]  /*3f40*/  IMAD.MOV.U32 R47, RZ, RZ, R5 ;  /* 0x000000ffff2f7224 */ /* 0x000fe200078e0005 */
[----:B------:R-:W-:Y:S06]  /*3f50*/  BRA `(.L_x_14373) ;  /* 0x0000000400b87947 */ /* 0x000fec0003800000 */
.L_x_14374:
[----:B------:R-:W-:Y:S01]  /*3f60*/  DMUL R54, R62, R48 ;  /* 0x000000303e367228 */ /* 0x000fe20000000000 */
[----:B------:R-:W-:Y:S01]  /*3f70*/  IMAD.MOV.U32 R4, RZ, RZ, 0x0 ;  /* 0x00000000ff047424 */ /* 0x000fe200078e00ff */
[----:B------:R-:W-:Y:S01]  /*3f80*/  DMUL R44, R68, 8.11296384146066816958e+31 ;  /* 0x46900000442c7828 */ /* 0x000fe20000000000 */
[----:B------:R-:W-:Y:S01]  /*3f90*/  IMAD.MOV.U32 R5, RZ, RZ, 0x3fd80000 ;  /* 0x3fd80000ff057424 */ /* 0x000fe200078e00ff */
[----:B------:R-:W-:Y:S02]  /*3fa0*/  BSSY B5, `(.L_x_14377) ;  /* 0x0000018000057945 */ /* 0x000fe40003800000 */
[----:B------:R-:W0:Y:S04]  /*3fb0*/  MUFU.RSQ64H R53, R55 ;  /* 0x0000003700357308 */ /* 0x000e280000001c00 */
[----:B------:R-:W-:Y:S01]  /*3fc0*/  IADD3 R52, R55, -0x3500000, RZ ;  /* 0xfcb0000037347810 */ /* 0x000fe20007ffe0ff */
[----:B------:R-:W-:-:S03]  /*3fd0*/  DMUL R44, R66, R44 ;  /* 0x0000002c422c7228 */ /* 0x000fc60000000000 */
        /* <DEDUP_REMOVED lines=20> */
.L_x_14378:
[----:B------:R-:W-:Y:S05]  /*4120*/  BSYNC B5 ;  /* 0x0000000000057941 */ /* 0x000fea0003800000 */
.L_x_14377:
        /* <DEDUP_REMOVED lines=21> */
.L_x_14380:
[----:B------:R-:W-:Y:S05]  /*4280*/  BSYNC B5 ;  /* 0x0000000000057941 */ /* 0x000fea0003800000 */
.L_x_14379:
[----:B------:R-:W-:Y:S01]  /*4290*/  DMUL R66, R66, 8.11296384146066816958e+31 ;  /* 0x4690000042427828 */ /* 0x000fe20000000000 */
[----:B------:R-:W-:Y:S01]  /*42a0*/  MOV R46, R2 ;  /* 0x00000002002e7202 */ /* 0x000fe20000000f00 */
[----:B------:R-:W-:Y:S01]  /*42b0*/  IMAD.MOV.U32 R47, RZ, RZ, R3 ;  /* 0x000000ffff2f7224 */ /* 0x000fe200078e0003 */
[----:B------:R-:W-:Y:S08]  /*42c0*/  BRA `(.L_x_14373) ;  /* 0x0000000000dc7947 */ /* 0x000ff00003800000 */
.L_x_14359:
        /* <DEDUP_REMOVED lines=22> */
[----:B------:R-:W-:Y:S02]  /*4430*/  IMAD.MOV.U32 R46, RZ, RZ, R4 ;  /* 0x000000ffff2e7224 */ /* 0x000fe400078e0004 */
[----:B------:R-:W-:-:S07]  /*4440*/  IMAD.MOV.U32 R47, RZ, RZ, R3 ;  /* 0x000000ffff2f7224 */ /* 0x000fce00078e0003 */
.L_x_14382:
[----:B------:R-:W-:Y:S05]  /*4450*/  BSYNC B5 ;  /* 0x0000000000057941 */ /* 0x000fea0003800000 */
.L_x_14381:
        /* <DEDUP_REMOVED lines=28> */
.L_x_14384:
[----:B------:R-:W-:Y:S05]  /*4620*/  BSYNC B5 ;  /* 0x0000000000057941 */ /* 0x000fea0003800000 */
.L_x_14383:
[----:B------:R-:W-:-:S11]  /*4630*/  DMUL R46, R2, R46 ;  /* 0x0000002e022e7228 */ /* 0x000fd60000000000 */
.L_x_14373:
[----:B------:R-:W-:Y:S05]  /*4640*/  BSYNC B4 ;  /* 0x0000000000047941 */ /* 0x000fea0003800000 */
.L_x_14358:
[----:B------:R-:W-:Y:S05]  /*4650*/  BRA `(.L_x_14385) ;  /* 0x0000000000087947 */ /* 0x000fea0003800000 */
.L_x_14352:
[----:B------:R-:W-:Y:S02]  /*4660*/  DMUL R46, R44, 9.00719925474099200000e+15 ;  /* 0x434000002c2e7828 */ /* 0x000fe40000000000 */
[----:B------:R-:W-:-:S11]  /*4670*/  DMUL R66, R66, 9.00719925474099200000e+15 ;  /* 0x4340000042427828 */ /* 0x000fd60000000000 */
.L_x_14385:
[----:B------:R-:W-:Y:S05]  /*4680*/  BSYNC B2 ;  /* 0x0000000000027941 */ /* 0x000fea0003800000 */
.L_x_14351:
        /* <DEDUP_REMOVED lines=28> */
.L_x_14387:
[----:B------:R-:W-:Y:S05]  /*4850*/  BSYNC B2 ;  /* 0x0000000000027941 */ /* 0x000fea0003800000 */
.L_x_14386:
        /* <DEDUP_REMOVED lines=82> */
.L_x_14389:
[----:B------:R-:W-:Y:S02]  /*4d80*/  FSEL R2, RZ, 3.37028055040000000000e+12, P1 ;  /* 0x54442d18ff027808 */ /* 0x000fe40000800000 */
[----:B------:R-:W-:-:S07]  /*4d90*/  FSEL R3, RZ, 2.1426990032196044922, P1 ;  /* 0x400921fbff037808 */ /* 0x000fce0000800000 */
.L_x_14390:
[----:B------:R-:W-:Y:S05]  /*4da0*/  BSYNC B0 ;  /* 0x0000000000007941 */ /* 0x000fea0003800000 */
.L_x_14388:
[----:B------:R-:W-:Y:S01]  /*4db0*/  DADD R46, |R46|, |R66| ;  /* 0x000000002e2e7229 */ /* 0x000fe20000000642 */
[----:B------:R-:W-:-:S07]  /*4dc0*/  LOP3.LUT R67, R3, 0x80000000, R67, 0xb8, !PT ;  /* 0x8000000003437812 */ /* 0x000fce00078eb843 */
[----:B------:R-:W-:-:S06]  /*4dd0*/  DSETP.GTU.AND P0, PT, |R46|, +INF , PT ;  /* 0x7ff000002e00742a */ /* 0x000fcc0003f0c200 */
[----:B------:R-:W-:Y:S02]  /*4de0*/  FSEL R2, R46, R2, P0 ;  /* 0x000000022e027208 */ /* 0x000fe40000000000 */
[----:B------:R-:W-:-:S07]  /*4df0*/  FSEL R3, R47, R67, P0 ;  /* 0x000000432f037208 */ /* 0x000fce0000000000 */
.L_x_14357:
[----:B------:R-:W-:Y:S05]  /*4e00*/  BSYNC B3 ;  /* 0x0000000000037941 */ /* 0x000fea0003800000 */
.L_x_14350:
[----:B------:R-:W-:Y:S01]  /*4e10*/  LOP3.LUT R13, R3, 0x80000000, R13, 0xb8, !PT ;  /* 0x80000000030d7812 */ /* 0x000fe200078eb80d */
[----:B------:R-:W-:Y:S01]  /*4e20*/  IMAD.MOV.U32 R12, RZ, RZ, R2 ;  /* 0x000000ffff0c7224 */ /* 0x000fe200078e0002 */
[----:B------:R-:W-:Y:S01]  /*4e30*/  LOP3.LUT R15, R65, 0x80000000, R15, 0xb8, !PT ;  /* 0x80000000410f7812 */ /* 0x000fe200078eb80f */
[----:B------:R-:W-:Y:S01]  /*4e40*/  IMAD.MOV.U32 R14, RZ, RZ, R64 ;  /* 0x000000ffff0e7224 */ /* 0x000fe200078e0040 */
[----:B------:R-:W-:Y:S06]  /*4e50*/  BRA `(.L_x_14314) ;  /* 0x0000005800e87947 */ /* 0x000fec0003800000 */
.L_x_14313:
[----:B------:R-:W-:Y:S01]  /*4e60*/  ISETP.GT.AND P0, PT, R15, -0x1, PT ;  /* 0xffffffff0f00780c */ /* 0x000fe20003f04270 */
[----:B------:R-:W-:-:S12]  /*4e70*/  BSSY B2, `(.L_x_14391) ;  /* 0x000059f000027945 */ /* 0x000fd80003800000 */
[----:B------:R-:W-:Y:S05]  /*4e80*/  @P0 BRA `(.L_x_14392) ;  /* 0x0000002c00980947 */ /* 0x000fea0003800000 */
[----:B------:R-:W-:Y:S01]  /*4e90*/  DADD R52, -RZ, |R12| ;  /* 0x00000000ff347229 */ /* 0x000fe2000000050c */
[----:B------:R-:W-:Y:S01]  /*4ea0*/  UMOV UR4, 0xffffffff ;  /* 0xffffffff00047882 */ /* 0x000fe20000000000 */
[----:B------:R-:W-:Y:S01]  /*4eb0*/  DADD R54, -RZ, |R14| ;  /* 0x00000000ff367229 */ /* 0x000fe2000000050e */
[----:B------:R-:W-:Y:S01]  /*4ec0*/  UMOV UR5, 0x7fdfffff ;  /* 0x7fdfffff00057882 */ /* 0x000fe20000000000 */
[--C-:B------:R-:W-:Y:S02]  /*4ed0*/  DSETP.GEU.AND P4, PT, |R14|, |R12|.reuse, PT ;  /* 0x4000000c0e00722a */ /* 0x100fe40003f8e200 */
[----:B------:R-:W-:Y:S02]  /*4ee0*/  DADD R2, -RZ, -R12 ;  /* 0x00000000ff027229 */ /* 0x000fe4000000090c */
[----:B------:R-:W-:-:S04]  /*4ef0*/  DADD R44, -RZ, -R14 ;  /* 0x00000000ff2c7229 */ /* 0x000fc8000000090e */
[----:B------:R-:W-:Y:S02]  /*4f00*/  FSEL R50, R52, R54, !P4 ;  /* 0x0000003634327208 */ /* 0x000fe40006000000 */
[----:B------:R-:W-:Y:S02]  /*4f10*/  FSEL R51, R53, R55, !P4 ;  /* 0x0000003735337208 */ /* 0x000fe40006000000 */
[----:B------:R-:W-:Y:S01]  /*4f20*/  FSEL R48, R54, R52, !P4 ;  /* 0x0000003436307208 */ /* 0x000fe20006000000 */
[----:B------:R-:W-:Y:S01]  /*4f30*/  IMAD.MOV.U32 R11, RZ, RZ, R3 ;  /* 0x000000ffff0b7224 */ /* 0x000fe200078e0003 */
        /* <DEDUP_REMOVED lines=10> */
[----:B------:R-:W-:Y:S01]  /*4fe0*/  IMAD.MOV.U32 R44, RZ, RZ, -0x3ff ;  /* 0xfffffc01ff2c7424 */ /* 0x000fe200078e00ff */
[----:B------:R-:W-:-:S04]  /*4ff0*/  FSETP.GEU.AND P5, PT, |R49|, 6.5827683646048100446e-37, PT ;  /* 0x036000003100780b */ /* 0x000fc80003fae200 */
[C---:B------:R-:W-:Y:S02]  /*5000*/  DFMA R52, R50.reuse, R50, R2 ;  /* 0x000000323234722b */ /* 0x040fe40000000002 */
[----:B0-----:R-:W-:-:S08]  /*5010*/  DFMA R6, -R50, R4, 1 ;  /* 0x3ff000003206742b */ /* 0x001fd00000000104 */
[----:B------:R-:W-:Y:S01]  /*5020*/  ISETP.GT.AND P0, PT, R53, 0xfffff, PT ;  /* 0x000fffff3500780c */ /* 0x000fe20003f04270 */
[----:B------:R-:W-:-:S12]  /*5030*/  DFMA R6, R6, R6, R6 ;  /* 0x000000060606722b */ /* 0x000fd80000000006 */
        /* <DEDUP_REMOVED lines=19> */
[----:B------:R-:W-:-:S04]  /*5170*/  FSETP.GT.AND P3, PT, |R8|, 1.469367938527859385e-39, PT ;  /* 0x001000000800780b */ /* 0x000fc80003f64200 */
        /* <DEDUP_REMOVED lines=65> */
.L_x_14396:
[----:B------:R-:W-:Y:S05]  /*5590*/  BSYNC B0 ;  /* 0x0000000000007941 */ /* 0x000fea0003800000 */
.L_x_14395:
[----:B------:R-:W-:Y:S04]  /*55a0*/  BSSY B3, `(.L_x_14397) ;  /* 0x0000008000037945 */ /* 0x000fe80003800000 */
[----:B------:R-:W-:Y:S05]  /*55b0*/  @P3 BRA P5, `(.L_x_14398) ;  /* 0x0000000000183947 */ /* 0x000fea0002800000 */
[----:B------:R-:W-:Y:S01]  /*55c0*/  IMAD.MOV.U32 R6, RZ, RZ, R48 ;  /* 0x000000ffff067224 */ /* 0x000fe200078e0030 */
[----:B------:R-:W-:Y:S01]  /*55d0*/  MOV R2, R50 ;  /* 0x0000003200027202 */ /* 0x000fe20000000f00 */
[----:B------:R-:W-:Y:S01]  /*55e0*/  IMAD.MOV.U32 R5, RZ, RZ, R49 ;  /* 0x000000ffff057224 */ /* 0x000fe200078e0031 */
[----:B------:R-:W-:Y:S01]  /*55f0*/  MOV R4, 0x5620 ;  /* 0x0000562000047802 */ /* 0x000fe20000000f00 */
[----:B------:R-:W-:-:S07]  /*5600*/  IMAD.MOV.U32 R3, RZ, RZ, R51 ;  /* 0x000000ffff037224 */ /* 0x000fce00078e0033 */
[----:B-----5:R-:W-:Y:S05]  /*5610*/  CALL.REL.NOINC `($__internal_22_$__cuda_sm20_div_rn_f64_full) ;  /* 0x00000a5400087944 */ /* 0x020fea0003c00000 */
.L_x_14398:
[----:B------:R-:W-:Y:S05]  /*5620*/  BSYNC B3 ;  /* 0x0000000000037941 */ /* 0x000fea0003800000 */
.L_x_14397:
        /* <DEDUP_REMOVED lines=82> */
.L_x_14400:
[----:B------:R-:W-:-:S04]  /*5b50*/  ISETP.GE.AND P0, PT, R45, RZ, PT ;  /* 0x000000ff2d00720c */ /* 0x000fc80003f06270 */
[----:B------:R-:W-:Y:S02]  /*5b60*/  FSEL R6, RZ, 3.37028055040000000000e+12, P0 ;  /* 0x54442d18ff067808 */ /* 0x000fe40000000000 */
[----:B------:R-:W-:-:S07]  /*5b70*/  FSEL R7, RZ, 2.1426990032196044922, P0 ;  /* 0x400921fbff077808 */ /* 0x000fce0000000000 */
.L_x_14401:
[----:B------:R-:W-:Y:S05]  /*5b80*/  BSYNC B0 ;  /* 0x0000000000007941 */ /* 0x000fea0003800000 */
.L_x_14399:
[----:B------:R-:W-:Y:S01]  /*5b90*/  DADD R2, |R12|, |R14| ;  /* 0x000000000c027229 */ /* 0x000fe2000000060e */
[----:B------:R-:W-:Y:S01]  /*5ba0*/  LOP3.LUT R11, R7, 0x80000000, R11, 0xb8, !PT ;  /* 0x80000000070b7812 */ /* 0x000fe200078eb80b */
[----:B------:R-:W-:-:S06]  /*5bb0*/  DMUL R46, R46, 0.5 ;  /* 0x3fe000002e2e7828 */ /* 0x000fcc0000000000 */
[----:B------:R-:W-:-:S06]  /*5bc0*/  DSETP.GTU.AND P0, PT, |R2|, +INF , PT ;  /* 0x7ff000000200742a */ /* 0x000fcc0003f0c200 */
[----:B------:R-:W-:Y:S02]  /*5bd0*/  FSEL R6, R2, R6, P0 ;  /* 0x0000000602067208 */ /* 0x000fe40000000000 */
[----:B------:R-:W-:Y:S01]  /*5be0*/  FSEL R7, R3, R11, P0 ;  /* 0x0000000b03077208 */ /* 0x000fe20000000000 */
[----:B------:R-:W-:Y:S06]  /*5bf0*/  BRA `(.L_x_14402) ;  /* 0x0000004c00187947 */ /* 0x000fec0003800000 */
.L_x_14394:
        /* <DEDUP_REMOVED lines=19> */
[----:B------:R-:W-:Y:S01]  /*5d30*/  IMAD.MOV.U32 R52, RZ, RZ, RZ ;  /* 0x000000ffff347224 */ /* 0x000fe200078e00ff */
        /* <DEDUP_REMOVED lines=13> */
[----:B------:R-:W-:Y:S01]  /*5e10*/  DSETP.NEU.AND P1, PT, R4, RZ, PT ;  /* 0x000000ff0400722a */ /* 0x000fe20003f2d000 */
[----:B------:R-:W-:Y:S01]  /*5e20*/  LOP3.LUT R7, R6, 0x100000, RZ, 0xfc, !PT ;  /* 0x0010000006077812 */ /* 0x000fe200078efcff */
[----:B------:R-:W-:Y:S01]  /*5e30*/  IMAD.MOV.U32 R6, RZ, RZ, RZ ;  /* 0x000000ffff067224 */ /* 0x000fe200078e00ff */
[----:B------:R-:W0:Y:S02]  /*5e40*/  MUFU.RSQ64H R53, R47 ;  /* 0x0000002f00357308 */ /* 0x000e240000001c00 */
[----:B0-----:R-:W-:-:S08]  /*5e50*/  DMUL R54, R52, R52 ;  /* 0x0000003434367228 */ /* 0x001fd00000000000 */
[----:B------:R-:W-:-:S08]  /*5e60*/  DFMA R54, R46, -R54, 1 ;  /* 0x3ff000002e36742b */ /* 0x000fd00000000836 */
[----:B------:R-:W-:Y:S02]  /*5e70*/  DFMA R56, R54, R56, 0.5 ;  /* 0x3fe000003638742b */ /* 0x000fe40000000038 */
[----:B------:R-:W-:-:S08]  /*5e80*/  DMUL R54, R52, R54 ;  /* 0x0000003634367228 */ /* 0x000fd00000000000 */
[----:B------:R-:W-:-:S08]  /*5e90*/  DFMA R54, R56, R54, R52 ;  /* 0x000000363836722b */ /* 0x000fd00000000034 */
[----:B------:R-:W-:Y:S02]  /*5ea0*/  DMUL R54, R8, R54 ;  /* 0x0000003608367228 */ /* 0x000fe40000000000 */
[----:B------:R-:W-:-:S06]  /*5eb0*/  DFMA R8, -R50, R58, 1 ;  /* 0x3ff000003208742b */ /* 0x000fcc000000013a */
[----:B------:R-:W-:Y:S02]  /*5ec0*/  DMUL R54, R54, R6 ;  /* 0x0000000636367228 */ /* 0x000fe40000000000 */
[----:B------:R-:W-:-:S08]  /*5ed0*/  DFMA R8, R8, R8, R8 ;  /* 0x000000080808722b */ /* 0x000fd00000000008 */
        /* <DEDUP_REMOVED lines=89> */
.L_x_14404:
[----:B------:R-:W-:Y:S05]  /*6470*/  BSYNC B0 ;  /* 0x0000000000007941 */ /* 0x000fea0003800000 */
.L_x_14403:
[----:B------:R-:W-:Y:S04]  /*6480*/  BSSY B3, `(.L_x_14405) ;  /* 0x0000008000037945 */ /* 0x000fe80003800000 */
[----:B------:R-:W-:Y:S05]  /*6490*/  @P3 BRA P5, `(.L_x_14406) ;  /* 0x0000000000183947 */ /* 0x000fea0002800000 */
[----:B------:R-:W-:Y:S01]  /*64a0*/  MOV R6, R48 ;  /* 0x0000003000067202 */ /* 0x000fe20000000f00 */
[----:B------:R-:W-:Y:S01]  /*64b0*/  IMAD.MOV.U32 R5, RZ, RZ, R49 ;  /* 0x000000ffff057224 */ /* 0x000fe200078e0031 */
[----:B------:R-:W-:Y:S01]  /*64c0*/  MOV R4, 0x6500 ;  /* 0x0000650000047802 */ /* 0x000fe20000000f00 */
[----:B------:R-:W-:Y:S02]  /*64d0*/  IMAD.MOV.U32 R2, RZ, RZ, R50 ;  /* 0x000000ffff027224 */ /* 0x000fe400078e0032 */
[----:B------:R-:W-:-:S07]  /*64e0*/  IMAD.MOV.U32 R3, RZ, RZ, R51 ;  /* 0x000000ffff037224 */ /* 0x000fce00078e0033 */
[----:B-----5:R-:W-:Y:S05]  /*64f0*/  CALL.REL.NOINC `($__internal_22_$__cuda_sm20_div_rn_f64_full) ;  /* 0x00000a4400507944 */ /* 0x020fea0003c00000 */
.L_x_14406:
[----:B------:R-:W-:Y:S05]  /*6500*/  BSYNC B3 ;  /* 0x0000000000037941 */ /* 0x000fea0003800000 */
.L_x_14405:
        /* <DEDUP_REMOVED lines=82> */
.L_x_14408:
[----:B------:R-:W-:-:S04]  /*6a30*/  ISETP.GE.AND P0, PT, R45, RZ, PT ;  /* 0x000000ff2d00720c */ /* 0x000fc80003f06270 */
[----:B------:R-:W-:Y:S02]  /*6a40*/  FSEL R6, RZ, 3.37028055040000000000e+12, P0 ;  /* 0x54442d18ff067808 */ /* 0x000fe40000000000 */
[----:B------:R-:W-:-:S07]  /*6a50*/  FSEL R7, RZ, 2.1426990032196044922, P0 ;  /* 0x400921fbff077808 */ /* 0x000fce0000000000 */
.L_x_14409:
[----:B------:R-:W-:Y:S05]  /*6a60*/  BSYNC B0 ;  /* 0x0000000000007941 */ /* 0x000fea0003800000 */
.L_x_14407:
[----:B------:R-:W-:Y:S01]  /*6a70*/  DADD R2, |R12|, |R14| ;  /* 0x000000000c027229 */ /* 0x000fe2000000060e */
[----:B------:R-:W-:-:S07]  /*6a80*/  LOP3.LUT R11, R7, 0x80000000, R11, 0xb8, !PT ;  /* 0x80000000070b7812 */ /* 0x000fce00078eb80b */
[----:B------:R-:W-:-:S06]  /*6a90*/  DSETP.GTU.AND P0, PT, |R2|, +INF , PT ;  /* 0x7ff000000200742a */ /* 0x000fcc0003f0c200 */
[----:B------:R-:W-:Y:S02]  /*6aa0*/  FSEL R6, R2, R6, P0 ;  /* 0x0000000602067208 */ /* 0x000fe40000000000 */
[----:B------:R-:W-:Y:S01]  /*6ab0*/  FSEL R7, R3, R11, P0 ;  /* 0x0000000b03077208 */ /* 0x000fe20000000000 */
[----:B------:R-:W-:Y:S06]  /*6ac0*/  BRA `(.L_x_14402) ;  /* 0x0000003c00647947 */ /* 0x000fec0003800000 */
.L_x_14393:
        /* <DEDUP_REMOVED lines=22> */
[----:B-----5:R-:W-:Y:S05]  /*6c30*/  CALL.REL.NOINC `($__internal_22_$__cuda_sm20_div_rn_f64_full) ;  /* 0x00000a3c00807944 */ /* 0x020fea0003c00000 */
.L_x_14411:
[----:B------:R-:W-:Y:S05]  /*6c40*/  BSYNC B3 ;  /* 0x0000000000037941 */ /* 0x000fea0003800000 */
.L_x_14410:
        /* <DEDUP_REMOVED lines=24> */
[----:B------:R-:W-:Y:S02]  /*6dd0*/  IMAD.MOV.U32 R4, RZ, RZ, R2 ;  /* 0x000000ffff047224 */ /* 0x000fe400078e0002 */
[----:B------:R-:W-:-:S07]  /*6de0*/  IMAD.MOV.U32 R5, RZ, RZ, R3 ;  /* 0x000000ffff057224 */ /* 0x000fce00078e0003 */
.L_x_14413:
[----:B------:R-:W-:Y:S05]  /*6df0*/  BSYNC B3 ;  /* 0x0000000000037941 */ /* 0x000fea0003800000 */
.L_x_14412:
[----:B------:R-:W-:Y:S01]  /*6e00*/  DADD R54, -RZ, |R4| ;  /* 0x00000000ff367229 */ /* 0x000fe20000000504 */
[----:B------:R-:W-:Y:S01]  /*6e10*/  MOV R8, RZ ;  /* 0x000000ff00087202 */ /* 0x000fe20000000f00 */
[----:B------:R-:W-:Y:S01]  /*6e20*/  UMOV UR4, 0xffffffff ;  /* 0xffffffff00047882 */ /* 0x000fe20000000000 */
[----:B------:R-:W-:Y:S01]  /*6e30*/  UMOV UR5, 0x7fefffff ;  /* 0x7fefffff00057882 */ /* 0x000fe20000000000 */
[----:B------:R-:W-:Y:S01]  /*6e40*/  IMAD.MOV.U32 R56, RZ, RZ, 0x0 ;  /* 0x00000000ff387424 */ /* 0x000fe200078e00ff */
[----:B------:R-:W-:Y:S01]  /*6e50*/  UMOV UR8, UR5 ;  /* 0x0000000500087c82 */ /* 0x000fe20008000000 */
[----:B------:R-:W-:Y:S01]  /*6e60*/  IMAD.MOV.U32 R57, RZ, RZ, 0x3fd80000 ;  /* 0x3fd80000ff397424 */ /* 0x000fe200078e00ff */
[----:B------:R-:W-:Y:S01]  /*6e70*/  MUFU.RCP64H R59, R51 ;  /* 0x00000033003b7308 */ /* 0x000fe20000001800 */
[----:B------:R-:W-:Y:S01]  /*6e80*/  IMAD.U32 R44, RZ, RZ, UR8 ;  /* 0x00000008ff2c7e24 */ /* 0x000fe2000f8e00ff */
[----:B------:R-:W-:Y:S01]  /*6e90*/  BSSY B0, `(.L_x_14414) ;  /* 0x000007f000007945 */ /* 0x000fe20003800000 */
[CC--:B------:R-:W-:Y:S01]  /*6ea0*/  ISETP.GT.U32.AND P1, PT, R54.reuse, R46.reuse, PT ;  /* 0x0000002e3600720c */ /* 0x0c0fe20003f24070 */
[----:B------:R-:W-:Y:S01]  /*6eb0*/  IMAD.MOV.U32 R58, RZ, RZ, 0x1 ;  /* 0x00000001ff3a7424 */ /* 0x000fe200078e00ff */
[----:B------:R-:W-:-:S02]  /*6ec0*/  ISETP.LT.U32.AND P0, PT, R54, R46, PT ;  /* 0x0000002e3600720c */ /* 0x000fc40003f01070 */
[CC--:B------:R-:W-:Y:S02]  /*6ed0*/  ISETP.GT.U32.AND.EX P1, PT, R55.reuse, R47.reuse, PT, P1 ;  /* 0x0000002f3700720c */ /* 0x0c0fe40003f24110 */
[CC--:B------:R-:W-:Y:S02]  /*6ee0*/  ISETP.LT.U32.AND.EX P0, PT, R55.reuse, R47.reuse, PT, P0 ;  /* 0x0000002f3700720c */ /* 0x0c0fe40003f01100 */
[-C--:B------:R-:W-:Y:S02]  /*6ef0*/  SEL R3, R55, R47.reuse, P1 ;  /* 0x0000002f37037207 */ /* 0x080fe40000800000 */
[----:B------:R-:W-:Y:S02]  /*6f00*/  SEL R4, R54, R46, P0 ;  /* 0x0000002e36047207 */ /* 0x000fe40000000000 */
[----:B------:R-:W-:Y:S02]  /*6f10*/  LOP3.LUT R6, R3, 0xffc00000, RZ, 0xc0, !PT ;  /* 0xffc0000003067812 */ /* 0x000fe400078ec0ff */
[----:B------:R-:W-:-:S02]  /*6f20*/  SEL R5, R55, R47, P0 ;  /* 0x0000002f37057207 */ /* 0x000fc40000000000 */
[----:B------:R-:W-:Y:S02]  /*6f30*/  IADD3 R9, -R6, 0x7fd00000, RZ ;  /* 0x7fd0000006097810 */ /* 0x000fe40007ffe1ff */
[----:B------:R-:W-:Y:S02]  /*6f40*/  SEL R2, R54, R46, P1 ;  /* 0x0000002e36027207 */ /* 0x000fe40000800000 */
[----:B------:R-:W-:Y:S02]  /*6f50*/  ISETP.GE.U32.AND P2, PT, R5, 0x7ff00000, PT ;  /* 0x7ff000000500780c */ /* 0x000fe40003f46070 */
[C---:B------:R-:W-:Y:S01]  /*6f60*/  DMUL R52, R8.reuse, R4 ;  /* 0x0000000408347228 */ /* 0x040fe20000000000 */
[----:B------:R-:W-:Y:S01]  /*6f70*/  FSETP.GEU.AND P5, PT, |R49|, 6.5827683646048100446e-37, PT ;  /* 0x036000003100780b */ /* 0x000fe20003fae200 */
        /* <DEDUP_REMOVED lines=10> */
[----:B------:R-:W-:Y:S01]  /*7020*/  DSETP.NEU.AND P1, PT, R4, RZ, PT ;  /* 0x000000ff0400722a */ /* 0x000fe20003f2d000 */
[----:B------:R-:W-:Y:S02]  /*7030*/  LOP3.LUT R7, R6, 0x100000, RZ, 0xfc, !PT ;  /* 0x0010000006077812 */ /* 0x000fe400078efcff */
[----:B------:R-:W0:Y:S01]  /*7040*/  MUFU.RSQ64H R53, R47 ;  /* 0x0000002f00357308 */ /* 0x000e220000001c00 */
[----:B------:R-:W-:Y:S01]  /*7050*/  MOV R6, RZ ;  /* 0x000000ff00067202 */ /* 0x000fe20000000f00 */
        /* <DEDUP_REMOVED lines=98> */
.L_x_14415:
[----:B------:R-:W-:Y:S05]  /*7680*/  BSYNC B0 ;  /* 0x0000000000007941 */ /* 0x000fea0003800000 */
.L_x_14414:
[----:B------:R-:W-:Y:S04]  /*7690*/  BSSY B3, `(.L_x_14416) ;  /* 0x0000008000037945 */ /* 0x000fe80003800000 */
[----:B------:R-:W-:Y:S05]  /*76a0*/  @P3 BRA P5, `(.L_x_14417) ;  /* 0x0000000000183947 */ /* 0x000fea0002800000 */
[----:B------:R-:W-:Y:S01]  /*76b0*/  IMAD.MOV.U32 R6, RZ, RZ, R48 ;  /* 0x000000ffff067224 */ /* 0x000fe200078e0030 */
[----:B------:R-:W-:Y:S01]  /*76c0*/  MOV R4, 0x7710 ;  /* 0x0000771000047802 */ /* 0x000fe20000000f00 */
[----:B------:R-:W-:Y:S02]  /*76d0*/  IMAD.MOV.U32 R5, RZ, RZ, R49 ;  /* 0x000000ffff057224 */ /* 0x000fe400078e0031 */
[----:B------:R-:W-:Y:S02]  /*76e0*/  IMAD.MOV.U32 R2, RZ, RZ, R50 ;  /* 0x000000ffff027224 */ /* 0x000fe400078e0032 */
[----:B------:R-:W-:-:S07]  /*76f0*/  IMAD.MOV.U32 R3, RZ, RZ, R51 ;  /* 0x000000ffff037224 */ /* 0x000fce00078e0033 */
[----:B-----5:R-:W-:Y:S05]  /*7700*/  CALL.REL.NOINC `($__internal_22_$__cuda_sm20_div_rn_f64_full) ;  /* 0x00000a3000cc7944 */ /* 0x020fea0003c00000 */
.L_x_14417:
[----:B------:R-:W-:Y:S05]  /*7710*/  BSYNC B3 ;  /* 0x0000000000037941 */ /* 0x000fea0003800000 */
.L_x_14416:
        /* <DEDUP_REMOVED lines=82> */
.L_x_14419:
[----:B------:R-:W-:-:S04]  /*7c40*/  ISETP.GE.AND P0, PT, R45, RZ, PT ;  /* 0x000000ff2d00720c */ /* 0x000fc80003f06270 */
[----:B------:R-:W-:Y:S02]  /*7c50*/  FSEL R6, RZ, 3.37028055040000000000e+12, P0 ;  /* 0x54442d18ff067808 */ /* 0x000fe40000000000 */
[----:B------:R-:W-:-:S07]  /*7c60*/  FSEL R7, RZ, 2.1426990032196044922, P0 ;  /* 0x400921fbff077808 */ /* 0x000fce0000000000 */
.L_x_14420:
[----:B------:R-:W-:Y:S05]  /*7c70*/  BSYNC B0 ;  /* 0x0000000000007941 */ /* 0x000fea0003800000 */
.L_x_14418:
[----:B------:R-:W-:Y:S01]  /*7c80*/  DADD R2, |R12|, |R14| ;  /* 0x000000000c027229 */ /* 0x000fe2000000060e */
[----:B------:R-:W-:Y:S01]  /*7c90*/  LOP3.LUT R11, R7, 0x80000000, R11, 0xb8, !PT ;  /* 0x80000000070b7812 */ /* 0x000fe200078eb80b */
[----:B------:R-:W-:-:S06]  /*7ca0*/  DADD R46, R46, 1 ;  /* 0x3ff000002e2e7429 */ /* 0x000fcc0000000000 */
[----:B------:R-:W-:-:S06]  /*7cb0*/  DSETP.GTU.AND P0, PT, |R2|, +INF , PT ;  /* 0x7ff000000200742a */ /* 0x000fcc0003f0c200 */
[----:B------:R-:W-:Y:S02]  /*7cc0*/  FSEL R6, R2, R6, P0 ;  /* 0x0000000602067208 */ /* 0x000fe40000000000 */
[----:B------:R-:W-:Y:S01]  /*7cd0*/  FSEL R7, R3, R11, P0 ;  /* 0x0000000b03077208 */ /* 0x000fe20000000000 */
[----:B------:R-:W-:Y:S06]  /*7ce0*/  BRA `(.L_x_14402) ;  /* 0x0000002800dc7947 */ /* 0x000fec0003800000 */
.L_x_14392:
        /* <DEDUP_REMOVED lines=27> */
[----:B------:R-:W-:-:S04]  /*7ea0*/  @!P0 IMAD.MOV.U32 R5, RZ, RZ, R7 ;  /* 0x000000ffff058224 */ /* 0x000fc800078e0007 */
[----:B------:R-:W-:Y:S01]  /*7eb0*/  VIADD R11, R5, 0xffffffff ;  /* 0xffffffff050b7836 */ /* 0x000fe20000000000 */
[----:B------:R-:W-:-:S04]  /*7ec0*/  DMUL R8, R44, R2 ;  /* 0x000000022c087228 */ /* 0x000fc80000000000 */
[----:B------:R-:W-:Y:S01]  /*7ed0*/  ISETP.GE.U32.AND P1, PT, R11, 0x7fefffff, PT ;  /* 0x7fefffff0b00780c */ /* 0x000fe20003f26070 */
[----:B------:R-:W-:Y:S02]  /*7ee0*/  IMAD.MOV.U32 R11, RZ, RZ, R4 ;  /* 0x000000ffff0b7224 */ /* 0x000fe400078e0004 */
[----:B------:R-:W-:Y:S01]  /*7ef0*/  IMAD.MOV.U32 R4, RZ, RZ, -0x3ff ;  /* 0xfffffc01ff047424 */ /* 0x000fe200078e00ff */
[----:B------:R-:W-:Y:S01]  /*7f00*/  DFMA R46, -R48, R8, R44 ;  /* 0x00000008302e722b */ /* 0x000fe2000000012c */
[----:B------:R-:W-:Y:S02]  /*7f10*/  @!P0 IMAD.MOV.U32 R11, RZ, RZ, R6 ;  /* 0x000000ffff0b8224 */ /* 0x000fe400078e0006 */
[----:B------:R-:W-:-:S05]  /*7f20*/  @!P0 IMAD.MOV.U32 R4, RZ, RZ, -0x435 ;  /* 0xfffffbcbff048424 */ /* 0x000fca00078e00ff */
        /* <DEDUP_REMOVED lines=72> */
.L_x_14424:
[----:B------:R-:W-:Y:S05]  /*83b0*/  BSYNC B0 ;  /* 0x0000000000007941 */ /* 0x000fea0003800000 */
.L_x_14423:
        /* <DEDUP_REMOVED lines=8> */
.L_x_14426:
[----:B------:R-:W-:Y:S05]  /*8440*/  BSYNC B3 ;  /* 0x0000000000037941 */ /* 0x000fea0003800000 */
.L_x_14425:
        /* <DEDUP_REMOVED lines=73> */
.L_x_14428:
[----:B------:R-:W-:Y:S05]  /*88e0*/  BSYNC B0 ;  /* 0x0000000000007941 */ /* 0x000fea0003800000 */
.L_x_14427:
[----:B------:R-:W-:Y:S01]  /*88f0*/  LOP3.LUT R3, R7, 0x80000000, R13, 0xb8, !PT ;  /* 0x8000000007037812 */ /* 0x000fe200078eb80d */
[----:B------:R-:W-:Y:S01]  /*8900*/  DMUL R46, R46, 0.5 ;  /* 0x3fe000002e2e7828 */ /* 0x000fe20000000000 */
[----:B------:R-:W-:Y:S02]  /*8910*/  FSEL R6, R4, R6, P0 ;  /* 0x0000000604067208 */ /* 0x000fe40000000000 */
[----:B------:R-:W-:Y:S01]  /*8920*/  FSEL R7, R5, R3, P0 ;  /* 0x0000000305077208 */ /* 0x000fe20000000000 */
[----:B------:R-:W-:Y:S07]  /*8930*/  BRA `(.L_x_14402) ;  /* 0x0000001c00c87947 */ /* 0x000fee0003800000 */
.L_x_14422:
        /* <DEDUP_REMOVED lines=11> */
[----:B------:R-:W-:Y:S01]  /*89f0*/  IMAD.MOV.U32 R50, RZ, RZ, RZ ;  /* 0x000000ffff327224 */ /* 0x000fe200078e00ff */
[----:B------:R-:W-:Y:S01]  /*8a00*/  LOP3.LUT R6, R3, 0xffc00000, RZ, 0xc0, !PT ;  /* 0xffc0000003067812 */ /* 0x000fe200078ec0ff */
[----:B------:R-:W-:Y:S01]  /*8a10*/  IMAD.MOV.U32 R54, RZ, RZ, 0x0 ;  /* 0x00000000ff367424 */ /* 0x000fe200078e00ff */
[----:B------:R-:W-:Y:S01]  /*8a20*/  SEL R5, R67, R69, P0 ;  /* 0x0000004543057207 */ /* 0x000fe20000000000 */
[----:B------:R-:W-:Y:S01]  /*8a30*/  IMAD.MOV.U32 R55, RZ, RZ, 0x3fd80000 ;  /* 0x3fd80000ff377424 */ /* 0x000fe200078e00ff */
        /* <DEDUP_REMOVED lines=39> */
[----:B------:R-:W-:Y:S01]  /*8cb0*/  @!P0 IMAD.MOV.U32 R52, RZ, RZ, -0x435 ;  /* 0xfffffbcbff348424 */ /* 0x000fe200078e00ff */
        /* <DEDUP_REMOVED lines=13> */
[----:B------:R-:W-:-:S09]  /*8d90*/  FSETP.GT.AND P3, PT, |R11|, 1.469367938527859385e-39, PT ;  /* 0x001000000b00780b */ /* 0x000fd20003f64200 */
        /* <DEDUP_REMOVED lines=15> */
[----:B------:R-:W-:Y:S01]  /*8e90*/  @P0 IADD3 R9, R7, -0x100000, RZ ;  /* 0xfff0000007090810 */ /* 0x000fe20007ffe0ff */
[----:B------:R-:W-:-:S04]  /*8ea0*/  @P0 VIADD R52, R52, 0x1 ;  /* 0x0000000134340836 */ /* 0x000fc80000000000 */
        /* <DEDUP_REMOVED lines=26> */
[----:B------:R-:W-:Y:S01]  /*9050*/  UMOV UR5, 0x3f3c71c7 ;  /* 0x3f3c71c700057882 */ /* 0x000fe20000000000 */
[----:B------:R-:W-:-:S03]  /*9060*/  DFMA R6, R4, UR8, R46 ;  /* 0x0000000804067c2b */ /* 0x000fc6000800002e */
[----:B------:R-:W-:Y:S02]  /*9070*/  DMUL R52, R8, R52 ;  /* 0x0000003408347228 */ /* 0x000fe40000000000 */
[----:B------:R-:W-:Y:S01]  /*9080*/  DFMA R54, R50, R54, UR4 ;  /* 0x0000000432367e2b */ /* 0x000fe20008000036 */
[----:B------:R-:W-:Y:S01]  /*9090*/  UMOV UR4, 0x923be72d ;  /* 0x923be72d00047882 */ /* 0x000fe20000000000 */
[----:B------:R-:W-:Y:S01]  /*90a0*/  UMOV UR5, 0x3f624924 ;  /* 0x3f62492400057882 */ /* 0x000fe20000000000 */
[----:B------:R-:W-:-:S05]  /*90b0*/  DFMA R56, -R4, UR8, R6 ;  /* 0x0000000804387c2b */ /* 0x000fca0008000106 */
[----:B------:R-:W-:Y:S01]  /*90c0*/  DFMA R54, R50, R54, UR4 ;  /* 0x0000000432367e2b */ /* 0x000fe20008000036 */
[----:B------:R-:W-:Y:S01]  /*90d0*/  UMOV UR4, 0x9999a3c4 ;  /* 0x9999a3c400047882 */ /* 0x000fe20000000000 */
[----:B------:R-:W-:Y:S01]  /*90e0*/  UMOV UR5, 0x3f899999 ;  /* 0x3f89999900057882 */ /* 0x000fe20000000000 */
[----:B------:R-:W-:-:S05]  /*90f0*/  DADD R56, -R46, R56 ;  /* 0x000000002e387229 */ /* 0x000fca0000000138 */
        /* <DEDUP_REMOVED lines=11> */
.L_x_14430:
[----:B------:R-:W-:Y:S05]  /*91b0*/  BSYNC B0 ;  /* 0x0000000000007941 */ /* 0x000fea0003800000 */
.L_x_14429:
        /* <DEDUP_REMOVED lines=8> */
.L_x_14432:
[----:B------:R-:W-:Y:S05]  /*9240*/  BSYNC B3 ;  /* 0x0000000000037941 */ /* 0x000fea0003800000 */
.L_x_14431:
        /* <DEDUP_REMOVED lines=73> */
.L_x_14434:
[----:B------:R-:W-:Y:S05]  /*96e0*/  BSYNC B0 ;  /* 0x0000000000007941 */ /* 0x000fea0003800000 */
.L_x_14433:
[----:B------:R-:W-:Y:S02]  /*96f0*/  LOP3.LUT R3, R7, 0x80000000, R13, 0xb8, !PT ;  /* 0x8000000007037812 */ /* 0x000fe400078eb80d */
[----:B------:R-:W-:Y:S02]  /*9700*/  FSEL R6, R4, R6, P1 ;  /* 0x0000000604067208 */ /* 0x000fe40000800000 */
[----:B------:R-:W-:Y:S01]  /*9710*/  FSEL R7, R5, R3, P1 ;  /* 0x0000000305077208 */ /* 0x000fe20000800000 */
[----:B------:R-:W-:Y:S06]  /*9720*/  BRA `(.L_x_14402) ;  /* 0x00000010004c7947 */ /* 0x000fec0003800000 */
.L_x_14421:
        /* <DEDUP_REMOVED lines=22> */
[----:B-----5:R-:W-:Y:S05]  /*9890*/  CALL.REL.NOINC `($__internal_22_$__cuda_sm20_div_rn_f64_full) ;  /* 0x00000a1000687944 */ /* 0x020fea0003c00000 */
.L_x_14436:
[----:B------:R-:W-:Y:S05]  /*98a0*/  BSYNC B3 ;  /* 0x0000000000037941 */ /* 0x000fea0003800000 */
.L_x_14435:
        /* <DEDUP_REMOVED lines=24> */
[----:B------:R-:W-:Y:S02]  /*9a30*/  IMAD.MOV.U32 R4, RZ, RZ, R2 ;  /* 0x000000ffff047224 */ /* 0x000fe400078e0002 */
[----:B------:R-:W-:-:S07]  /*9a40*/  IMAD.MOV.U32 R5, RZ, RZ, R3 ;  /* 0x000000ffff057224 */ /* 0x000fce00078e0003 */
.L_x_14438:
[----:B------:R-:W-:Y:S05]  /*9a50*/  BSYNC B3 ;  /* 0x0000000000037941 */ /* 0x000fea0003800000 */
.L_x_14437:
[----:B------:R-:W-:Y:S01]  /*9a60*/  DADD R52, -RZ, |R4| ;  /* 0x00000000ff347229 */ /* 0x000fe20000000504 */
[----:B------:R-:W-:Y:S01]  /*9a70*/  IMAD.MOV.U32 R8, RZ, RZ, RZ ;  /* 0x000000ffff087224 */ /* 0x000fe200078e00ff */
[----:B------:R-:W-:Y:S01]  /*9a80*/  UMOV UR4, 0xffffffff ;  /* 0xffffffff00047882 */ /* 0x000fe20000000000 */
[----:B------:R-:W-:Y:S01]  /*9a90*/  UMOV UR5, 0x7fefffff ;  /* 0x7fefffff00057882 */ /* 0x000fe20000000000 */
[----:B------:R-:W-:Y:S01]  /*9aa0*/  IMAD.MOV.U32 R54, RZ, RZ, 0x0 ;  /* 0x00000000ff367424 */ /* 0x000fe200078e00ff */
[----:B------:R-:W-:Y:S01]  /*9ab0*/  UMOV UR8, UR5 ;  /* 0x0000000500087c82 */ /* 0x000fe20008000000 */
[----:B------:R-:W-:Y:S01]  /*9ac0*/  IMAD.MOV.U32 R55, RZ, RZ, 0x3fd80000 ;  /* 0x3fd80000ff377424 */ /* 0x000fe200078e00ff */
[----:B------:R-:W-:Y:S01]  /*9ad0*/  MOV R11, UR8 ;  /* 0x00000008000b7c02 */ /* 0x000fe20008000f00 */
[----:B------:R-:W-:Y:S01]  /*9ae0*/  MUFU.RCP64H R57, R49 ;  /* 0x0000003100397308 */ /* 0x000fe20000001800 */
[----:B------:R-:W-:Y:S01]  /*9af0*/  IMAD.MOV.U32 R56, RZ, RZ, 0x1 ;  /* 0x00000001ff387424 */ /* 0x000fe200078e00ff */
[CC--:B------:R-:W-:Y:S01]  /*9b00*/  ISETP.GT.U32.AND P1, PT, R52.reuse, R46.reuse, PT ;  /* 0x0000002e3400720c */ /* 0x0c0fe20003f24070 */
[----:B------:R-:W-:Y:S01]  /*9b10*/  BSSY B0, `(.L_x_14439) ;  /* 0x000007d000007945 */ /* 0x000fe20003800000 */
        /* <DEDUP_REMOVED lines=40> */
[----:B------:R-:W-:Y:S01]  /*9da0*/  IMAD.MOV.U32 R7, RZ, RZ, R5 ;  /* 0x000000ffff077224 */ /* 0x000fe200078e0005 */
[----:B------:R-:W-:-:S03]  /*9db0*/  MOV R6, R4 ;  /* 0x0000000400067202 */ /* 0x000fc60000000f00 */
        /* <DEDUP_REMOVED lines=49> */
[----:B------:R-:W-:Y:S01]  /*a0d0*/  DADD R52, R4, R4 ;  /* 0x0000000004347229 */ /* 0x000fe20000000004 */
[----:B------:R-:W-:-:S03]  /*a0e0*/  MOV R57, 0x43300000 ;  /* 0x4330000000397802 */ /* 0x000fc60000000f00 */
        /* <DEDUP_REMOVED lines=31> */
.L_x_14440:
[----:B------:R-:W-:Y:S05]  /*a2e0*/  BSYNC B0 ;  /* 0x0000000000007941 */ /* 0x000fea0003800000 */
.L_x_14439:
        /* <DEDUP_REMOVED lines=8> */
.L_x_14442:
[----:B------:R-:W-:Y:S05]  /*a370*/  BSYNC B3 ;  /* 0x0000000000037941 */ /* 0x000fea0003800000 */
.L_x_14441:
        /* <DEDUP_REMOVED lines=74> */
.L_x_14444:
[----:B------:R-:W-:Y:S05]  /*a820*/  BSYNC B0 ;  /* 0x0000000000007941 */ /* 0x000fea0003800000 */
.L_x_14443:
[----:B------:R-:W-:Y:S02]  /*a830*/  LOP3.LUT R3, R7, 0x80000000, R13, 0xb8, !PT ;  /* 0x8000000007037812 */ /* 0x000fe400078eb80d */
[----:B------:R-:W-:Y:S02]  /*a840*/  FSEL R6, R4, R6, P1 ;  /* 0x0000000604067208 */ /* 0x000fe40000800000 */
[----:B------:R-:W-:-:S07]  /*a850*/  FSEL R7, R5, R3, P1 ;  /* 0x0000000305077208 */ /* 0x000fce0000800000 */
.L_x_14402:
[----:B------:R-:W-:Y:S05]  /*a860*/  BSYNC B2 ;  /* 0x0000000000027941 */ /* 0x000fea0003800000 */
.L_x_14391:
        /* <DEDUP_REMOVED lines=8> */
.L_x_14312:
        /* <DEDUP_REMOVED lines=17> */
.L_x_14314:
[----:B------:R-:W-:Y:S05]  /*aa00*/  BSYNC B1 ;  /* 0x0000000000017941 */ /* 0x000fea0003800000 */
.L_x_14311:
[----:B------:R-:W-:Y:S05]  /*aa10*/  WARPSYNC.ALL ;  /* 0x0000000000007948 */ /* 0x000fea0003800000 */
[----:B-----5:R-:W-:Y:S01]  /*aa20*/  DSETP.GTU.AND P0, PT, |R40|, +INF , PT ;  /* 0x7ff000002800742a */ /* 0x020fe20003f0c200 */
[----:B------:R-:W-:Y:S01]  /*aa30*/  BSSY B1, `(.L_x_14445) ;  /* 0x0000a89000017945 */ /* 0x000fe20003800000 */
        /* <DEDUP_REMOVED lines=21> */
[----:B------:R-:W-:Y:S01]  /*ab90*/  MOV R58, RZ ;  /* 0x000000ff003a7202 */ /* 0x000fe20000000f00 */
        /* <DEDUP_REMOVED lines=49> */
[----:B------:R-:W-:-:S05]  /*aeb0*/  IMAD.MOV.U32 R2, RZ, RZ, R45 ;  /* 0x000000ffff027224 */ /* 0x000fca00078e002d */
[----:B------:R-:W-:Y:S01]  /*aec0*/  FSEL R55, R2, UR8, P0 ;  /* 0x0000000802377c08 */ /* 0x000fe20008000000 */
[----:B0-----:R-:W-:-:S06]  /*aed0*/  DMUL R2, R58, R58 ;  /* 0x0000003a3a027228 */ /* 0x001fcc0000000000 */
        /* <DEDUP_REMOVED lines=55> */
[----:B------:R-:W-:Y:S05]  /*b250*/  CALL.REL.NOINC `($__internal_23_$__cuda_sm20_dsqrt_rn_f64_mediumpath_v1) ;  /* 0x000009fc008c7944 */ /* 0x000fea0003c00000 */
[----:B------:R-:W-:-:S07]  /*b260*/  IMAD.MOV.U32 R2, RZ, RZ, R4 ;  /* 0x000000ffff027224 */ /* 0x000fce00078e0004 */
.L_x_14452:
[----:B------:R-:W-:Y:S05]  /*b270*/  BSYNC B3 ;  /* 0x0000000000037941 */ /* 0x000fea0003800000 */
.L_x_14451:
[----:B------:R-:W-:-:S10]  /*b280*/  DADD R2, R44, R2 ;  /* 0x000000002c027229 */ /* 0x000fd40000000002 */
[----:B------:R-:W-:Y:S01]  /*b290*/  ISETP.GT.AND P0, PT, R3, 0xfffff, PT ;  /* 0x000fffff0300780c */ /* 0x000fe20003f04270 */
[--C-:B------:R-:W-:Y:S02]  /*b2a0*/  IMAD.MOV.U32 R4, RZ, RZ, R2.reuse ;  /* 0x000000ffff047224 */ /* 0x100fe400078e0002 */
[----:B------:R-:W-:Y:S02]  /*b2b0*/  IMAD.MOV.U32 R5, RZ, RZ, R3 ;  /* 0x000000ffff057224 */ /* 0x000fe400078e0003 */
[----:B------:R-:W-:Y:S02]  /*b2c0*/  IMAD.MOV.U32 R8, RZ, RZ, R2 ;  /* 0x000000ffff087224 */ /* 0x000fe400078e0002 */
[----:B------:R-:W-:-:S06]  /*b2d0*/  IMAD.MOV.U32 R2, RZ, RZ, -0x3ff ;  /* 0xfffffc01ff027424 */ /* 0x000fcc00078e00ff */
[----:B------:R-:W-:Y:S01]  /*b2e0*/  @!P0 DMUL R4, R4, 1.80143985094819840000e+16 ;  /* 0x4350000004048828 */ /* 0x000fe20000000000 */
[----:B------:R-:W-:-:S09]  /*b2f0*/  @!P0 IMAD.MOV.U32 R2, RZ, RZ, -0x435 ;  /* 0xfffffbcbff028424 */ /* 0x000fd200078e00ff */
[----:B------:R-:W-:Y:S01]  /*b300*/  @!P0 MOV R3, R5 ;  /* 0x0000000500038202 */ /* 0x000fe20000000f00 */
[----:B------:R-:W-:-:S04]  /*b310*/  @!P0 IMAD.MOV.U32 R8, RZ, RZ, R4 ;  /* 0x000000ffff088224 */ /* 0x000fc800078e0004 */
        /* <DEDUP_REMOVED lines=72> */
.L_x_14450:
        /* <DEDUP_REMOVED lines=35> */
[----:B------:R-:W-:Y:S05]  /*b9d0*/  CALL.REL.NOINC `($__internal_22_$__cuda_sm20_div_rn_f64_full) ;  /* 0x000009f000187944 */ /* 0x000fea0003c00000 */
.L_x_14460:
[----:B------:R-:W-:Y:S05]  /*b9e0*/  BSYNC B4 ;  /* 0x0000000000047941 */ /* 0x000fea0003800000 */
.L_x_14459:
[----:B------:R-:W-:Y:S01]  /*b9f0*/  IMAD.MOV.U32 R52, RZ, RZ, R2 ;  /* 0x000000ffff347224 */ /* 0x000fe200078e0002 */
[----:B------:R-:W-:Y:S01]  /*ba00*/  MOV R53, R3 ;  /* 0x0000000300357202 */ /* 0x000fe20000000f00 */
[----:B------:R-:W-:Y:S06]  /*ba10*/  BRA `(.L_x_14458) ;  /* 0x0000000000047947 */ /* 0x000fec0003800000 */
.L_x_14457:
[----:B------:R-:W-:-:S11]  /*ba20*/  DADD R52, -R62, R50 ;  /* 0x000000003e347229 */ /* 0x000fd60000000132 */
.L_x_14458:
[----:B------:R-:W-:Y:S05]  /*ba30*/  BSYNC B3 ;  /* 0x0000000000037941 */ /* 0x000fea0003800000 */
.L_x_14456:
        /* <DEDUP_REMOVED lines=31> */
.L_x_14465:
[----:B------:R-:W-:Y:S05]  /*bc30*/  BSYNC B4 ;  /* 0x0000000000047941 */ /* 0x000fea0003800000 */
.L_x_14464:
[----:B------:R-:W-:Y:S05]  /*bc40*/  BRA `(.L_x_14463) ;  /* 0x0000000000047947 */ /* 0x000fea0003800000 */
.L_x_14462:
[----:B------:R-:W-:-:S11]  /*bc50*/  DADD R2, R46, -R8 ;  /* 0x000000002e027229 */ /* 0x000fd60000000808 */
.L_x_14463:
[----:B------:R-:W-:Y:S05]  /*bc60*/  BSYNC B3 ;  /* 0x0000000000037941 */ /* 0x000fea0003800000 */
.L_x_14461:
        /* <DEDUP_REMOVED lines=26> */
[----:B------:R-:W-:Y:S05]  /*be10*/  CALL.REL.NOINC `($__internal_23_$__cuda_sm20_dsqrt_rn_f64_mediumpath_v1) ;  /* 0x000009f0009c7944 */ /* 0x000fea0003c00000 */
[----:B------:R-:W-:Y:S02]  /*be20*/  IMAD.MOV.U32 R6, RZ, RZ, R4 ;  /* 0x000000ffff067224 */ /* 0x000fe400078e0004 */
[----:B------:R-:W-:-:S07]  /*be30*/  IMAD.MOV.U32 R7, RZ, RZ, R3 ;  /* 0x000000ffff077224 */ /* 0x000fce00078e0003 */
.L_x_14467:
[----:B------:R-:W-:Y:S05]  /*be40*/  BSYNC B3 ;  /* 0x0000000000037941 */ /* 0x000fea0003800000 */
.L_x_14466:
        /* <DEDUP_REMOVED lines=86> */
.L_x_14468:
        /* <DEDUP_REMOVED lines=21> */
[----:B------:R-:W-:Y:S05]  /*c500*/  CALL.REL.NOINC `($__internal_22_$__cuda_sm20_div_rn_f64_full) ;  /* 0x000009e4004c7944 */ /* 0x000fea0003c00000 */
.L_x_14470:
[----:B------:R-:W-:Y:S05]  /*c510*/  BSYNC B3 ;  /* 0x0000000000037941 */ /* 0x000fea0003800000 */
.L_x_14469:
        /* <DEDUP_REMOVED lines=30> */
.L_x_14455:
        /* <DEDUP_REMOVED lines=24> */
[----:B------:R-:W-:-:S07]  /*c880*/  IMAD.MOV.U32 R2, RZ, RZ, R4 ;  /* 0x000000ffff027224 */ /* 0x000fce00078e0004 */
.L_x_14473:
[----:B------:R-:W-:Y:S05]  /*c890*/  BSYNC B3 ;  /* 0x0000000000037941 */ /* 0x000fea0003800000 */
.L_x_14472:
        /* <DEDUP_REMOVED lines=27> */
.L_x_14476:
[----:B------:R-:W-:Y:S05]  /*ca50*/  BSYNC B3 ;  /* 0x0000000000037941 */ /* 0x000fea0003800000 */
.L_x_14475:
        /* <DEDUP_REMOVED lines=30> */
.L_x_14474:
        /* <DEDUP_REMOVED lines=76> */
.L_x_14477:
[----:B------:R-:W-:Y:S01]  /*d100*/  IMAD.MOV.U32 R2, RZ, RZ, 0x0 ;  /* 0x00000000ff027424 */ /* 0x000fe200078e00ff */
[----:B------:R-:W-:Y:S01]  /*d110*/  FSETP.NEU.FTZ.AND P0, PT, R5, RZ, PT ;  /* 0x000000ff0500720b */ /* 0x000fe20003f1d000 */
[----:B------:R-:W-:-:S06]  /*d120*/  IMAD.MOV.U32 R3, RZ, RZ, 0x7ff00000 ;  /* 0x7ff00000ff037424 */ /* 0x000fcc00078e00ff */
[----:B------:R-:W-:-:S10]  /*d130*/  DFMA R2, R4, R2, +INF ;  /* 0x7ff000000402742b */ /* 0x000fd40000000002 */
[----:B------:R-:W-:Y:S02]  /*d140*/  FSEL R64, R2, RZ, P0 ;  /* 0x000000ff02407208 */ /* 0x000fe40000000000 */
[----:B------:R-:W-:Y:S01]  /*d150*/  FSEL R65, R3, -QNAN , P0 ;  /* 0xfff0000003417808 */ /* 0x000fe20000000000 */
[----:B------:R-:W-:Y:S06]  /*d160*/  BRA `(.L_x_14453) ;  /* 0x00000004003c7947 */ /* 0x000fec0003800000 */
.L_x_14471:
        /* <DEDUP_REMOVED lines=24> */
[----:B------:R-:W-:Y:S05]  /*d2f0*/  CALL.REL.NOINC `($__internal_23_$__cuda_sm20_dsqrt_rn_f64_mediumpath_v1) ;  /* 0x000009dc00647944 */ /* 0x000fea0003c00000 */
[----:B------:R-:W-:-:S07]  /*d300*/  IMAD.MOV.U32 R5, RZ, RZ, R3 ;  /* 0x000000ffff057224 */ /* 0x000fce00078e0003 */
.L_x_14479:
[----:B------:R-:W-:Y:S05]  /*d310*/  BSYNC B3 ;  /* 0x0000000000037941 */ /* 0x000fea0003800000 */
.L_x_14478:
        /* <DEDUP_REMOVED lines=20> */
[----:B------:R-:W-:Y:S05]  /*d460*/  CALL.REL.NOINC `($__internal_22_$__cuda_sm20_div_rn_f64_full) ;  /* 0x000009d400747944 */ /* 0x000fea0003c00000 */
.L_x_14481:
[----:B------:R-:W-:Y:S05]  /*d470*/  BSYNC B3 ;  /* 0x0000000000037941 */ /* 0x000fea0003800000 */
.L_x_14480:
[----:B------:R-:W-:Y:S02]  /*d480*/  IMAD.MOV.U32 R64, RZ, RZ, R2 ;  /* 0x000000ffff407224 */ /* 0x000fe400078e0002 */
[----:B------:R-:W-:Y:S01]  /*d490*/  IMAD.MOV.U32 R65, RZ, RZ, R3 ;  /* 0x000000ffff417224 */ /* 0x000fe200078e0003 */
[----:B------:R-:W-:Y:S06]  /*d4a0*/  BRA `(.L_x_14453) ;  /* 0x00000000006c7947 */ /* 0x000fec0003800000 */
.L_x_14454:
        /* <DEDUP_REMOVED lines=22> */
[----:B------:R-:W-:Y:S05]  /*d610*/  CALL.REL.NOINC `($__internal_23_$__cuda_sm20_dsqrt_rn_f64_mediumpath_v1) ;  /* 0x000009d8009c7944 */ /* 0x000fea0003c00000 */
[----:B------:R-:W-:-:S07]  /*d620*/  IMAD.MOV.U32 R5, RZ, RZ, R3 ;  /* 0x000000ffff057224 */ /* 0x000fce00078e0003 */
.L_x_14483:
[----:B------:R-:W-:Y:S05]  /*d630*/  BSYNC B3 ;  /* 0x0000000000037941 */ /* 0x000fea0003800000 */
.L_x_14482:
[----:B------:R-:W-:Y:S01]  /*d640*/  MOV R64, R4 ;  /* 0x0000000400407202 */ /* 0x000fe20000000f00 */
[----:B------:R-:W-:-:S07]  /*d650*/  IMAD.MOV.U32 R65, RZ, RZ, R5 ;  /* 0x000000ffff417224 */ /* 0x000fce00078e0005 */
.L_x_14453:
[----:B------:R-:W-:Y:S05]  /*d660*/  BSYNC B2 ;  /* 0x0000000000027941 */ /* 0x000fea0003800000 */
.L_x_14449:
        /* <DEDUP_REMOVED lines=25> */
.L_x_14488:
[----:B------:R-:W-:Y:S05]  /*d800*/  BSYNC B4 ;  /* 0x0000000000047941 */ /* 0x000fea0003800000 */
.L_x_14487:
        /* <DEDUP_REMOVED lines=49> */
.L_x_14490:
        /* <DEDUP_REMOVED lines=71> */
.L_x_14489:
        /* <DEDUP_REMOVED lines=37> */
.L_x_14499:
[----:B------:R-:W-:Y:S05]  /*e1e0*/  BSYNC B6 ;  /* 0x0000000000067941 */ /* 0x000fea0003800000 */
.L_x_14498:
[----:B------:R-:W-:Y:S01]  /*e1f0*/  MOV R52, R2 ;  /* 0x0000000200347202 */ /* 0x000fe20000000f00 */
[----:B------:R-:W-:Y:S01]  /*e200*/  IMAD.MOV.U32 R53, RZ, RZ, R3 ;  /* 0x000000ffff357224 */ /* 0x000fe200078e0003 */
[----:B------:R-:W-:Y:S06]  /*e210*/  BRA `(.L_x_14497) ;  /* 0x0000000000047947 */ /* 0x000fec0003800000 */
.L_x_14496:
[----:B------:R-:W-:-:S11]  /*e220*/  DADD R52, -R62, R50 ;  /* 0x000000003e347229 */ /* 0x000fd60000000132 */
.L_x_14497:
[----:B------:R-:W-:Y:S05]  /*e230*/  BSYNC B5 ;  /* 0x0000000000057941 */ /* 0x000fea0003800000 */
.L_x_14495:
        /* <DEDUP_REMOVED lines=28> */
.L_x_14504:
[----:B------:R-:W-:Y:S05]  /*e400*/  BSYNC B6 ;  /* 0x0000000000067941 */ /* 0x000fea0003800000 */
.L_x_14503:
[----:B------:R-:W-:Y:S01]  /*e410*/  IMAD.MOV.U32 R68, RZ, RZ, R2 ;  /* 0x000000ffff447224 */ /* 0x000fe200078e0002 */
[----:B------:R-:W-:Y:S01]  /*e420*/  MOV R69, R3 ;  /* 0x0000000300457202 */ /* 0x000fe20000000f00 */
[----:B------:R-:W-:Y:S06]  /*e430*/  BRA `(.L_x_14502) ;  /* 0x0000000000047947 */ /* 0x000fec0003800000 */
.L_x_14501:
[----:B------:R-:W-:-:S11]  /*e440*/  DADD R68, -R48, R46 ;  /* 0x0000000030447229 */ /* 0x000fd6000000012e */
.L_x_14502:
[----:B------:R-:W-:Y:S05]  /*e450*/  BSYNC B5 ;  /* 0x0000000000057941 */ /* 0x000fea0003800000 */
.L_x_14500:
        /* <DEDUP_REMOVED lines=25> */
[----:B------:R-:W-:Y:S05]  /*e5f0*/  CALL.REL.NOINC `($__internal_23_$__cuda_sm20_dsqrt_rn_f64_mediumpath_v1) ;  /* 0x000009c800a47944 */ /* 0x000fea0003c00000 */
[----:B------:R-:W-:-:S07]  /*e600*/  IMAD.MOV.U32 R5, RZ, RZ, R3 ;  /* 0x000000ffff057224 */ /* 0x000fce00078e0003 */
.L_x_14506:
[----:B------:R-:W-:Y:S05]  /*e610*/  BSYNC B5 ;  /* 0x0000000000057941 */ /* 0x000fea0003800000 */
.L_x_14505:
[----:B------:R-:W-:Y:S02]  /*e620*/  IMAD.MOV.U32 R46, RZ, RZ, R4 ;  /* 0x000000ffff2e7224 */ /* 0x000fe400078e0004 */
[----:B------:R-:W-:Y:S01]  /*e630*/  IMAD.MOV.U32 R47, RZ, RZ, R5 ;  /* 0x000000ffff2f7224 */ /* 0x000fe200078e0005 */
[----:B------:R-:W-:Y:S06]  /*e640*/  BRA `(.L_x_14507) ;  /* 0x0000000800347947 */ /* 0x000fec0003800000 */
.L_x_14494:
        /* <DEDUP_REMOVED lines=24> */
[----:B------:R-:W-:-:S07]  /*e7d0*/  IMAD.MOV.U32 R5, RZ, RZ, R45 ;  /* 0x000000ffff057224 */ /* 0x000fce00078e002d */
[----:B------:R-:W-:Y:S05]  /*e7e0*/  CALL.REL.NOINC `($__internal_23_$__cuda_sm20_dsqrt_rn_f64_mediumpath_v1) ;  /* 0x000009c800287944 */ /* 0x000fea0003c00000 */
[----:B------:R-:W-:-:S07]  /*e7f0*/  IMAD.MOV.U32 R5, RZ, RZ, R3 ;  /* 0x000000ffff057224 */ /* 0x000fce00078e0003 */
.L_x_14510:
[----:B------:R-:W-:Y:S05]  /*e800*/  BSYNC B5 ;  /* 0x0000000000057941 */ /* 0x000fea0003800000 */
.L_x_14509:
[----:B------:R-:W-:Y:S02]  /*e810*/  IMAD.MOV.U32 R46, RZ, RZ, R4 ;  /* 0x000000ffff2e7224 */ /* 0x000fe400078e0004 */
[----:B------:R-:W-:Y:S01]  /*e820*/  IMAD.MOV.U32 R47, RZ, RZ, R5 ;  /* 0x000000ffff2f7224 */ /* 0x000fe200078e0005 */
[----:B------:R-:W-:Y:S06]  /*e830*/  BRA `(.L_x_14507) ;  /* 0x0000000400b87947 */ /* 0x000fec0003800000 */
.L_x_14508:
        /* <DEDUP_REMOVED lines=26> */
[----:B------:R-:W-:Y:S01]  /*e9e0*/  MOV R8, R4 ;  /* 0x0000000400087202 */ /* 0x000fe20000000f00 */
[----:B------:R-:W-:-:S07]  /*e9f0*/  IMAD.MOV.U32 R9, RZ, RZ, R3 ;  /* 0x000000ffff097224 */ /* 0x000fce00078e0003 */
.L_x_14512:
[----:B------:R-:W-:Y:S05]  /*ea00*/  BSYNC B5 ;  /* 0x0000000000057941 */ /* 0x000fea0003800000 */
.L_x_14511:
        /* <DEDUP_REMOVED lines=21> */
.L_x_14514:
[----:B------:R-:W-:Y:S05]  /*eb60*/  BSYNC B5 ;  /* 0x0000000000057941 */ /* 0x000fea0003800000 */
.L_x_14513:
[----:B------:R-:W-:Y:S01]  /*eb70*/  DMUL R66, R66, 8.11296384146066816958e+31 ;  /* 0x4690000042427828 */ /* 0x000fe20000000000 */
[----:B------:R-:W-:Y:S01]  /*eb80*/  IMAD.MOV.U32 R46, RZ, RZ, R2 ;  /* 0x000000ffff2e7224 */ /* 0x000fe200078e0002 */
[----:B------:R-:W-:Y:S01]  /*eb90*/  MOV R47, R3 ;  /* 0x00000003002f7202 */ /* 0x000fe20000000f00 */
[----:B------:R-:W-:Y:S08]  /*eba0*/  BRA `(.L_x_14507) ;  /* 0x0000000000dc7947 */ /* 0x000ff00003800000 */
.L_x_14493:
        /* <DEDUP_REMOVED lines=22> */
[----:B------:R-:W-:Y:S02]  /*ed10*/  IMAD.MOV.U32 R46, RZ, RZ, R4 ;  /* 0x000000ffff2e7224 */ /* 0x000fe400078e0004 */
[----:B------:R-:W-:-:S07]  /*ed20*/  IMAD.MOV.U32 R47, RZ, RZ, R3 ;  /* 0x000000ffff2f7224 */ /* 0x000fce00078e0003 */
.L_x_14516:
[----:B------:R-:W-:Y:S05]  /*ed30*/  BSYNC B5 ;  /* 0x0000000000057941 */ /* 0x000fea0003800000 */
.L_x_14515:
        /* <DEDUP_REMOVED lines=28> */
.L_x_14518:
[----:B------:R-:W-:Y:S05]  /*ef00*/  BSYNC B5 ;  /* 0x0000000000057941 */ /* 0x000fea0003800000 */
.L_x_14517:
[----:B------:R-:W-:-:S11]  /*ef10*/  DMUL R46, R2, R46 ;  /* 0x0000002e022e7228 */ /* 0x000fd60000000000 */
.L_x_14507:
[----:B------:R-:W-:Y:S05]  /*ef20*/  BSYNC B4 ;  /* 0x0000000000047941 */ /* 0x000fea0003800000 */
.L_x_14492:
[----:B------:R-:W-:Y:S05]  /*ef30*/  BRA `(.L_x_14519) ;  /* 0x0000000000087947 */ /* 0x000fea0003800000 */
.L_x_14486:
[----:B------:R-:W-:Y:S02]  /*ef40*/  DMUL R46, R44, 9.00719925474099200000e+15 ;  /* 0x434000002c2e7828 */ /* 0x000fe40000000000 */
[----:B------:R-:W-:-:S11]  /*ef50*/  DMUL R66, R66, 9.00719925474099200000e+15 ;  /* 0x4340000042427828 */ /* 0x000fd60000000000 */
.L_x_14519:
[----:B------:R-:W-:Y:S05]  /*ef60*/  BSYNC B2 ;  /* 0x0000000000027941 */ /* 0x000fea0003800000 */
.L_x_14485:
        /* <DEDUP_REMOVED lines=28> */
.L_x_14521:
[----:B------:R-:W-:Y:S05]  /*f130*/  BSYNC B2 ;  /* 0x0000000000027941 */ /* 0x000fea0003800000 */
.L_x_14520:
        /* <DEDUP_REMOVED lines=82> */
.L_x_14523:
[----:B------:R-:W-:Y:S02]  /*f660*/  FSEL R2, RZ, 3.37028055040000000000e+12, P1 ;  /* 0x54442d18ff027808 */ /* 0x000fe40000800000 */
[----:B------:R-:W-:-:S07]  /*f670*/  FSEL R3, RZ, 2.1426990032196044922, P1 ;  /* 0x400921fbff037808 */ /* 0x000fce0000800000 */
.L_x_14524:
[----:B------:R-:W-:Y:S05]  /*f680*/  BSYNC B0 ;  /* 0x0000000000007941 */ /* 0x000fea0003800000 */
.L_x_14522:
[----:B------:R-:W-:Y:S01]  /*f690*/  DADD R46, |R46|, |R66| ;  /* 0x000000002e2e7229 */ /* 0x000fe20000000642 */
[----:B------:R-:W-:-:S07]  /*f6a0*/  LOP3.LUT R67, R3, 0x80000000, R67, 0xb8, !PT ;  /* 0x8000000003437812 */ /* 0x000fce00078eb843 */
[----:B------:R-:W-:-:S06]  /*f6b0*/  DSETP.GTU.AND P0, PT, |R46|, +INF , PT ;  /* 0x7ff000002e00742a */ /* 0x000fcc0003f0c200 */
[----:B------:R-:W-:Y:S02]  /*f6c0*/  FSEL R2, R46, R2, P0 ;  /* 0x000000022e027208 */ /* 0x000fe40000000000 */
[----:B------:R-:W-:-:S07]  /*f6d0*/  FSEL R3, R47, R67, P0 ;  /* 0x000000432f037208 */ /* 0x000fce0000000000 */
.L_x_14491:
[----:B------:R-:W-:Y:S05]  /*f6e0*/  BSYNC B3 ;  /* 0x0000000000037941 */ /* 0x000fea0003800000 */
.L_x_14484:
[----:B------:R-:W-:Y:S01]  /*f6f0*/  LOP3.LUT R41, R3, 0x80000000, R41, 0xb8, !PT ;  /* 0x8000000003297812 */ /* 0x000fe200078eb829 */
[----:B------:R-:W-:Y:S01]  /*f700*/  IMAD.MOV.U32 R42, RZ, RZ, R64 ;  /* 0x000000ffff2a7224 */ /* 0x000fe200078e0040 */
[----:B------:R-:W-:Y:S02]  /*f710*/  LOP3.LUT R43, R65, 0x80000000, R43, 0xb8, !PT ;  /* 0x80000000412b7812 */ /* 0x000fe400078eb82b */
[----:B------:R-:W-:Y:S01]  /*f720*/  MOV R40, R2 ;  /* 0x0000000200287202 */ /* 0x000fe20000000f00 */
[----:B------:R-:W-:Y:S06]  /*f730*/  BRA `(.L_x_14448) ;  /* 0x0000005800e07947 */ /* 0x000fec0003800000 */
.L_x_14447:
        /* <DEDUP_REMOVED lines=113> */
.L_x_14530:
[----:B------:R-:W-:Y:S05]  /*fe50*/  BSYNC B0 ;  /* 0x0000000000007941 */ /* 0x000fea0003800000 */
.L_x_14529:
[----:B------:R-:W-:Y:S04]  /*fe60*/  BSSY B3, `(.L_x_14531) ;  /* 0x0000008000037945 */ /* 0x000fe80003800000 */
[----:B------:R-:W-:Y:S05]  /*fe70*/  @P3 BRA P5, `(.L_x_14532) ;  /* 0x0000000000183947 */ /* 0x000fea0002800000 */
[----:B------:R-:W-:Y:S01]  /*fe80*/  IMAD.MOV.U32 R6, RZ, RZ, R48 ;  /* 0x000000ffff067224 */ /* 0x000fe200078e0030 */
[----:B------:R-:W-:Y:S01]  /*fe90*/  MOV R3, R51 ;  /* 0x0000003300037202 */ /* 0x000fe20000000f00 */
[----:B------:R-:W-:Y:S01]  /*fea0*/  IMAD.MOV.U32 R5, RZ, RZ, R49 ;  /* 0x000000ffff057224 */ /* 0x000fe200078e0031 */
[----:B------:R-:W-:Y:S01]  /*feb0*/  MOV R4, 0xfee0 ;  /* 0x0000fee000047802 */ /* 0x000fe20000000f00 */
[----:B------:R-:W-:-:S07]  /*fec0*/  IMAD.MOV.U32 R2, RZ, RZ, R50 ;  /* 0x000000ffff027224 */ /* 0x000fce00078e0032 */
[----:B------:R-:W-:Y:S05]  /*fed0*/  CALL.REL.NOINC `($__internal_22_$__cuda_sm20_div_rn_f64_full) ;  /* 0x000009a800d87944 */ /* 0x000fea0003c00000 */
.L_x_14532:
[----:B------:R-:W-:Y:S05]  /*fee0*/  BSYNC B3 ;  /* 0x0000000000037941 */ /* 0x000fea0003800000 */
.L_x_14531:
        /* <DEDUP_REMOVED lines=82> */
.L_x_14534:
[----:B------:R-:W-:-:S04]  /*10410*/  ISETP.GE.AND P0, PT, R45, RZ, PT ;  /* 0x000000ff2d00720c */ /* 0x000fc80003f06270 */
[----:B------:R-:W-:Y:S02]  /*10420*/  FSEL R6, RZ, 3.37028055040000000000e+12, P0 ;  /* 0x54442d18ff067808 */ /* 0x000fe40000000000 */
[----:B------:R-:W-:-:S07]  /*10430*/  FSEL R7, RZ, 2.1426990032196044922, P0 ;  /* 0x400921fbff077808 */ /* 0x000fce0000000000 */
.L_x_14535:
[----:B------:R-:W-:Y:S05]  /*10440*/  BSYNC B0 ;  /* 0x0000000000007941 */ /* 0x000fea0003800000 */
.L_x_14533:
[----:B------:R-:W-:Y:S01]  /*10450*/  DADD R2, |R40|, |R42| ;  /* 0x0000000028027229 */ /* 0x000fe2000000062a */
[----:B------:R-:W-:Y:S01]  /*10460*/  LOP3.LUT R11, R7, 0x80000000, R11, 0xb8, !PT ;  /* 0x80000000070b7812 */ /* 0x000fe200078eb80b */
[----:B------:R-:W-:-:S06]  /*10470*/  DMUL R46, R46, 0.5 ;  /* 0x3fe000002e2e7828 */ /* 0x000fcc0000000000 */
[----:B------:R-:W-:-:S06]  /*10480*/  DSETP.GTU.AND P0, PT, |R2|, +INF , PT ;  /* 0x7ff000000200742a */ /* 0x000fcc0003f0c200 */
[----:B------:R-:W-:Y:S02]  /*10490*/  FSEL R6, R2, R6, P0 ;  /* 0x0000000602067208 */ /* 0x000fe40000000000 */
[----:B------:R-:W-:Y:S01]  /*104a0*/  FSEL R7, R3, R11, P0 ;  /* 0x0000000b03077208 */ /* 0x000fe20000000000 */
[----:B------:R-:W-:Y:S06]  /*104b0*/  BRA `(.L_x_14536) ;  /* 0x0000004c00187947 */ /* 0x000fec0003800000 */
.L_x_14528:
        /* <DEDUP_REMOVED lines=135> */
.L_x_14538:
[----:B------:R-:W-:Y:S05]  /*10d30*/  BSYNC B0 ;  /* 0x0000000000007941 */ /* 0x000fea0003800000 */
.L_x_14537:
        /* <DEDUP_REMOVED lines=8> */
.L_x_14540:
[----:B------:R-:W-:Y:S05]  /*10dc0*/  BSYNC B3 ;  /* 0x0000000000037941 */ /* 0x000fea0003800000 */
.L_x_14539:
        /* <DEDUP_REMOVED lines=82> */
.L_x_14542:
[----:B------:R-:W-:-:S04]  /*112f0*/  ISETP.GE.AND P0, PT, R45, RZ, PT ;  /* 0x000000ff2d00720c */ /* 0x000fc80003f06270 */
[----:B------:R-:W-:Y:S02]  /*11300*/  FSEL R6, RZ, 3.37028055040000000000e+12, P0 ;  /* 0x54442d18ff067808 */ /* 0x000fe40000000000 */
[----:B------:R-:W-:-:S07]  /*11310*/  FSEL R7, RZ, 2.1426990032196044922, P0 ;  /* 0x400921fbff077808 */ /* 0x000fce0000000000 */
.L_x_14543:
[----:B------:R-:W-:Y:S05]  /*11320*/  BSYNC B0 ;  /* 0x0000000000007941 */ /* 0x000fea0003800000 */
.L_x_14541:
[----:B------:R-:W-:Y:S01]  /*11330*/  DADD R2, |R40|, |R42| ;  /* 0x0000000028027229 */ /* 0x000fe2000000062a */
[----:B------:R-:W-:-:S07]  /*11340*/  LOP3.LUT R11, R7, 0x80000000, R11, 0xb8, !PT ;  /* 0x80000000070b7812 */ /* 0x000fce00078eb80b */
[----:B------:R-:W-:-:S06]  /*11350*/  DSETP.GTU.AND P0, PT, |R2|, +INF , PT ;  /* 0x7ff000000200742a */ /* 0x000fcc0003f0c200 */
[----:B------:R-:W-:Y:S02]  /*11360*/  FSEL R6, R2, R6, P0 ;  /* 0x0000000602067208 */ /* 0x000fe40000000000 */
[----:B------:R-:W-:Y:S01]  /*11370*/  FSEL R7, R3, R11, P0 ;  /* 0x0000000b03077208 */ /* 0x000fe20000000000 */
[----:B------:R-:W-:Y:S06]  /*11380*/  BRA `(.L_x_14536) ;  /* 0x0000003c00647947 */ /* 0x000fec0003800000 */
.L_x_14527:
        /* <DEDUP_REMOVED lines=22> */
[----:B------:R-:W-:Y:S05]  /*114f0*/  CALL.REL.NOINC `($__internal_22_$__cuda_sm20_div_rn_f64_full) ;  /* 0x0000099400507944 */ /* 0x000fea0003c00000 */
.L_x_14545:
[----:B------:R-:W-:Y:S05]  /*11500*/  BSYNC B3 ;  /* 0x0000000000037941 */ /* 0x000fea0003800000 */
.L_x_14544:
        /* <DEDUP_REMOVED lines=24> */
[----:B------:R-:W-:Y:S02]  /*11690*/  IMAD.MOV.U32 R4, RZ, RZ, R2 ;  /* 0x000000ffff047224 */ /* 0x000fe400078e0002 */
[----:B------:R-:W-:-:S07]  /*116a0*/  IMAD.MOV.U32 R5, RZ, RZ, R3 ;  /* 0x000000ffff057224 */ /* 0x000fce00078e0003 */
.L_x_14547:
[----:B------:R-:W-:Y:S05]  /*116b0*/  BSYNC B3 ;  /* 0x0000000000037941 */ /* 0x000fea0003800000 */
.L_x_14546:
        /* <DEDUP_REMOVED lines=136> */
.L_x_14549:
[----:B------:R-:W-:Y:S05]  /*11f40*/  BSYNC B0 ;  /* 0x0000000000007941 */ /* 0x000fea0003800000 */
.L_x_14548:
[----:B------:R-:W-:Y:S04]  /*11f50*/  BSSY B3, `(.L_x_14550) ;  /* 0x0000008000037945 */ /* 0x000fe80003800000 */
[----:B------:R-:W-:Y:S05]  /*11f60*/  @P3 BRA P5, `(.L_x_14551) ;  /* 0x0000000000183947 */ /* 0x000fea0002800000 */
[----:B------:R-:W-:Y:S01]  /*11f70*/  IMAD.MOV.U32 R6, RZ, RZ, R48 ;  /* 0x000000ffff067224 */ /* 0x000fe200078e0030 */
[----:B------:R-:W-:Y:S01]  /*11f80*/  MOV R4, 0x11fd0 ;  /* 0x00011fd000047802 */ /* 0x000fe20000000f00 */
[----:B------:R-:W-:Y:S02]  /*11f90*/  IMAD.MOV.U32 R5, RZ, RZ, R49 ;  /* 0x000000ffff057224 */ /* 0x000fe400078e0031 */
[----:B------:R-:W-:Y:S02]  /*11fa0*/  IMAD.MOV.U32 R2, RZ, RZ, R50 ;  /* 0x000000ffff027224 */ /* 0x000fe400078e0032 */
[----:B------:R-:W-:-:S07]  /*11fb0*/  IMAD.MOV.U32 R3, RZ, RZ, R51 ;  /* 0x000000ffff037224 */ /* 0x000fce00078e0033 */
[----:B------:R-:W-:Y:S05]  /*11fc0*/  CALL.REL.NOINC `($__internal_22_$__cuda_sm20_div_rn_f64_full) ;  /* 0x00000988009c7944 */ /* 0x000fea0003c00000 */
.L_x_14551:
[----:B------:R-:W-:Y:S05]  /*11fd0*/  BSYNC B3 ;  /* 0x0000000000037941 */ /* 0x000fea0003800000 */
.L_x_14550:
        /* <DEDUP_REMOVED lines=82> */
.L_x_14553:
[----:B------:R-:W-:-:S04]  /*12500*/  ISETP.GE.AND P0, PT, R45, RZ, PT ;  /* 0x000000ff2d00720c */ /* 0x000fc80003f06270 */
[----:B------:R-:W-:Y:S02]  /*12510*/  FSEL R6, RZ, 3.37028055040000000000e+12, P0 ;  /* 0x54442d18ff067808 */ /* 0x000fe40000000000 */
[----:B------:R-:W-:-:S07]  /*12520*/  FSEL R7, RZ, 2.1426990032196044922, P0 ;  /* 0x400921fbff077808 */ /* 0x000fce0000000000 */
.L_x_14554:
[----:B------:R-:W-:Y:S05]  /*12530*/  BSYNC B0 ;  /* 0x0000000000007941 */ /* 0x000fea0003800000 */
.L_x_14552:
[----:B------:R-:W-:Y:S01]  /*12540*/  DADD R2, |R40|, |R42| ;  /* 0x0000000028027229 */ /* 0x000fe2000000062a */
[----:B------:R-:W-:Y:S01]  /*12550*/  LOP3.LUT R11, R7, 0x80000000, R11, 0xb8, !PT ;  /* 0x80000000070b7812 */ /* 0x000fe200078eb80b */
[----:B------:R-:W-:-:S06]  /*12560*/  DADD R46, R46, 1 ;  /* 0x3ff000002e2e7429 */ /* 0x000fcc0000000000 */
[----:B------:R-:W-:-:S06]  /*12570*/  DSETP.GTU.AND P0, PT, |R2|, +INF , PT ;  /* 0x7ff000000200742a */ /* 0x000fcc0003f0c200 */
[----:B------:R-:W-:Y:S02]  /*12580*/  FSEL R6, R2, R6, P0 ;  /* 0x0000000602067208 */ /* 0x000fe40000000000 */
[----:B------:R-:W-:Y:S01]  /*12590*/  FSEL R7, R3, R11, P0 ;  /* 0x0000000b03077208 */ /* 0x000fe20000000000 */
[----:B------:R-:W-:Y:S06]  /*125a0*/  BRA `(.L_x_14536) ;  /* 0x0000002800dc7947 */ /* 0x000fec0003800000 */
.L_x_14526:
        /* <DEDUP_REMOVED lines=30> */
[----:B------:R-:W-:Y:S02]  /*12790*/  ISETP.GE.U32.AND P1, PT, R11, 0x7fefffff, PT ;  /* 0x7fefffff0b00780c */ /* 0x000fe40003f26070 */
[----:B------:R-:W-:Y:S01]  /*127a0*/  MOV R11, R4 ;  /* 0x00000004000b7202 */ /* 0x000fe20000000f00 */
[----:B------:R-:W-:Y:S01]  /*127b0*/  IMAD.MOV.U32 R4, RZ, RZ, -0x3ff ;  /* 0xfffffc01ff047424 */ /* 0x000fe200078e00ff */
[----:B------:R-:W-:Y:S01]  /*127c0*/  DFMA R46, -R48, R8, R44 ;  /* 0x00000008302e722b */ /* 0x000fe2000000012c */
[----:B------:R-:W-:Y:S02]  /*127d0*/  @!P0 IMAD.MOV.U32 R11, RZ, RZ, R6 ;  /* 0x000000ffff0b8224 */ /* 0x000fe400078e0006 */
[----:B------:R-:W-:-:S05]  /*127e0*/  @!P0 IMAD.MOV.U32 R4, RZ, RZ, -0x435 ;  /* 0xfffffbcbff048424 */ /* 0x000fca00078e00ff */
        /* <DEDUP_REMOVED lines=72> */
.L_x_14558:
[----:B------:R-:W-:Y:S05]  /*12c70*/  BSYNC B0 ;  /* 0x0000000000007941 */ /* 0x000fea0003800000 */
.L_x_14557:
        /* <DEDUP_REMOVED lines=8> */
.L_x_14560:
[----:B------:R-:W-:Y:S05]  /*12d00*/  BSYNC B3 ;  /* 0x0000000000037941 */ /* 0x000fea0003800000 */
.L_x_14559:
        /* <DEDUP_REMOVED lines=73> */
.L_x_14562:
[----:B------:R-:W-:Y:S05]  /*131a0*/  BSYNC B0 ;  /* 0x0000000000007941 */ /* 0x000fea0003800000 */
.L_x_14561:
[----:B------:R-:W-:Y:S01]  /*131b0*/  LOP3.LUT R3, R7, 0x80000000, R41, 0xb8, !PT ;  /* 0x8000000007037812 */ /* 0x000fe200078eb829 */
[----:B------:R-:W-:Y:S01]  /*131c0*/  DMUL R46, R46, 0.5 ;  /* 0x3fe000002e2e7828 */ /* 0x000fe20000000000 */
[----:B------:R-:W-:Y:S02]  /*131d0*/  FSEL R6, R4, R6, P0 ;  /* 0x0000000604067208 */ /* 0x000fe40000000000 */
[----:B------:R-:W-:Y:S01]  /*131e0*/  FSEL R7, R5, R3, P0 ;  /* 0x0000000305077208 */ /* 0x000fe20000000000 */
[----:B------:R-:W-:Y:S07]  /*131f0*/  BRA `(.L_x_14536) ;  /* 0x0000001c00c87947 */ /* 0x000fee0003800000 */
.L_x_14556:
        /* <DEDUP_REMOVED lines=20> */
[----:B------:R-:W-:-:S02]  /*13340*/  MOV R50, RZ ;  /* 0x000000ff00327202 */ /* 0x000fc40000000f00 */
        /* <DEDUP_REMOVED lines=66> */
[----:B------:R-:W-:-:S06]  /*13770*/  @P0 MOV R7, R9 ;  /* 0x0000000900070202 */ /* 0x000fcc0000000f00 */
        /* <DEDUP_REMOVED lines=47> */
.L_x_14564:
[----:B------:R-:W-:Y:S05]  /*13a70*/  BSYNC B0 ;  /* 0x0000000000007941 */ /* 0x000fea0003800000 */
.L_x_14563:
        /* <DEDUP_REMOVED lines=8> */
.L_x_14566:
[----:B------:R-:W-:Y:S05]  /*13b00*/  BSYNC B3 ;  /* 0x0000000000037941 */ /* 0x000fea0003800000 */
.L_x_14565:
        /* <DEDUP_REMOVED lines=73> */
.L_x_14568:
[----:B------:R-:W-:Y:S05]  /*13fa0*/  BSYNC B0 ;  /* 0x0000000000007941 */ /* 0x000fea0003800000 */
.L_x_14567:
[----:B------:R-:W-:Y:S02]  /*13fb0*/  LOP3.LUT R3, R7, 0x80000000, R41, 0xb8, !PT ;  /* 0x8000000007037812 */ /* 0x000fe400078eb829 */
[----:B------:R-:W-:Y:S02]  /*13fc0*/  FSEL R6, R4, R6, P1 ;  /* 0x0000000604067208 */ /* 0x000fe40000800000 */
[----:B------:R-:W-:Y:S01]  /*13fd0*/  FSEL R7, R5, R3, P1 ;  /* 0x0000000305077208 */ /* 0x000fe20000800000 */
[----:B------:R-:W-:Y:S06]  /*13fe0*/  BRA `(.L_x_14536) ;  /* 0x00000010004c7947 */ /* 0x000fec0003800000 */
.L_x_14555:
        /* <DEDUP_REMOVED lines=22> */
[----:B------:R-:W-:Y:S05]  /*14150*/  CALL.REL.NOINC `($__internal_22_$__cuda_sm20_div_rn_f64_full) ;  /* 0x0000096800387944 */ /* 0x000fea0003c00000 */
.L_x_14570:
[----:B------:R-:W-:Y:S05]  /*14160*/  BSYNC B3 ;  /* 0x0000000000037941 */ /* 0x000fea0003800000 */
.L_x_14569:
        /* <DEDUP_REMOVED lines=23> */
[----:B------:R-:W-:Y:S05]  /*142e0*/  CALL.REL.NOINC `($__internal_22_$__cuda_sm20_div_rn_f64_full) ;  /* 0x0000096400d47944 */ /* 0x000fea0003c00000 */
[----:B------:R-:W-:Y:S02]  /*142f0*/  IMAD.MOV.U32 R4, RZ, RZ, R2 ;  /* 0x000000ffff047224 */ /* 0x000fe400078e0002 */
[----:B------:R-:W-:-:S07]  /*14300*/  IMAD.MOV.U32 R5, RZ, RZ, R3 ;  /* 0x000000ffff057224 */ /* 0x000fce00078e0003 */
.L_x_14572:
[----:B------:R-:W-:Y:S05]  /*14310*/  BSYNC B3 ;  /* 0x0000000000037941 */ /* 0x000fea0003800000 */
.L_x_14571:
        /* <DEDUP_REMOVED lines=51> */
[----:B------:R-:W-:Y:S02]  /*14650*/  ISETP.GT.AND P0, PT, R5, 0xfffff, PT ;  /* 0x000fffff0500780c */ /* 0x000fe40003f04270 */
[----:B------:R-:W-:Y:S01]  /*14660*/  MOV R7, R5 ;  /* 0x0000000500077202 */ /* 0x000fe20000000f00 */
[----:B------:R-:W-:Y:S02]  /*14670*/  IMAD.MOV.U32 R6, RZ, RZ, R4 ;  /* 0x000000ffff067224 */ /* 0x000fe400078e0004 */
[----:B------:R-:W-:-:S08]  /*14680*/  DFMA R2, -R48, R8, 1 ;  /* 0x3ff000003002742b */ /* 0x000fd00000000108 */
[----:B------:R-:W-:Y:S01]  /*14690*/  @!P0 DMUL R6, R6, 1.80143985094819840000e+16 ;  /* 0x4350000006068828 */ /* 0x000fe20000000000 */
[----:B------:R-:W-:Y:S01]  /*146a0*/  @!P0 IMAD.MOV.U32 R52, RZ, RZ, -0x435 ;  /* 0xfffffbcbff348424 */ /* 0x000fe200078e00ff */
        /* <DEDUP_REMOVED lines=79> */
.L_x_14574:
[----:B------:R-:W-:Y:S05]  /*14ba0*/  BSYNC B0 ;  /* 0x0000000000007941 */ /* 0x000fea0003800000 */
.L_x_14573:
[----:B------:R-:W-:Y:S04]  /*14bb0*/  BSSY B3, `(.L_x_14575) ;  /* 0x0000008000037945 */ /* 0x000fe80003800000 */
[----:B------:R-:W-:Y:S05]  /*14bc0*/  @P3 BRA P5, `(.L_x_14576) ;  /* 0x0000000000183947 */ /* 0x000fea0002800000 */
[----:B------:R-:W-:Y:S01]  /*14bd0*/  MOV R6, R44 ;  /* 0x0000002c00067202 */ /* 0x000fe20000000f00 */
[----:B------:R-:W-:Y:S01]  /*14be0*/  IMAD.MOV.U32 R5, RZ, RZ, R45 ;  /* 0x000000ffff057224 */ /* 0x000fe200078e002d */
[----:B------:R-:W-:Y:S01]  /*14bf0*/  MOV R4, 0x14c30 ;  /* 0x00014c3000047802 */ /* 0x000fe20000000f00 */
[----:B------:R-:W-:Y:S02]  /*14c00*/  IMAD.MOV.U32 R2, RZ, RZ, R48 ;  /* 0x000000ffff027224 */ /* 0x000fe400078e0030 */
[----:B------:R-:W-:-:S07]  /*14c10*/  IMAD.MOV.U32 R3, RZ, RZ, R49 ;  /* 0x000000ffff037224 */ /* 0x000fce00078e0031 */
[----:B------:R-:W-:Y:S05]  /*14c20*/  CALL.REL.NOINC `($__internal_22_$__cuda_sm20_div_rn_f64_full) ;  /* 0x0000095c00847944 */ /* 0x000fea0003c00000 */
.L_x_14576:
[----:B------:R-:W-:Y:S05]  /*14c30*/  BSYNC B3 ;  /* 0x0000000000037941 */ /* 0x000fea0003800000 */
.L_x_14575:
        /* <DEDUP_REMOVED lines=74> */
.L_x_14578:
[----:B------:R-:W-:Y:S05]  /*150e0*/  BSYNC B0 ;  /* 0x0000000000007941 */ /* 0x000fea0003800000 */
.L_x_14577:
[----:B------:R-:W-:Y:S02]  /*150f0*/  LOP3.LUT R3, R7, 0x80000000, R41, 0xb8, !PT ;  /* 0x8000000007037812 */ /* 0x000fe400078eb829 */
[----:B------:R-:W-:Y:S02]  /*15100*/  FSEL R6, R4, R6, P1 ;  /* 0x0000000604067208 */ /* 0x000fe40000800000 */
[----:B------:R-:W-:-:S07]  /*15110*/  FSEL R7, R5, R3, P1 ;  /* 0x0000000305077208 */ /* 0x000fce0000800000 */
.L_x_14536:
[----:B------:R-:W-:Y:S05]  /*15120*/  BSYNC B2 ;  /* 0x0000000000027941 */ /* 0x000fea0003800000 */
.L_x_14525:
[----:B------:R-:W-:Y:S01]  /*15130*/  UMOV UR4, 0xfefa39ef ;  /* 0xfefa39ef00047882 */ /* 0x000fe20000000000 */
[----:B------:R-:W-:Y:S01]  /*15140*/  UMOV UR5, 0x3fe62e42 ;  /* 0x3fe62e4200057882 */ /* 0x000fe20000000000 */
[----:B------:R-:W-:Y:S01]  /*15150*/  LOP3.LUT R41, R7, 0x80000000, R41, 0xb8, !PT ;  /* 0x8000000007297812 */ /* 0x000fe200078eb829 */
[----:B------:R-:W-:Y:S01]  /*15160*/  DADD R46, R46, UR4 ;  /* 0x000000042e2e7e29 */ /* 0x000fe20008000000 */
[----:B------:R-:W-:-:S09]  /*15170*/  MOV R40, R6 ;  /* 0x0000000600287202 */ /* 0x000fd20000000f00 */
[----:B------:R-:W-:Y:S01]  /*15180*/  LOP3.LUT R43, R47, 0x80000000, R43, 0xb8, !PT ;  /* 0x800000002f2b7812 */ /* 0x000fe200078eb82b */
[----:B------:R-:W-:Y:S01]  /*15190*/  IMAD.MOV.U32 R42, RZ, RZ, R46 ;  /* 0x000000ffff2a7224 */ /* 0x000fe200078e002e */
[----:B------:R-:W-:Y:S06]  /*151a0*/  BRA `(.L_x_14448) ;  /* 0x0000000000447947 */ /* 0x000fec0003800000 */
.L_x_14446:
        /* <DEDUP_REMOVED lines=17> */
.L_x_14448:
[----:B------:R-:W-:Y:S05]  /*152c0*/  BSYNC B1 ;  /* 0x0000000000017941 */ /* 0x000fea0003800000 */
.L_x_14445:
[----:B------:R-:W-:Y:S05]  /*152d0*/  WARPSYNC.ALL ;  /* 0x0000000000007948 */ /* 0x000fea0003800000 */
[----:B------:R-:W-:Y:S01]  /*152e0*/  DSETP.GTU.AND P0, PT, |R36|, +INF , PT ;  /* 0x7ff000002400742a */ /* 0x000fe20003f0c200 */
        /* <DEDUP_REMOVED lines=75> */
[----:B------:R-:W-:Y:S02]  /*157a0*/  @P1 LOP3.LUT R55, R8, 0x80000, RZ, 0xfc, !PT ;  /* 0x0008000008371812 */ /* 0x000fe400078efcff */
[----:B------:R-:W-:Y:S01]  /*157b0*/  MOV R8, R44 ;  /* 0x0000002c00087202 */ /* 0x000fe20000000f00 */
[----:B------:R-:W-:Y:S01]  /*157c0*/  DFMA R60, R60, -R2, 1 ;  /* 0x3ff000003c3c742b */ /* 0x000fe20000000802 */
[----:B------:R-:W0:Y:S01]  /*157d0*/  MUFU.RSQ64H R9, R55 ;  /* 0x0000003700097308 */ /* 0x000e220000001c00 */
[----:B------:R-:W-:Y:S01]  /*157e0*/  IMAD.MOV.U32 R2, RZ, RZ, 0x0 ;  /* 0x00000000ff027424 */ /* 0x000fe200078e00ff */
[----:B------:R-:W-:Y:S01]  /*157f0*/  SEL R54, R8, UR4, P0 ;  /* 0x0000000408367c07 */ /* 0x000fe20008000000 */
[----:B------:R-:W-:Y:S01]  /*15800*/  IMAD.MOV.U32 R3, RZ, RZ, 0x3fd80000 ;  /* 0x3fd80000ff037424 */ /* 0x000fe200078e00ff */
[----:B------:R-:W-:Y:S01]  /*15810*/  ISETP.GE.U32.AND P1, PT, R51, 0x7ff00000, PT ;  /* 0x7ff000003300780c */ /* 0x000fe20003f26070 */
[----:B------:R-:W-:Y:S01]  /*15820*/  IMAD.MOV.U32 R8, RZ, RZ, RZ ;  /* 0x000000ffff087224 */ /* 0x000fe200078e00ff */
[----:B------:R-:W-:-:S02]  /*15830*/  DSETP.NEU.AND P0, PT, R50, RZ, PT ;  /* 0x000000ff3200722a */ /* 0x000fc40003f0d000 */
[----:B------:R-:W-:Y:S02]  /*15840*/  DMUL R56, R58, R60 ;  /* 0x0000003c3a387228 */ /* 0x000fe40000000000 */
        /* <DEDUP_REMOVED lines=44> */
[----:B------:R-:W-:Y:S05]  /*15b10*/  CALL.REL.NOINC `($__internal_23_$__cuda_sm20_dsqrt_rn_f64_mediumpath_v1) ;  /* 0x00000954005c7944 */ /* 0x000fea0003c00000 */
[----:B------:R-:W-:-:S07]  /*15b20*/  IMAD.MOV.U32 R2, RZ, RZ, R4 ;  /* 0x000000ffff027224 */ /* 0x000fce00078e0004 */
.L_x_14586:
[----:B------:R-:W-:Y:S05]  /*15b30*/  BSYNC B3 ;  /* 0x0000000000037941 */ /* 0x000fea0003800000 */
.L_x_14585:
        /* <DEDUP_REMOVED lines=82> */
.L_x_14584:
        /* <DEDUP_REMOVED lines=36> */
.L_x_14594:
[----:B------:R-:W-:Y:S05]  /*162a0*/  BSYNC B4 ;  /* 0x0000000000047941 */ /* 0x000fea0003800000 */
.L_x_14593:
[----:B------:R-:W-:Y:S02]  /*162b0*/  IMAD.MOV.U32 R52, RZ, RZ, R2 ;  /* 0x000000ffff347224 */ /* 0x000fe400078e0002 */
[----:B------:R-:W-:Y:S01]  /*162c0*/  IMAD.MOV.U32 R53, RZ, RZ, R3 ;  /* 0x000000ffff357224 */ /* 0x000fe200078e0003 */
[----:B------:R-:W-:Y:S06]  /*162d0*/  BRA `(.L_x_14592) ;  /* 0x0000000000047947 */ /* 0x000fec0003800000 */
.L_x_14591:
[----:B------:R-:W-:-:S11]  /*162e0*/  DADD R52, -R62, R50 ;  /* 0x000000003e347229 */ /* 0x000fd60000000132 */
.L_x_14592:
[----:B------:R-:W-:Y:S05]  /*162f0*/  BSYNC B3 ;  /* 0x0000000000037941 */ /* 0x000fea0003800000 */
.L_x_14590:
        /* <DEDUP_REMOVED lines=31> */
.L_x_14599:
[----:B------:R-:W-:Y:S05]  /*164f0*/  BSYNC B4 ;  /* 0x0000000000047941 */ /* 0x000fea0003800000 */
.L_x_14598:
[----:B------:R-:W-:Y:S05]  /*16500*/  BRA `(.L_x_14597) ;  /* 0x0000000000047947 */ /* 0x000fea0003800000 */
.L_x_14596:
[----:B------:R-:W-:-:S11]  /*16510*/  DADD R2, R46, -R8 ;  /* 0x000000002e027229 */ /* 0x000fd60000000808 */
.L_x_14597:
[----:B------:R-:W-:Y:S05]  /*16520*/  BSYNC B3 ;  /* 0x0000000000037941 */ /* 0x000fea0003800000 */
.L_x_14595:
        /* <DEDUP_REMOVED lines=26> */
[----:B------:R-:W-:Y:S05]  /*166d0*/  CALL.REL.NOINC `($__internal_23_$__cuda_sm20_dsqrt_rn_f64_mediumpath_v1) ;  /* 0x00000948006c7944 */ /* 0x000fea0003c00000 */
[----:B------:R-:W-:Y:S01]  /*166e0*/  MOV R6, R4 ;  /* 0x0000000400067202 */ /* 0x000fe20000000f00 */
[----:B------:R-:W-:-:S07]  /*166f0*/  IMAD.MOV.U32 R7, RZ, RZ, R3 ;  /* 0x000000ffff077224 */ /* 0x000fce00078e0003 */
.L_x_14601:
[----:B------:R-:W-:Y:S05]  /*16700*/  BSYNC B3 ;  /* 0x0000000000037941 */ /* 0x000fea0003800000 */
.L_x_14600:
[----:B------:R-:W-:-:S10]  /*16710*/  DADD R64, R64, R6 ;  /* 0x0000000040407229 */ /* 0x000fd40000000006 */
[C---:B------:R-:W-:Y:S02]  /*16720*/  FSETP.GEU.FTZ.AND P1, PT, R65.reuse, 1.7916666269302368164, PT ;  /* 0x3fe555554100780b */ /* 0x040fe40003f3e000 */
[----:B------:R-:W-:-:S13]  /*16730*/  FSETP.GT.FTZ.AND P0, PT, R65, -1.6999999284744262695, PT ;  /* 0xbfd999994100780b */ /* 0x000fda0003f14000 */
[----:B------:R-:W-:Y:S05]  /*16740*/  @P0 BRA !P1, `(.L_x_14602) ;  /* 0x0000000400480947 */ /* 0x000fea0004800000 */
[----:B------:R-:W-:-:S10]  /*16750*/  DADD R2, R64, 1 ;  /* 0x3ff0000040027429 */ /* 0x000fd40000000000 */
[----:B------:R-:W-:Y:S01]  /*16760*/  ISETP.GT.AND P0, PT, R3, 0xfffff, PT ;  /* 0x000fffff0300780c */ /* 0x000fe20003f04270 */
[----:B------:R-:W-:Y:S01]  /*16770*/  IMAD.MOV.U32 R4, RZ, RZ, R2 ;  /* 0x000000ffff047224 */ /* 0x000fe200078e0002 */
[----:B------:R-:W-:Y:S01]  /*16780*/  MOV R8, R2 ;  /* 0x0000000200087202 */ /* 0x000fe20000000f00 */
[----:B------:R-:W-:Y:S02]  /*16790*/  IMAD.MOV.U32 R5, RZ, RZ, R3 ;  /* 0x000000ffff057224 */ /* 0x000fe400078e0003 */
[----:B------:R-:W-:-:S08]  /*167a0*/  IMAD.MOV.U32 R2, RZ, RZ, -0x3ff ;  /* 0xfffffc01ff027424 */ /* 0x000fd000078e00ff */
        /* <DEDUP_REMOVED lines=76> */
.L_x_14602:
        /* <DEDUP_REMOVED lines=22> */
.L_x_14604:
[----:B------:R-:W-:Y:S05]  /*16dd0*/  BSYNC B3 ;  /* 0x0000000000037941 */ /* 0x000fea0003800000 */
.L_x_14603:
        /* <DEDUP_REMOVED lines=30> */
.L_x_14589:
        /* <DEDUP_REMOVED lines=25> */
.L_x_14607:
[----:B------:R-:W-:Y:S05]  /*17150*/  BSYNC B3 ;  /* 0x0000000000037941 */ /* 0x000fea0003800000 */
.L_x_14606:
        /* <DEDUP_REMOVED lines=27> */
.L_x_14610:
[----:B------:R-:W-:Y:S05]  /*17310*/  BSYNC B3 ;  /* 0x0000000000037941 */ /* 0x000fea0003800000 */
.L_x_14609:
        /* <DEDUP_REMOVED lines=30> */
.L_x_14608:
        /* <DEDUP_REMOVED lines=76> */
.L_x_14611:
[----:B------:R-:W-:Y:S01]  /*179c0*/  IMAD.MOV.U32 R2, RZ, RZ, 0x0 ;  /* 0x00000000ff027424 */ /* 0x000fe200078e00ff */
[----:B------:R-:W-:Y:S01]  /*179d0*/  FSETP.NEU.FTZ.AND P0, PT, R5, RZ, PT ;  /* 0x000000ff0500720b */ /* 0x000fe20003f1d000 */
[----:B------:R-:W-:-:S06]  /*179e0*/  IMAD.MOV.U32 R3, RZ, RZ, 0x7ff00000 ;  /* 0x7ff00000ff037424 */ /* 0x000fcc00078e00ff */
[----:B------:R-:W-:-:S10]  /*179f0*/  DFMA R2, R4, R2, +INF ;  /* 0x7ff000000402742b */ /* 0x000fd40000000002 */
[----:B------:R-:W-:Y:S02]  /*17a00*/  FSEL R64, R2, RZ, P0 ;  /* 0x000000ff02407208 */ /* 0x000fe40000000000 */
[----:B------:R-:W-:Y:S01]  /*17a10*/  FSEL R65, R3, -QNAN , P0 ;  /* 0xfff0000003417808 */ /* 0x000fe20000000000 */
[----:B------:R-:W-:Y:S06]  /*17a20*/  BRA `(.L_x_14587) ;  /* 0x00000004003c7947 */ /* 0x000fec0003800000 */
.L_x_14605:
        /* <DEDUP_REMOVED lines=24> */
[----:B------:R-:W-:Y:S05]  /*17bb0*/  CALL.REL.NOINC `($__internal_23_$__cuda_sm20_dsqrt_rn_f64_mediumpath_v1) ;  /* 0x0000093400347944 */ /* 0x000fea0003c00000 */
[----:B------:R-:W-:-:S07]  /*17bc0*/  IMAD.MOV.U32 R5, RZ, RZ, R3 ;  /* 0x000000ffff057224 */ /* 0x000fce00078e0003 */
.L_x_14613:
[----:B------:R-:W-:Y:S05]  /*17bd0*/  BSYNC B3 ;  /* 0x0000000000037941 */ /* 0x000fea0003800000 */
.L_x_14612:
        /* <DEDUP_REMOVED lines=21> */
.L_x_14615:
[----:B------:R-:W-:Y:S05]  /*17d30*/  BSYNC B3 ;  /* 0x0000000000037941 */ /* 0x000fea0003800000 */
.L_x_14614:
[----:B------:R-:W-:Y:S02]  /*17d40*/  IMAD.MOV.U32 R64, RZ, RZ, R2 ;  /* 0x000000ffff407224 */ /* 0x000fe400078e0002 */
[----:B------:R-:W-:Y:S01]  /*17d50*/  IMAD.MOV.U32 R65, RZ, RZ, R3 ;  /* 0x000000ffff417224 */ /* 0x000fe200078e0003 */
[----:B------:R-:W-:Y:S06]  /*17d60*/  BRA `(.L_x_14587) ;  /* 0x00000000006c7947 */ /* 0x000fec0003800000 */
.L_x_14588:
        /* <DEDUP_REMOVED lines=24> */
.L_x_14617:
[----:B------:R-:W-:Y:S05]  /*17ef0*/  BSYNC B3 ;  /* 0x0000000000037941 */ /* 0x000fea0003800000 */
.L_x_14616:
[----:B------:R-:W-:Y:S01]  /*17f00*/  IMAD.MOV.U32 R64, RZ, RZ, R4 ;  /* 0x000000ffff407224 */ /* 0x000fe200078e0004 */
[----:B------:R-:W-:-:S07]  /*17f10*/  MOV R65, R5 ;  /* 0x0000000500417202 */ /* 0x000fce0000000f00 */
.L_x_14587:
[----:B------:R-:W-:Y:S05]  /*17f20*/  BSYNC B2 ;  /* 0x0000000000027941 */ /* 0x000fea0003800000 */
.L_x_14583:
        /* <DEDUP_REMOVED lines=25> */
.L_x_14622:
[----:B------:R-:W-:Y:S05]  /*180c0*/  BSYNC B4 ;  /* 0x0000000000047941 */ /* 0x000fea0003800000 */
.L_x_14621:
        /* <DEDUP_REMOVED lines=49> */
.L_x_14624:
        /* <DEDUP_REMOVED lines=71> */
.L_x_14623:
        /* <DEDUP_REMOVED lines=37> */
.L_x_14633:
[----:B------:R-:W-:Y:S05]  /*18aa0*/  BSYNC B6 ;  /* 0x0000000000067941 */ /* 0x000fea0003800000 */
.L_x_14632:
[----:B------:R-:W-:Y:S01]  /*18ab0*/  IMAD.MOV.U32 R52, RZ, RZ, R2 ;  /* 0x000000ffff347224 */ /* 0x000fe200078e0002 */
[----:B------:R-:W-:Y:S01]  /*18ac0*/  MOV R53, R3 ;  /* 0x0000000300357202 */ /* 0x000fe20000000f00 */
[----:B------:R-:W-:Y:S06]  /*18ad0*/  BRA `(.L_x_14631) ;  /* 0x0000000000047947 */ /* 0x000fec0003800000 */
.L_x_14630:
[----:B------:R-:W-:-:S11]  /*18ae0*/  DADD R52, -R62, R50 ;  /* 0x000000003e347229 */ /* 0x000fd60000000132 */
.L_x_14631:
[----:B------:R-:W-:Y:S05]  /*18af0*/  BSYNC B5 ;  /* 0x0000000000057941 */ /* 0x000fea0003800000 */
.L_x_14629:
        /* <DEDUP_REMOVED lines=28> */
.L_x_14638:
[----:B------:R-:W-:Y:S05]  /*18cc0*/  BSYNC B6 ;  /* 0x0000000000067941 */ /* 0x000fea0003800000 */
.L_x_14637:
[----:B------:R-:W-:Y:S02]  /*18cd0*/  IMAD.MOV.U32 R68, RZ, RZ, R2 ;  /* 0x000000ffff447224 */ /* 0x000fe400078e0002 */
[----:B------:R-:W-:Y:S01]  /*18ce0*/  IMAD.MOV.U32 R69, RZ, RZ, R3 ;  /* 0x000000ffff457224 */ /* 0x000fe200078e0003 */
[----:B------:R-:W-:Y:S06]  /*18cf0*/  BRA `(.L_x_14636) ;  /* 0x0000000000047947 */ /* 0x000fec0003800000 */
.L_x_14635:
[----:B------:R-:W-:-:S11]  /*18d00*/  DADD R68, -R48, R46 ;  /* 0x0000000030447229 */ /* 0x000fd6000000012e */
.L_x_14636:
[----:B------:R-:W-:Y:S05]  /*18d10*/  BSYNC B5 ;  /* 0x0000000000057941 */ /* 0x000fea0003800000 */
.L_x_14634:
        /* <DEDUP_REMOVED lines=26> */
[----:B------:R-:W-:-:S07]  /*18ec0*/  MOV R5, R3 ;  /* 0x0000000300057202 */ /* 0x000fce0000000f00 */
.L_x_14640:
[----:B------:R-:W-:Y:S05]  /*18ed0*/  BSYNC B5 ;  /* 0x0000000000057941 */ /* 0x000fea0003800000 */
.L_x_14639:
[----:B------:R-:W-:Y:S02]  /*18ee0*/  IMAD.MOV.U32 R46, RZ, RZ, R4 ;  /* 0x000000ffff2e7224 */ /* 0x000fe400078e0004 */
[----:B------:R-:W-:Y:S01]  /*18ef0*/  IMAD.MOV.U32 R47, RZ, RZ, R5 ;  /* 0x000000ffff2f7224 */ /* 0x000fe200078e0005 */
[----:B------:R-:W-:Y:S06]  /*18f00*/  BRA `(.L_x_14641) ;  /* 0x0000000800347947 */ /* 0x000fec0003800000 */
.L_x_14628:
        /* <DEDUP_REMOVED lines=24> */
[----:B------:R-:W-:-:S07]  /*19090*/  IMAD.MOV.U32 R5, RZ, RZ, R45 ;  /* 0x000000ffff057224 */ /* 0x000fce00078e002d */
[----:B------:R-:W-:Y:S05]  /*190a0*/  CALL.REL.NOINC `($__internal_23_$__cuda_sm20_dsqrt_rn_f64_mediumpath_v1) ;  /* 0x0000091c00f87944 */ /* 0x000fea0003c00000 */
[----:B------:R-:W-:-:S07]  /*190b0*/  IMAD.MOV.U32 R5, RZ, RZ, R3 ;  /* 0x000000ffff057224 */ /* 0x000fce00078e0003 */
.L_x_14644:
[----:B------:R-:W-:Y:S05]  /*190c0*/  BSYNC B5 ;  /* 0x0000000000057941 */ /* 0x000fea0003800000 */
.L_x_14643:
[----:B------:R-:W-:Y:S02]  /*190d0*/  IMAD.MOV.U32 R46, RZ, RZ, R4 ;  /* 0x000000ffff2e7224 */ /* 0x000fe400078e0004 */
[----:B------:R-:W-:Y:S01]  /*190e0*/  IMAD.MOV.U32 R47, RZ, RZ, R5 ;  /* 0x000000ffff2f7224 */ /* 0x000fe200078e0005 */
[----:B------:R-:W-:Y:S06]  /*190f0*/  BRA `(.L_x_14641) ;  /* 0x0000000400b87947 */ /* 0x000fec0003800000 */
.L_x_14642:
        /* <DEDUP_REMOVED lines=26> */
[----:B------:R-:W-:Y:S01]  /*192a0*/  IMAD.MOV.U32 R8, RZ, RZ, R4 ;  /* 0x000000ffff087224 */ /* 0x000fe200078e0004 */
[----:B------:R-:W-:-:S07]  /*192b0*/  MOV R9, R3 ;  /* 0x0000000300097202 */ /* 0x000fce0000000f00 */
.L_x_14646:
[----:B------:R-:W-:Y:S05]  /*192c0*/  BSYNC B5 ;  /* 0x0000000000057941 */ /* 0x000fea0003800000 */
.L_x_14645:
        /* <DEDUP_REMOVED lines=21> */
.L_x_14648:
[----:B------:R-:W-:Y:S05]  /*19420*/  BSYNC B5 ;  /* 0x0000000000057941 */ /* 0x000fea0003800000 */
.L_x_14647:
[----:B------:R-:W-:Y:S01]  /*19430*/  DMUL R66, R66, 8.11296384146066816958e+31 ;  /* 0x4690000042427828 */ /* 0x000fe20000000000 */
[----:B------:R-:W-:Y:S02]  /*19440*/  IMAD.MOV.U32 R46, RZ, RZ, R2 ;  /* 0x000000ffff2e7224 */ /* 0x000fe400078e0002 */
[----:B------:R-:W-:Y:S01]  /*19450*/  IMAD.MOV.U32 R47, RZ, RZ, R3 ;  /* 0x000000ffff2f7224 */ /* 0x000fe200078e0003 */
[----:B------:R-:W-:Y:S07]  /*19460*/  BRA `(.L_x_14641) ;  /* 0x0000000000dc7947 */ /* 0x000fee0003800000 */
.L_x_14627:
        /* <DEDUP_REMOVED lines=22> */
[----:B------:R-:W-:Y:S01]  /*195d0*/  MOV R46, R4 ;  /* 0x00000004002e7202 */ /* 0x000fe20000000f00 */
[----:B------:R-:W-:-:S07]  /*195e0*/  IMAD.MOV.U32 R47, RZ, RZ, R3 ;  /* 0x000000ffff2f7224 */ /* 0x000fce00078e0003 */
.L_x_14650:
[----:B------:R-:W-:Y:S05]  /*195f0*/  BSYNC B5 ;  /* 0x0000000000057941 */ /* 0x000fea0003800000 */
.L_x_14649:
        /* <DEDUP_REMOVED lines=28> */
.L_x_14652:
[----:B------:R-:W-:Y:S05]  /*197c0*/  BSYNC B5 ;  /* 0x0000000000057941 */ /* 0x000fea0003800000 */
.L_x_14651:
[----:B------:R-:W-:-:S11]  /*197d0*/  DMUL R46, R2, R46 ;  /* 0x0000002e022e7228 */ /* 0x000fd60000000000 */
.L_x_14641:
[----:B------:R-:W-:Y:S05]  /*197e0*/  BSYNC B4 ;  /* 0x0000000000047941 */ /* 0x000fea0003800000 */
.L_x_14626:
[----:B------:R-:W-:Y:S05]  /*197f0*/  BRA `(.L_x_14653) ;  /* 0x0000000000087947 */ /* 0x000fea0003800000 */
.L_x_14620:
[----:B------:R-:W-:Y:S02]  /*19800*/  DMUL R46, R44, 9.00719925474099200000e+15 ;  /* 0x434000002c2e7828 */ /* 0x000fe40000000000 */
[----:B------:R-:W-:-:S11]  /*19810*/  DMUL R66, R66, 9.00719925474099200000e+15 ;  /* 0x4340000042427828 */ /* 0x000fd60000000000 */
.L_x_14653:
[----:B------:R-:W-:Y:S05]  /*19820*/  BSYNC B2 ;  /* 0x0000000000027941 */ /* 0x000fea0003800000 */
.L_x_14619:
        /* <DEDUP_REMOVED lines=28> */
.L_x_14655:
[----:B------:R-:W-:Y:S05]  /*199f0*/  BSYNC B2 ;  /* 0x0000000000027941 */ /* 0x000fea0003800000 */
.L_x_14654:
        /* <DEDUP_REMOVED lines=82> */
.L_x_14657:
[----:B------:R-:W-:Y:S02]  /*19f20*/  FSEL R2, RZ, 3.37028055040000000000e+12, P1 ;  /* 0x54442d18ff027808 */ /* 0x000fe40000800000 */
[----:B------:R-:W-:-:S07]  /*19f30*/  FSEL R3, RZ, 2.1426990032196044922, P1 ;  /* 0x400921fbff037808 */ /* 0x000fce0000800000 */
.L_x_14658:
[----:B------:R-:W-:Y:S05]  /*19f40*/  BSYNC B0 ;  /* 0x0000000000007941 */ /* 0x000fea0003800000 */
.L_x_14656:
[----:B------:R-:W-:Y:S01]  /*19f50*/  DADD R46, |R46|, |R66| ;  /* 0x000000002e2e7229 */ /* 0x000fe20000000642 */
[----:B------:R-:W-:-:S07]  /*19f60*/  LOP3.LUT R67, R3, 0x80000000, R67, 0xb8, !PT ;  /* 0x8000000003437812 */ /* 0x000fce00078eb843 */
[----:B------:R-:W-:-:S06]  /*19f70*/  DSETP.GTU.AND P0, PT, |R46|, +INF , PT ;  /* 0x7ff000002e00742a */ /* 0x000fcc0003f0c200 */
[----:B------:R-:W-:Y:S02]  /*19f80*/  FSEL R2, R46, R2, P0 ;  /* 0x000000022e027208 */ /* 0x000fe40000000000 */
[----:B------:R-:W-:-:S07]  /*19f90*/  FSEL R3, R47, R67, P0 ;  /* 0x000000432f037208 */ /* 0x000fce0000000000 */
.L_x_14625:
[----:B------:R-:W-:Y:S05]  /*19fa0*/  BSYNC B3 ;  /* 0x0000000000037941 */ /* 0x000fea0003800000 */
.L_x_14618:
[----:B------:R-:W-:Y:S01]  /*19fb0*/  LOP3.LUT R37, R3, 0x80000000, R37, 0xb8, !PT ;  /* 0x8000000003257812 */ /* 0x000fe200078eb825 */
[----:B------:R-:W-:Y:S01]  /*19fc0*/  IMAD.MOV.U32 R36, RZ, RZ, R2 ;  /* 0x000000ffff247224 */ /* 0x000fe200078e0002 */
[----:B------:R-:W-:Y:S02]  /*19fd0*/  LOP3.LUT R39, R65, 0x80000000, R39, 0xb8, !PT ;  /* 0x8000000041277812 */ /* 0x000fe400078eb827 */
[----:B------:R-:W-:Y:S01]  /*19fe0*/  MOV R38, R64 ;  /* 0x0000004000267202 */ /* 0x000fe20000000f00 */
[----:B------:R-:W-:Y:S06]  /*19ff0*/  BRA `(.L_x_14582) ;  /* 0x0000005800e07947 */ /* 0x000fec0003800000 */
.L_x_14581:
        /* <DEDUP_REMOVED lines=113> */
.L_x_14664:
[----:B------:R-:W-:Y:S05]  /*1a710*/  BSYNC B0 ;  /* 0x0000000000007941 */ /* 0x000fea0003800000 */
.L_x_14663:
        /* <DEDUP_REMOVED lines=8> */
.L_x_14666:
[----:B------:R-:W-:Y:S05]  /*1a7a0*/  BSYNC B3 ;  /* 0x0000000000037941 */ /* 0x000fea0003800000 */
.L_x_14665:
        /* <DEDUP_REMOVED lines=82> */
.L_x_14668:
[----:B------:R-:W-:-:S04]  /*1acd0*/  ISETP.GE.AND P0, PT, R45, RZ, PT ;  /* 0x000000ff2d00720c */ /* 0x000fc80003f06270 */
[----:B------:R-:W-:Y:S02]  /*1ace0*/  FSEL R6, RZ, 3.37028055040000000000e+12, P0 ;  /* 0x54442d18ff067808 */ /* 0x000fe40000000000 */
[----:B------:R-:W-:-:S07]  /*1acf0*/  FSEL R7, RZ, 2.1426990032196044922, P0 ;  /* 0x400921fbff077808 */ /* 0x000fce0000000000 */
.L_x_14669:
[----:B------:R-:W-:Y:S05]  /*1ad00*/  BSYNC B0 ;  /* 0x0000000000007941 */ /* 0x000fea0003800000 */
.L_x_14667:
[----:B------:R-:W-:Y:S01]  /*1ad10*/  DADD R2, |R36|, |R38| ;  /* 0x0000000024027229 */ /* 0x000fe20000000626 */
[----:B------:R-:W-:Y:S01]  /*1ad20*/  LOP3.LUT R11, R7, 0x80000000, R11, 0xb8, !PT ;  /* 0x80000000070b7812 */ /* 0x000fe200078eb80b */
[----:B------:R-:W-:-:S06]  /*1ad30*/  DMUL R46, R46, 0.5 ;  /* 0x3fe000002e2e7828 */ /* 0x000fcc0000000000 */
[----:B------:R-:W-:-:S06]  /*1ad40*/  DSETP.GTU.AND P0, PT, |R2|, +INF , PT ;  /* 0x7ff000000200742a */ /* 0x000fcc0003f0c200 */
[----:B------:R-:W-:Y:S02]  /*1ad50*/  FSEL R6, R2, R6, P0 ;  /* 0x0000000602067208 */ /* 0x000fe40000000000 */
[----:B------:R-:W-:Y:S01]  /*1ad60*/  FSEL R7, R3, R11, P0 ;  /* 0x0000000b03077208 */ /* 0x000fe20000000000 */
[----:B------:R-:W-:Y:S06]  /*1ad70*/  BRA `(.L_x_14670) ;  /* 0x0000004c00187947 */ /* 0x000fec0003800000 */
.L_x_14662:
        /* <DEDUP_REMOVED lines=135> */
.L_x_14672:
[----:B------:R-:W-:Y:S05]  /*1b5f0*/  BSYNC B0 ;  /* 0x0000000000007941 */ /* 0x000fea0003800000 */
.L_x_14671:
        /* <DEDUP_REMOVED lines=8> */
.L_x_14674:
[----:B------:R-:W-:Y:S05]  /*1b680*/  BSYNC B3 ;  /* 0x0000000000037941 */ /* 0x000fea0003800000 */
.L_x_14673:
        /* <DEDUP_REMOVED lines=82> */
.L_x_14676:
[----:B------:R-:W-:-:S04]  /*1bbb0*/  ISETP.GE.AND P0, PT, R45, RZ, PT ;  /* 0x000000ff2d00720c */ /* 0x000fc80003f06270 */
[----:B------:R-:W-:Y:S02]  /*1bbc0*/  FSEL R6, RZ, 3.37028055040000000000e+12, P0 ;  /* 0x54442d18ff067808 */ /* 0x000fe40000000000 */
[----:B------:R-:W-:-:S07]  /*1bbd0*/  FSEL R7, RZ, 2.1426990032196044922, P0 ;  /* 0x400921fbff077808 */ /* 0x000fce0000000000 */
.L_x_14677:
[----:B------:R-:W-:Y:S05]  /*1bbe0*/  BSYNC B0 ;  /* 0x0000000000007941 */ /* 0x000fea0003800000 */
.L_x_14675:
[----:B------:R-:W-:Y:S01]  /*1bbf0*/  DADD R2, |R36|, |R38| ;  /* 0x0000000024027229 */ /* 0x000fe20000000626 */
[----:B------:R-:W-:-:S07]  /*1bc00*/  LOP3.LUT R11, R7, 0x80000000, R11, 0xb8, !PT ;  /* 0x80000000070b7812 */ /* 0x000fce00078eb80b */
[----:B------:R-:W-:-:S06]  /*1bc10*/  DSETP.GTU.AND P0, PT, |R2|, +INF , PT ;  /* 0x7ff000000200742a */ /* 0x000fcc0003f0c200 */
[----:B------:R-:W-:Y:S02]  /*1bc20*/  FSEL R6, R2, R6, P0 ;  /* 0x0000000602067208 */ /* 0x000fe40000000000 */
[----:B------:R-:W-:Y:S01]  /*1bc30*/  FSEL R7, R3, R11, P0 ;  /* 0x0000000b03077208 */ /* 0x000fe20000000000 */
[----:B------:R-:W-:Y:S06]  /*1bc40*/  BRA `(.L_x_14670) ;  /* 0x0000003c00647947 */ /* 0x000fec0003800000 */
.L_x_14661:
        /* <DEDUP_REMOVED lines=23> */
.L_x_14679:
[----:B------:R-:W-:Y:S05]  /*1bdc0*/  BSYNC B3 ;  /* 0x0000000000037941 */ /* 0x000fea0003800000 */
.L_x_14678:
        /* <DEDUP_REMOVED lines=23> */
[----:B------:R-:W-:Y:S05]  /*1bf40*/  CALL.REL.NOINC `($__internal_22_$__cuda_sm20_div_rn_f64_full) ;  /* 0x000008e800bc7944 */ /* 0x000fea0003c00000 */
[----:B------:R-:W-:Y:S02]  /*1bf50*/  IMAD.MOV.U32 R4, RZ, RZ, R2 ;  /* 0x000000ffff047224 */ /* 0x000fe400078e0002 */
[----:B------:R-:W-:-:S07]  /*1bf60*/  IMAD.MOV.U32 R5, RZ, RZ, R3 ;  /* 0x000000ffff057224 */ /* 0x000fce00078e0003 */
.L_x_14681:
[----:B------:R-:W-:Y:S05]  /*1bf70*/  BSYNC B3 ;  /* 0x0000000000037941 */ /* 0x000fea0003800000 */
.L_x_14680:
        /* <DEDUP_REMOVED lines=136> */
.L_x_14683:
[----:B------:R-:W-:Y:S05]  /*1c800*/  BSYNC B0 ;  /* 0x0000000000007941 */ /* 0x000fea0003800000 */
.L_x_14682:
        /* <DEDUP_REMOVED lines=8> */
.L_x_14685:
[----:B------:R-:W-:Y:S05]  /*1c890*/  BSYNC B3 ;  /* 0x0000000000037941 */ /* 0x000fea0003800000 */
.L_x_14684:
        /* <DEDUP_REMOVED lines=82> */
.L_x_14687:
[----:B------:R-:W-:-:S04]  /*1cdc0*/  ISETP.GE.AND P0, PT, R45, RZ, PT ;  /* 0x000000ff2d00720c */ /* 0x000fc80003f06270 */
[----:B------:R-:W-:Y:S02]  /*1cdd0*/  FSEL R6, RZ, 3.37028055040000000000e+12, P0 ;  /* 0x54442d18ff067808 */ /* 0x000fe40000000000 */
[----:B------:R-:W-:-:S07]  /*1cde0*/  FSEL R7, RZ, 2.1426990032196044922, P0 ;  /* 0x400921fbff077808 */ /* 0x000fce0000000000 */
.L_x_14688:
[----:B------:R-:W-:Y:S05]  /*1cdf0*/  BSYNC B0 ;  /* 0x0000000000007941 */ /* 0x000fea0003800000 */
.L_x_14686:
[----:B------:R-:W-:Y:S01]  /*1ce00*/  DADD R2, |R36|, |R38| ;  /* 0x0000000024027229 */ /* 0x000fe20000000626 */
[----:B------:R-:W-:Y:S01]  /*1ce10*/  LOP3.LUT R11, R7, 0x80000000, R11, 0xb8, !PT ;  /* 0x80000000070b7812 */ /* 0x000fe200078eb80b */
[----:B------:R-:W-:-:S06]  /*1ce20*/  DADD R46, R46, 1 ;  /* 0x3ff000002e2e7429 */ /* 0x000fcc0000000000 */
[----:B------:R-:W-:-:S06]  /*1ce30*/  DSETP.GTU.AND P0, PT, |R2|, +INF , PT ;  /* 0x7ff000000200742a */ /* 0x000fcc0003f0c200 */
[----:B------:R-:W-:Y:S02]  /*1ce40*/  FSEL R6, R2, R6, P0 ;  /* 0x0000000602067208 */ /* 0x000fe40000000000 */
[----:B------:R-:W-:Y:S01]  /*1ce50*/  FSEL R7, R3, R11, P0 ;  /* 0x0000000b03077208 */ /* 0x000fe20000000000 */
[----:B------:R-:W-:Y:S06]  /*1ce60*/  BRA `(.L_x_14670) ;  /* 0x0000002800dc7947 */ /* 0x000fec0003800000 */
.L_x_14660:
        /* <DEDUP_REMOVED lines=31> */
[----:B------:R-:W-:Y:S01]  /*1d060*/  IMAD.MOV.U32 R11, RZ, RZ, R4 ;  /* 0x000000ffff0b7224 */ /* 0x000fe200078e0004 */
[----:B------:R-:W-:Y:S01]  /*1d070*/  MOV R4, 0xfffffc01 ;  /* 0xfffffc0100047802 */ /* 0x000fe20000000f00 */
[----:B------:R-:W-:Y:S01]  /*1d080*/  @!P0 IMAD.MOV.U32 R11, RZ, RZ, R6 ;  /* 0x000000ffff0b8224 */ /* 0x000fe200078e0006 */
[----:B------:R-:W-:Y:S01]  /*1d090*/  DFMA R46, -R48, R8, R44 ;  /* 0x00000008302e722b */ /* 0x000fe2000000012c */
[----:B------:R-:W-:-:S07]  /*1d0a0*/  @!P0 IMAD.MOV.U32 R4, RZ, RZ, -0x435 ;  /* 0xfffffbcbff048424 */ /* 0x000fce00078e00ff */
        /* <DEDUP_REMOVED lines=72> */
.L_x_14692:
[----:B------:R-:W-:Y:S05]  /*1d530*/  BSYNC B0 ;  /* 0x0000000000007941 */ /* 0x000fea0003800000 */
.L_x_14691:
        /* <DEDUP_REMOVED lines=8> */
.L_x_14694:
[----:B------:R-:W-:Y:S05]  /*1d5c0*/  BSYNC B3 ;  /* 0x0000000000037941 */ /* 0x000fea0003800000 */
.L_x_14693:
        /* <DEDUP_REMOVED lines=73> */
.L_x_14696:
[----:B------:R-:W-:Y:S05]  /*1da60*/  BSYNC B0 ;  /* 0x0000000000007941 */ /* 0x000fea0003800000 */
.L_x_14695:
[----:B------:R-:W-:Y:S01]  /*1da70*/  LOP3.LUT R3, R7, 0x80000000, R37, 0xb8, !PT ;  /* 0x8000000007037812 */ /* 0x000fe200078eb825 */
[----:B------:R-:W-:Y:S01]  /*1da80*/  DMUL R46, R46, 0.5 ;  /* 0x3fe000002e2e7828 */ /* 0x000fe20000000000 */
[----:B------:R-:W-:Y:S02]  /*1da90*/  FSEL R6, R4, R6, P0 ;  /* 0x0000000604067208 */ /* 0x000fe40000000000 */
[----:B------:R-:W-:Y:S01]  /*1daa0*/  FSEL R7, R5, R3, P0 ;  /* 0x0000000305077208 */ /* 0x000fe20000000000 */
[----:B------:R-:W-:Y:S07]  /*1dab0*/  BRA `(.L_x_14670) ;  /* 0x0000001c00c87947 */ /* 0x000fee0003800000 */
.L_x_14690:
        /* <DEDUP_REMOVED lines=20> */
[----:B------:R-:W-:-:S02]  /*1dc00*/  MOV R54, 0x0 ;  /* 0x0000000000367802 */ /* 0x000fc40000000f00 */
        /* <DEDUP_REMOVED lines=48> */
[----:B------:R-:W-:-:S06]  /*1df10*/  FSETP.GT.AND P3, PT, |R11|, 1.469367938527859385e-39, PT ;  /* 0x001000000b00780b */ /* 0x000fcc0003f64200 */
        /* <DEDUP_REMOVED lines=65> */
.L_x_14698:
[----:B------:R-:W-:Y:S05]  /*1e330*/  BSYNC B0 ;  /* 0x0000000000007941 */ /* 0x000fea0003800000 */
.L_x_14697:
        /* <DEDUP_REMOVED lines=8> */
.L_x_14700:
[----:B------:R-:W-:Y:S05]  /*1e3c0*/  BSYNC B3 ;  /* 0x0000000000037941 */ /* 0x000fea0003800000 */
.L_x_14699:
        /* <DEDUP_REMOVED lines=73> */
.L_x_14702:
[----:B------:R-:W-:Y:S05]  /*1e860*/  BSYNC B0 ;  /* 0x0000000000007941 */ /* 0x000fea0003800000 */
.L_x_14701:
[----:B------:R-:W-:Y:S02]  /*1e870*/  LOP3.LUT R3, R7, 0x80000000, R37, 0xb8, !PT ;  /* 0x8000000007037812 */ /* 0x000fe400078eb825 */
[----:B------:R-:W-:Y:S02]  /*1e880*/  FSEL R6, R4, R6, P1 ;  /* 0x0000000604067208 */ /* 0x000fe40000800000 */
[----:B------:R-:W-:Y:S01]  /*1e890*/  FSEL R7, R5, R3, P1 ;  /* 0x0000000305077208 */ /* 0x000fe20000800000 */
[----:B------:R-:W-:Y:S06]  /*1e8a0*/  BRA `(.L_x_14670) ;  /* 0x00000010004c7947 */ /* 0x000fec0003800000 */
.L_x_14689:
        /* <DEDUP_REMOVED lines=23> */
.L_x_14704:
[----:B------:R-:W-:Y:S05]  /*1ea20*/  BSYNC B3 ;  /* 0x0000000000037941 */ /* 0x000fea0003800000 */
.L_x_14703:
        /* <DEDUP_REMOVED lines=23> */
[----:B------:R-:W-:Y:S05]  /*1eba0*/  CALL.REL.NOINC `($__internal_22_$__cuda_sm20_div_rn_f64_full) ;  /* 0x000008bc00a47944 */ /* 0x000fea0003c00000 */
[----:B------:R-:W-:Y:S02]  /*1ebb0*/  IMAD.MOV.U32 R4, RZ, RZ, R2 ;  /* 0x000000ffff047224 */ /* 0x000fe400078e0002 */
[----:B------:R-:W-:-:S07]  /*1ebc0*/  IMAD.MOV.U32 R5, RZ, RZ, R3 ;  /* 0x000000ffff057224 */ /* 0x000fce00078e0003 */
.L_x_14706:
[----:B------:R-:W-:Y:S05]  /*1ebd0*/  BSYNC B3 ;  /* 0x0000000000037941 */ /* 0x000fea0003800000 */
.L_x_14705:
        /* <DEDUP_REMOVED lines=136> */
.L_x_14708:
[----:B------:R-:W-:Y:S05]  /*1f460*/  BSYNC B0 ;  /* 0x0000000000007941 */ /* 0x000fea0003800000 */
.L_x_14707:
        /* <DEDUP_REMOVED lines=8> */
.L_x_14710:
[----:B------:R-:W-:Y:S05]  /*1f4f0*/  BSYNC B3 ;  /* 0x0000000000037941 */ /* 0x000fea0003800000 */
.L_x_14709:
        /* <DEDUP_REMOVED lines=74> */
.L_x_14712:
[----:B------:R-:W-:Y:S05]  /*1f9a0*/  BSYNC B0 ;  /* 0x0000000000007941 */ /* 0x000fea0003800000 */
.L_x_14711:
[----:B------:R-:W-:Y:S02]  /*1f9b0*/  LOP3.LUT R3, R7, 0x80000000, R37, 0xb8, !PT ;  /* 0x8000000007037812 */ /* 0x000fe400078eb825 */
[----:B------:R-:W-:Y:S02]  /*1f9c0*/  FSEL R6, R4, R6, P1 ;  /* 0x0000000604067208 */ /* 0x000fe40000800000 */
[----:B------:R-:W-:-:S07]  /*1f9d0*/  FSEL R7, R5, R3, P1 ;  /* 0x0000000305077208 */ /* 0x000fce0000800000 */
.L_x_14670:
[----:B------:R-:W-:Y:S05]  /*1f9e0*/  BSYNC B2 ;  /* 0x0000000000027941 */ /* 0x000fea0003800000 */
.L_x_14659:
        /* <DEDUP_REMOVED lines=8> */
.L_x_14580:
        /* <DEDUP_REMOVED lines=17> */
.L_x_14582:
[----:B------:R-:W-:Y:S05]  /*1fb80*/  BSYNC B1 ;  /* 0x0000000000017941 */ /* 0x000fea0003800000 */
.L_x_14579:
        /* <DEDUP_REMOVED lines=56> */
[----:B------:R-:W-:Y:S01]  /*1ff10*/  DSETP.NEU.AND P2, PT, R46, RZ, PT ;  /* 0x000000ff2e00722a */ /* 0x000fe20003f4d000 */
[----:B------:R-:W-:-:S02]  /*1ff20*/  MOV R44, RZ ;  /* 0x000000ff002c7202 */ /* 0x000fc40000000f00 */
[----:B------:R-:W-:Y:S01]  /*1ff30*/  ISETP.GE.U32.AND P3, PT, R47, 0x7ff00000, PT ;  /* 0x7ff000002f00780c */ /* 0x000fe20003f66070 */
[----:B------:R-:W-:Y:S02]  /*1ff40*/  DSETP.MIN.AND P0, P1, R52, UR4, PT ;  /* 0x0000000434007e2a */ /* 0x000fe4000b900000 */
[----:B------:R-:W-:Y:S01]  /*1ff50*/  IMAD.MOV.U32 R8, RZ, RZ, R53 ;  /* 0x000000ffff087224 */ /* 0x000fe200078e0035 */
[C---:B------:R-:W-:Y:S02]  /*1ff60*/  DMUL R2, R44.reuse, R46 ;  /* 0x0000002e2c027228 */ /* 0x040fe40000000000 */
[----:B------:R-:W-:Y:S02]  /*1ff70*/  DMUL R44, R44, R4 ;  /* 0x000000042c2c7228 */ /* 0x000fe40000000000 */
[----:B------:R-:W-:Y:S01]  /*1ff80*/  FSEL R61, R8, UR8, P0 ;  /* 0x00000008083d7c08 */ /* 0x000fe20008000000 */
[----:B------:R-:W-:Y:S01]  /*1ff90*/  IMAD.MOV.U32 R8, RZ, RZ, R52 ;  /* 0x000000ffff087224 */ /* 0x000fe200078e0034 */
[----:B------:R-:W-:-:S02]  /*1ffa0*/  UMOV UR8, UR4 ;  /* 0x0000000400087c82 */ /* 0x000fc40008000000 */
[----:B------:R-:W-:Y:S02]  /*1ffb0*/  DMUL R2, R2, R2 ;  /* 0x0000000202027228 */ /* 0x000fe40000000000 */
[----:B------:R-:W-:Y:S01]  /*1ffc0*/  SEL R60, R8, UR8, P0 ;  /* 0x00000008083c7c07 */ /* 0x000fe20008000000 */
[----:B------:R-:W-:Y:S01]  /*1ffd0*/  UMOV UR8, UR5 ;  /* 0x0000000500087c82 */ /* 0x000fe20008000000 */
[----:B------:R-:W-:Y:S01]  /*1ffe0*/  @P1 LOP3.LUT R61, R9, 0x80000, RZ, 0xfc, !PT ;  /* 0x00080000093d1812 */ /* 0x000fe200078efcff */
[----:B------:R-:W-:-:S03]  /*1fff0*/  IMAD.U32 R8, RZ, RZ, UR8 ;  /* 0x00000008ff087e24 */ /* 0x000fc6000f8e00ff */
[----:B------:R-:W-:Y:S01]  /*20000*/  DFMA R44, R44, R44, R2 ;  /* 0x0000002c2c2c722b */ /* 0x000fe20000000002 */
[----:B------:R-:W0:Y:S07]  /*20010*/  MUFU.RSQ64H R59, R61 ;  /* 0x0000003d003b7308 */ /* 0x000e2e0000001c00 */
        /* <DEDUP_REMOVED lines=9> */
[----:B------:R-:W-:Y:S01]  /*200b0*/  MOV R2, 0x0 ;  /* 0x0000000000027802 */ /* 0x000fe20000000f00 */
[----:B------:R-:W-:Y:S01]  /*200c0*/  IMAD.MOV.U32 R3, RZ, RZ, 0x3fd80000 ;  /* 0x3fd80000ff037424 */ /* 0x000fe200078e00ff */
[----:B------:R-:W-:Y:S01]  /*200d0*/  SEL R54, R8, UR4, P0 ;  /* 0x0000000408367c07 */ /* 0x000fe20008000000 */
[----:B------:R-:W-:Y:S01]  /*200e0*/  IMAD.MOV.U32 R8, RZ, RZ, RZ ;  /* 0x000000ffff087224 */ /* 0x000fe200078e00ff */
[----:B------:R-:W-:Y:S02]  /*200f0*/  DSETP.NEU.AND P0, PT, R50, RZ, PT ;  /* 0x000000ff3200722a */ /* 0x000fe40003f0d000 */
        /* <DEDUP_REMOVED lines=47> */
.L_x_14720:
[----:B------:R-:W-:Y:S05]  /*203f0*/  BSYNC B3 ;  /* 0x0000000000037941 */ /* 0x000fea0003800000 */
.L_x_14719:
        /* <DEDUP_REMOVED lines=82> */
.L_x_14718:
        /* <DEDUP_REMOVED lines=36> */
.L_x_14728:
[----:B------:R-:W-:Y:S05]  /*20b60*/  BSYNC B4 ;  /* 0x0000000000047941 */ /* 0x000fea0003800000 */
.L_x_14727:
[----:B------:R-:W-:Y:S02]  /*20b70*/  IMAD.MOV.U32 R52, RZ, RZ, R2 ;  /* 0x000000ffff347224 */ /* 0x000fe400078e0002 */
[----:B------:R-:W-:Y:S01]  /*20b80*/  IMAD.MOV.U32 R53, RZ, RZ, R3 ;  /* 0x000000ffff357224 */ /* 0x000fe200078e0003 */
[----:B------:R-:W-:Y:S06]  /*20b90*/  BRA `(.L_x_14726) ;  /* 0x0000000000047947 */ /* 0x000fec0003800000 */
.L_x_14725:
[----:B------:R-:W-:-:S11]  /*20ba0*/  DADD R52, -R62, R50 ;  /* 0x000000003e347229 */ /* 0x000fd60000000132 */
.L_x_14726:
[----:B------:R-:W-:Y:S05]  /*20bb0*/  BSYNC B3 ;  /* 0x0000000000037941 */ /* 0x000fea0003800000 */
.L_x_14724:
        /* <DEDUP_REMOVED lines=31> */
.L_x_14733:
[----:B------:R-:W-:Y:S05]  /*20db0*/  BSYNC B4 ;  /* 0x0000000000047941 */ /* 0x000fea0003800000 */
.L_x_14732:
[----:B------:R-:W-:Y:S05]  /*20dc0*/  BRA `(.L_x_14731) ;  /* 0x0000000000047947 */ /* 0x000fea0003800000 */
.L_x_14730:
[----:B------:R-:W-:-:S11]  /*20dd0*/  DADD R2, R46, -R8 ;  /* 0x000000002e027229 */ /* 0x000fd60000000808 */
.L_x_14731:
[----:B------:R-:W-:Y:S05]  /*20de0*/  BSYNC B3 ;  /* 0x0000000000037941 */ /* 0x000fea0003800000 */
.L_x_14729:
[----:B------:R-:W-:Y:S01]  /*20df0*/  DMUL R64, R2, 0.5 ;  /* 0x3fe0000002407828 */ /* 0x000fe20000000000 */
[----:B------:R-:W-:Y:S01]  /*20e00*/  IMAD.MOV.U32 R6, RZ, RZ, 0x0 ;  /* 0x00000000ff067424 */ /* 0x000fe200078e00ff */
[----:B------:R-:W-:Y:S01]  /*20e10*/  DADD R2, R44, 1 ;  /* 0x3ff000002c027429 */ /* 0x000fe20000000000 */
        /* <DEDUP_REMOVED lines=24> */
[----:B------:R-:W-:Y:S01]  /*20fa0*/  IMAD.MOV.U32 R6, RZ, RZ, R4 ;  /* 0x000000ffff067224 */ /* 0x000fe200078e0004 */
[----:B------:R-:W-:-:S07]  /*20fb0*/  MOV R7, R3 ;  /* 0x0000000300077202 */ /* 0x000fce0000000f00 */
.L_x_14735:
[----:B------:R-:W-:Y:S05]  /*20fc0*/  BSYNC B3 ;  /* 0x0000000000037941 */ /* 0x000fea0003800000 */
.L_x_14734:
        /* <DEDUP_REMOVED lines=8> */
[----:B------:R-:W-:Y:S01]  /*21050*/  IMAD.MOV.U32 R8, RZ, RZ, R2 ;  /* 0x000000ffff087224 */ /* 0x000fe200078e0002 */
[----:B------:R-:W-:-:S07]  /*21060*/  MOV R2, 0xfffffc01 ;  /* 0xfffffc0100027802 */ /* 0x000fce0000000f00 */
        /* <DEDUP_REMOVED lines=76> */
.L_x_14736:
        /* <DEDUP_REMOVED lines=22> */
.L_x_14738:
[----:B------:R-:W-:Y:S05]  /*21690*/  BSYNC B3 ;  /* 0x0000000000037941 */ /* 0x000fea0003800000 */
.L_x_14737:
        /* <DEDUP_REMOVED lines=30> */
.L_x_14723:
        /* <DEDUP_REMOVED lines=25> */
.L_x_14741:
[----:B------:R-:W-:Y:S05]  /*21a10*/  BSYNC B3 ;  /* 0x0000000000037941 */ /* 0x000fea0003800000 */
.L_x_14740:
        /* <DEDUP_REMOVED lines=27> */
.L_x_14744:
[----:B------:R-:W-:Y:S05]  /*21bd0*/  BSYNC B3 ;  /* 0x0000000000037941 */ /* 0x000fea0003800000 */
.L_x_14743:
        /* <DEDUP_REMOVED lines=30> */
.L_x_14742:
[----:B------:R-:W-:-:S10]  /*21dc0*/  DADD R64, R64, 1 ;  /* 0x3ff0000040407429 */ /* 0x000fd40000000000 */
[----:B------:R-:W-:Y:S01]  /*21dd0*/  ISETP.GT.AND P0, PT, R65, 0xfffff, PT ;  /* 0x000fffff4100780c */ /* 0x000fe20003f04270 */
[----:B------:R-:W-:Y:S02]  /*21de0*/  IMAD.MOV.U32 R4, RZ, RZ, R64 ;  /* 0x000000ffff047224 */ /* 0x000fe400078e0040 */
[--C-:B------:R-:W-:Y:S02]  /*21df0*/  IMAD.MOV.U32 R5, RZ, RZ, R65.reuse ;  /* 0x000000ffff057224 */ /* 0x100fe400078e0041 */
[----:B------:R-:W-:-:S08]  /*21e00*/  IMAD.MOV.U32 R3, RZ, RZ, R65 ;  /* 0x000000ffff037224 */ /* 0x000fd000078e0041 */
[----:B------:R-:W-:-:S10]  /*21e10*/  @!P0 DMUL R4, R4, 1.80143985094819840000e+16 ;  /* 0x4350000004048828 */ /* 0x000fd40000000000 */
[----:B------:R-:W-:Y:S01]  /*21e20*/  @!P0 IMAD.MOV.U32 R3, RZ, RZ, R5 ;  /* 0x000000ffff038224 */ /* 0x000fe200078e0005 */
[----:B------:R-:W-:-:S03]  /*21e30*/  @!P0 MOV R64, R4 ;  /* 0x0000000400408202 */ /* 0x000fc60000000f00 */
        /* <DEDUP_REMOVED lines=68> */
.L_x_14745:
[----:B------:R-:W-:Y:S01]  /*22280*/  IMAD.MOV.U32 R2, RZ, RZ, 0x0 ;  /* 0x00000000ff027424 */ /* 0x000fe200078e00ff */
[----:B------:R-:W-:Y:S01]  /*22290*/  FSETP.NEU.FTZ.AND P0, PT, R5, RZ, PT ;  /* 0x000000ff0500720b */ /* 0x000fe20003f1d000 */
[----:B------:R-:W-:-:S06]  /*222a0*/  IMAD.MOV.U32 R3, RZ, RZ, 0x7ff00000 ;  /* 0x7ff00000ff037424 */ /* 0x000fcc00078e00ff */
[----:B------:R-:W-:-:S10]  /*222b0*/  DFMA R2, R4, R2, +INF ;  /* 0x7ff000000402742b */ /* 0x000fd40000000002 */
[----:B------:R-:W-:Y:S02]  /*222c0*/  FSEL R64, R2, RZ, P0 ;  /* 0x000000ff02407208 */ /* 0x000fe40000000000 */
[----:B------:R-:W-:Y:S01]  /*222d0*/  FSEL R65, R3, -QNAN , P0 ;  /* 0xfff0000003417808 */ /* 0x000fe20000000000 */
[----:B------:R-:W-:Y:S06]  /*222e0*/  BRA `(.L_x_14721) ;  /* 0x00000004003c7947 */ /* 0x000fec0003800000 */
.L_x_14739:
        /* <DEDUP_REMOVED lines=26> */
.L_x_14747:
[----:B------:R-:W-:Y:S05]  /*22490*/  BSYNC B3 ;  /* 0x0000000000037941 */ /* 0x000fea0003800000 */
.L_x_14746:
        /* <DEDUP_REMOVED lines=21> */
.L_x_14749:
[----:B------:R-:W-:Y:S05]  /*225f0*/  BSYNC B3 ;  /* 0x0000000000037941 */ /* 0x000fea0003800000 */
.L_x_14748:
[----:B------:R-:W-:Y:S02]  /*22600*/  IMAD.MOV.U32 R64, RZ, RZ, R2 ;  /* 0x000000ffff407224 */ /* 0x000fe400078e0002 */
[----:B------:R-:W-:Y:S01]  /*22610*/  IMAD.MOV.U32 R65, RZ, RZ, R3 ;  /* 0x000000ffff417224 */ /* 0x000fe200078e0003 */
[----:B------:R-:W-:Y:S06]  /*22620*/  BRA `(.L_x_14721) ;  /* 0x00000000006c7947 */ /* 0x000fec0003800000 */
.L_x_14722:
        /* <DEDUP_REMOVED lines=24> */
.L_x_14751:
[----:B------:R-:W-:Y:S05]  /*227b0*/  BSYNC B3 ;  /* 0x0000000000037941 */ /* 0x000fea0003800000 */
.L_x_14750:
[----:B------:R-:W-:Y:S02]  /*227c0*/  IMAD.MOV.U32 R64, RZ, RZ, R4 ;  /* 0x000000ffff407224 */ /* 0x000fe400078e0004 */
[----:B------:R-:W-:-:S07]  /*227d0*/  IMAD.MOV.U32 R65, RZ, RZ, R5 ;  /* 0x000000ffff417224 */ /* 0x000fce00078e0005 */
.L_x_14721:
[----:B------:R-:W-:Y:S05]  /*227e0*/  BSYNC B2 ;  /* 0x0000000000027941 */ /* 0x000fea0003800000 */
.L_x_14717:
        /* <DEDUP_REMOVED lines=25> */
.L_x_14756:
[----:B------:R-:W-:Y:S05]  /*22980*/  BSYNC B4 ;  /* 0x0000000000047941 */ /* 0x000fea0003800000 */
.L_x_14755:
        /* <DEDUP_REMOVED lines=49> */
.L_x_14758:
        /* <DEDUP_REMOVED lines=71> */
.L_x_14757:
        /* <DEDUP_REMOVED lines=37> */
.L_x_14767:
[----:B------:R-:W-:Y:S05]  /*23360*/  BSYNC B6 ;  /* 0x0000000000067941 */ /* 0x000fea0003800000 */
.L_x_14766:
[----:B------:R-:W-:Y:S02]  /*23370*/  IMAD.MOV.U32 R52, RZ, RZ, R2 ;  /* 0x000000ffff347224 */ /* 0x000fe400078e0002 */
[----:B------:R-:W-:Y:S01]  /*23380*/  IMAD.MOV.U32 R53, RZ, RZ, R3 ;  /* 0x000000ffff357224 */ /* 0x000fe200078e0003 */
[----:B------:R-:W-:Y:S06]  /*23390*/  BRA `(.L_x_14765) ;  /* 0x0000000000047947 */ /* 0x000fec0003800000 */
.L_x_14764:
[----:B------:R-:W-:-:S11]  /*233a0*/  DADD R52, -R62, R50 ;  /* 0x000000003e347229 */ /* 0x000fd60000000132 */
.L_x_14765:
[----:B------:R-:W-:Y:S05]  /*233b0*/  BSYNC B5 ;  /* 0x0000000000057941 */ /* 0x000fea0003800000 */
.L_x_14763:
        /* <DEDUP_REMOVED lines=28> */
.L_x_14772:
[----:B------:R-:W-:Y:S05]  /*23580*/  BSYNC B6 ;  /* 0x0000000000067941 */ /* 0x000fea0003800000 */
.L_x_14771:
[----:B------:R-:W-:Y:S02]  /*23590*/  IMAD.MOV.U32 R68, RZ, RZ, R2 ;  /* 0x000000ffff447224 */ /* 0x000fe400078e0002 */
[----:B------:R-:W-:Y:S01]  /*235a0*/  IMAD.MOV.U32 R69, RZ, RZ, R3 ;  /* 0x000000ffff457224 */ /* 0x000fe200078e0003 */
[----:B------:R-:W-:Y:S06]  /*235b0*/  BRA `(.L_x_14770) ;  /* 0x0000000000047947 */ /* 0x000fec0003800000 */
.L_x_14769:
[----:B------:R-:W-:-:S11]  /*235c0*/  DADD R68, -R48, R46 ;  /* 0x0000000030447229 */ /* 0x000fd6000000012e */
.L_x_14770:
[----:B------:R-:W-:Y:S05]  /*235d0*/  BSYNC B5 ;  /* 0x0000000000057941 */ /* 0x000fea0003800000 */
.L_x_14768:
[----:B------:R-:W-:Y:S01]  /*235e0*/  DMUL R2, R68, 0.5 ;  /* 0x3fe0000044027828 */ /* 0x000fe20000000000 */
[----:B------:R-:W-:Y:S01]  /*235f0*/  MOV R4, 0x0 ;  /* 0x0000000000047802 */ /* 0x000fe20000000f00 */
        /* <DEDUP_REMOVED lines=25> */
.L_x_14774:
[----:B------:R-:W-:Y:S05]  /*23790*/  BSYNC B5 ;  /* 0x0000000000057941 */ /* 0x000fea0003800000 */
.L_x_14773:
[----:B------:R-:W-:Y:S01]  /*237a0*/  MOV R46, R4 ;  /* 0x00000004002e7202 */ /* 0x000fe20000000f00 */
[----:B------:R-:W-:Y:S01]  /*237b0*/  IMAD.MOV.U32 R47, RZ, RZ, R5 ;  /* 0x000000ffff2f7224 */ /* 0x000fe200078e0005 */
[----:B------:R-:W-:Y:S06]  /*237c0*/  BRA `(.L_x_14775) ;  /* 0x0000000800347947 */ /* 0x000fec0003800000 */
.L_x_14762:
        /* <DEDUP_REMOVED lines=27> */
.L_x_14778:
[----:B------:R-:W-:Y:S05]  /*23980*/  BSYNC B5 ;  /* 0x0000000000057941 */ /* 0x000fea0003800000 */
.L_x_14777:
[----:B------:R-:W-:Y:S02]  /*23990*/  IMAD.MOV.U32 R46, RZ, RZ, R4 ;  /* 0x000000ffff2e7224 */ /* 0x000fe400078e0004 */
[----:B------:R-:W-:Y:S01]  /*239a0*/  IMAD.MOV.U32 R47, RZ, RZ, R5 ;  /* 0x000000ffff2f7224 */ /* 0x000fe200078e0005 */
[----:B------:R-:W-:Y:S06]  /*239b0*/  BRA `(.L_x_14775) ;  /* 0x0000000400b87947 */ /* 0x000fec0003800000 */
.L_x_14776:
        /* <DEDUP_REMOVED lines=26> */
[----:B------:R-:W-:Y:S02]  /*23b60*/  IMAD.MOV.U32 R8, RZ, RZ, R4 ;  /* 0x000000ffff087224 */ /* 0x000fe400078e0004 */
[----:B------:R-:W-:-:S07]  /*23b70*/  IMAD.MOV.U32 R9, RZ, RZ, R3 ;  /* 0x000000ffff097224 */ /* 0x000fce00078e0003 */
.L_x_14780:
[----:B------:R-:W-:Y:S05]  /*23b80*/  BSYNC B5 ;  /* 0x0000000000057941 */ /* 0x000fea0003800000 */
.L_x_14779:
        /* <DEDUP_REMOVED lines=21> */
.L_x_14782:
[----:B------:R-:W-:Y:S05]  /*23ce0*/  BSYNC B5 ;  /* 0x0000000000057941 */ /* 0x000fea0003800000 */
.L_x_14781:
[----:B------:R-:W-:Y:S01]  /*23cf0*/  DMUL R66, R66, 8.11296384146066816958e+31 ;  /* 0x4690000042427828 */ /* 0x000fe20000000000 */
[----:B------:R-:W-:Y:S02]  /*23d00*/  IMAD.MOV.U32 R46, RZ, RZ, R2 ;  /* 0x000000ffff2e7224 */ /* 0x000fe400078e0002 */
[----:B------:R-:W-:Y:S01]  /*23d10*/  IMAD.MOV.U32 R47, RZ, RZ, R3 ;  /* 0x000000ffff2f7224 */ /* 0x000fe200078e0003 */
[----:B------:R-:W-:Y:S07]  /*23d20*/  BRA `(.L_x_14775) ;  /* 0x0000000000dc7947 */ /* 0x000fee0003800000 */
.L_x_14761:
        /* <DEDUP_REMOVED lines=22> */
[----:B------:R-:W-:Y:S01]  /*23e90*/  IMAD.MOV.U32 R46, RZ, RZ, R4 ;  /* 0x000000ffff2e7224 */ /* 0x000fe200078e0004 */
[----:B------:R-:W-:-:S07]  /*23ea0*/  MOV R47, R3 ;  /* 0x00000003002f7202 */ /* 0x000fce0000000f00 */
.L_x_14784:
[----:B------:R-:W-:Y:S05]  /*23eb0*/  BSYNC B5 ;  /* 0x0000000000057941 */ /* 0x000fea0003800000 */
.L_x_14783:
        /* <DEDUP_REMOVED lines=28> */
.L_x_14786:
[----:B------:R-:W-:Y:S05]  /*24080*/  BSYNC B5 ;  /* 0x0000000000057941 */ /* 0x000fea0003800000 */
.L_x_14785:
[----:B------:R-:W-:-:S11]  /*24090*/  DMUL R46, R2, R46 ;  /* 0x0000002e022e7228 */ /* 0x000fd60000000000 */
.L_x_14775:
[----:B------:R-:W-:Y:S05]  /*240a0*/  BSYNC B4 ;  /* 0x0000000000047941 */ /* 0x000fea0003800000 */
.L_x_14760:
[----:B------:R-:W-:Y:S05]  /*240b0*/  BRA `(.L_x_14787) ;  /* 0x0000000000087947 */ /* 0x000fea0003800000 */
.L_x_14754:
[----:B------:R-:W-:Y:S02]  /*240c0*/  DMUL R46, R44, 9.00719925474099200000e+15 ;  /* 0x434000002c2e7828 */ /* 0x000fe40000000000 */
[----:B------:R-:W-:-:S11]  /*240d0*/  DMUL R66, R66, 9.00719925474099200000e+15 ;  /* 0x4340000042427828 */ /* 0x000fd60000000000 */
.L_x_14787:
[----:B------:R-:W-:Y:S05]  /*240e0*/  BSYNC B2 ;  /* 0x0000000000027941 */ /* 0x000fea0003800000 */
.L_x_14753:
        /* <DEDUP_REMOVED lines=28> */
.L_x_14789:
[----:B------:R-:W-:Y:S05]  /*242b0*/  BSYNC B2 ;  /* 0x0000000000027941 */ /* 0x000fea0003800000 */
.L_x_14788:
        /* <DEDUP_REMOVED lines=82> */
.L_x_14791:
[----:B------:R-:W-:Y:S02]  /*247e0*/  FSEL R2, RZ, 3.37028055040000000000e+12, P1 ;  /* 0x54442d18ff027808 */ /* 0x000fe40000800000 */
[----:B------:R-:W-:-:S07]  /*247f0*/  FSEL R3, RZ, 2.1426990032196044922, P1 ;  /* 0x400921fbff037808 */ /* 0x000fce0000800000 */
.L_x_14792:
[----:B------:R-:W-:Y:S05]  /*24800*/  BSYNC B0 ;  /* 0x0000000000007941 */ /* 0x000fea0003800000 */
.L_x_14790:
[----:B------:R-:W-:Y:S01]  /*24810*/  DADD R46, |R46|, |R66| ;  /* 0x000000002e2e7229 */ /* 0x000fe20000000642 */
[----:B------:R-:W-:-:S07]  /*24820*/  LOP3.LUT R67, R3, 0x80000000, R67, 0xb8, !PT ;  /* 0x8000000003437812 */ /* 0x000fce00078eb843 */
[----:B------:R-:W-:-:S06]  /*24830*/  DSETP.GTU.AND P0, PT, |R46|, +INF , PT ;  /* 0x7ff000002e00742a */ /* 0x000fcc0003f0c200 */
[----:B------:R-:W-:Y:S02]  /*24840*/  FSEL R2, R46, R2, P0 ;  /* 0x000000022e027208 */ /* 0x000fe40000000000 */
[----:B------:R-:W-:-:S07]  /*24850*/  FSEL R3, R47, R67, P0 ;  /* 0x000000432f037208 */ /* 0x000fce0000000000 */
.L_x_14759:
[----:B------:R-:W-:Y:S05]  /*24860*/  BSYNC B3 ;  /* 0x0000000000037941 */ /* 0x000fea0003800000 */
.L_x_14752:
[----:B------:R-:W-:Y:S01]  /*24870*/  LOP3.LUT R33, R3, 0x80000000, R33, 0xb8, !PT ;  /* 0x8000000003217812 */ /* 0x000fe200078eb821 */
[----:B------:R-:W-:Y:S01]  /*24880*/  IMAD.MOV.U32 R32, RZ, RZ, R2 ;  /* 0x000000ffff207224 */ /* 0x000fe200078e0002 */
[----:B------:R-:W-:Y:S01]  /*24890*/  LOP3.LUT R35, R65, 0x80000000, R35, 0xb8, !PT ;  /* 0x8000000041237812 */ /* 0x000fe200078eb823 */
[----:B------:R-:W-:Y:S01]  /*248a0*/  IMAD.MOV.U32 R34, RZ, RZ, R64 ;  /* 0x000000ffff227224 */ /* 0x000fe200078e0040 */
[----:B------:R-:W-:Y:S06]  /*248b0*/  BRA `(.L_x_14716) ;  /* 0x0000005800e07947 */ /* 0x000fec0003800000 */
.L_x_14715:
        /* <DEDUP_REMOVED lines=12> */
[----:B------:R-:W-:Y:S01]  /*24980*/  DSETP.GT.AND P0, PT, R50, UR4, PT ;  /* 0x0000000432007e2a */ /* 0x000fe2000bf04000 */
[----:B------:R-:W-:-:S13]  /*24990*/  MOV R11, R3 ;  /* 0x00000003000b7202 */ /* 0x000fda0000000f00 */
        /* <DEDUP_REMOVED lines=99> */
.L_x_14798:
[----:B------:R-:W-:Y:S05]  /*24fd0*/  BSYNC B0 ;  /* 0x0000000000007941 */ /* 0x000fea0003800000 */
.L_x_14797:
        /* <DEDUP_REMOVED lines=8> */
.L_x_14800:
[----:B------:R-:W-:Y:S05]  /*25060*/  BSYNC B3 ;  /* 0x0000000000037941 */ /* 0x000fea0003800000 */
.L_x_14799:
        /* <DEDUP_REMOVED lines=82> */
.L_x_14802:
[----:B------:R-:W-:-:S04]  /*25590*/  ISETP.GE.AND P0, PT, R45, RZ, PT ;  /* 0x000000ff2d00720c */ /* 0x000fc80003f06270 */
[----:B------:R-:W-:Y:S02]  /*255a0*/  FSEL R6, RZ, 3.37028055040000000000e+12, P0 ;  /* 0x54442d18ff067808 */ /* 0x000fe40000000000 */
[----:B------:R-:W-:-:S07]  /*255b0*/  FSEL R7, RZ, 2.1426990032196044922, P0 ;  /* 0x400921fbff077808 */ /* 0x000fce0000000000 */
.L_x_14803:
[----:B------:R-:W-:Y:S05]  /*255c0*/  BSYNC B0 ;  /* 0x0000000000007941 */ /* 0x000fea0003800000 */
.L_x_14801:
[----:B------:R-:W-:Y:S01]  /*255d0*/  DADD R2, |R32|, |R34| ;  /* 0x0000000020027229 */ /* 0x000fe20000000622 */
[----:B------:R-:W-:Y:S01]  /*255e0*/  LOP3.LUT R11, R7, 0x80000000, R11, 0xb8, !PT ;  /* 0x80000000070b7812 */ /* 0x000fe200078eb80b */
[----:B------:R-:W-:-:S06]  /*255f0*/  DMUL R46, R46, 0.5 ;  /* 0x3fe000002e2e7828 */ /* 0x000fcc0000000000 */
[----:B------:R-:W-:-:S06]  /*25600*/  DSETP.GTU.AND P0, PT, |R2|, +INF , PT ;  /* 0x7ff000000200742a */ /* 0x000fcc0003f0c200 */
[----:B------:R-:W-:Y:S02]  /*25610*/  FSEL R6, R2, R6, P0 ;  /* 0x0000000602067208 */ /* 0x000fe40000000000 */
[----:B------:R-:W-:Y:S01]  /*25620*/  FSEL R7, R3, R11, P0 ;  /* 0x0000000b03077208 */ /* 0x000fe20000000000 */
[----:B------:R-:W-:Y:S06]  /*25630*/  BRA `(.L_x_14804) ;  /* 0x0000004c00187947 */ /* 0x000fec0003800000 */
.L_x_14796:
        /* <DEDUP_REMOVED lines=135> */
.L_x_14806:
[----:B------:R-:W-:Y:S05]  /*25eb0*/  BSYNC B0 ;  /* 0x0000000000007941 */ /* 0x000fea0003800000 */
.L_x_14805:
        /* <DEDUP_REMOVED lines=8> */
.L_x_14808:
[----:B------:R-:W-:Y:S05]  /*25f40*/  BSYNC B3 ;  /* 0x0000000000037941 */ /* 0x000fea0003800000 */
.L_x_14807:
        /* <DEDUP_REMOVED lines=82> */
.L_x_14810:
[----:B------:R-:W-:-:S04]  /*26470*/  ISETP.GE.AND P0, PT, R45, RZ, PT ;  /* 0x000000ff2d00720c */ /* 0x000fc80003f06270 */
[----:B------:R-:W-:Y:S02]  /*26480*/  FSEL R6, RZ, 3.37028055040000000000e+12, P0 ;  /* 0x54442d18ff067808 */ /* 0x000fe40000000000 */
[----:B------:R-:W-:-:S07]  /*26490*/  FSEL R7, RZ, 2.1426990032196044922, P0 ;  /* 0x400921fbff077808 */ /* 0x000fce0000000000 */
.L_x_14811:
[----:B------:R-:W-:Y:S05]  /*264a0*/  BSYNC B0 ;  /* 0x0000000000007941 */ /* 0x000fea0003800000 */
.L_x_14809:
[----:B------:R-:W-:Y:S01]  /*264b0*/  DADD R2, |R32|, |R34| ;  /* 0x0000000020027229 */ /* 0x000fe20000000622 */
[----:B------:R-:W-:-:S07]  /*264c0*/  LOP3.LUT R11, R7, 0x80000000, R11, 0xb8, !PT ;  /* 0x80000000070b7812 */ /* 0x000fce00078eb80b */
[----:B------:R-:W-:-:S06]  /*264d0*/  DSETP.GTU.AND P0, PT, |R2|, +INF , PT ;  /* 0x7ff000000200742a */ /* 0x000fcc0003f0c200 */
[----:B------:R-:W-:Y:S02]  /*264e0*/  FSEL R6, R2, R6, P0 ;  /* 0x0000000602067208 */ /* 0x000fe40000000000 */
[----:B------:R-:W-:Y:S01]  /*264f0*/  FSEL R7, R3, R11, P0 ;  /* 0x0000000b03077208 */ /* 0x000fe20000000000 */
[----:B------:R-:W-:Y:S06]  /*26500*/  BRA `(.L_x_14804) ;  /* 0x0000003c00647947 */ /* 0x000fec0003800000 */
.L_x_14795:
        /* <DEDUP_REMOVED lines=23> */
.L_x_14813:
[----:B------:R-:W-:Y:S05]  /*26680*/  BSYNC B3 ;  /* 0x0000000000037941 */ /* 0x000fea0003800000 */
.L_x_14812:
        /* <DEDUP_REMOVED lines=23> */
[----:B------:R-:W-:Y:S05]  /*26800*/  CALL.REL.NOINC `($__internal_22_$__cuda_sm20_div_rn_f64_full) ;  /* 0x00000840008c7944 */ /* 0x000fea0003c00000 */
[----:B------:R-:W-:Y:S02]  /*26810*/  IMAD.MOV.U32 R4, RZ, RZ, R2 ;  /* 0x000000ffff047224 */ /* 0x000fe400078e0002 */
[----:B------:R-:W-:-:S07]  /*26820*/  IMAD.MOV.U32 R5, RZ, RZ, R3 ;  /* 0x000000ffff057224 */ /* 0x000fce00078e0003 */
.L_x_14815:
[----:B------:R-:W-:Y:S05]  /*26830*/  BSYNC B3 ;  /* 0x0000000000037941 */ /* 0x000fea0003800000 */
.L_x_14814:
        /* <DEDUP_REMOVED lines=136> */
.L_x_14817:
[----:B------:R-:W-:Y:S05]  /*270c0*/  BSYNC B0 ;  /* 0x0000000000007941 */ /* 0x000fea0003800000 */
.L_x_14816:
        /* <DEDUP_REMOVED lines=8> */
.L_x_14819:
[----:B------:R-:W-:Y:S05]  /*27150*/  BSYNC B3 ;  /* 0x0000000000037941 */ /* 0x000fea0003800000 */
.L_x_14818:
        /* <DEDUP_REMOVED lines=82> */
.L_x_14821:
[----:B------:R-:W-:-:S04]  /*27680*/  ISETP.GE.AND P0, PT, R45, RZ, PT ;  /* 0x000000ff2d00720c */ /* 0x000fc80003f06270 */
[----:B------:R-:W-:Y:S02]  /*27690*/  FSEL R6, RZ, 3.37028055040000000000e+12, P0 ;  /* 0x54442d18ff067808 */ /* 0x000fe40000000000 */
[----:B------:R-:W-:-:S07]  /*276a0*/  FSEL R7, RZ, 2.1426990032196044922, P0 ;  /* 0x400921fbff077808 */ /* 0x000fce0000000000 */
.L_x_14822:
[----:B------:R-:W-:Y:S05]  /*276b0*/  BSYNC B0 ;  /* 0x0000000000007941 */ /* 0x000fea0003800000 */
.L_x_14820:
[----:B------:R-:W-:Y:S01]  /*276c0*/  DADD R2, |R32|, |R34| ;  /* 0x0000000020027229 */ /* 0x000fe20000000622 */
[----:B------:R-:W-:Y:S01]  /*276d0*/  LOP3.LUT R11, R7, 0x80000000, R11, 0xb8, !PT ;  /* 0x80000000070b7812 */ /* 0x000fe200078eb80b */
[----:B------:R-:W-:-:S06]  /*276e0*/  DADD R46, R46, 1 ;  /* 0x3ff000002e2e7429 */ /* 0x000fcc0000000000 */
[----:B------:R-:W-:-:S06]  /*276f0*/  DSETP.GTU.AND P0, PT, |R2|, +INF , PT ;  /* 0x7ff000000200742a */ /* 0x000fcc0003f0c200 */
[----:B------:R-:W-:Y:S02]  /*27700*/  FSEL R6, R2, R6, P0 ;  /* 0x0000000602067208 */ /* 0x000fe40000000000 */
[----:B------:R-:W-:Y:S01]  /*27710*/  FSEL R7, R3, R11, P0 ;  /* 0x0000000b03077208 */ /* 0x000fe20000000000 */
[----:B------:R-:W-:Y:S06]  /*27720*/  BRA `(.L_x_14804) ;  /* 0x0000002800dc7947 */ /* 0x000fec0003800000 */
.L_x_14794:
        /* <DEDUP_REMOVED lines=27> */
[----:B------:R-:W-:-:S04]  /*278e0*/  @!P0 MOV R5, R7 ;  /* 0x0000000700058202 */ /* 0x000fc80000000f00 */
[----:B------:R-:W-:Y:S01]  /*278f0*/  DMUL R8, R44, R2 ;  /* 0x000000022c087228 */ /* 0x000fe20000000000 */
[----:B------:R-:W-:-:S05]  /*27900*/  VIADD R11, R5, 0xffffffff ;  /* 0xffffffff050b7836 */ /* 0x000fca0000000000 */
[----:B------:R-:W-:Y:S01]  /*27910*/  ISETP.GE.U32.AND P1, PT, R11, 0x7fefffff, PT ;  /* 0x7fefffff0b00780c */ /* 0x000fe20003f26070 */
[----:B------:R-:W-:Y:S01]  /*27920*/  IMAD.MOV.U32 R11, RZ, RZ, R4 ;  /* 0x000000ffff0b7224 */ /* 0x000fe200078e0004 */
[----:B------:R-:W-:Y:S01]  /*27930*/  DFMA R46, -R48, R8, R44 ;  /* 0x00000008302e722b */ /* 0x000fe2000000012c */
[----:B------:R-:W-:Y:S01]  /*27940*/  IMAD.MOV.U32 R4, RZ, RZ, -0x3ff ;  /* 0xfffffc01ff047424 */ /* 0x000fe200078e00ff */
[----:B------:R-:W-:Y:S01]  /*27950*/  @!P0 MOV R4, 0xfffffbcb ;  /* 0xfffffbcb00048802 */ /* 0x000fe20000000f00 */
[----:B------:R-:W-:-:S05]  /*27960*/  @!P0 IMAD.MOV.U32 R11, RZ, RZ, R6 ;  /* 0x000000ffff0b8224 */ /* 0x000fca00078e0006 */
[----:B------:R-:W-:-:S03]  /*27970*/  DFMA R2, R2, R46, R8 ;  /* 0x0000002e0202722b */ /* 0x000fc60000000008 */
[----:B------:R-:W-:Y:S01]  /*27980*/  @P1 IMAD.MOV.U32 R8, RZ, RZ, 0x0 ;  /* 0x00000000ff081424 */ /* 0x000fe200078e00ff */
[----:B------:R-:W-:Y:S01]  /*27990*/  @P1 FSETP.NEU.FTZ.AND P2, PT, R7, RZ, PT ;  /* 0x000000ff0700120b */ /* 0x000fe20003f5d000 */
[----:B------:R-:W-:-:S05]  /*279a0*/  @P1 IMAD.MOV.U32 R9, RZ, RZ, 0x7ff00000 ;  /* 0x7ff00000ff091424 */ /* 0x000fca00078e00ff */
[----:B------:R-:W-:Y:S01]  /*279b0*/  FFMA R46, RZ, R49, R3 ;  /* 0x00000031ff2e7223 */ /* 0x000fe20000000003 */
[----:B------:R-:W-:-:S04]  /*279c0*/  @P1 DFMA R8, R6, R8, +INF ;  /* 0x7ff000000608142b */ /* 0x000fc80000000008 */
[----:B------:R-:W-:-:S06]  /*279d0*/  FSETP.GT.AND P3, PT, |R46|, 1.469367938527859385e-39, PT ;  /* 0x001000002e00780b */ /* 0x000fcc0003f64200 */
        /* <DEDUP_REMOVED lines=65> */
.L_x_14826:
[----:B------:R-:W-:Y:S05]  /*27df0*/  BSYNC B0 ;  /* 0x0000000000007941 */ /* 0x000fea0003800000 */
.L_x_14825:
        /* <DEDUP_REMOVED lines=8> */
.L_x_14828:
[----:B------:R-:W-:Y:S05]  /*27e80*/  BSYNC B3 ;  /* 0x0000000000037941 */ /* 0x000fea0003800000 */
.L_x_14827:
        /* <DEDUP_REMOVED lines=73> */
.L_x_14830:
[----:B------:R-:W-:Y:S05]  /*28320*/  BSYNC B0 ;  /* 0x0000000000007941 */ /* 0x000fea0003800000 */
.L_x_14829:
[----:B------:R-:W-:Y:S01]  /*28330*/  LOP3.LUT R3, R7, 0x80000000, R33, 0xb8, !PT ;  /* 0x8000000007037812 */ /* 0x000fe200078eb821 */
[----:B------:R-:W-:Y:S01]  /*28340*/  DMUL R46, R46, 0.5 ;  /* 0x3fe000002e2e7828 */ /* 0x000fe20000000000 */
[----:B------:R-:W-:Y:S02]  /*28350*/  FSEL R6, R4, R6, P0 ;  /* 0x0000000604067208 */ /* 0x000fe40000000000 */
[----:B------:R-:W-:Y:S01]  /*28360*/  FSEL R7, R5, R3, P0 ;  /* 0x0000000305077208 */ /* 0x000fe20000000000 */
[----:B------:R-:W-:Y:S07]  /*28370*/  BRA `(.L_x_14804) ;  /* 0x0000001c00c87947 */ /* 0x000fee0003800000 */
.L_x_14824:
        /* <DEDUP_REMOVED lines=135> */
.L_x_14832:
[----:B------:R-:W-:Y:S05]  /*28bf0*/  BSYNC B0 ;  /* 0x0000000000007941 */ /* 0x000fea0003800000 */
.L_x_14831:
        /* <DEDUP_REMOVED lines=8> */
.L_x_14834:
[----:B------:R-:W-:Y:S05]  /*28c80*/  BSYNC B3 ;  /* 0x0000000000037941 */ /* 0x000fea0003800000 */
.L_x_14833:
        /* <DEDUP_REMOVED lines=73> */
.L_x_14836:
[----:B------:R-:W-:Y:S05]  /*29120*/  BSYNC B0 ;  /* 0x0000000000007941 */ /* 0x000fea0003800000 */
.L_x_14835:
[----:B------:R-:W-:Y:S02]  /*29130*/  LOP3.LUT R3, R7, 0x80000000, R33, 0xb8, !PT ;  /* 0x8000000007037812 */ /* 0x000fe400078eb821 */
[----:B------:R-:W-:Y:S02]  /*29140*/  FSEL R6, R4, R6, P1 ;  /* 0x0000000604067208 */ /* 0x000fe40000800000 */
[----:B------:R-:W-:Y:S01]  /*29150*/  FSEL R7, R5, R3, P1 ;  /* 0x0000000305077208 */ /* 0x000fe20000800000 */
[----:B------:R-:W-:Y:S06]  /*29160*/  BRA `(.L_x_14804) ;  /* 0x00000010004c7947 */ /* 0x000fec0003800000 */
.L_x_14823:
        /* <DEDUP_REMOVED lines=21> */
[----:B------:R-:W-:-:S07]  /*292c0*/  IMAD.MOV.U32 R3, RZ, RZ, 0x4005bf0a ;  /* 0x4005bf0aff037424 */ /* 0x000fce00078e00ff */
[----:B------:R-:W-:Y:S05]  /*292d0*/  CALL.REL.NOINC `($__internal_22_$__cuda_sm20_div_rn_f64_full) ;  /* 0x0000081400d87944 */ /* 0x000fea0003c00000 */
.L_x_14838:
[----:B------:R-:W-:Y:S05]  /*292e0*/  BSYNC B3 ;  /* 0x0000000000037941 */ /* 0x000fea0003800000 */
.L_x_14837:
        /* <DEDUP_REMOVED lines=24> */
[----:B------:R-:W-:Y:S02]  /*29470*/  IMAD.MOV.U32 R4, RZ, RZ, R2 ;  /* 0x000000ffff047224 */ /* 0x000fe400078e0002 */
[----:B------:R-:W-:-:S07]  /*29480*/  IMAD.MOV.U32 R5, RZ, RZ, R3 ;  /* 0x000000ffff057224 */ /* 0x000fce00078e0003 */
.L_x_14840:
[----:B------:R-:W-:Y:S05]  /*29490*/  BSYNC B3 ;  /* 0x0000000000037941 */ /* 0x000fea0003800000 */
.L_x_14839:
        /* <DEDUP_REMOVED lines=136> */
.L_x_14842:
[----:B------:R-:W-:Y:S05]  /*29d20*/  BSYNC B0 ;  /* 0x0000000000007941 */ /* 0x000fea0003800000 */
.L_x_14841:
        /* <DEDUP_REMOVED lines=8> */
.L_x_14844:
[----:B------:R-:W-:Y:S05]  /*29db0*/  BSYNC B3 ;  /* 0x0000000000037941 */ /* 0x000fea0003800000 */
.L_x_14843:
        /* <DEDUP_REMOVED lines=74> */
.L_x_14846:
[----:B------:R-:W-:Y:S05]  /*2a260*/  BSYNC B0 ;  /* 0x0000000000007941 */ /* 0x000fea0003800000 */
.L_x_14845:
[----:B------:R-:W-:Y:S02]  /*2a270*/  LOP3.LUT R3, R7, 0x80000000, R33, 0xb8, !PT ;  /* 0x8000000007037812 */ /* 0x000fe400078eb821 */
[----:B------:R-:W-:Y:S02]  /*2a280*/  FSEL R6, R4, R6, P1 ;  /* 0x0000000604067208 */ /* 0x000fe40000800000 */
[----:B------:R-:W-:-:S07]  /*2a290*/  FSEL R7, R5, R3, P1 ;  /* 0x0000000305077208 */ /* 0x000fce0000800000 */
.L_x_14804:
[----:B------:R-:W-:Y:S05]  /*2a2a0*/  BSYNC B2 ;  /* 0x0000000000027941 */ /* 0x000fea0003800000 */
.L_x_14793:
        /* <DEDUP_REMOVED lines=8> */
.L_x_14714:
        /* <DEDUP_REMOVED lines=17> */
.L_x_14716:
[----:B------:R-:W-:Y:S05]  /*2a440*/  BSYNC B1 ;  /* 0x0000000000017941 */ /* 0x000fea0003800000 */
.L_x_14713:
        /* <DEDUP_REMOVED lines=61> */
[----:B------:R-:W-:Y:S01]  /*2a820*/  MOV R8, R53 ;  /* 0x0000003500087202 */ /* 0x000fe20000000f00 */
[----:B------:R-:W-:-:S03]  /*2a830*/  DMUL R44, R44, R4 ;  /* 0x000000042c2c7228 */ /* 0x000fc60000000000 */
[----:B------:R-:W-:Y:S01]  /*2a840*/  FSEL R61, R8, UR8, P0 ;  /* 0x00000008083d7c08 */ /* 0x000fe20008000000 */
[----:B------:R-:W-:Y:S01]  /*2a850*/  IMAD.MOV.U32 R8, RZ, RZ, R52 ;  /* 0x000000ffff087224 */ /* 0x000fe200078e0034 */
[----:B------:R-:W-:Y:S01]  /*2a860*/  UMOV UR8, UR4 ;  /* 0x0000000400087c82 */ /* 0x000fe20008000000 */
[----:B------:R-:W-:-:S03]  /*2a870*/  DMUL R2, R2, R2 ;  /* 0x0000000202027228 */ /* 0x000fc60000000000 */
[----:B------:R-:W-:Y:S01]  /*2a880*/  SEL R60, R8, UR8, P0 ;  /* 0x00000008083c7c07 */ /* 0x000fe20008000000 */
[----:B------:R-:W-:Y:S01]  /*2a890*/  UMOV UR8, UR5 ;  /* 0x0000000500087c82 */ /* 0x000fe20008000000 */
[----:B------:R-:W-:Y:S01]  /*2a8a0*/  @P1 LOP3.LUT R61, R9, 0x80000, RZ, 0xfc, !PT ;  /* 0x00080000093d1812 */ /* 0x000fe200078efcff */
[----:B------:R-:W-:Y:S02]  /*2a8b0*/  IMAD.U32 R8, RZ, RZ, UR8 ;  /* 0x00000008ff087e24 */ /* 0x000fe4000f8e00ff */
[----:B------:R-:W-:Y:S01]  /*2a8c0*/  DFMA R44, R44, R44, R2 ;  /* 0x0000002c2c2c722b */ /* 0x000fe20000000002 */
[----:B------:R-:W0:Y:S07]  /*2a8d0*/  MUFU.RSQ64H R59, R61 ;  /* 0x0000003d003b7308 */ /* 0x000e2e0000001c00 */
[----:B------:R-:W-:-:S02]  /*2a8e0*/  DSETP.MIN.AND P0, P1, R44, UR4, PT ;  /* 0x000000042c007e2a */ /* 0x000fc4000b900000 */
        /* <DEDUP_REMOVED lines=9> */
[----:B------:R-:W-:Y:S02]  /*2a980*/  MOV R3, 0x3fd80000 ;  /* 0x3fd8000000037802 */ /* 0x000fe40000000f00 */
[----:B------:R-:W-:Y:S01]  /*2a990*/  SEL R54, R8, UR4, P0 ;  /* 0x0000000408367c07 */ /* 0x000fe20008000000 */
        /* <DEDUP_REMOVED lines=49> */
.L_x_14854:
[----:B------:R-:W-:Y:S05]  /*2acb0*/  BSYNC B3 ;  /* 0x0000000000037941 */ /* 0x000fea0003800000 */
.L_x_14853:
        /* <DEDUP_REMOVED lines=82> */
.L_x_14852:
        /* <DEDUP_REMOVED lines=36> */
.L_x_14862:
[----:B------:R-:W-:Y:S05]  /*2b420*/  BSYNC B4 ;  /* 0x0000000000047941 */ /* 0x000fea0003800000 */
.L_x_14861:
[----:B------:R-:W-:Y:S02]  /*2b430*/  IMAD.MOV.U32 R52, RZ, RZ, R2 ;  /* 0x000000ffff347224 */ /* 0x000fe400078e0002 */
[----:B------:R-:W-:Y:S01]  /*2b440*/  IMAD.MOV.U32 R53, RZ, RZ, R3 ;  /* 0x000000ffff357224 */ /* 0x000fe200078e0003 */
[----:B------:R-:W-:Y:S06]  /*2b450*/  BRA `(.L_x_14860) ;  /* 0x0000000000047947 */ /* 0x000fec0003800000 */
.L_x_14859:
[----:B------:R-:W-:-:S11]  /*2b460*/  DADD R52, -R62, R50 ;  /* 0x000000003e347229 */ /* 0x000fd60000000132 */
.L_x_14860:
[----:B------:R-:W-:Y:S05]  /*2b470*/  BSYNC B3 ;  /* 0x0000000000037941 */ /* 0x000fea0003800000 */
.L_x_14858:
        /* <DEDUP_REMOVED lines=31> */
.L_x_14867:
[----:B------:R-:W-:Y:S05]  /*2b670*/  BSYNC B4 ;  /* 0x0000000000047941 */ /* 0x000fea0003800000 */
.L_x_14866:
[----:B------:R-:W-:Y:S05]  /*2b680*/  BRA `(.L_x_14865) ;  /* 0x0000000000047947 */ /* 0x000fea0003800000 */
.L_x_14864:
[----:B------:R-:W-:-:S11]  /*2b690*/  DADD R2, R46, -R8 ;  /* 0x000000002e027229 */ /* 0x000fd60000000808 */
.L_x_14865:
[----:B------:R-:W-:Y:S05]  /*2b6a0*/  BSYNC B3 ;  /* 0x0000000000037941 */ /* 0x000fea0003800000 */
.L_x_14863:
        /* <DEDUP_REMOVED lines=27> */
[----:B------:R-:W-:Y:S02]  /*2b860*/  IMAD.MOV.U32 R6, RZ, RZ, R4 ;  /* 0x000000ffff067224 */ /* 0x000fe400078e0004 */
[----:B------:R-:W-:-:S07]  /*2b870*/  IMAD.MOV.U32 R7, RZ, RZ, R3 ;  /* 0x000000ffff077224 */ /* 0x000fce00078e0003 */
.L_x_14869:
[----:B------:R-:W-:Y:S05]  /*2b880*/  BSYNC B3 ;  /* 0x0000000000037941 */ /* 0x000fea0003800000 */
.L_x_14868:
        /* <DEDUP_REMOVED lines=8> */
[----:B------:R-:W-:Y:S01]  /*2b910*/  IMAD.MOV.U32 R8, RZ, RZ, R2 ;  /* 0x000000ffff087224 */ /* 0x000fe200078e0002 */
[----:B------:R-:W-:-:S09]  /*2b920*/  MOV R2, 0xfffffc01 ;  /* 0xfffffc0100027802 */ /* 0x000fd20000000f00 */
        /* <DEDUP_REMOVED lines=76> */
.L_x_14870:
        /* <DEDUP_REMOVED lines=22> */
.L_x_14872:
[----:B------:R-:W-:Y:S05]  /*2bf50*/  BSYNC B3 ;  /* 0x0000000000037941 */ /* 0x000fea0003800000 */
.L_x_14871:
        /* <DEDUP_REMOVED lines=30> */
.L_x_14857:
        /* <DEDUP_REMOVED lines=25> */
.L_x_14875:
[----:B------:R-:W-:Y:S05]  /*2c2d0*/  BSYNC B3 ;  /* 0x0000000000037941 */ /* 0x000fea0003800000 */
.L_x_14874:
        /* <DEDUP_REMOVED lines=27> */
.L_x_14878:
[----:B------:R-:W-:Y:S05]  /*2c490*/  BSYNC B3 ;  /* 0x0000000000037941 */ /* 0x000fea0003800000 */
.L_x_14877:
        /* <DEDUP_REMOVED lines=30> */
.L_x_14876:
[----:B------:R-:W-:-:S10]  /*2c680*/  DADD R64, R64, 1 ;  /* 0x3ff0000040407429 */ /* 0x000fd40000000000 */
        /* <DEDUP_REMOVED lines=75> */
.L_x_14879:
[----:B------:R-:W-:Y:S01]  /*2cb40*/  MOV R2, 0x0 ;  /* 0x0000000000027802 */ /* 0x000fe20000000f00 */
[----:B------:R-:W-:Y:S01]  /*2cb50*/  IMAD.MOV.U32 R3, RZ, RZ, 0x7ff00000 ;  /* 0x7ff00000ff037424 */ /* 0x000fe200078e00ff */
[----:B------:R-:W-:-:S05]  /*2cb60*/  FSETP.NEU.FTZ.AND P0, PT, R5, RZ, PT ;  /* 0x000000ff0500720b */ /* 0x000fca0003f1d000 */
[----:B------:R-:W-:-:S10]  /*2cb70*/  DFMA R2, R4, R2, +INF ;  /* 0x7ff000000402742b */ /* 0x000fd40000000002 */
[----:B------:R-:W-:Y:S02]  /*2cb80*/  FSEL R64, R2, RZ, P0 ;  /* 0x000000ff02407208 */ /* 0x000fe40000000000 */
[----:B------:R-:W-:Y:S01]  /*2cb90*/  FSEL R65, R3, -QNAN , P0 ;  /* 0xfff0000003417808 */ /* 0x000fe20000000000 */
[----:B------:R-:W-:Y:S06]  /*2cba0*/  BRA `(.L_x_14855) ;  /* 0x00000004003c7947 */ /* 0x000fec0003800000 */
.L_x_14873:
        /* <DEDUP_REMOVED lines=26> */
.L_x_14881:
[----:B------:R-:W-:Y:S05]  /*2cd50*/  BSYNC B3 ;  /* 0x0000000000037941 */ /* 0x000fea0003800000 */
.L_x_14880:
        /* <DEDUP_REMOVED lines=21> */
.L_x_14883:
[----:B------:R-:W-:Y:S05]  /*2ceb0*/  BSYNC B3 ;  /* 0x0000000000037941 */ /* 0x000fea0003800000 */
.L_x_14882:
[----:B------:R-:W-:Y:S02]  /*2cec0*/  IMAD.MOV.U32 R64, RZ, RZ, R2 ;  /* 0x000000ffff407224 */ /* 0x000fe400078e0002 */
[----:B------:R-:W-:Y:S01]  /*2ced0*/  IMAD.MOV.U32 R65, RZ, RZ, R3 ;  /* 0x000000ffff417224 */ /* 0x000fe200078e0003 */
[----:B------:R-:W-:Y:S06]  /*2cee0*/  BRA `(.L_x_14855) ;  /* 0x00000000006c7947 */ /* 0x000fec0003800000 */
.L_x_14856:
        /* <DEDUP_REMOVED lines=23> */
[----:B------:R-:W-:-:S07]  /*2d060*/  MOV R5, R3 ;  /* 0x0000000300057202 */ /* 0x000fce0000000f00 */
.L_x_14885:
[----:B------:R-:W-:Y:S05]  /*2d070*/  BSYNC B3 ;  /* 0x0000000000037941 */ /* 0x000fea0003800000 */
.L_x_14884:
[----:B------:R-:W-:Y:S02]  /*2d080*/  IMAD.MOV.U32 R64, RZ, RZ, R4 ;  /* 0x000000ffff407224 */ /* 0x000fe400078e0004 */
[----:B------:R-:W-:-:S07]  /*2d090*/  IMAD.MOV.U32 R65, RZ, RZ, R5 ;  /* 0x000000ffff417224 */ /* 0x000fce00078e0005 */
.L_x_14855:
[----:B------:R-:W-:Y:S05]  /*2d0a0*/  BSYNC B2 ;  /* 0x0000000000027941 */ /* 0x000fea0003800000 */
.L_x_14851:
        /* <DEDUP_REMOVED lines=25> */
.L_x_14890:
[----:B------:R-:W-:Y:S05]  /*2d240*/  BSYNC B4 ;  /* 0x0000000000047941 */ /* 0x000fea0003800000 */
.L_x_14889:
        /* <DEDUP_REMOVED lines=49> */
.L_x_14892:
        /* <DEDUP_REMOVED lines=71> */
.L_x_14891:
        /* <DEDUP_REMOVED lines=37> */
.L_x_14901:
[----:B------:R-:W-:Y:S05]  /*2dc20*/  BSYNC B6 ;  /* 0x0000000000067941 */ /* 0x000fea0003800000 */
.L_x_14900:
[----:B------:R-:W-:Y:S02]  /*2dc30*/  IMAD.MOV.U32 R52, RZ, RZ, R2 ;  /* 0x000000ffff347224 */ /* 0x000fe400078e0002 */
[----:B------:R-:W-:Y:S01]  /*2dc40*/  IMAD.MOV.U32 R53, RZ, RZ, R3 ;  /* 0x000000ffff357224 */ /* 0x000fe200078e0003 */
[----:B------:R-:W-:Y:S06]  /*2dc50*/  BRA `(.L_x_14899) ;  /* 0x0000000000047947 */ /* 0x000fec0003800000 */
.L_x_14898:
[----:B------:R-:W-:-:S11]  /*2dc60*/  DADD R52, -R62, R50 ;  /* 0x000000003e347229 */ /* 0x000fd60000000132 */
.L_x_14899:
[----:B------:R-:W-:Y:S05]  /*2dc70*/  BSYNC B5 ;  /* 0x0000000000057941 */ /* 0x000fea0003800000 */
.L_x_14897:
        /* <DEDUP_REMOVED lines=28> */
.L_x_14906:
[----:B------:R-:W-:Y:S05]  /*2de40*/  BSYNC B6 ;  /* 0x0000000000067941 */ /* 0x000fea0003800000 */
.L_x_14905:
[----:B------:R-:W-:Y:S02]  /*2de50*/  IMAD.MOV.U32 R68, RZ, RZ, R2 ;  /* 0x000000ffff447224 */ /* 0x000fe400078e0002 */
[----:B------:R-:W-:Y:S01]  /*2de60*/  IMAD.MOV.U32 R69, RZ, RZ, R3 ;  /* 0x000000ffff457224 */ /* 0x000fe200078e0003 */
[----:B------:R-:W-:Y:S06]  /*2de70*/  BRA `(.L_x_14904) ;  /* 0x0000000000047947 */ /* 0x000fec0003800000 */
.L_x_14903:
[----:B------:R-:W-:-:S11]  /*2de80*/  DADD R68, -R48, R46 ;  /* 0x0000000030447229 */ /* 0x000fd6000000012e */
.L_x_14904:
[----:B------:R-:W-:Y:S05]  /*2de90*/  BSYNC B5 ;  /* 0x0000000000057941 */ /* 0x000fea0003800000 */
.L_x_14902:
        /* <DEDUP_REMOVED lines=27> */
.L_x_14908:
[----:B------:R-:W-:Y:S05]  /*2e050*/  BSYNC B5 ;  /* 0x0000000000057941 */ /* 0x000fea0003800000 */
.L_x_14907:
[----:B------:R-:W-:Y:S02]  /*2e060*/  IMAD.MOV.U32 R46, RZ, RZ, R4 ;  /* 0x000000ffff2e7224 */ /* 0x000fe400078e0004 */
[----:B------:R-:W-:Y:S01]  /*2e070*/  IMAD.MOV.U32 R47, RZ, RZ, R5 ;  /* 0x000000ffff2f7224 */ /* 0x000fe200078e0005 */
[----:B------:R-:W-:Y:S06]  /*2e080*/  BRA `(.L_x_14909) ;  /* 0x0000000800347947 */ /* 0x000fec0003800000 */
.L_x_14896:
        /* <DEDUP_REMOVED lines=27> */
.L_x_14912:
[----:B------:R-:W-:Y:S05]  /*2e240*/  BSYNC B5 ;  /* 0x0000000000057941 */ /* 0x000fea0003800000 */
.L_x_14911:
[----:B------:R-:W-:Y:S02]  /*2e250*/  IMAD.MOV.U32 R46, RZ, RZ, R4 ;  /* 0x000000ffff2e7224 */ /* 0x000fe400078e0004 */
[----:B------:R-:W-:Y:S01]  /*2e260*/  IMAD.MOV.U32 R47, RZ, RZ, R5 ;  /* 0x000000ffff2f7224 */ /* 0x000fe200078e0005 */
[----:B------:R-:W-:Y:S06]  /*2e270*/  BRA `(.L_x_14909) ;  /* 0x0000000400b87947 */ /* 0x000fec0003800000 */
.L_x_14910:
        /* <DEDUP_REMOVED lines=28> */
.L_x_14914:
[----:B------:R-:W-:Y:S05]  /*2e440*/  BSYNC B5 ;  /* 0x0000000000057941 */ /* 0x000fea0003800000 */
.L_x_14913:
        /* <DEDUP_REMOVED lines=21> */
.L_x_14916:
[----:B------:R-:W-:Y:S05]  /*2e5a0*/  BSYNC B5 ;  /* 0x0000000000057941 */ /* 0x000fea0003800000 */
.L_x_14915:
[----:B------:R-:W-:Y:S01]  /*2e5b0*/  DMUL R66, R66, 8.11296384146066816958e+31 ;  /* 0x4690000042427828 */ /* 0x000fe20000000000 */
[----:B------:R-:W-:Y:S02]  /*2e5c0*/  IMAD.MOV.U32 R46, RZ, RZ, R2 ;  /* 0x000000ffff2e7224 */ /* 0x000fe400078e0002 */
[----:B------:R-:W-:Y:S01]  /*2e5d0*/  IMAD.MOV.U32 R47, RZ, RZ, R3 ;  /* 0x000000ffff2f7224 */ /* 0x000fe200078e0003 */
[----:B------:R-:W-:Y:S07]  /*2e5e0*/  BRA `(.L_x_14909) ;  /* 0x0000000000dc7947 */ /* 0x000fee0003800000 */
.L_x_14895:
        /* <DEDUP_REMOVED lines=22> */
[----:B------:R-:W-:Y:S02]  /*2e750*/  IMAD.MOV.U32 R46, RZ, RZ, R4 ;  /* 0x000000ffff2e7224 */ /* 0x000fe400078e0004 */
[----:B------:R-:W-:-:S07]  /*2e760*/  IMAD.MOV.U32 R47, RZ, RZ, R3 ;  /* 0x000000ffff2f7224 */ /* 0x000fce00078e0003 */
.L_x_14918:
[----:B------:R-:W-:Y:S05]  /*2e770*/  BSYNC B5 ;  /* 0x0000000000057941 */ /* 0x000fea0003800000 */
.L_x_14917:
        /* <DEDUP_REMOVED lines=28> */
.L_x_14920:
[----:B------:R-:W-:Y:S05]  /*2e940*/  BSYNC B5 ;  /* 0x0000000000057941 */ /* 0x000fea0003800000 */
.L_x_14919:
[----:B------:R-:W-:-:S11]  /*2e950*/  DMUL R46, R2, R46 ;  /* 0x0000002e022e7228 */ /* 0x000fd60000000000 */
.L_x_14909:
[----:B------:R-:W-:Y:S05]  /*2e960*/  BSYNC B4 ;  /* 0x0000000000047941 */ /* 0x000fea0003800000 */
.L_x_14894:
[----:B------:R-:W-:Y:S05]  /*2e970*/  BRA `(.L_x_14921) ;  /* 0x0000000000087947 */ /* 0x000fea0003800000 */
.L_x_14888:
[----:B------:R-:W-:Y:S02]  /*2e980*/  DMUL R46, R44, 9.00719925474099200000e+15 ;  /* 0x434000002c2e7828 */ /* 0x000fe40000000000 */
[----:B------:R-:W-:-:S11]  /*2e990*/  DMUL R66, R66, 9.00719925474099200000e+15 ;  /* 0x4340000042427828 */ /* 0x000fd60000000000 */
.L_x_14921:
[----:B------:R-:W-:Y:S05]  /*2e9a0*/  BSYNC B2 ;  /* 0x0000000000027941 */ /* 0x000fea0003800000 */
.L_x_14887:
        /* <DEDUP_REMOVED lines=28> */
.L_x_14923:
[----:B------:R-:W-:Y:S05]  /*2eb70*/  BSYNC B2 ;  /* 0x0000000000027941 */ /* 0x000fea0003800000 */
.L_x_14922:
        /* <DEDUP_REMOVED lines=82> */
.L_x_14925:
[----:B------:R-:W-:Y:S02]  /*2f0a0*/  FSEL R2, RZ, 3.37028055040000000000e+12, P1 ;  /* 0x54442d18ff027808 */ /* 0x000fe40000800000 */
[----:B------:R-:W-:-:S07]  /*2f0b0*/  FSEL R3, RZ, 2.1426990032196044922, P1 ;  /* 0x400921fbff037808 */ /* 0x000fce0000800000 */
.L_x_14926:
[----:B------:R-:W-:Y:S05]  /*2f0c0*/  BSYNC B0 ;  /* 0x0000000000007941 */ /* 0x000fea0003800000 */
.L_x_14924:
[----:B------:R-:W-:Y:S01]  /*2f0d0*/  DADD R46, |R46|, |R66| ;  /* 0x000000002e2e7229 */ /* 0x000fe20000000642 */
[----:B------:R-:W-:-:S07]  /*2f0e0*/  LOP3.LUT R67, R3, 0x80000000, R67, 0xb8, !PT ;  /* 0x8000000003437812 */ /* 0x000fce00078eb843 */
[----:B------:R-:W-:-:S06]  /*2f0f0*/  DSETP.GTU.AND P0, PT, |R46|, +INF , PT ;  /* 0x7ff000002e00742a */ /* 0x000fcc0003f0c200 */
[----:B------:R-:W-:Y:S02]  /*2f100*/  FSEL R2, R46, R2, P0 ;  /* 0x000000022e027208 */ /* 0x000fe40000000000 */
[----:B------:R-:W-:-:S07]  /*2f110*/  FSEL R3, R47, R67, P0 ;  /* 0x000000432f037208 */ /* 0x000fce0000000000 */
.L_x_14893:
[----:B------:R-:W-:Y:S05]  /*2f120*/  BSYNC B3 ;  /* 0x0000000000037941 */ /* 0x000fea0003800000 */
.L_x_14886:
[----:B------:R-:W-:Y:S01]  /*2f130*/  LOP3.LUT R29, R3, 0x80000000, R29, 0xb8, !PT ;  /* 0x80000000031d7812 */ /* 0x000fe200078eb81d */
[----:B------:R-:W-:Y:S01]  /*2f140*/  IMAD.MOV.U32 R30, RZ, RZ, R64 ;  /* 0x000000ffff1e7224 */ /* 0x000fe200078e0040 */
[----:B------:R-:W-:Y:S02]  /*2f150*/  LOP3.LUT R31, R65, 0x80000000, R31, 0xb8, !PT ;  /* 0x80000000411f7812 */ /* 0x000fe400078eb81f */
[----:B------:R-:W-:Y:S01]  /*2f160*/  MOV R28, R2 ;  /* 0x00000002001c7202 */ /* 0x000fe20000000f00 */
[----:B------:R-:W-:Y:S06]  /*2f170*/  BRA `(.L_x_14850) ;  /* 0x0000005800e07947 */ /* 0x000fec0003800000 */
.L_x_14849:
        /* <DEDUP_REMOVED lines=113> */
.L_x_14932:
[----:B------:R-:W-:Y:S05]  /*2f890*/  BSYNC B0 ;  /* 0x0000000000007941 */ /* 0x000fea0003800000 */
.L_x_14931:
        /* <DEDUP_REMOVED lines=8> */
.L_x_14934:
[----:B------:R-:W-:Y:S05]  /*2f920*/  BSYNC B3 ;  /* 0x0000000000037941 */ /* 0x000fea0003800000 */
.L_x_14933:
        /* <DEDUP_REMOVED lines=82> */
.L_x_14936:
[----:B------:R-:W-:-:S04]  /*2fe50*/  ISETP.GE.AND P0, PT, R45, RZ, PT ;  /* 0x000000ff2d00720c */ /* 0x000fc80003f06270 */
[----:B------:R-:W-:Y:S02]  /*2fe60*/  FSEL R6, RZ, 3.37028055040000000000e+12, P0 ;  /* 0x54442d18ff067808 */ /* 0x000fe40000000000 */
[----:B------:R-:W-:-:S07]  /*2fe70*/  FSEL R7, RZ, 2.1426990032196044922, P0 ;  /* 0x400921fbff077808 */ /* 0x000fce0000000000 */
.L_x_14937:
[----:B------:R-:W-:Y:S05]  /*2fe80*/  BSYNC B0 ;  /* 0x0000000000007941 */ /* 0x000fea0003800000 */
.L_x_14935:
[----:B------:R-:W-:Y:S01]  /*2fe90*/  DADD R2, |R28|, |R30| ;  /* 0x000000001c027229 */ /* 0x000fe2000000061e */
[----:B------:R-:W-:Y:S01]  /*2fea0*/  LOP3.LUT R11, R7, 0x80000000, R11, 0xb8, !PT ;  /* 0x80000000070b7812 */ /* 0x000fe200078eb80b */
[----:B------:R-:W-:-:S06]  /*2feb0*/  DMUL R46, R46, 0.5 ;  /* 0x3fe000002e2e7828 */ /* 0x000fcc0000000000 */
[----:B------:R-:W-:-:S06]  /*2fec0*/  DSETP.GTU.AND P0, PT, |R2|, +INF , PT ;  /* 0x7ff000000200742a */ /* 0x000fcc0003f0c200 */
[----:B------:R-:W-:Y:S02]  /*2fed0*/  FSEL R6, R2, R6, P0 ;  /* 0x0000000602067208 */ /* 0x000fe40000000000 */
[----:B------:R-:W-:Y:S01]  /*2fee0*/  FSEL R7, R3, R11, P0 ;  /* 0x0000000b03077208 */ /* 0x000fe20000000000 */
[----:B------:R-:W-:Y:S06]  /*2fef0*/  BRA `(.L_x_14938) ;  /* 0x0000004c00187947 */ /* 0x000fec0003800000 */
.L_x_14930:
        /* <DEDUP_REMOVED lines=135> */
.L_x_14940:
[----:B------:R-:W-:Y:S05]  /*30770*/  BSYNC B0 ;  /* 0x0000000000007941 */ /* 0x000fea0003800000 */
.L_x_14939:
        /* <DEDUP_REMOVED lines=8> */
.L_x_14942:
[----:B------:R-:W-:Y:S05]  /*30800*/  BSYNC B3 ;  /* 0x0000000000037941 */ /* 0x000fea0003800000 */
.L_x_14941:
        /* <DEDUP_REMOVED lines=82> */
.L_x_14944:
[----:B------:R-:W-:-:S04]  /*30d30*/  ISETP.GE.AND P0, PT, R45, RZ, PT ;  /* 0x000000ff2d00720c */ /* 0x000fc80003f06270 */
[----:B------:R-:W-:Y:S02]  /*30d40*/  FSEL R6, RZ, 3.37028055040000000000e+12, P0 ;  /* 0x54442d18ff067808 */ /* 0x000fe40000000000 */
[----:B------:R-:W-:-:S07]  /*30d50*/  FSEL R7, RZ, 2.1426990032196044922, P0 ;  /* 0x400921fbff077808 */ /* 0x000fce0000000000 */
.L_x_14945:
[----:B------:R-:W-:Y:S05]  /*30d60*/  BSYNC B0 ;  /* 0x0000000000007941 */ /* 0x000fea0003800000 */
.L_x_14943:
[----:B------:R-:W-:Y:S01]  /*30d70*/  DADD R2, |R28|, |R30| ;  /* 0x000000001c027229 */ /* 0x000fe2000000061e */
[----:B------:R-:W-:-:S07]  /*30d80*/  LOP3.LUT R11, R7, 0x80000000, R11, 0xb8, !PT ;  /* 0x80000000070b7812 */ /* 0x000fce00078eb80b */
[----:B------:R-:W-:-:S06]  /*30d90*/  DSETP.GTU.AND P0, PT, |R2|, +INF , PT ;  /* 0x7ff000000200742a */ /* 0x000fcc0003f0c200 */
[----:B------:R-:W-:Y:S02]  /*30da0*/  FSEL R6, R2, R6, P0 ;  /* 0x0000000602067208 */ /* 0x000fe40000000000 */
[----:B------:R-:W-:Y:S01]  /*30db0*/  FSEL R7, R3, R11, P0 ;  /* 0x0000000b03077208 */ /* 0x000fe20000000000 */
[----:B------:R-:W-:Y:S06]  /*30dc0*/  BRA `(.L_x_14938) ;  /* 0x0000003c00647947 */ /* 0x000fec0003800000 */
.L_x_14929:
        /* <DEDUP_REMOVED lines=23> */
.L_x_14947:
[----:B------:R-:W-:Y:S05]  /*30f40*/  BSYNC B3 ;  /* 0x0000000000037941 */ /* 0x000fea0003800000 */
.L_x_14946:
        /* <DEDUP_REMOVED lines=24> */
[----:B------:R-:W-:Y:S01]  /*310d0*/  MOV R4, R2 ;  /* 0x0000000200047202 */ /* 0x000fe20000000f00 */
[----:B------:R-:W-:-:S07]  /*310e0*/  IMAD.MOV.U32 R5, RZ, RZ, R3 ;  /* 0x000000ffff057224 */ /* 0x000fce00078e0003 */
.L_x_14949:
[----:B------:R-:W-:Y:S05]  /*310f0*/  BSYNC B3 ;  /* 0x0000000000037941 */ /* 0x000fea0003800000 */
.L_x_14948:
[----:B------:R-:W-:Y:S01]  /*31100*/  DADD R54, -RZ, |R4| ;  /* 0x00000000ff367229 */ /* 0x000fe20000000504 */
[----:B------:R-:W-:Y:S01]  /*31110*/  IMAD.MOV.U32 R8, RZ, RZ, RZ ;  /* 0x000000ffff087224 */ /* 0x000fe200078e00ff */
[----:B------:R-:W-:Y:S01]  /*31120*/  UMOV UR4, 0xffffffff ;  /* 0xffffffff00047882 */ /* 0x000fe20000000000 */
[----:B------:R-:W-:Y:S01]  /*31130*/  UMOV UR5, 0x7fefffff ;  /* 0x7fefffff00057882 */ /* 0x000fe20000000000 */
[----:B------:R-:W-:Y:S01]  /*31140*/  MOV R56, 0x0 ;  /* 0x0000000000387802 */ /* 0x000fe20000000f00 */
        /* <DEDUP_REMOVED lines=131> */
.L_x_14951:
[----:B------:R-:W-:Y:S05]  /*31980*/  BSYNC B0 ;  /* 0x0000000000007941 */ /* 0x000fea0003800000 */
.L_x_14950:
        /* <DEDUP_REMOVED lines=8> */
.L_x_14953:
[----:B------:R-:W-:Y:S05]  /*31a10*/  BSYNC B3 ;  /* 0x0000000000037941 */ /* 0x000fea0003800000 */
.L_x_14952:
        /* <DEDUP_REMOVED lines=82> */
.L_x_14955:
[----:B------:R-:W-:-:S04]  /*31f40*/  ISETP.GE.AND P0, PT, R45, RZ, PT ;  /* 0x000000ff2d00720c */ /* 0x000fc80003f06270 */
[----:B------:R-:W-:Y:S02]  /*31f50*/  FSEL R6, RZ, 3.37028055040000000000e+12, P0 ;  /* 0x54442d18ff067808 */ /* 0x000fe40000000000 */
[----:B------:R-:W-:-:S07]  /*31f60*/  FSEL R7, RZ, 2.1426990032196044922, P0 ;  /* 0x400921fbff077808 */ /* 0x000fce0000000000 */
.L_x_14956:
[----:B------:R-:W-:Y:S05]  /*31f70*/  BSYNC B0 ;  /* 0x0000000000007941 */ /* 0x000fea0003800000 */
.L_x_14954:
[----:B------:R-:W-:Y:S01]  /*31f80*/  DADD R2, |R28|, |R30| ;  /* 0x000000001c027229 */ /* 0x000fe2000000061e */
[----:B------:R-:W-:Y:S01]  /*31f90*/  LOP3.LUT R11, R7, 0x80000000, R11, 0xb8, !PT ;  /* 0x80000000070b7812 */ /* 0x000fe200078eb80b */
[----:B------:R-:W-:-:S06]  /*31fa0*/  DADD R46, R46, 1 ;  /* 0x3ff000002e2e7429 */ /* 0x000fcc0000000000 */
[----:B------:R-:W-:-:S06]  /*31fb0*/  DSETP.GTU.AND P0, PT, |R2|, +INF , PT ;  /* 0x7ff000000200742a */ /* 0x000fcc0003f0c200 */
[----:B------:R-:W-:Y:S02]  /*31fc0*/  FSEL R6, R2, R6, P0 ;  /* 0x0000000602067208 */ /* 0x000fe40000000000 */
[----:B------:R-:W-:Y:S01]  /*31fd0*/  FSEL R7, R3, R11, P0 ;  /* 0x0000000b03077208 */ /* 0x000fe20000000000 */
[----:B------:R-:W-:Y:S06]  /*31fe0*/  BRA `(.L_x_14938) ;  /* 0x0000002800dc7947 */ /* 0x000fec0003800000 */
.L_x_14928:
        /* <DEDUP_REMOVED lines=108> */
.L_x_14960:
[----:B------:R-:W-:Y:S05]  /*326b0*/  BSYNC B0 ;  /* 0x0000000000007941 */ /* 0x000fea0003800000 */
.L_x_14959:
        /* <DEDUP_REMOVED lines=8> */
.L_x_14962:
[----:B------:R-:W-:Y:S05]  /*32740*/  BSYNC B3 ;  /* 0x0000000000037941 */ /* 0x000fea0003800000 */
.L_x_14961:
        /* <DEDUP_REMOVED lines=73> */
.L_x_14964:
[----:B------:R-:W-:Y:S05]  /*32be0*/  BSYNC B0 ;  /* 0x0000000000007941 */ /* 0x000fea0003800000 */
.L_x_14963:
[----:B------:R-:W-:Y:S01]  /*32bf0*/  LOP3.LUT R3, R7, 0x80000000, R29, 0xb8, !PT ;  /* 0x8000000007037812 */ /* 0x000fe200078eb81d */
[----:B------:R-:W-:Y:S01]  /*32c00*/  DMUL R46, R46, 0.5 ;  /* 0x3fe000002e2e7828 */ /* 0x000fe20000000000 */
[----:B------:R-:W-:Y:S02]  /*32c10*/  FSEL R6, R4, R6, P0 ;  /* 0x0000000604067208 */ /* 0x000fe40000000000 */
[----:B------:R-:W-:Y:S01]  /*32c20*/  FSEL R7, R5, R3, P0 ;  /* 0x0000000305077208 */ /* 0x000fe20000000000 */
[----:B------:R-:W-:Y:S07]  /*32c30*/  BRA `(.L_x_14938) ;  /* 0x0000001c00c87947 */ /* 0x000fee0003800000 */
.L_x_14958:
        /* <DEDUP_REMOVED lines=8> */
[-C--:B------:R-:W-:Y:S01]  /*32cc0*/  SEL R3, R67, R69.reuse, P1 ;  /* 0x0000004543037207 */ /* 0x080fe20000800000 */
[----:B------:R-:W-:Y:S01]  /*32cd0*/  IMAD.MOV.U32 R50, RZ, RZ, RZ ;  /* 0x000000ffff327224 */ /* 0x000fe200078e00ff */
[----:B------:R-:W-:Y:S01]  /*32ce0*/  SEL R4, R66, R68, P0 ;  /* 0x0000004442047207 */ /* 0x000fe20000000000 */
[----:B------:R-:W-:Y:S01]  /*32cf0*/  IMAD.MOV.U32 R54, RZ, RZ, 0x0 ;  /* 0x00000000ff367424 */ /* 0x000fe200078e00ff */
[----:B------:R-:W-:Y:S01]  /*32d00*/  LOP3.LUT R6, R3, 0xffc00000, RZ, 0xc0, !PT ;  /* 0xffc0000003067812 */ /* 0x000fe200078ec0ff */
[----:B------:R-:W-:Y:S01]  /*32d10*/  IMAD.MOV.U32 R55, RZ, RZ, 0x3fd80000 ;  /* 0x3fd80000ff377424 */ /* 0x000fe200078e00ff */
[----:B------:R-:W-:Y:S01]  /*32d20*/  SEL R5, R67, R69, P0 ;  /* 0x0000004543057207 */ /* 0x000fe20000000000 */
[----:B------:R-:W-:Y:S01]  /*32d30*/  MUFU.RCP64H R57, R49 ;  /* 0x0000003100397308 */ /* 0x000fe20000001800 */
[----:B------:R-:W-:Y:S01]  /*32d40*/  IADD3 R9, -R6, 0x7fd00000, RZ ;  /* 0x7fd0000006097810 */ /* 0x000fe20007ffe1ff */
[----:B------:R-:W-:Y:S01]  /*32d50*/  BSSY B0, `(.L_x_14965) ;  /* 0x0000076000007945 */ /* 0x000fe20003800000 */
[----:B------:R-:W-:-:S02]  /*32d60*/  MOV R8, RZ ;  /* 0x000000ff00087202 */ /* 0x000fc40000000f00 */
[----:B------:R-:W-:Y:S02]  /*32d70*/  SEL R2, R66, R68, P1 ;  /* 0x0000004442027207 */ /* 0x000fe40000800000 */
        /* <DEDUP_REMOVED lines=115> */
.L_x_14966:
[----:B------:R-:W-:Y:S05]  /*334b0*/  BSYNC B0 ;  /* 0x0000000000007941 */ /* 0x000fea0003800000 */
.L_x_14965:
        /* <DEDUP_REMOVED lines=8> */
.L_x_14968:
[----:B------:R-:W-:Y:S05]  /*33540*/  BSYNC B3 ;  /* 0x0000000000037941 */ /* 0x000fea0003800000 */
.L_x_14967:
        /* <DEDUP_REMOVED lines=73> */
.L_x_14970:
[----:B------:R-:W-:Y:S05]  /*339e0*/  BSYNC B0 ;  /* 0x0000000000007941 */ /* 0x000fea0003800000 */
.L_x_14969:
[----:B------:R-:W-:Y:S02]  /*339f0*/  LOP3.LUT R3, R7, 0x80000000, R29, 0xb8, !PT ;  /* 0x8000000007037812 */ /* 0x000fe400078eb81d */
[----:B------:R-:W-:Y:S02]  /*33a00*/  FSEL R6, R4, R6, P1 ;  /* 0x0000000604067208 */ /* 0x000fe40000800000 */
[----:B------:R-:W-:Y:S01]  /*33a10*/  FSEL R7, R5, R3, P1 ;  /* 0x0000000305077208 */ /* 0x000fe20000800000 */
[----:B------:R-:W-:Y:S06]  /*33a20*/  BRA `(.L_x_14938) ;  /* 0x00000010004c7947 */ /* 0x000fec0003800000 */
.L_x_14957:
        /* <DEDUP_REMOVED lines=23> */
.L_x_14972:
[----:B------:R-:W-:Y:S05]  /*33ba0*/  BSYNC B3 ;  /* 0x0000000000037941 */ /* 0x000fea0003800000 */
.L_x_14971:
        /* <DEDUP_REMOVED lines=24> */
[----:B------:R-:W-:Y:S01]  /*33d30*/  IMAD.MOV.U32 R4, RZ, RZ, R2 ;  /* 0x000000ffff047224 */ /* 0x000fe200078e0002 */
[----:B------:R-:W-:-:S07]  /*33d40*/  MOV R5, R3 ;  /* 0x0000000300057202 */ /* 0x000fce0000000f00 */
.L_x_14974:
[----:B------:R-:W-:Y:S05]  /*33d50*/  BSYNC B3 ;  /* 0x0000000000037941 */ /* 0x000fea0003800000 */
.L_x_14973:
[----:B------:R-:W-:Y:S01]  /*33d60*/  DADD R52, -RZ, |R4| ;  /* 0x00000000ff347229 */ /* 0x000fe20000000504 */
[----:B------:R-:W-:Y:S01]  /*33d70*/  IMAD.MOV.U32 R8, RZ, RZ, RZ ;  /* 0x000000ffff087224 */ /* 0x000fe200078e00ff */
[----:B------:R-:W-:Y:S01]  /*33d80*/  UMOV UR4, 0xffffffff ;  /* 0xffffffff00047882 */ /* 0x000fe20000000000 */
[----:B------:R-:W-:Y:S01]  /*33d90*/  UMOV UR5, 0x7fefffff ;  /* 0x7fefffff00057882 */ /* 0x000fe20000000000 */
[----:B------:R-:W-:Y:S01]  /*33da0*/  IMAD.MOV.U32 R54, RZ, RZ, 0x0 ;  /* 0x00000000ff367424 */ /* 0x000fe200078e00ff */
[----:B------:R-:W-:Y:S01]  /*33db0*/  UMOV UR8, UR5 ;  /* 0x0000000500087c82 */ /* 0x000fe20008000000 */
[----:B------:R-:W-:Y:S01]  /*33dc0*/  MOV R55, 0x3fd80000 ;  /* 0x3fd8000000377802 */ /* 0x000fe20000000f00 */
[----:B------:R-:W-:Y:S01]  /*33dd0*/  IMAD.U32 R11, RZ, RZ, UR8 ;  /* 0x00000008ff0b7e24 */ /* 0x000fe2000f8e00ff */
        /* <DEDUP_REMOVED lines=128> */
.L_x_14976:
[----:B------:R-:W-:Y:S05]  /*345e0*/  BSYNC B0 ;  /* 0x0000000000007941 */ /* 0x000fea0003800000 */
.L_x_14975:
        /* <DEDUP_REMOVED lines=8> */
.L_x_14978:
[----:B------:R-:W-:Y:S05]  /*34670*/  BSYNC B3 ;  /* 0x0000000000037941 */ /* 0x000fea0003800000 */
.L_x_14977:
        /* <DEDUP_REMOVED lines=74> */
.L_x_14980:
[----:B------:R-:W-:Y:S05]  /*34b20*/  BSYNC B0 ;  /* 0x0000000000007941 */ /* 0x000fea0003800000 */
.L_x_14979:
[----:B------:R-:W-:Y:S02]  /*34b30*/  LOP3.LUT R3, R7, 0x80000000, R29, 0xb8, !PT ;  /* 0x8000000007037812 */ /* 0x000fe400078eb81d */
[----:B------:R-:W-:Y:S02]  /*34b40*/  FSEL R6, R4, R6, P1 ;  /* 0x0000000604067208 */ /* 0x000fe40000800000 */
[----:B------:R-:W-:-:S07]  /*34b50*/  FSEL R7, R5, R3, P1 ;  /* 0x0000000305077208 */ /* 0x000fce0000800000 */
.L_x_14938:
[----:B------:R-:W-:Y:S05]  /*34b60*/  BSYNC B2 ;  /* 0x0000000000027941 */ /* 0x000fea0003800000 */
.L_x_14927:
        /* <DEDUP_REMOVED lines=8> */
.L_x_14848:
        /* <DEDUP_REMOVED lines=17> */
.L_x_14850:
[----:B------:R-:W-:Y:S05]  /*34d00*/  BSYNC B1 ;  /* 0x0000000000017941 */ /* 0x000fea0003800000 */
.L_x_14847:
        /* <DEDUP_REMOVED lines=133> */
[----:B------:R-:W-:-:S07]  /*35560*/  MOV R2, R4 ;  /* 0x0000000400027202 */ /* 0x000fce0000000f00 */
.L_x_14988:
[----:B------:R-:W-:Y:S05]  /*35570*/  BSYNC B3 ;  /* 0x0000000000037941 */ /* 0x000fea0003800000 */
.L_x_14987:
[----:B------:R-:W-:-:S10]  /*35580*/  DADD R2, R44, R2 ;  /* 0x000000002c027229 */ /* 0x000fd40000000002 */
        /* <DEDUP_REMOVED lines=81> */
.L_x_14986:
        /* <DEDUP_REMOVED lines=36> */
.L_x_14996:
[----:B------:R-:W-:Y:S05]  /*35ce0*/  BSYNC B4 ;  /* 0x0000000000047941 */ /* 0x000fea0003800000 */
.L_x_14995:
[----:B------:R-:W-:Y:S02]  /*35cf0*/  IMAD.MOV.U32 R52, RZ, RZ, R2 ;  /* 0x000000ffff347224 */ /* 0x000fe400078e0002 */
[----:B------:R-:W-:Y:S01]  /*35d00*/  IMAD.MOV.U32 R53, RZ, RZ, R3 ;  /* 0x000000ffff357224 */ /* 0x000fe200078e0003 */
[----:B------:R-:W-:Y:S06]  /*35d10*/  BRA `(.L_x_14994) ;  /* 0x0000000000047947 */ /* 0x000fec0003800000 */
.L_x_14993:
[----:B------:R-:W-:-:S11]  /*35d20*/  DADD R52, -R62, R50 ;  /* 0x000000003e347229 */ /* 0x000fd60000000132 */
.L_x_14994:
[----:B------:R-:W-:Y:S05]  /*35d30*/  BSYNC B3 ;  /* 0x0000000000037941 */ /* 0x000fea0003800000 */
.L_x_14992:
        /* <DEDUP_REMOVED lines=31> */
.L_x_15001:
[----:B------:R-:W-:Y:S05]  /*35f30*/  BSYNC B4 ;  /* 0x0000000000047941 */ /* 0x000fea0003800000 */
.L_x_15000:
[----:B------:R-:W-:Y:S05]  /*35f40*/  BRA `(.L_x_14999) ;  /* 0x0000000000047947 */ /* 0x000fea0003800000 */
.L_x_14998:
[----:B------:R-:W-:-:S11]  /*35f50*/  DADD R2, R46, -R8 ;  /* 0x000000002e027229 */ /* 0x000fd60000000808 */
.L_x_14999:
[----:B------:R-:W-:Y:S05]  /*35f60*/  BSYNC B3 ;  /* 0x0000000000037941 */ /* 0x000fea0003800000 */
.L_x_14997:
        /* <DEDUP_REMOVED lines=29> */
.L_x_15003:
[----:B------:R-:W-:Y:S05]  /*36140*/  BSYNC B3 ;  /* 0x0000000000037941 */ /* 0x000fea0003800000 */
.L_x_15002:
        /* <DEDUP_REMOVED lines=86> */
.L_x_15004:
        /* <DEDUP_REMOVED lines=22> */
.L_x_15006:
[----:B------:R-:W-:Y:S05]  /*36810*/  BSYNC B3 ;  /* 0x0000000000037941 */ /* 0x000fea0003800000 */
.L_x_15005:
        /* <DEDUP_REMOVED lines=30> */
.L_x_14991:
        /* <DEDUP_REMOVED lines=25> */
.L_x_15009:
[----:B------:R-:W-:Y:S05]  /*36b90*/  BSYNC B3 ;  /* 0x0000000000037941 */ /* 0x000fea0003800000 */
.L_x_15008:
        /* <DEDUP_REMOVED lines=27> */
.L_x_15012:
[----:B------:R-:W-:Y:S05]  /*36d50*/  BSYNC B3 ;  /* 0x0000000000037941 */ /* 0x000fea0003800000 */
.L_x_15011:
        /* <DEDUP_REMOVED lines=30> */
.L_x_15010:
        /* <DEDUP_REMOVED lines=76> */
.L_x_15013:
[----:B------:R-:W-:Y:S01]  /*37400*/  IMAD.MOV.U32 R2, RZ, RZ, 0x0 ;  /* 0x00000000ff027424 */ /* 0x000fe200078e00ff */
[----:B------:R-:W-:Y:S01]  /*37410*/  FSETP.NEU.FTZ.AND P0, PT, R5, RZ, PT ;  /* 0x000000ff0500720b */ /* 0x000fe20003f1d000 */
[----:B------:R-:W-:-:S06]  /*37420*/  IMAD.MOV.U32 R3, RZ, RZ, 0x7ff00000 ;  /* 0x7ff00000ff037424 */ /* 0x000fcc00078e00ff */
[----:B------:R-:W-:-:S10]  /*37430*/  DFMA R2, R4, R2, +INF ;  /* 0x7ff000000402742b */ /* 0x000fd40000000002 */
[----:B------:R-:W-:Y:S02]  /*37440*/  FSEL R64, R2, RZ, P0 ;  /* 0x000000ff02407208 */ /* 0x000fe40000000000 */
[----:B------:R-:W-:Y:S01]  /*37450*/  FSEL R65, R3, -QNAN , P0 ;  /* 0xfff0000003417808 */ /* 0x000fe20000000000 */
[----:B------:R-:W-:Y:S06]  /*37460*/  BRA `(.L_x_14989) ;  /* 0x00000004003c7947 */ /* 0x000fec0003800000 */
.L_x_15007:
        /* <DEDUP_REMOVED lines=26> */
.L_x_15015:
[----:B------:R-:W-:Y:S05]  /*37610*/  BSYNC B3 ;  /* 0x0000000000037941 */ /* 0x000fea0003800000 */
.L_x_15014:
        /* <DEDUP_REMOVED lines=21> */
.L_x_15017:
[----:B------:R-:W-:Y:S05]  /*37770*/  BSYNC B3 ;  /* 0x0000000000037941 */ /* 0x000fea0003800000 */
.L_x_15016:
[----:B------:R-:W-:Y:S01]  /*37780*/  MOV R64, R2 ;  /* 0x0000000200407202 */ /* 0x000fe20000000f00 */
[----:B------:R-:W-:Y:S01]  /*37790*/  IMAD.MOV.U32 R65, RZ, RZ, R3 ;  /* 0x000000ffff417224 */ /* 0x000fe200078e0003 */
[----:B------:R-:W-:Y:S06]  /*377a0*/  BRA `(.L_x_14989) ;  /* 0x00000000006c7947 */ /* 0x000fec0003800000 */
.L_x_14990:
        /* <DEDUP_REMOVED lines=24> */
.L_x_15019:
[----:B------:R-:W-:Y:S05]  /*37930*/  BSYNC B3 ;  /* 0x0000000000037941 */ /* 0x000fea0003800000 */
.L_x_15018:
[----:B------:R-:W-:Y:S02]  /*37940*/  IMAD.MOV.U32 R64, RZ, RZ, R4 ;  /* 0x000000ffff407224 */ /* 0x000fe400078e0004 */
[----:B------:R-:W-:-:S07]  /*37950*/  IMAD.MOV.U32 R65, RZ, RZ, R5 ;  /* 0x000000ffff417224 */ /* 0x000fce00078e0005 */
.L_x_14989:
[----:B------:R-:W-:Y:S05]  /*37960*/  BSYNC B2 ;  /* 0x0000000000027941 */ /* 0x000fea0003800000 */
.L_x_14985:
        /* <DEDUP_REMOVED lines=25> */
.L_x_15024:
[----:B------:R-:W-:Y:S05]  /*37b00*/  BSYNC B4 ;  /* 0x0000000000047941 */ /* 0x000fea0003800000 */
.L_x_15023:
        /* <DEDUP_REMOVED lines=49> */
.L_x_15026:
        /* <DEDUP_REMOVED lines=71> */
.L_x_15025:
        /* <DEDUP_REMOVED lines=37> */
.L_x_15035:
[----:B------:R-:W-:Y:S05]  /*384e0*/  BSYNC B6 ;  /* 0x0000000000067941 */ /* 0x000fea0003800000 */
.L_x_15034:
[----:B------:R-:W-:Y:S02]  /*384f0*/  IMAD.MOV.U32 R52, RZ, RZ, R2 ;  /* 0x000000ffff347224 */ /* 0x000fe400078e0002 */
[----:B------:R-:W-:Y:S01]  /*38500*/  IMAD.MOV.U32 R53, RZ, RZ, R3 ;  /* 0x000000ffff357224 */ /* 0x000fe200078e0003 */
[----:B------:R-:W-:Y:S06]  /*38510*/  BRA `(.L_x_15033) ;  /* 0x0000000000047947 */ /* 0x000fec0003800000 */
.L_x_15032:
[----:B------:R-:W-:-:S11]  /*38520*/  DADD R52, -R62, R50 ;  /* 0x000000003e347229 */ /* 0x000fd60000000132 */
.L_x_15033:
[----:B------:R-:W-:Y:S05]  /*38530*/  BSYNC B5 ;  /* 0x0000000000057941 */ /* 0x000fea0003800000 */
.L_x_15031:
        /* <DEDUP_REMOVED lines=28> */
.L_x_15040:
[----:B------:R-:W-:Y:S05]  /*38700*/  BSYNC B6 ;  /* 0x0000000000067941 */ /* 0x000fea0003800000 */
.L_x_15039:
[----:B------:R-:W-:Y:S02]  /*38710*/  IMAD.MOV.U32 R68, RZ, RZ, R2 ;  /* 0x000000ffff447224 */ /* 0x000fe400078e0002 */
[----:B------:R-:W-:Y:S01]  /*38720*/  IMAD.MOV.U32 R69, RZ, RZ, R3 ;  /* 0x000000ffff457224 */ /* 0x000fe200078e0003 */
[----:B------:R-:W-:Y:S06]  /*38730*/  BRA `(.L_x_15038) ;  /* 0x0000000000047947 */ /* 0x000fec0003800000 */
.L_x_15037:
[----:B------:R-:W-:-:S11]  /*38740*/  DADD R68, -R48, R46 ;  /* 0x0000000030447229 */ /* 0x000fd6000000012e */
.L_x_15038:
[----:B------:R-:W-:Y:S05]  /*38750*/  BSYNC B5 ;  /* 0x0000000000057941 */ /* 0x000fea0003800000 */
.L_x_15036:
        /* <DEDUP_REMOVED lines=27> */
.L_x_15042:
[----:B------:R-:W-:Y:S05]  /*38910*/  BSYNC B5 ;  /* 0x0000000000057941 */ /* 0x000fea0003800000 */
.L_x_15041:
[----:B------:R-:W-:Y:S02]  /*38920*/  IMAD.MOV.U32 R46, RZ, RZ, R4 ;  /* 0x000000ffff2e7224 */ /* 0x000fe400078e0004 */
[----:B------:R-:W-:Y:S01]  /*38930*/  IMAD.MOV.U32 R47, RZ, RZ, R5 ;  /* 0x000000ffff2f7224 */ /* 0x000fe200078e0005 */
[----:B------:R-:W-:Y:S06]  /*38940*/  BRA `(.L_x_15043) ;  /* 0x0000000800347947 */ /* 0x000fec0003800000 */
.L_x_15030:
        /* <DEDUP_REMOVED lines=27> */
.L_x_15046:
[----:B------:R-:W-:Y:S05]  /*38b00*/  BSYNC B5 ;  /* 0x0000000000057941 */ /* 0x000fea0003800000 */
.L_x_15045:
[----:B------:R-:W-:Y:S02]  /*38b10*/  IMAD.MOV.U32 R46, RZ, RZ, R4 ;  /* 0x000000ffff2e7224 */ /* 0x000fe400078e0004 */
[----:B------:R-:W-:Y:S01]  /*38b20*/  IMAD.MOV.U32 R47, RZ, RZ, R5 ;  /* 0x000000ffff2f7224 */ /* 0x000fe200078e0005 */
[----:B------:R-:W-:Y:S06]  /*38b30*/  BRA `(.L_x_15043) ;  /* 0x0000000400b87947 */ /* 0x000fec0003800000 */
.L_x_15044:
        /* <DEDUP_REMOVED lines=28> */
.L_x_15048:
[----:B------:R-:W-:Y:S05]  /*38d00*/  BSYNC B5 ;  /* 0x0000000000057941 */ /* 0x000fea0003800000 */
.L_x_15047:
        /* <DEDUP_REMOVED lines=21> */
.L_x_15050:
[----:B------:R-:W-:Y:S05]  /*38e60*/  BSYNC B5 ;  /* 0x0000000000057941 */ /* 0x000fea0003800000 */
.L_x_15049:
[----:B------:R-:W-:Y:S01]  /*38e70*/  DMUL R66, R66, 8.11296384146066816958e+31 ;  /* 0x4690000042427828 */ /* 0x000fe20000000000 */
[----:B------:R-:W-:Y:S01]  /*38e80*/  IMAD.MOV.U32 R46, RZ, RZ, R2 ;  /* 0x000000ffff2e7224 */ /* 0x000fe200078e0002 */
[----:B------:R-:W-:Y:S01]  /*38e90*/  MOV R47, R3 ;  /* 0x00000003002f7202 */ /* 0x000fe20000000f00 */
[----:B------:R-:W-:Y:S08]  /*38ea0*/  BRA `(.L_x_15043) ;  /* 0x0000000000dc7947 */ /* 0x000ff00003800000 */
.L_x_15029:
        /* <DEDUP_REMOVED lines=24> */
.L_x_15052:
[----:B------:R-:W-:Y:S05]  /*39030*/  BSYNC B5 ;  /* 0x0000000000057941 */ /* 0x000fea0003800000 */
.L_x_15051:
        /* <DEDUP_REMOVED lines=28> */
.L_x_15054:
[----:B------:R-:W-:Y:S05]  /*39200*/  BSYNC B5 ;  /* 0x0000000000057941 */ /* 0x000fea0003800000 */
.L_x_15053:
[----:B------:R-:W-:-:S11]  /*39210*/  DMUL R46, R2, R46 ;  /* 0x0000002e022e7228 */ /* 0x000fd60000000000 */
.L_x_15043:
[----:B------:R-:W-:Y:S05]  /*39220*/  BSYNC B4 ;  /* 0x0000000000047941 */ /* 0x000fea0003800000 */
.L_x_15028:
[----:B------:R-:W-:Y:S05]  /*39230*/  BRA `(.L_x_15055) ;  /* 0x0000000000087947 */ /* 0x000fea0003800000 */
.L_x_15022:
[----:B------:R-:W-:Y:S02]  /*39240*/  DMUL R46, R44, 9.00719925474099200000e+15 ;  /* 0x434000002c2e7828 */ /* 0x000fe40000000000 */
[----:B------:R-:W-:-:S11]  /*39250*/  DMUL R66, R66, 9.00719925474099200000e+15 ;  /* 0x4340000042427828 */ /* 0x000fd60000000000 */
.L_x_15055:
[----:B------:R-:W-:Y:S05]  /*39260*/  BSYNC B2 ;  /* 0x0000000000027941 */ /* 0x000fea0003800000 */
.L_x_15021:
        /* <DEDUP_REMOVED lines=28> */
.L_x_15057:
[----:B------:R-:W-:Y:S05]  /*39430*/  BSYNC B2 ;  /* 0x0000000000027941 */ /* 0x000fea0003800000 */
.L_x_15056:
        /* <DEDUP_REMOVED lines=82> */
.L_x_15059:
[----:B------:R-:W-:Y:S02]  /*39960*/  FSEL R2, RZ, 3.37028055040000000000e+12, P1 ;  /* 0x54442d18ff027808 */ /* 0x000fe40000800000 */
[----:B------:R-:W-:-:S07]  /*39970*/  FSEL R3, RZ, 2.1426990032196044922, P1 ;  /* 0x400921fbff037808 */ /* 0x000fce0000800000 */
.L_x_15060:
[----:B------:R-:W-:Y:S05]  /*39980*/  BSYNC B0 ;  /* 0x0000000000007941 */ /* 0x000fea0003800000 */
.L_x_15058:
[----:B------:R-:W-:Y:S01]  /*39990*/  DADD R46, |R46|, |R66| ;  /* 0x000000002e2e7229 */ /* 0x000fe20000000642 */
[----:B------:R-:W-:-:S07]  /*399a0*/  LOP3.LUT R67, R3, 0x80000000, R67, 0xb8, !PT ;  /* 0x8000000003437812 */ /* 0x000fce00078eb843 */
[----:B------:R-:W-:-:S06]  /*399b0*/  DSETP.GTU.AND P0, PT, |R46|, +INF , PT ;  /* 0x7ff000002e00742a */ /* 0x000fcc0003f0c200 */
[----:B------:R-:W-:Y:S02]  /*399c0*/  FSEL R2, R46, R2, P0 ;  /* 0x000000022e027208 */ /* 0x000fe40000000000 */
[----:B------:R-:W-:-:S07]  /*399d0*/  FSEL R3, R47, R67, P0 ;  /* 0x000000432f037208 */ /* 0x000fce0000000000 */
.L_x_15027:
[----:B------:R-:W-:Y:S05]  /*399e0*/  BSYNC B3 ;  /* 0x0000000000037941 */ /* 0x000fea0003800000 */
.L_x_15020:
[----:B------:R-:W-:Y:S01]  /*399f0*/  LOP3.LUT R25, R3, 0x80000000, R25, 0xb8, !PT ;  /* 0x8000000003197812 */ /* 0x000fe200078eb819 */
[----:B------:R-:W-:Y:S01]  /*39a00*/  IMAD.MOV.U32 R24, RZ, RZ, R2 ;  /* 0x000000ffff187224 */ /* 0x000fe200078e0002 */
[----:B------:R-:W-:Y:S01]  /*39a10*/  LOP3.LUT R27, R65, 0x80000000, R27, 0xb8, !PT ;  /* 0x80000000411b7812 */ /* 0x000fe200078eb81b */
[----:B------:R-:W-:Y:S01]  /*39a20*/  IMAD.MOV.U32 R26, RZ, RZ, R64 ;  /* 0x000000ffff1a7224 */ /* 0x000fe200078e0040 */
[----:B------:R-:W-:Y:S06]  /*39a30*/  BRA `(.L_x_14984) ;  /* 0x0000005800e07947 */ /* 0x000fec0003800000 */
.L_x_14983:
        /* <DEDUP_REMOVED lines=113> */
.L_x_15066:
[----:B------:R-:W-:Y:S05]  /*3a150*/  BSYNC B0 ;  /* 0x0000000000007941 */ /* 0x000fea0003800000 */
.L_x_15065:
        /* <DEDUP_REMOVED lines=8> */
.L_x_15068:
[----:B------:R-:W-:Y:S05]  /*3a1e0*/  BSYNC B3 ;  /* 0x0000000000037941 */ /* 0x000fea0003800000 */
.L_x_15067:
        /* <DEDUP_REMOVED lines=82> */
.L_x_15070:
[----:B------:R-:W-:-:S04]  /*3a710*/  ISETP.GE.AND P0, PT, R45, RZ, PT ;  /* 0x000000ff2d00720c */ /* 0x000fc80003f06270 */
[----:B------:R-:W-:Y:S02]  /*3a720*/  FSEL R6, RZ, 3.37028055040000000000e+12, P0 ;  /* 0x54442d18ff067808 */ /* 0x000fe40000000000 */
[----:B------:R-:W-:-:S07]  /*3a730*/  FSEL R7, RZ, 2.1426990032196044922, P0 ;  /* 0x400921fbff077808 */ /* 0x000fce0000000000 */
.L_x_15071:
[----:B------:R-:W-:Y:S05]  /*3a740*/  BSYNC B0 ;  /* 0x0000000000007941 */ /* 0x000fea0003800000 */
.L_x_15069:
[----:B------:R-:W-:Y:S01]  /*3a750*/  DADD R2, |R24|, |R26| ;  /* 0x0000000018027229 */ /* 0x000fe2000000061a */
[----:B------:R-:W-:Y:S01]  /*3a760*/  LOP3.LUT R11, R7, 0x80000000, R11, 0xb8, !PT ;  /* 0x80000000070b7812 */ /* 0x000fe200078eb80b */
[----:B------:R-:W-:-:S06]  /*3a770*/  DMUL R46, R46, 0.5 ;  /* 0x3fe000002e2e7828 */ /* 0x000fcc0000000000 */
[----:B------:R-:W-:-:S06]  /*3a780*/  DSETP.GTU.AND P0, PT, |R2|, +INF , PT ;  /* 0x7ff000000200742a */ /* 0x000fcc0003f0c200 */
[----:B------:R-:W-:Y:S02]  /*3a790*/  FSEL R6, R2, R6, P0 ;  /* 0x0000000602067208 */ /* 0x000fe40000000000 */
[----:B------:R-:W-:Y:S01]  /*3a7a0*/  FSEL R7, R3, R11, P0 ;  /* 0x0000000b03077208 */ /* 0x000fe20000000000 */
[----:B------:R-:W-:Y:S06]  /*3a7b0*/  BRA `(.L_x_15072) ;  /* 0x0000004c00187947 */ /* 0x000fec0003800000 */
.L_x_15064:
        /* <DEDUP_REMOVED lines=135> */
.L_x_15074:
[----:B------:R-:W-:Y:S05]  /*3b030*/  BSYNC B0 ;  /* 0x0000000000007941 */ /* 0x000fea0003800000 */
.L_x_15073:
        /* <DEDUP_REMOVED lines=8> */
.L_x_15076:
[----:B------:R-:W-:Y:S05]  /*3b0c0*/  BSYNC B3 ;  /* 0x0000000000037941 */ /* 0x000fea0003800000 */
.L_x_15075:
        /* <DEDUP_REMOVED lines=82> */
.L_x_15078:
[----:B------:R-:W-:-:S04]  /*3b5f0*/  ISETP.GE.AND P0, PT, R45, RZ, PT ;  /* 0x000000ff2d00720c */ /* 0x000fc80003f06270 */
[----:B------:R-:W-:Y:S02]  /*3b600*/  FSEL R6, RZ, 3.37028055040000000000e+12, P0 ;  /* 0x54442d18ff067808 */ /* 0x000fe40000000000 */
[----:B------:R-:W-:-:S07]  /*3b610*/  FSEL R7, RZ, 2.1426990032196044922, P0 ;  /* 0x400921fbff077808 */ /* 0x000fce0000000000 */
.L_x_15079:
[----:B------:R-:W-:Y:S05]  /*3b620*/  BSYNC B0 ;  /* 0x0000000000007941 */ /* 0x000fea0003800000 */
.L_x_15077:
[----:B------:R-:W-:Y:S01]  /*3b630*/  DADD R2, |R24|, |R26| ;  /* 0x0000000018027229 */ /* 0x000fe2000000061a */
[----:B------:R-:W-:-:S07]  /*3b640*/  LOP3.LUT R11, R7, 0x80000000, R11, 0xb8, !PT ;  /* 0x80000000070b7812 */ /* 0x000fce00078eb80b */
[----:B------:R-:W-:-:S06]  /*3b650*/  DSETP.GTU.AND P0, PT, |R2|, +INF , PT ;  /* 0x7ff000000200742a */ /* 0x000fcc0003f0c200 */
[----:B------:R-:W-:Y:S02]  /*3b660*/  FSEL R6, R2, R6, P0 ;  /* 0x0000000602067208 */ /* 0x000fe40000000000 */
[----:B------:R-:W-:Y:S01]  /*3b670*/  FSEL R7, R3, R11, P0 ;  /* 0x0000000b03077208 */ /* 0x000fe20000000000 */
[----:B------:R-:W-:Y:S06]  /*3b680*/  BRA `(.L_x_15072) ;  /* 0x0000003c00647947 */ /* 0x000fec0003800000 */
.L_x_15063:
        /* <DEDUP_REMOVED lines=23> */
.L_x_15081:
[----:B------:R-:W-:Y:S05]  /*3b800*/  BSYNC B3 ;  /* 0x0000000000037941 */ /* 0x000fea0003800000 */
.L_x_15080:
        /* <DEDUP_REMOVED lines=26> */
.L_x_15083:
[----:B------:R-:W-:Y:S05]  /*3b9b0*/  BSYNC B3 ;  /* 0x0000000000037941 */ /* 0x000fea0003800000 */
.L_x_15082:
        /* <DEDUP_REMOVED lines=136> */
.L_x_15085:
[----:B------:R-:W-:Y:S05]  /*3c240*/  BSYNC B0 ;  /* 0x0000000000007941 */ /* 0x000fea0003800000 */
.L_x_15084:
        /* <DEDUP_REMOVED lines=8> */
.L_x_15087:
[----:B------:R-:W-:Y:S05]  /*3c2d0*/  BSYNC B3 ;  /* 0x0000000000037941 */ /* 0x000fea0003800000 */
.L_x_15086:
        /* <DEDUP_REMOVED lines=82> */
.L_x_15089:
[----:B------:R-:W-:-:S04]  /*3c800*/  ISETP.GE.AND P0, PT, R45, RZ, PT ;  /* 0x000000ff2d00720c */ /* 0x000fc80003f06270 */
[----:B------:R-:W-:Y:S02]  /*3c810*/  FSEL R6, RZ, 3.37028055040000000000e+12, P0 ;  /* 0x54442d18ff067808 */ /* 0x000fe40000000000 */
[----:B------:R-:W-:-:S07]  /*3c820*/  FSEL R7, RZ, 2.1426990032196044922, P0 ;  /* 0x400921fbff077808 */ /* 0x000fce0000000000 */
.L_x_15090:
[----:B------:R-:W-:Y:S05]  /*3c830*/  BSYNC B0 ;  /* 0x0000000000007941 */ /* 0x000fea0003800000 */
.L_x_15088:
[----:B------:R-:W-:Y:S01]  /*3c840*/  DADD R2, |R24|, |R26| ;  /* 0x0000000018027229 */ /* 0x000fe2000000061a */
[----:B------:R-:W-:Y:S01]  /*3c850*/  LOP3.LUT R11, R7, 0x80000000, R11, 0xb8, !PT ;  /* 0x80000000070b7812 */ /* 0x000fe200078eb80b */
[----:B------:R-:W-:-:S06]  /*3c860*/  DADD R46, R46, 1 ;  /* 0x3ff000002e2e7429 */ /* 0x000fcc0000000000 */
[----:B------:R-:W-:-:S06]  /*3c870*/  DSETP.GTU.AND P0, PT, |R2|, +INF , PT ;  /* 0x7ff000000200742a */ /* 0x000fcc0003f0c200 */
[----:B------:R-:W-:Y:S02]  /*3c880*/  FSEL R6, R2, R6, P0 ;  /* 0x0000000602067208 */ /* 0x000fe40000000000 */
[----:B------:R-:W-:Y:S01]  /*3c890*/  FSEL R7, R3, R11, P0 ;  /* 0x0000000b03077208 */ /* 0x000fe20000000000 */
[----:B------:R-:W-:Y:S06]  /*3c8a0*/  BRA `(.L_x_15072) ;  /* 0x0000002800dc7947 */ /* 0x000fec0003800000 */
.L_x_15062:
        /* <DEDUP_REMOVED lines=22> */
[----:B------:R-:W-:Y:S01]  /*3ca10*/  IMAD.MOV.U32 R6, RZ, RZ, R4 ;  /* 0x000000ffff067224 */ /* 0x000fe200078e0004 */
[----:B------:R-:W-:-:S06]  /*3ca20*/  MOV R7, R5 ;  /* 0x0000000500077202 */ /* 0x000fcc0000000f00 */
        /* <DEDUP_REMOVED lines=8> */
[----:B------:R-:W-:Y:S01]  /*3cab0*/  @!P0 MOV R11, R6 ;  /* 0x00000006000b8202 */ /* 0x000fe20000000f00 */
[----:B------:R-:W-:Y:S01]  /*3cac0*/  IMAD.MOV.U32 R4, RZ, RZ, -0x3ff ;  /* 0xfffffc01ff047424 */ /* 0x000fe200078e00ff */
        /* <DEDUP_REMOVED lines=74> */
.L_x_15094:
[----:B------:R-:W-:Y:S05]  /*3cf70*/  BSYNC B0 ;  /* 0x0000000000007941 */ /* 0x000fea0003800000 */
.L_x_15093:
        /* <DEDUP_REMOVED lines=8> */
.L_x_15096:
[----:B------:R-:W-:Y:S05]  /*3d000*/  BSYNC B3 ;  /* 0x0000000000037941 */ /* 0x000fea0003800000 */
.L_x_15095:
        /* <DEDUP_REMOVED lines=73> */
.L_x_15098:
[----:B------:R-:W-:Y:S05]  /*3d4a0*/  BSYNC B0 ;  /* 0x0000000000007941 */ /* 0x000fea0003800000 */
.L_x_15097:
[----:B------:R-:W-:Y:S01]  /*3d4b0*/  LOP3.LUT R3, R7, 0x80000000, R25, 0xb8, !PT ;  /* 0x8000000007037812 */ /* 0x000fe200078eb819 */
[----:B------:R-:W-:Y:S01]  /*3d4c0*/  DMUL R46, R46, 0.5 ;  /* 0x3fe000002e2e7828 */ /* 0x000fe20000000000 */
[----:B------:R-:W-:Y:S02]  /*3d4d0*/  FSEL R6, R4, R6, P0 ;  /* 0x0000000604067208 */ /* 0x000fe40000000000 */
[----:B------:R-:W-:Y:S01]  /*3d4e0*/  FSEL R7, R5, R3, P0 ;  /* 0x0000000305077208 */ /* 0x000fe20000000000 */
[----:B------:R-:W-:Y:S07]  /*3d4f0*/  BRA `(.L_x_15072) ;  /* 0x0000001c00c87947 */ /* 0x000fee0003800000 */
.L_x_15092:
        /* <DEDUP_REMOVED lines=135> */
.L_x_15100:
[----:B------:R-:W-:Y:S05]  /*3dd70*/  BSYNC B0 ;  /* 0x0000000000007941 */ /* 0x000fea0003800000 */
.L_x_15099:
        /* <DEDUP_REMOVED lines=8> */
.L_x_15102:
[----:B------:R-:W-:Y:S05]  /*3de00*/  BSYNC B3 ;  /* 0x0000000000037941 */ /* 0x000fea0003800000 */
.L_x_15101:
        /* <DEDUP_REMOVED lines=73> */
.L_x_15104:
[----:B------:R-:W-:Y:S05]  /*3e2a0*/  BSYNC B0 ;  /* 0x0000000000007941 */ /* 0x000fea0003800000 */
.L_x_15103:
[----:B------:R-:W-:Y:S02]  /*3e2b0*/  LOP3.LUT R3, R7, 0x80000000, R25, 0xb8, !PT ;  /* 0x8000000007037812 */ /* 0x000fe400078eb819 */
[----:B------:R-:W-:Y:S02]  /*3e2c0*/  FSEL R6, R4, R6, P1 ;  /* 0x0000000604067208 */ /* 0x000fe40000800000 */
[----:B------:R-:W-:Y:S01]  /*3e2d0*/  FSEL R7, R5, R3, P1 ;  /* 0x0000000305077208 */ /* 0x000fe20000800000 */
[----:B------:R-:W-:Y:S06]  /*3e2e0*/  BRA `(.L_x_15072) ;  /* 0x00000010004c7947 */ /* 0x000fec0003800000 */
.L_x_15091:
        /* <DEDUP_REMOVED lines=23> */
.L_x_15106:
[----:B------:R-:W-:Y:S05]  /*3e460*/  BSYNC B3 ;  /* 0x0000000000037941 */ /* 0x000fea0003800000 */
.L_x_15105:
        /* <DEDUP_REMOVED lines=26> */
.L_x_15108:
[----:B------:R-:W-:Y:S05]  /*3e610*/  BSYNC B3 ;  /* 0x0000000000037941 */ /* 0x000fea0003800000 */
.L_x_15107:
        /* <DEDUP_REMOVED lines=56> */
[----:B------:R-:W-:Y:S01]  /*3e9a0*/  @!P0 IMAD.MOV.U32 R52, RZ, RZ, -0x435 ;  /* 0xfffffbcbff348424 */ /* 0x000fe200078e00ff */
        /* <DEDUP_REMOVED lines=79> */
.L_x_15110:
[----:B------:R-:W-:Y:S05]  /*3eea0*/  BSYNC B0 ;  /* 0x0000000000007941 */ /* 0x000fea0003800000 */
.L_x_15109:
        /* <DEDUP_REMOVED lines=8> */
.L_x_15112:
[----:B------:R-:W-:Y:S05]  /*3ef30*/  BSYNC B3 ;  /* 0x0000000000037941 */ /* 0x000fea0003800000 */
.L_x_15111:
        /* <DEDUP_REMOVED lines=74> */
.L_x_15114:
[----:B------:R-:W-:Y:S05]  /*3f3e0*/  BSYNC B0 ;  /* 0x0000000000007941 */ /* 0x000fea0003800000 */
.L_x_15113:
[----:B------:R-:W-:Y:S02]  /*3f3f0*/  LOP3.LUT R3, R7, 0x80000000, R25, 0xb8, !PT ;  /* 0x8000000007037812 */ /* 0x000fe400078eb819 */
[----:B------:R-:W-:Y:S02]  /*3f400*/  FSEL R6, R4, R6, P1 ;  /* 0x0000000604067208 */ /* 0x000fe40000800000 */
[----:B------:R-:W-:-:S07]  /*3f410*/  FSEL R7, R5, R3, P1 ;  /* 0x0000000305077208 */ /* 0x000fce0000800000 */
.L_x_15072:
[----:B------:R-:W-:Y:S05]  /*3f420*/  BSYNC B2 ;  /* 0x0000000000027941 */ /* 0x000fea0003800000 */
.L_x_15061:
        /* <DEDUP_REMOVED lines=8> */
.L_x_14982:
        /* <DEDUP_REMOVED lines=17> */
.L_x_14984:
[----:B------:R-:W-:Y:S05]  /*3f5c0*/  BSYNC B1 ;  /* 0x0000000000017941 */ /* 0x000fea0003800000 */
.L_x_14981:
        /* <DEDUP_REMOVED lines=49> */
[----:B------:R-:W-:Y:S02]  /*3f8e0*/  SEL R47, R9, R3, P0 ;  /* 0x00000003092f7207 */ /* 0x000fe40000000000 */
[----:B------:R-:W-:Y:S01]  /*3f8f0*/  SEL R4, R8, R2, P1 ;  /* 0x0000000208047207 */ /* 0x000fe20000800000 */
[----:B------:R-:W-:Y:S01]  /*3f900*/  DFMA R52, R52, R52, R44 ;  /* 0x000000343434722b */ /* 0x000fe2000000002c */
[----:B------:R-:W-:Y:S01]  /*3f910*/  MOV R9, UR8 ;  /* 0x0000000800097c02 */ /* 0x000fe20008000f00 */
[----:B------:R-:W-:Y:S01]  /*3f920*/  IMAD.MOV.U32 R44, RZ, RZ, RZ ;  /* 0x000000ffff2c7224 */ /* 0x000fe200078e00ff */
[----:B------:R-:W-:Y:S01]  /*3f930*/  IADD3 R45, -R11, 0x7fd00000, RZ ;  /* 0x7fd000000b2d7810 */ /* 0x000fe20007ffe1ff */
[----:B------:R-:W-:Y:S01]  /*3f940*/  DSETP.NEU.AND P2, PT, R46, RZ, PT ;  /* 0x000000ff2e00722a */ /* 0x000fe20003f4d000 */
[----:B------:R-:W-:Y:S01]  /*3f950*/  LOP3.LUT R65, R64, 0x100000, RZ, 0xfc, !PT ;  /* 0x0010000040417812 */ /* 0x000fe200078efcff */
[----:B------:R-:W-:Y:S01]  /*3f960*/  IMAD.MOV.U32 R64, RZ, RZ, RZ ;  /* 0x000000ffff407224 */ /* 0x000fe200078e00ff */
[----:B------:R-:W-:Y:S01]  /*3f970*/  ISETP.GE.U32.AND P3, PT, R47, 0x7ff00000, PT ;  /* 0x7ff000002f00780c */ /* 0x000fe20003f66070 */
[----:B------:R-:W-:-:S02]  /*3f980*/  DSETP.MIN.AND P0, P1, R52, UR4, PT ;  /* 0x0000000434007e2a */ /* 0x000fc4000b900000 */
        /* <DEDUP_REMOVED lines=74> */
.L_x_15122:
[----:B------:R-:W-:Y:S05]  /*3fe30*/  BSYNC B3 ;  /* 0x0000000000037941 */ /* 0x000fea0003800000 */
.L_x_15121:
[----:B------:R-:W-:-:S10]  /*3fe40*/  DADD R2, R44, R2 ;  /* 0x000000002c027229 */ /* 0x000fd40000000002 */
[----:B------:R-:W-:Y:S01]  /*3fe50*/  ISETP.GT.AND P0, PT, R3, 0xfffff, PT ;  /* 0x000fffff0300780c */ /* 0x000fe20003f04270 */
[--C-:B------:R-:W-:Y:S02]  /*3fe60*/  IMAD.MOV.U32 R4, RZ, RZ, R2.reuse ;  /* 0x000000ffff047224 */ /* 0x100fe400078e0002 */
[----:B------:R-:W-:Y:S02]  /*3fe70*/  IMAD.MOV.U32 R5, RZ, RZ, R3 ;  /* 0x000000ffff057224 */ /* 0x000fe400078e0003 */
[----:B------:R-:W-:Y:S02]  /*3fe80*/  IMAD.MOV.U32 R8, RZ, RZ, R2 ;  /* 0x000000ffff087224 */ /* 0x000fe400078e0002 */
[----:B------:R-:W-:-:S06]  /*3fe90*/  IMAD.MOV.U32 R2, RZ, RZ, -0x3ff ;  /* 0xfffffc01ff027424 */ /* 0x000fcc00078e00ff */
[----:B------:R-:W-:Y:S01]  /*3fea0*/  @!P0 DMUL R4, R4, 1.80143985094819840000e+16 ;  /* 0x4350000004048828 */ /* 0x000fe20000000000 */
[----:B------:R-:W-:-:S09]  /*3feb0*/  @!P0 MOV R2, 0xfffffbcb ;  /* 0xfffffbcb00028802 */ /* 0x000fd20000000f00 */
        /* <DEDUP_REMOVED lines=74> */
.L_x_15120:
        /* <DEDUP_REMOVED lines=36> */
.L_x_15130:
[----:B------:R-:W-:Y:S05]  /*405a0*/  BSYNC B4 ;  /* 0x0000000000047941 */ /* 0x000fea0003800000 */
.L_x_15129:
[----:B------:R-:W-:Y:S02]  /*405b0*/  IMAD.MOV.U32 R52, RZ, RZ, R2 ;  /* 0x000000ffff347224 */ /* 0x000fe400078e0002 */
[----:B------:R-:W-:Y:S01]  /*405c0*/  IMAD.MOV.U32 R53, RZ, RZ, R3 ;  /* 0x000000ffff357224 */ /* 0x000fe200078e0003 */
[----:B------:R-:W-:Y:S06]  /*405d0*/  BRA `(.L_x_15128) ;  /* 0x0000000000047947 */ /* 0x000fec0003800000 */
.L_x_15127:
[----:B------:R-:W-:-:S11]  /*405e0*/  DADD R52, -R62, R50 ;  /* 0x000000003e347229 */ /* 0x000fd60000000132 */
.L_x_15128:
[----:B------:R-:W-:Y:S05]  /*405f0*/  BSYNC B3 ;  /* 0x0000000000037941 */ /* 0x000fea0003800000 */
.L_x_15126:
        /* <DEDUP_REMOVED lines=31> */
.L_x_15135:
[----:B------:R-:W-:Y:S05]  /*407f0*/  BSYNC B4 ;  /* 0x0000000000047941 */ /* 0x000fea0003800000 */
.L_x_15134:
[----:B------:R-:W-:Y:S05]  /*40800*/  BRA `(.L_x_15133) ;  /* 0x0000000000047947 */ /* 0x000fea0003800000 */
.L_x_15132:
[----:B------:R-:W-:-:S11]  /*40810*/  DADD R2, R46, -R8 ;  /* 0x000000002e027229 */ /* 0x000fd60000000808 */
.L_x_15133:
[----:B------:R-:W-:Y:S05]  /*40820*/  BSYNC B3 ;  /* 0x0000000000037941 */ /* 0x000fea0003800000 */
.L_x_15131:
        /* <DEDUP_REMOVED lines=29> */
.L_x_15137:
[----:B------:R-:W-:Y:S05]  /*40a00*/  BSYNC B3 ;  /* 0x0000000000037941 */ /* 0x000fea0003800000 */
.L_x_15136:
        /* <DEDUP_REMOVED lines=86> */
.L_x_15138:
        /* <DEDUP_REMOVED lines=22> */
.L_x_15140:
[----:B------:R-:W-:Y:S05]  /*410d0*/  BSYNC B3 ;  /* 0x0000000000037941 */ /* 0x000fea0003800000 */
.L_x_15139:
        /* <DEDUP_REMOVED lines=30> */
.L_x_15125:
        /* <DEDUP_REMOVED lines=25> */
.L_x_15143:
[----:B------:R-:W-:Y:S05]  /*41450*/  BSYNC B3 ;  /* 0x0000000000037941 */ /* 0x000fea0003800000 */
.L_x_15142:
        /* <DEDUP_REMOVED lines=27> */
.L_x_15146:
[----:B------:R-:W-:Y:S05]  /*41610*/  BSYNC B3 ;  /* 0x0000000000037941 */ /* 0x000fea0003800000 */
.L_x_15145:
        /* <DEDUP_REMOVED lines=30> */
.L_x_15144:
        /* <DEDUP_REMOVED lines=76> */
.L_x_15147:
[----:B------:R-:W-:Y:S01]  /*41cc0*/  IMAD.MOV.U32 R2, RZ, RZ, 0x0 ;  /* 0x00000000ff027424 */ /* 0x000fe200078e00ff */
[----:B------:R-:W-:Y:S01]  /*41cd0*/  FSETP.NEU.FTZ.AND P0, PT, R5, RZ, PT ;  /* 0x000000ff0500720b */ /* 0x000fe20003f1d000 */
[----:B------:R-:W-:-:S06]  /*41ce0*/  IMAD.MOV.U32 R3, RZ, RZ, 0x7ff00000 ;  /* 0x7ff00000ff037424 */ /* 0x000fcc00078e00ff */
[----:B------:R-:W-:-:S10]  /*41cf0*/  DFMA R2, R4, R2, +INF ;  /* 0x7ff000000402742b */ /* 0x000fd40000000002 */
[----:B------:R-:W-:Y:S02]  /*41d00*/  FSEL R64, R2, RZ, P0 ;  /* 0x000000ff02407208 */ /* 0x000fe40000000000 */
[----:B------:R-:W-:Y:S01]  /*41d10*/  FSEL R65, R3, -QNAN , P0 ;  /* 0xfff0000003417808 */ /* 0x000fe20000000000 */
[----:B------:R-:W-:Y:S06]  /*41d20*/  BRA `(.L_x_15123) ;  /* 0x00000004003c7947 */ /* 0x000fec0003800000 */
.L_x_15141:
        /* <DEDUP_REMOVED lines=26> */
.L_x_15149:
[----:B------:R-:W-:Y:S05]  /*41ed0*/  BSYNC B3 ;  /* 0x0000000000037941 */ /* 0x000fea0003800000 */
.L_x_15148:
        /* <DEDUP_REMOVED lines=21> */
.L_x_15151:
[----:B------:R-:W-:Y:S05]  /*42030*/  BSYNC B3 ;  /* 0x0000000000037941 */ /* 0x000fea0003800000 */
.L_x_15150:
[----:B------:R-:W-:Y:S02]  /*42040*/  IMAD.MOV.U32 R64, RZ, RZ, R2 ;  /* 0x000000ffff407224 */ /* 0x000fe400078e0002 */
[----:B------:R-:W-:Y:S01]  /*42050*/  IMAD.MOV.U32 R65, RZ, RZ, R3 ;  /* 0x000000ffff417224 */ /* 0x000fe200078e0003 */
[----:B------:R-:W-:Y:S06]  /*42060*/  BRA `(.L_x_15123) ;  /* 0x00000000006c7947 */ /* 0x000fec0003800000 */
.L_x_15124:
        /* <DEDUP_REMOVED lines=18> */
[----:B------:R-:W-:Y:S01]  /*42190*/  IMAD.MOV.U32 R5, RZ, RZ, R3 ;  /* 0x000000ffff057224 */ /* 0x000fe200078e0003 */
[----:B------:R-:W-:Y:S01]  /*421a0*/  MOV R3, R69 ;  /* 0x0000004500037202 */ /* 0x000fe20000000f00 */
[----:B------:R-:W-:Y:S02]  /*421b0*/  IMAD.MOV.U32 R7, RZ, RZ, R55 ;  /* 0x000000ffff077224 */ /* 0x000fe400078e0037 */
[----:B------:R-:W-:-:S07]  /*421c0*/  IMAD.MOV.U32 R54, RZ, RZ, R68 ;  /* 0x000000ffff367224 */ /* 0x000fce00078e0044 */
[----:B------:R-:W-:Y:S05]  /*421d0*/  CALL.REL.NOINC `($__internal_23_$__cuda_sm20_dsqrt_rn_f64_mediumpath_v1) ;  /* 0x0000068c00ac7944 */ /* 0x000fea0003c00000 */
[----:B------:R-:W-:-:S07]  /*421e0*/  IMAD.MOV.U32 R5, RZ, RZ, R3 ;  /* 0x000000ffff057224 */ /* 0x000fce00078e0003 */
.L_x_15153:
[----:B------:R-:W-:Y:S05]  /*421f0*/  BSYNC B3 ;  /* 0x0000000000037941 */ /* 0x000fea0003800000 */
.L_x_15152:
[----:B------:R-:W-:Y:S02]  /*42200*/  IMAD.MOV.U32 R64, RZ, RZ, R4 ;  /* 0x000000ffff407224 */ /* 0x000fe400078e0004 */
[----:B------:R-:W-:-:S07]  /*42210*/  IMAD.MOV.U32 R65, RZ, RZ, R5 ;  /* 0x000000ffff417224 */ /* 0x000fce00078e0005 */
.L_x_15123:
[----:B------:R-:W-:Y:S05]  /*42220*/  BSYNC B2 ;  /* 0x0000000000027941 */ /* 0x000fea0003800000 */
.L_x_15119:
        /* <DEDUP_REMOVED lines=25> */
.L_x_15158:
[----:B------:R-:W-:Y:S05]  /*423c0*/  BSYNC B4 ;  /* 0x0000000000047941 */ /* 0x000fea0003800000 */
.L_x_15157:
        /* <DEDUP_REMOVED lines=49> */
.L_x_15160:
        /* <DEDUP_REMOVED lines=71> */
.L_x_15159:
        /* <DEDUP_REMOVED lines=37> */
.L_x_15169:
[----:B------:R-:W-:Y:S05]  /*42da0*/  BSYNC B6 ;  /* 0x0000000000067941 */ /* 0x000fea0003800000 */
.L_x_15168:
[----:B------:R-:W-:Y:S02]  /*42db0*/  IMAD.MOV.U32 R52, RZ, RZ, R2 ;  /* 0x000000ffff347224 */ /* 0x000fe400078e0002 */
[----:B------:R-:W-:Y:S01]  /*42dc0*/  IMAD.MOV.U32 R53, RZ, RZ, R3 ;  /* 0x000000ffff357224 */ /* 0x000fe200078e0003 */
[----:B------:R-:W-:Y:S06]  /*42dd0*/  BRA `(.L_x_15167) ;  /* 0x0000000000047947 */ /* 0x000fec0003800000 */
.L_x_15166:
[----:B------:R-:W-:-:S11]  /*42de0*/  DADD R52, -R62, R50 ;  /* 0x000000003e347229 */ /* 0x000fd60000000132 */
.L_x_15167:
[----:B------:R-:W-:Y:S05]  /*42df0*/  BSYNC B5 ;  /* 0x0000000000057941 */ /* 0x000fea0003800000 */
.L_x_15165:
        /* <DEDUP_REMOVED lines=28> */
.L_x_15174:
[----:B------:R-:W-:Y:S05]  /*42fc0*/  BSYNC B6 ;  /* 0x0000000000067941 */ /* 0x000fea0003800000 */
.L_x_15173:
[----:B------:R-:W-:Y:S02]  /*42fd0*/  IMAD.MOV.U32 R68, RZ, RZ, R2 ;  /* 0x000000ffff447224 */ /* 0x000fe400078e0002 */
[----:B------:R-:W-:Y:S01]  /*42fe0*/  IMAD.MOV.U32 R69, RZ, RZ, R3 ;  /* 0x000000ffff457224 */ /* 0x000fe200078e0003 */
[----:B------:R-:W-:Y:S06]  /*42ff0*/  BRA `(.L_x_15172) ;  /* 0x0000000000047947 */ /* 0x000fec0003800000 */
.L_x_15171:
[----:B------:R-:W-:-:S11]  /*43000*/  DADD R68, -R48, R46 ;  /* 0x0000000030447229 */ /* 0x000fd6000000012e */
.L_x_15172:
[----:B------:R-:W-:Y:S05]  /*43010*/  BSYNC B5 ;  /* 0x0000000000057941 */ /* 0x000fea0003800000 */
.L_x_15170:
        /* <DEDUP_REMOVED lines=27> */
.L_x_15176:
[----:B------:R-:W-:Y:S05]  /*431d0*/  BSYNC B5 ;  /* 0x0000000000057941 */ /* 0x000fea0003800000 */
.L_x_15175:
[----:B------:R-:W-:Y:S02]  /*431e0*/  IMAD.MOV.U32 R46, RZ, RZ, R4 ;  /* 0x000000ffff2e7224 */ /* 0x000fe400078e0004 */
[----:B------:R-:W-:Y:S01]  /*431f0*/  IMAD.MOV.U32 R47, RZ, RZ, R5 ;  /* 0x000000ffff2f7224 */ /* 0x000fe200078e0005 */
[----:B------:R-:W-:Y:S06]  /*43200*/  BRA `(.L_x_15177) ;  /* 0x0000000800347947 */ /* 0x000fec0003800000 */
.L_x_15164:
        /* <DEDUP_REMOVED lines=27> */
.L_x_15180:
[----:B------:R-:W-:Y:S05]  /*433c0*/  BSYNC B5 ;  /* 0x0000000000057941 */ /* 0x000fea0003800000 */
.L_x_15179:
[----:B------:R-:W-:Y:S01]  /*433d0*/  IMAD.MOV.U32 R46, RZ, RZ, R4 ;  /* 0x000000ffff2e7224 */ /* 0x000fe200078e0004 */
[----:B------:R-:W-:Y:S01]  /*433e0*/  MOV R47, R5 ;  /* 0x00000005002f7202 */ /* 0x000fe20000000f00 */
[----:B------:R-:W-:Y:S06]  /*433f0*/  BRA `(.L_x_15177) ;  /* 0x0000000400b87947 */ /* 0x000fec0003800000 */
.L_x_15178:
        /* <DEDUP_REMOVED lines=28> */
.L_x_15182:
[----:B------:R-:W-:Y:S05]  /*435c0*/  BSYNC B5 ;  /* 0x0000000000057941 */ /* 0x000fea0003800000 */
.L_x_15181:
        /* <DEDUP_REMOVED lines=21> */
.L_x_15184:
[----:B------:R-:W-:Y:S05]  /*43720*/  BSYNC B5 ;  /* 0x0000000000057941 */ /* 0x000fea0003800000 */
.L_x_15183:
[----:B------:R-:W-:Y:S01]  /*43730*/  DMUL R66, R66, 8.11296384146066816958e+31 ;  /* 0x4690000042427828 */ /* 0x000fe20000000000 */
[----:B------:R-:W-:Y:S02]  /*43740*/  IMAD.MOV.U32 R46, RZ, RZ, R2 ;  /* 0x000000ffff2e7224 */ /* 0x000fe400078e0002 */
[----:B------:R-:W-:Y:S01]  /*43750*/  IMAD.MOV.U32 R47, RZ, RZ, R3 ;  /* 0x000000ffff2f7224 */ /* 0x000fe200078e0003 */
[----:B------:R-:W-:Y:S07]  /*43760*/  BRA `(.L_x_15177) ;  /* 0x0000000000dc7947 */ /* 0x000fee0003800000 */
.L_x_15163:
        /* <DEDUP_REMOVED lines=24> */
.L_x_15186:
[----:B------:R-:W-:Y:S05]  /*438f0*/  BSYNC B5 ;  /* 0x0000000000057941 */ /* 0x000fea0003800000 */
.L_x_15185:
        /* <DEDUP_REMOVED lines=28> */
.L_x_15188:
[----:B------:R-:W-:Y:S05]  /*43ac0*/  BSYNC B5 ;  /* 0x0000000000057941 */ /* 0x000fea0003800000 */
.L_x_15187:
[----:B------:R-:W-:-:S11]  /*43ad0*/  DMUL R46, R2, R46 ;  /* 0x0000002e022e7228 */ /* 0x000fd60000000000 */
.L_x_15177:
[----:B------:R-:W-:Y:S05]  /*43ae0*/  BSYNC B4 ;  /* 0x0000000000047941 */ /* 0x000fea0003800000 */
.L_x_15162:
[----:B------:R-:W-:Y:S05]  /*43af0*/  BRA `(.L_x_15189) ;  /* 0x0000000000087947 */ /* 0x000fea0003800000 */
.L_x_15156:
[----:B------:R-:W-:Y:S02]  /*43b00*/  DMUL R46, R44, 9.00719925474099200000e+15 ;  /* 0x434000002c2e7828 */ /* 0x000fe40000000000 */
[----:B------:R-:W-:-:S11]  /*43b10*/  DMUL R66, R66, 9.00719925474099200000e+15 ;  /* 0x4340000042427828 */ /* 0x000fd60000000000 */
.L_x_15189:
[----:B------:R-:W-:Y:S05]  /*43b20*/  BSYNC B2 ;  /* 0x0000000000027941 */ /* 0x000fea0003800000 */
.L_x_15155:
        /* <DEDUP_REMOVED lines=28> */
.L_x_15191:
[----:B------:R-:W-:Y:S05]  /*43cf0*/  BSYNC B2 ;  /* 0x0000000000027941 */ /* 0x000fea0003800000 */
.L_x_15190:
        /* <DEDUP_REMOVED lines=82> */
.L_x_15193:
[----:B------:R-:W-:Y:S02]  /*44220*/  FSEL R2, RZ, 3.37028055040000000000e+12, P1 ;  /* 0x54442d18ff027808 */ /* 0x000fe40000800000 */
[----:B------:R-:W-:-:S07]  /*44230*/  FSEL R3, RZ, 2.1426990032196044922, P1 ;  /* 0x400921fbff037808 */ /* 0x000fce0000800000 */
.L_x_15194:
[----:B------:R-:W-:Y:S05]  /*44240*/  BSYNC B0 ;  /* 0x0000000000007941 */ /* 0x000fea0003800000 */
.L_x_15192:
[----:B------:R-:W-:Y:S01]  /*44250*/  DADD R46, |R46|, |R66| ;  /* 0x000000002e2e7229 */ /* 0x000fe20000000642 */
[----:B------:R-:W-:-:S07]  /*44260*/  LOP3.LUT R67, R3, 0x80000000, R67, 0xb8, !PT ;  /* 0x8000000003437812 */ /* 0x000fce00078eb843 */
[----:B------:R-:W-:-:S06]  /*44270*/  DSETP.GTU.AND P0, PT, |R46|, +INF , PT ;  /* 0x7ff000002e00742a */ /* 0x000fcc0003f0c200 */
[----:B------:R-:W-:Y:S02]  /*44280*/  FSEL R2, R46, R2, P0 ;  /* 0x000000022e027208 */ /* 0x000fe40000000000 */
[----:B------:R-:W-:-:S07]  /*44290*/  FSEL R3, R47, R67, P0 ;  /* 0x000000432f037208 */ /* 0x000fce0000000000 */
.L_x_15161:
[----:B------:R-:W-:Y:S05]  /*442a0*/  BSYNC B3 ;  /* 0x0000000000037941 */ /* 0x000fea0003800000 */
.L_x_15154:
[----:B------:R-:W-:Y:S01]  /*442b0*/  LOP3.LUT R21, R3, 0x80000000, R21, 0xb8, !PT ;  /* 0x8000000003157812 */ /* 0x000fe200078eb815 */
[----:B------:R-:W-:Y:S01]  /*442c0*/  IMAD.MOV.U32 R20, RZ, RZ, R2 ;  /* 0x000000ffff147224 */ /* 0x000fe200078e0002 */
[----:B------:R-:W-:Y:S01]  /*442d0*/  LOP3.LUT R23, R65, 0x80000000, R23, 0xb8, !PT ;  /* 0x8000000041177812 */ /* 0x000fe200078eb817 */
[----:B------:R-:W-:Y:S01]  /*442e0*/  IMAD.MOV.U32 R22, RZ, RZ, R64 ;  /* 0x000000ffff167224 */ /* 0x000fe200078e0040 */
[----:B------:R-:W-:Y:S06]  /*442f0*/  BRA `(.L_x_15118) ;  /* 0x0000005800e07947 */ /* 0x000fec0003800000 */
.L_x_15117:
        /* <DEDUP_REMOVED lines=113> */
.L_x_15200:
[----:B------:R-:W-:Y:S05]  /*44a10*/  BSYNC B0 ;  /* 0x0000000000007941 */ /* 0x000fea0003800000 */
.L_x_15199:
        /* <DEDUP_REMOVED lines=8> */
.L_x_15202:
[----:B------:R-:W-:Y:S05]  /*44aa0*/  BSYNC B3 ;  /* 0x0000000000037941 */ /* 0x000fea0003800000 */
.L_x_15201:
        /* <DEDUP_REMOVED lines=82> */
.L_x_15204:
[----:B------:R-:W-:-:S04]  /*44fd0*/  ISETP.GE.AND P0, PT, R45, RZ, PT ;  /* 0x000000ff2d00720c */ /* 0x000fc80003f06270 */
[----:B------:R-:W-:Y:S02]  /*44fe0*/  FSEL R6, RZ, 3.37028055040000000000e+12, P0 ;  /* 0x54442d18ff067808 */ /* 0x000fe40000000000 */
[----:B------:R-:W-:-:S07]  /*44ff0*/  FSEL R7, RZ, 2.1426990032196044922, P0 ;  /* 0x400921fbff077808 */ /* 0x000fce0000000000 */
.L_x_15205:
[----:B------:R-:W-:Y:S05]  /*45000*/  BSYNC B0 ;  /* 0x0000000000007941 */ /* 0x000fea0003800000 */
.L_x_15203:
[----:B------:R-:W-:Y:S01]  /*45010*/  DADD R2, |R20|, |R22| ;  /* 0x0000000014027229 */ /* 0x000fe20000000616 */
[----:B------:R-:W-:Y:S01]  /*45020*/  LOP3.LUT R11, R7, 0x80000000, R11, 0xb8, !PT ;  /* 0x80000000070b7812 */ /* 0x000fe200078eb80b */
[----:B------:R-:W-:-:S06]  /*45030*/  DMUL R46, R46, 0.5 ;  /* 0x3fe000002e2e7828 */ /* 0x000fcc0000000000 */
[----:B------:R-:W-:-:S06]  /*45040*/  DSETP.GTU.AND P0, PT, |R2|, +INF , PT ;  /* 0x7ff000000200742a */ /* 0x000fcc0003f0c200 */
[----:B------:R-:W-:Y:S02]  /*45050*/  FSEL R6, R2, R6, P0 ;  /* 0x0000000602067208 */ /* 0x000fe40000000000 */
[----:B------:R-:W-:Y:S01]  /*45060*/  FSEL R7, R3, R11, P0 ;  /* 0x0000000b03077208 */ /* 0x000fe20000000000 */
[----:B------:R-:W-:Y:S06]  /*45070*/  BRA `(.L_x_15206) ;  /* 0x0000004c00187947 */ /* 0x000fec0003800000 */
.L_x_15198:
        /* <DEDUP_REMOVED lines=135> */
.L_x_15208:
[----:B------:R-:W-:Y:S05]  /*458f0*/  BSYNC B0 ;  /* 0x0000000000007941 */ /* 0x000fea0003800000 */
.L_x_15207:
        /* <DEDUP_REMOVED lines=8> */
.L_x_15210:
[----:B------:R-:W-:Y:S05]  /*45980*/  BSYNC B3 ;  /* 0x0000000000037941 */ /* 0x000fea0003800000 */
.L_x_15209:
        /* <DEDUP_REMOVED lines=82> */
.L_x_15212:
[----:B------:R-:W-:-:S04]  /*45eb0*/  ISETP.GE.AND P0, PT, R45, RZ, PT ;  /* 0x000000ff2d00720c */ /* 0x000fc80003f06270 */
[----:B------:R-:W-:Y:S02]  /*45ec0*/  FSEL R6, RZ, 3.37028055040000000000e+12, P0 ;  /* 0x54442d18ff067808 */ /* 0x000fe40000000000 */
[----:B------:R-:W-:-:S07]  /*45ed0*/  FSEL R7, RZ, 2.1426990032196044922, P0 ;  /* 0x400921fbff077808 */ /* 0x000fce0000000000 */
.L_x_15213:
[----:B------:R-:W-:Y:S05]  /*45ee0*/  BSYNC B0 ;  /* 0x0000000000007941 */ /* 0x000fea0003800000 */
.L_x_15211:
[----:B------:R-:W-:Y:S01]  /*45ef0*/  DADD R2, |R20|, |R22| ;  /* 0x0000000014027229 */ /* 0x000fe20000000616 */
[----:B------:R-:W-:-:S07]  /*45f00*/  LOP3.LUT R11, R7, 0x80000000, R11, 0xb8, !PT ;  /* 0x80000000070b7812 */ /* 0x000fce00078eb80b */
[----:B------:R-:W-:-:S06]  /*45f10*/  DSETP.GTU.AND P0, PT, |R2|, +INF , PT ;  /* 0x7ff000000200742a */ /* 0x000fcc0003f0c200 */
[----:B------:R-:W-:Y:S02]  /*45f20*/  FSEL R6, R2, R6, P0 ;  /* 0x0000000602067208 */ /* 0x000fe40000000000 */
[----:B------:R-:W-:Y:S01]  /*45f30*/  FSEL R7, R3, R11, P0 ;  /* 0x0000000b03077208 */ /* 0x000fe20000000000 */
[----:B------:R-:W-:Y:S06]  /*45f40*/  BRA `(.L_x_15206) ;  /* 0x0000003c00647947 */ /* 0x000fec0003800000 */
.L_x_15197:
        /* <DEDUP_REMOVED lines=22> */
[----:B------:R-:W-:Y:S05]  /*460b0*/  CALL.REL.NOINC `($__internal_22_$__cuda_sm20_div_rn_f64_full) ;  /* 0x0000064800607944 */ /* 0x000fea0003c00000 */
.L_x_15215:
[----:B------:R-:W-:Y:S05]  /*460c0*/  BSYNC B3 ;  /* 0x0000000000037941 */ /* 0x000fea0003800000 */
.L_x_15214:
        /* <DEDUP_REMOVED lines=24> */
[----:B------:R-:W-:Y:S02]  /*46250*/  IMAD.MOV.U32 R4, RZ, RZ, R2 ;  /* 0x000000ffff047224 */ /* 0x000fe400078e0002 */
[----:B------:R-:W-:-:S07]  /*46260*/  IMAD.MOV.U32 R5, RZ, RZ, R3 ;  /* 0x000000ffff057224 */ /* 0x000fce00078e0003 */
.L_x_15217:
[----:B------:R-:W-:Y:S05]  /*46270*/  BSYNC B3 ;  /* 0x0000000000037941 */ /* 0x000fea0003800000 */
.L_x_15216:
        /* <DEDUP_REMOVED lines=26> */
[----:B------:R-:W-:Y:S02]  /*46420*/  DFMA R8, R8, R8, R52 ;  /* 0x000000080808722b */ /* 0x000fe40000000034 */
[----:B------:R-:W-:-:S06]  /*46430*/  HFMA2.MMA R52, -RZ, RZ, 0, 0 ;  /* 0x00000000ff347435 */ /* 0x000fcc00000001ff */
        /* <DEDUP_REMOVED lines=108> */
.L_x_15219:
[----:B------:R-:W-:Y:S05]  /*46b00*/  BSYNC B0 ;  /* 0x0000000000007941 */ /* 0x000fea0003800000 */
.L_x_15218:
        /* <DEDUP_REMOVED lines=8> */
.L_x_15221:
[----:B------:R-:W-:Y:S05]  /*46b90*/  BSYNC B3 ;  /* 0x0000000000037941 */ /* 0x000fea0003800000 */
.L_x_15220:
        /* <DEDUP_REMOVED lines=82> */
.L_x_15223:
[----:B------:R-:W-:-:S04]  /*470c0*/  ISETP.GE.AND P0, PT, R45, RZ, PT ;  /* 0x000000ff2d00720c */ /* 0x000fc80003f06270 */
[----:B------:R-:W-:Y:S02]  /*470d0*/  FSEL R6, RZ, 3.37028055040000000000e+12, P0 ;  /* 0x54442d18ff067808 */ /* 0x000fe40000000000 */
[----:B------:R-:W-:-:S07]  /*470e0*/  FSEL R7, RZ, 2.1426990032196044922, P0 ;  /* 0x400921fbff077808 */ /* 0x000fce0000000000 */
.L_x_15224:
[----:B------:R-:W-:Y:S05]  /*470f0*/  BSYNC B0 ;  /* 0x0000000000007941 */ /* 0x000fea0003800000 */
.L_x_15222:
[----:B------:R-:W-:Y:S01]  /*47100*/  DADD R2, |R20|, |R22| ;  /* 0x0000000014027229 */ /* 0x000fe20000000616 */
[----:B------:R-:W-:Y:S01]  /*47110*/  LOP3.LUT R11, R7, 0x80000000, R11, 0xb8, !PT ;  /* 0x80000000070b7812 */ /* 0x000fe200078eb80b */
[----:B------:R-:W-:-:S06]  /*47120*/  DADD R46, R46, 1 ;  /* 0x3ff000002e2e7429 */ /* 0x000fcc0000000000 */
[----:B------:R-:W-:-:S06]  /*47130*/  DSETP.GTU.AND P0, PT, |R2|, +INF , PT ;  /* 0x7ff000000200742a */ /* 0x000fcc0003f0c200 */
[----:B------:R-:W-:Y:S02]  /*47140*/  FSEL R6, R2, R6, P0 ;  /* 0x0000000602067208 */ /* 0x000fe40000000000 */
[----:B------:R-:W-:Y:S01]  /*47150*/  FSEL R7, R3, R11, P0 ;  /* 0x0000000b03077208 */ /* 0x000fe20000000000 */
[----:B------:R-:W-:Y:S06]  /*47160*/  BRA `(.L_x_15206) ;  /* 0x0000002800dc7947 */ /* 0x000fec0003800000 */
.L_x_15196:
        /* <DEDUP_REMOVED lines=108> */
.L_x_15228:
[----:B------:R-:W-:Y:S05]  /*47830*/  BSYNC B0 ;  /* 0x0000000000007941 */ /* 0x000fea0003800000 */
.L_x_15227:
        /* <DEDUP_REMOVED lines=8> */
.L_x_15230:
[----:B------:R-:W-:Y:S05]  /*478c0*/  BSYNC B3 ;  /* 0x0000000000037941 */ /* 0x000fea0003800000 */
.L_x_15229:
        /* <DEDUP_REMOVED lines=73> */
.L_x_15232:
[----:B------:R-:W-:Y:S05]  /*47d60*/  BSYNC B0 ;  /* 0x0000000000007941 */ /* 0x000fea0003800000 */
.L_x_15231:
[----:B------:R-:W-:Y:S01]  /*47d70*/  LOP3.LUT R3, R7, 0x80000000, R21, 0xb8, !PT ;  /* 0x8000000007037812 */ /* 0x000fe200078eb815 */
[----:B------:R-:W-:Y:S01]  /*47d80*/  DMUL R46, R46, 0.5 ;  /* 0x3fe000002e2e7828 */ /* 0x000fe20000000000 */
[----:B------:R-:W-:Y:S02]  /*47d90*/  FSEL R6, R4, R6, P0 ;  /* 0x0000000604067208 */ /* 0x000fe40000000000 */
[----:B------:R-:W-:Y:S01]  /*47da0*/  FSEL R7, R5, R3, P0 ;  /* 0x0000000305077208 */ /* 0x000fe20000000000 */
[----:B------:R-:W-:Y:S07]  /*47db0*/  BRA `(.L_x_15206) ;  /* 0x0000001c00c87947 */ /* 0x000fee0003800000 */
.L_x_15226:
        /* <DEDUP_REMOVED lines=135> */
.L_x_15234:
[----:B------:R-:W-:Y:S05]  /*48630*/  BSYNC B0 ;  /* 0x0000000000007941 */ /* 0x000fea0003800000 */
.L_x_15233:
        /* <DEDUP_REMOVED lines=8> */
.L_x_15236:
[----:B------:R-:W-:Y:S05]  /*486c0*/  BSYNC B3 ;  /* 0x0000000000037941 */ /* 0x000fea0003800000 */
.L_x_15235:
        /* <DEDUP_REMOVED lines=73> */
.L_x_15238:
[----:B------:R-:W-:Y:S05]  /*48b60*/  BSYNC B0 ;  /* 0x0000000000007941 */ /* 0x000fea0003800000 */
.L_x_15237:
[----:B------:R-:W-:Y:S02]  /*48b70*/  LOP3.LUT R3, R7, 0x80000000, R21, 0xb8, !PT ;  /* 0x8000000007037812 */ /* 0x000fe400078eb815 */
[----:B------:R-:W-:Y:S02]  /*48b80*/  FSEL R6, R4, R6, P1 ;  /* 0x0000000604067208 */ /* 0x000fe40000800000 */
[----:B------:R-:W-:Y:S01]  /*48b90*/  FSEL R7, R5, R3, P1 ;  /* 0x0000000305077208 */ /* 0x000fe20000800000 */
[----:B------:R-:W-:Y:S06]  /*48ba0*/  BRA `(.L_x_15206) ;  /* 0x00000010004c7947 */ /* 0x000fec0003800000 */
.L_x_15225:
        /* <DEDUP_REMOVED lines=23> */
.L_x_15240:
[----:B------:R-:W-:Y:S05]  /*48d20*/  BSYNC B3 ;  /* 0x0000000000037941 */ /* 0x000fea0003800000 */
.L_x_15239:
        /* <DEDUP_REMOVED lines=24> */
[----:B------:R-:W-:Y:S01]  /*48eb0*/  MOV R4, R2 ;  /* 0x0000000200047202 */ /* 0x000fe20000000f00 */
[----:B------:R-:W-:-:S07]  /*48ec0*/  IMAD.MOV.U32 R5, RZ, RZ, R3 ;  /* 0x000000ffff057224 */ /* 0x000fce00078e0003 */
.L_x_15242:
[----:B------:R-:W-:Y:S05]  /*48ed0*/  BSYNC B3 ;  /* 0x0000000000037941 */ /* 0x000fea0003800000 */
.L_x_15241:
        /* <DEDUP_REMOVED lines=136> */
.L_x_15244:
[----:B------:R-:W-:Y:S05]  /*49760*/  BSYNC B0 ;  /* 0x0000000000007941 */ /* 0x000fea0003800000 */
.L_x_15243:
        /* <DEDUP_REMOVED lines=8> */
.L_x_15246:
[----:B------:R-:W-:Y:S05]  /*497f0*/  BSYNC B3 ;  /* 0x0000000000037941 */ /* 0x000fea0003800000 */
.L_x_15245:
        /* <DEDUP_REMOVED lines=74> */
.L_x_15248:
[----:B------:R-:W-:Y:S05]  /*49ca0*/  BSYNC B0 ;  /* 0x0000000000007941 */ /* 0x000fea0003800000 */
.L_x_15247:
[----:B------:R-:W-:Y:S02]  /*49cb0*/  LOP3.LUT R3, R7, 0x80000000, R21, 0xb8, !PT ;  /* 0x8000000007037812 */ /* 0x000fe400078eb815 */
[----:B------:R-:W-:Y:S02]  /*49cc0*/  FSEL R6, R4, R6, P1 ;  /* 0x0000000604067208 */ /* 0x000fe40000800000 */
[----:B------:R-:W-:-:S07]  /*49cd0*/  FSEL R7, R5, R3, P1 ;  /* 0x0000000305077208 */ /* 0x000fce0000800000 */
.L_x_15206:
[----:B------:R-:W-:Y:S05]  /*49ce0*/  BSYNC B2 ;  /* 0x0000000000027941 */ /* 0x000fea0003800000 */
.L_x_15195:
        /* <DEDUP_REMOVED lines=8> */
.L_x_15116:
        /* <DEDUP_REMOVED lines=14> */
[----:B------:R-:W-:Y:S01]  /*49e50*/  @P0 MOV R22, R20 ;  /* 0x0000001400160202 */ /* 0x000fe20000000f00 */
[----:B------:R-:W-:-:S06]  /*49e60*/  @P0 IMAD.MOV.U32 R23, RZ, RZ, R21 ;  /* 0x000000ffff170224 */ /* 0x000fcc00078e0015 */
[----:B------:R-:W-:-:S11]  /*49e70*/  @!P0 DADD R22, R22, R22 ;  /* 0x0000000016168229 */ /* 0x000fd60000000016 */
.L_x_15118:
[----:B------:R-:W-:Y:S05]  /*49e80*/  BSYNC B1 ;  /* 0x0000000000017941 */ /* 0x000fea0003800000 */
.L_x_15115:
        /* <DEDUP_REMOVED lines=72> */
[----:B------:R-:W-:-:S06]  /*4a310*/  MOV R8, UR8 ;  /* 0x0000000800087c02 */ /* 0x000fcc0008000f00 */
        /* <DEDUP_REMOVED lines=61> */
.L_x_15256:
[----:B------:R-:W-:Y:S05]  /*4a6f0*/  BSYNC B3 ;  /* 0x0000000000037941 */ /* 0x000fea0003800000 */
.L_x_15255:
        /* <DEDUP_REMOVED lines=82> */
.L_x_15254:
        /* <DEDUP_REMOVED lines=36> */
.L_x_15264:
[----:B------:R-:W-:Y:S05]  /*4ae60*/  BSYNC B4 ;  /* 0x0000000000047941 */ /* 0x000fea0003800000 */
.L_x_15263:
[----:B------:R-:W-:Y:S01]  /*4ae70*/  IMAD.MOV.U32 R52, RZ, RZ, R2 ;  /* 0x000000ffff347224 */ /* 0x000fe200078e0002 */
[----:B------:R-:W-:Y:S01]  /*4ae80*/  MOV R53, R3 ;  /* 0x0000000300357202 */ /* 0x000fe20000000f00 */
[----:B------:R-:W-:Y:S06]  /*4ae90*/  BRA `(.L_x_15262) ;  /* 0x0000000000047947 */ /* 0x000fec0003800000 */
.L_x_15261:
[----:B------:R-:W-:-:S11]  /*4aea0*/  DADD R52, -R62, R50 ;  /* 0x000000003e347229 */ /* 0x000fd60000000132 */
.L_x_15262:
[----:B------:R-:W-:Y:S05]  /*4aeb0*/  BSYNC B3 ;  /* 0x0000000000037941 */ /* 0x000fea0003800000 */
.L_x_15260:
        /* <DEDUP_REMOVED lines=31> */
.L_x_15269:
[----:B------:R-:W-:Y:S05]  /*4b0b0*/  BSYNC B4 ;  /* 0x0000000000047941 */ /* 0x000fea0003800000 */
.L_x_15268:
[----:B------:R-:W-:Y:S05]  /*4b0c0*/  BRA `(.L_x_15267) ;  /* 0x0000000000047947 */ /* 0x000fea0003800000 */
.L_x_15266:
[----:B------:R-:W-:-:S11]  /*4b0d0*/  DADD R2, R46, -R8 ;  /* 0x000000002e027229 */ /* 0x000fd60000000808 */
.L_x_15267:
[----:B------:R-:W-:Y:S05]  /*4b0e0*/  BSYNC B3 ;  /* 0x0000000000037941 */ /* 0x000fea0003800000 */
.L_x_15265:
        /* <DEDUP_REMOVED lines=29> */
.L_x_15271:
[----:B------:R-:W-:Y:S05]  /*4b2c0*/  BSYNC B3 ;  /* 0x0000000000037941 */ /* 0x000fea0003800000 */
.L_x_15270:
        /* <DEDUP_REMOVED lines=86> */
.L_x_15272:
        /* <DEDUP_REMOVED lines=22> */
.L_x_15274:
[----:B------:R-:W-:Y:S05]  /*4b990*/  BSYNC B3 ;  /* 0x0000000000037941 */ /* 0x000fea0003800000 */
.L_x_15273:
        /* <DEDUP_REMOVED lines=30> */
.L_x_15259:
        /* <DEDUP_REMOVED lines=25> */
.L_x_15277:
[----:B------:R-:W-:Y:S05]  /*4bd10*/  BSYNC B3 ;  /* 0x0000000000037941 */ /* 0x000fea0003800000 */
.L_x_15276:
        /* <DEDUP_REMOVED lines=27> */
.L_x_15280:
[----:B------:R-:W-:Y:S05]  /*4bed0*/  BSYNC B3 ;  /* 0x0000000000037941 */ /* 0x000fea0003800000 */
.L_x_15279:
        /* <DEDUP_REMOVED lines=30> */
.L_x_15278:
        /* <DEDUP_REMOVED lines=76> */
.L_x_15281:
[----:B------:R-:W-:Y:S01]  /*4c580*/  IMAD.MOV.U32 R2, RZ, RZ, 0x0 ;  /* 0x00000000ff027424 */ /* 0x000fe200078e00ff */
[----:B------:R-:W-:Y:S01]  /*4c590*/  FSETP.NEU.FTZ.AND P0, PT, R5, RZ, PT ;  /* 0x000000ff0500720b */ /* 0x000fe20003f1d000 */
[----:B------:R-:W-:-:S06]  /*4c5a0*/  IMAD.MOV.U32 R3, RZ, RZ, 0x7ff00000 ;  /* 0x7ff00000ff037424 */ /* 0x000fcc00078e00ff */
[----:B------:R-:W-:-:S10]  /*4c5b0*/  DFMA R2, R4, R2, +INF ;  /* 0x7ff000000402742b */ /* 0x000fd40000000002 */
[----:B------:R-:W-:Y:S02]  /*4c5c0*/  FSEL R64, R2, RZ, P0 ;  /* 0x000000ff02407208 */ /* 0x000fe40000000000 */
[----:B------:R-:W-:Y:S01]  /*4c5d0*/  FSEL R65, R3, -QNAN , P0 ;  /* 0xfff0000003417808 */ /* 0x000fe20000000000 */
[----:B------:R-:W-:Y:S06]  /*4c5e0*/  BRA `(.L_x_15257) ;  /* 0x00000004003c7947 */ /* 0x000fec0003800000 */
.L_x_15275:
        /* <DEDUP_REMOVED lines=26> */
.L_x_15283:
[----:B------:R-:W-:Y:S05]  /*4c790*/  BSYNC B3 ;  /* 0x0000000000037941 */ /* 0x000fea0003800000 */
.L_x_15282:
        /* <DEDUP_REMOVED lines=17> */
[----:B------:R-:W-:Y:S01]  /*4c8b0*/  IMAD.MOV.U32 R3, RZ, RZ, R5 ;  /* 0x000000ffff037224 */ /* 0x000fe200078e0005 */
[----:B------:R-:W-:Y:S01]  /*4c8c0*/  MOV R5, R69 ;  /* 0x0000004500057202 */ /* 0x000fe20000000f00 */
[----:B------:R-:W-:-:S07]  /*4c8d0*/  IMAD.MOV.U32 R6, RZ, RZ, R68 ;  /* 0x000000ffff067224 */ /* 0x000fce00078e0044 */
[----:B------:R-:W-:Y:S05]  /*4c8e0*/  CALL.REL.NOINC `($__internal_22_$__cuda_sm20_div_rn_f64_full) ;  /* 0x000005e000547944 */ /* 0x000fea0003c00000 */
.L_x_15285:
[----:B------:R-:W-:Y:S05]  /*4c8f0*/  BSYNC B3 ;  /* 0x0000000000037941 */ /* 0x000fea0003800000 */
.L_x_15284:
[----:B------:R-:W-:Y:S02]  /*4c900*/  IMAD.MOV.U32 R64, RZ, RZ, R2 ;  /* 0x000000ffff407224 */ /* 0x000fe400078e0002 */
[----:B------:R-:W-:Y:S01]  /*4c910*/  IMAD.MOV.U32 R65, RZ, RZ, R3 ;  /* 0x000000ffff417224 */ /* 0x000fe200078e0003 */
[----:B------:R-:W-:Y:S06]  /*4c920*/  BRA `(.L_x_15257) ;  /* 0x00000000006c7947 */ /* 0x000fec0003800000 */
.L_x_15258:
        /* <DEDUP_REMOVED lines=24> */
.L_x_15287:
[----:B------:R-:W-:Y:S05]  /*4cab0*/  BSYNC B3 ;  /* 0x0000000000037941 */ /* 0x000fea0003800000 */
.L_x_15286:
[----:B------:R-:W-:Y:S01]  /*4cac0*/  IMAD.MOV.U32 R64, RZ, RZ, R4 ;  /* 0x000000ffff407224 */ /* 0x000fe200078e0004 */
[----:B------:R-:W-:-:S07]  /*4cad0*/  MOV R65, R5 ;  /* 0x0000000500417202 */ /* 0x000fce0000000f00 */
.L_x_15257:
[----:B------:R-:W-:Y:S05]  /*4cae0*/  BSYNC B2 ;  /* 0x0000000000027941 */ /* 0x000fea0003800000 */
.L_x_15253:
        /* <DEDUP_REMOVED lines=25> */
.L_x_15292:
[----:B------:R-:W-:Y:S05]  /*4cc80*/  BSYNC B4 ;  /* 0x0000000000047941 */ /* 0x000fea0003800000 */
.L_x_15291:
        /* <DEDUP_REMOVED lines=49> */
.L_x_15294:
        /* <DEDUP_REMOVED lines=71> */
.L_x_15293:
        /* <DEDUP_REMOVED lines=37> */
.L_x_15303:
[----:B------:R-:W-:Y:S05]  /*4d660*/  BSYNC B6 ;  /* 0x0000000000067941 */ /* 0x000fea0003800000 */
.L_x_15302:
[----:B------:R-:W-:Y:S02]  /*4d670*/  IMAD.MOV.U32 R52, RZ, RZ, R2 ;  /* 0x000000ffff347224 */ /* 0x000fe400078e0002 */
[----:B------:R-:W-:Y:S01]  /*4d680*/  IMAD.MOV.U32 R53, RZ, RZ, R3 ;  /* 0x000000ffff357224 */ /* 0x000fe200078e0003 */
[----:B------:R-:W-:Y:S06]  /*4d690*/  BRA `(.L_x_15301) ;  /* 0x0000000000047947 */ /* 0x000fec0003800000 */
.L_x_15300:
[----:B------:R-:W-:-:S11]  /*4d6a0*/  DADD R52, -R62, R50 ;  /* 0x000000003e347229 */ /* 0x000fd60000000132 */
.L_x_15301:
[----:B------:R-:W-:Y:S05]  /*4d6b0*/  BSYNC B5 ;  /* 0x0000000000057941 */ /* 0x000fea0003800000 */
.L_x_15299:
        /* <DEDUP_REMOVED lines=28> */
.L_x_15308:
[----:B------:R-:W-:Y:S05]  /*4d880*/  BSYNC B6 ;  /* 0x0000000000067941 */ /* 0x000fea0003800000 */
.L_x_15307:
[----:B------:R-:W-:Y:S02]  /*4d890*/  IMAD.MOV.U32 R68, RZ, RZ, R2 ;  /* 0x000000ffff447224 */ /* 0x000fe400078e0002 */
[----:B------:R-:W-:Y:S01]  /*4d8a0*/  IMAD.MOV.U32 R69, RZ, RZ, R3 ;  /* 0x000000ffff457224 */ /* 0x000fe200078e0003 */
[----:B------:R-:W-:Y:S06]  /*4d8b0*/  BRA `(.L_x_15306) ;  /* 0x0000000000047947 */ /* 0x000fec0003800000 */
.L_x_15305:
[----:B------:R-:W-:-:S11]  /*4d8c0*/  DADD R68, -R48, R46 ;  /* 0x0000000030447229 */ /* 0x000fd6000000012e */
.L_x_15306:
[----:B------:R-:W-:Y:S05]  /*4d8d0*/  BSYNC B5 ;  /* 0x0000000000057941 */ /* 0x000fea0003800000 */
.L_x_15304:
        /* <DEDUP_REMOVED lines=27> */
.L_x_15310:
[----:B------:R-:W-:Y:S05]  /*4da90*/  BSYNC B5 ;  /* 0x0000000000057941 */ /* 0x000fea0003800000 */
.L_x_15309:
[----:B------:R-:W-:Y:S01]  /*4daa0*/  IMAD.MOV.U32 R46, RZ, RZ, R4 ;  /* 0x000000ffff2e7224 */ /* 0x000fe200078e0004 */
[----:B------:R-:W-:Y:S01]  /*4dab0*/  MOV R47, R5 ;  /* 0x00000005002f7202 */ /* 0x000fe20000000f00 */
[----:B------:R-:W-:Y:S06]  /*4dac0*/  BRA `(.L_x_15311) ;  /* 0x0000000800347947 */ /* 0x000fec0003800000 */
.L_x_15298:
        /* <DEDUP_REMOVED lines=27> */
.L_x_15314:
[----:B------:R-:W-:Y:S05]  /*4dc80*/  BSYNC B5 ;  /* 0x0000000000057941 */ /* 0x000fea0003800000 */
.L_x_15313:
[----:B------:R-:W-:Y:S02]  /*4dc90*/  IMAD.MOV.U32 R46, RZ, RZ, R4 ;  /* 0x000000ffff2e7224 */ /* 0x000fe400078e0004 */
[----:B------:R-:W-:Y:S01]  /*4dca0*/  IMAD.MOV.U32 R47, RZ, RZ, R5 ;  /* 0x000000ffff2f7224 */ /* 0x000fe200078e0005 */
[----:B------:R-:W-:Y:S06]  /*4dcb0*/  BRA `(.L_x_15311) ;  /* 0x0000000400b87947 */ /* 0x000fec0003800000 */
.L_x_15312:
        /* <DEDUP_REMOVED lines=28> */
.L_x_15316:
[----:B------:R-:W-:Y:S05]  /*4de80*/  BSYNC B5 ;  /* 0x0000000000057941 */ /* 0x000fea0003800000 */
.L_x_15315:
        /* <DEDUP_REMOVED lines=21> */
.L_x_15318:
[----:B------:R-:W-:Y:S05]  /*4dfe0*/  BSYNC B5 ;  /* 0x0000000000057941 */ /* 0x000fea0003800000 */
.L_x_15317:
[----:B------:R-:W-:Y:S01]  /*4dff0*/  DMUL R66, R66, 8.11296384146066816958e+31 ;  /* 0x4690000042427828 */ /* 0x000fe20000000000 */
[----:B------:R-:W-:Y:S01]  /*4e000*/  MOV R46, R2 ;  /* 0x00000002002e7202 */ /* 0x000fe20000000f00 */
[----:B------:R-:W-:Y:S01]  /*4e010*/  IMAD.MOV.U32 R47, RZ, RZ, R3 ;  /* 0x000000ffff2f7224 */ /* 0x000fe200078e0003 */
[----:B------:R-:W-:Y:S08]  /*4e020*/  BRA `(.L_x_15311) ;  /* 0x0000000000dc7947 */ /* 0x000ff00003800000 */
.L_x_15297:
        /* <DEDUP_REMOVED lines=22> */
[----:B------:R-:W-:Y:S02]  /*4e190*/  IMAD.MOV.U32 R46, RZ, RZ, R4 ;  /* 0x000000ffff2e7224 */ /* 0x000fe400078e0004 */
[----:B------:R-:W-:-:S07]  /*4e1a0*/  IMAD.MOV.U32 R47, RZ, RZ, R3 ;  /* 0x000000ffff2f7224 */ /* 0x000fce00078e0003 */
.L_x_15320:
[----:B------:R-:W-:Y:S05]  /*4e1b0*/  BSYNC B5 ;  /* 0x0000000000057941 */ /* 0x000fea0003800000 */
.L_x_15319:
        /* <DEDUP_REMOVED lines=28> */
.L_x_15322:
[----:B------:R-:W-:Y:S05]  /*4e380*/  BSYNC B5 ;  /* 0x0000000000057941 */ /* 0x000fea0003800000 */
.L_x_15321:
[----:B------:R-:W-:-:S11]  /*4e390*/  DMUL R46, R2, R46 ;  /* 0x0000002e022e7228 */ /* 0x000fd60000000000 */
.L_x_15311:
[----:B------:R-:W-:Y:S05]  /*4e3a0*/  BSYNC B4 ;  /* 0x0000000000047941 */ /* 0x000fea0003800000 */
.L_x_15296:
[----:B------:R-:W-:Y:S05]  /*4e3b0*/  BRA `(.L_x_15323) ;  /* 0x0000000000087947 */ /* 0x000fea0003800000 */
.L_x_15290:
[----:B------:R-:W-:Y:S02]  /*4e3c0*/  DMUL R46, R44, 9.00719925474099200000e+15 ;  /* 0x434000002c2e7828 */ /* 0x000fe40000000000 */
[----:B------:R-:W-:-:S11]  /*4e3d0*/  DMUL R66, R66, 9.00719925474099200000e+15 ;  /* 0x4340000042427828 */ /* 0x000fd60000000000 */
.L_x_15323:
[----:B------:R-:W-:Y:S05]  /*4e3e0*/  BSYNC B2 ;  /* 0x0000000000027941 */ /* 0x000fea0003800000 */
.L_x_15289:
        /* <DEDUP_REMOVED lines=28> */
.L_x_15325:
[----:B------:R-:W-:Y:S05]  /*4e5b0*/  BSYNC B2 ;  /* 0x0000000000027941 */ /* 0x000fea0003800000 */
.L_x_15324:
        /* <DEDUP_REMOVED lines=82> */
.L_x_15327:
[----:B------:R-:W-:Y:S02]  /*4eae0*/  FSEL R2, RZ, 3.37028055040000000000e+12, P1 ;  /* 0x54442d18ff027808 */ /* 0x000fe40000800000 */
[----:B------:R-:W-:-:S07]  /*4eaf0*/  FSEL R3, RZ, 2.1426990032196044922, P1 ;  /* 0x400921fbff037808 */ /* 0x000fce0000800000 */
.L_x_15328:
[----:B------:R-:W-:Y:S05]  /*4eb00*/  BSYNC B0 ;  /* 0x0000000000007941 */ /* 0x000fea0003800000 */
.L_x_15326:
[----:B------:R-:W-:Y:S01]  /*4eb10*/  DADD R46, |R46|, |R66| ;  /* 0x000000002e2e7229 */ /* 0x000fe20000000642 */
[----:B------:R-:W-:-:S07]  /*4eb20*/  LOP3.LUT R67, R3, 0x80000000, R67, 0xb8, !PT ;  /* 0x8000000003437812 */ /* 0x000fce00078eb843 */
[----:B------:R-:W-:-:S06]  /*4eb30*/  DSETP.GTU.AND P0, PT, |R46|, +INF , PT ;  /* 0x7ff000002e00742a */ /* 0x000fcc0003f0c200 */
[----:B------:R-:W-:Y:S02]  /*4eb40*/  FSEL R2, R46, R2, P0 ;  /* 0x000000022e027208 */ /* 0x000fe40000000000 */
[----:B------:R-:W-:-:S07]  /*4eb50*/  FSEL R3, R47, R67, P0 ;  /* 0x000000432f037208 */ /* 0x000fce0000000000 */
.L_x_15295:
[----:B------:R-:W-:Y:S05]  /*4eb60*/  BSYNC B3 ;  /* 0x0000000000037941 */ /* 0x000fea0003800000 */
.L_x_15288:
[----:B------:R-:W-:Y:S01]  /*4eb70*/  LOP3.LUT R17, R3, 0x80000000, R17, 0xb8, !PT ;  /* 0x8000000003117812 */ /* 0x000fe200078eb811 */
[----:B------:R-:W-:Y:S01]  /*4eb80*/  IMAD.MOV.U32 R16, RZ, RZ, R2 ;  /* 0x000000ffff107224 */ /* 0x000fe200078e0002 */
[----:B------:R-:W-:Y:S01]  /*4eb90*/  LOP3.LUT R19, R65, 0x80000000, R19, 0xb8, !PT ;  /* 0x8000000041137812 */ /* 0x000fe200078eb813 */
[----:B------:R-:W-:Y:S01]  /*4eba0*/  IMAD.MOV.U32 R18, RZ, RZ, R64 ;  /* 0x000000ffff127224 */ /* 0x000fe200078e0040 */
[----:B------:R-:W-:Y:S06]  /*4ebb0*/  BRA `(.L_x_15252) ;  /* 0x0000005800e07947 */ /* 0x000fec0003800000 */
.L_x_15251:
        /* <DEDUP_REMOVED lines=113> */
.L_x_15334:
[----:B------:R-:W-:Y:S05]  /*4f2d0*/  BSYNC B0 ;  /* 0x0000000000007941 */ /* 0x000fea0003800000 */
.L_x_15333:
        /* <DEDUP_REMOVED lines=8> */
.L_x_15336:
[----:B------:R-:W-:Y:S05]  /*4f360*/  BSYNC B3 ;  /* 0x0000000000037941 */ /* 0x000fea0003800000 */
.L_x_15335:
        /* <DEDUP_REMOVED lines=82> */
.L_x_15338:
[----:B------:R-:W-:-:S04]  /*4f890*/  ISETP.GE.AND P0, PT, R45, RZ, PT ;  /* 0x000000ff2d00720c */ /* 0x000fc80003f06270 */
[----:B------:R-:W-:Y:S02]  /*4f8a0*/  FSEL R6, RZ, 3.37028055040000000000e+12, P0 ;  /* 0x54442d18ff067808 */ /* 0x000fe40000000000 */
[----:B------:R-:W-:-:S07]  /*4f8b0*/  FSEL R7, RZ, 2.1426990032196044922, P0 ;  /* 0x400921fbff077808 */ /* 0x000fce0000000000 */
.L_x_15339:
[----:B------:R-:W-:Y:S05]  /*4f8c0*/  BSYNC B0 ;  /* 0x0000000000007941 */ /* 0x000fea0003800000 */
.L_x_15337:
[----:B------:R-:W-:Y:S01]  /*4f8d0*/  DADD R2, |R16|, |R18| ;  /* 0x0000000010027229 */ /* 0x000fe20000000612 */
[----:B------:R-:W-:Y:S01]  /*4f8e0*/  LOP3.LUT R11, R7, 0x80000000, R11, 0xb8, !PT ;  /* 0x80000000070b7812 */ /* 0x000fe200078eb80b */
[----:B------:R-:W-:-:S06]  /*4f8f0*/  DMUL R46, R46, 0.5 ;  /* 0x3fe000002e2e7828 */ /* 0x000fcc0000000000 */
[----:B------:R-:W-:-:S06]  /*4f900*/  DSETP.GTU.AND P0, PT, |R2|, +INF , PT ;  /* 0x7ff000000200742a */ /* 0x000fcc0003f0c200 */
[----:B------:R-:W-:Y:S02]  /*4f910*/  FSEL R6, R2, R6, P0 ;  /* 0x0000000602067208 */ /* 0x000fe40000000000 */
[----:B------:R-:W-:Y:S01]  /*4f920*/  FSEL R7, R3, R11, P0 ;  /* 0x0000000b03077208 */ /* 0x000fe20000000000 */
[----:B------:R-:W-:Y:S06]  /*4f930*/  BRA `(.L_x_15340) ;  /* 0x0000004c00187947 */ /* 0x000fec0003800000 */
.L_x_15332:
        /* <DEDUP_REMOVED lines=20> */
[----:B------:R-:W-:-:S02]  /*4fa80*/  MOV R44, UR8 ;  /* 0x00000008002c7c02 */ /* 0x000fc40008000f00 */
        /* <DEDUP_REMOVED lines=114> */
.L_x_15342:
[----:B------:R-:W-:Y:S05]  /*501b0*/  BSYNC B0 ;  /* 0x0000000000007941 */ /* 0x000fea0003800000 */
.L_x_15341:
        /* <DEDUP_REMOVED lines=8> */
.L_x_15344:
[----:B------:R-:W-:Y:S05]  /*50240*/  BSYNC B3 ;  /* 0x0000000000037941 */ /* 0x000fea0003800000 */
.L_x_15343:
        /* <DEDUP_REMOVED lines=82> */
.L_x_15346:
[----:B------:R-:W-:-:S04]  /*50770*/  ISETP.GE.AND P0, PT, R45, RZ, PT ;  /* 0x000000ff2d00720c */ /* 0x000fc80003f06270 */
[----:B------:R-:W-:Y:S02]  /*50780*/  FSEL R6, RZ, 3.37028055040000000000e+12, P0 ;  /* 0x54442d18ff067808 */ /* 0x000fe40000000000 */
[----:B------:R-:W-:-:S07]  /*50790*/  FSEL R7, RZ, 2.1426990032196044922, P0 ;  /* 0x400921fbff077808 */ /* 0x000fce0000000000 */
.L_x_15347:
[----:B------:R-:W-:Y:S05]  /*507a0*/  BSYNC B0 ;  /* 0x0000000000007941 */ /* 0x000fea0003800000 */
.L_x_15345:
[----:B------:R-:W-:Y:S01]  /*507b0*/  DADD R2, |R16|, |R18| ;  /* 0x0000000010027229 */ /* 0x000fe20000000612 */
[----:B------:R-:W-:-:S07]  /*507c0*/  LOP3.LUT R11, R7, 0x80000000, R11, 0xb8, !PT ;  /* 0x80000000070b7812 */ /* 0x000fce00078eb80b */
[----:B------:R-:W-:-:S06]  /*507d0*/  DSETP.GTU.AND P0, PT, |R2|, +INF , PT ;  /* 0x7ff000000200742a */ /* 0x000fcc0003f0c200 */
[----:B------:R-:W-:Y:S02]  /*507e0*/  FSEL R6, R2, R6, P0 ;  /* 0x0000000602067208 */ /* 0x000fe40000000000 */
[----:B------:R-:W-:Y:S01]  /*507f0*/  FSEL R7, R3, R11, P0 ;  /* 0x0000000b03077208 */ /* 0x000fe20000000000 */
[----:B------:R-:W-:Y:S06]  /*50800*/  BRA `(.L_x_15340) ;  /* 0x0000003c00647947 */ /* 0x000fec0003800000 */
.L_x_15331:
        /* <DEDUP_REMOVED lines=23> */
.L_x_15349:
[----:B------:R-:W-:Y:S05]  /*50980*/  BSYNC B3 ;  /* 0x0000000000037941 */ /* 0x000fea0003800000 */
.L_x_15348:
        /* <DEDUP_REMOVED lines=26> */
.L_x_15351:
[----:B------:R-:W-:Y:S05]  /*50b30*/  BSYNC B3 ;  /* 0x0000000000037941 */ /* 0x000fea0003800000 */
.L_x_15350:
        /* <DEDUP_REMOVED lines=9> */
[----:B------:R-:W-:Y:S01]  /*50bd0*/  MOV R58, 0x1 ;  /* 0x00000001003a7802 */ /* 0x000fe20000000f00 */
        /* <DEDUP_REMOVED lines=126> */
.L_x_15353:
[----:B------:R-:W-:Y:S05]  /*513c0*/  BSYNC B0 ;  /* 0x0000000000007941 */ /* 0x000fea0003800000 */
.L_x_15352:
        /* <DEDUP_REMOVED lines=8> */
.L_x_15355:
[----:B------:R-:W-:Y:S05]  /*51450*/  BSYNC B3 ;  /* 0x0000000000037941 */ /* 0x000fea0003800000 */
.L_x_15354:
        /* <DEDUP_REMOVED lines=82> */
.L_x_15357:
[----:B------:R-:W-:-:S04]  /*51980*/  ISETP.GE.AND P0, PT, R45, RZ, PT ;  /* 0x000000ff2d00720c */ /* 0x000fc80003f06270 */
[----:B------:R-:W-:Y:S02]  /*51990*/  FSEL R6, RZ, 3.37028055040000000000e+12, P0 ;  /* 0x54442d18ff067808 */ /* 0x000fe40000000000 */
[----:B------:R-:W-:-:S07]  /*519a0*/  FSEL R7, RZ, 2.1426990032196044922, P0 ;  /* 0x400921fbff077808 */ /* 0x000fce0000000000 */
.L_x_15358:
[----:B------:R-:W-:Y:S05]  /*519b0*/  BSYNC B0 ;  /* 0x0000000000007941 */ /* 0x000fea0003800000 */
.L_x_15356:
[----:B------:R-:W-:Y:S01]  /*519c0*/  DADD R2, |R16|, |R18| ;  /* 0x0000000010027229 */ /* 0x000fe20000000612 */
[----:B------:R-:W-:Y:S01]  /*519d0*/  LOP3.LUT R11, R7, 0x80000000, R11, 0xb8, !PT ;  /* 0x80000000070b7812 */ /* 0x000fe200078eb80b */
[----:B------:R-:W-:-:S06]  /*519e0*/  DADD R46, R46, 1 ;  /* 0x3ff000002e2e7429 */ /* 0x000fcc0000000000 */
[----:B------:R-:W-:-:S06]  /*519f0*/  DSETP.GTU.AND P0, PT, |R2|, +INF , PT ;  /* 0x7ff000000200742a */ /* 0x000fcc0003f0c200 */
[----:B------:R-:W-:Y:S02]  /*51a00*/  FSEL R6, R2, R6, P0 ;  /* 0x0000000602067208 */ /* 0x000fe40000000000 */
[----:B------:R-:W-:Y:S01]  /*51a10*/  FSEL R7, R3, R11, P0 ;  /* 0x0000000b03077208 */ /* 0x000fe20000000000 */
[----:B------:R-:W-:Y:S06]  /*51a20*/  BRA `(.L_x_15340) ;  /* 0x0000002800dc7947 */ /* 0x000fec0003800000 */
.L_x_15330:
        /* <DEDUP_REMOVED lines=108> */
.L_x_15362:
[----:B------:R-:W-:Y:S05]  /*520f0*/  BSYNC B0 ;  /* 0x0000000000007941 */ /* 0x000fea0003800000 */
.L_x_15361:
        /* <DEDUP_REMOVED lines=8> */
.L_x_15364:
[----:B------:R-:W-:Y:S05]  /*52180*/  BSYNC B3 ;  /* 0x0000000000037941 */ /* 0x000fea0003800000 */
.L_x_15363:
        /* <DEDUP_REMOVED lines=73> */
.L_x_15366:
[----:B------:R-:W-:Y:S05]  /*52620*/  BSYNC B0 ;  /* 0x0000000000007941 */ /* 0x000fea0003800000 */
.L_x_15365:
[----:B------:R-:W-:Y:S01]  /*52630*/  LOP3.LUT R3, R7, 0x80000000, R17, 0xb8, !PT ;  /* 0x8000000007037812 */ /* 0x000fe200078eb811 */
[----:B------:R-:W-:Y:S01]  /*52640*/  DMUL R46, R46, 0.5 ;  /* 0x3fe000002e2e7828 */ /* 0x000fe20000000000 */
[----:B------:R-:W-:Y:S02]  /*52650*/  FSEL R6, R4, R6, P0 ;  /* 0x0000000604067208 */ /* 0x000fe40000000000 */
[----:B------:R-:W-:Y:S01]  /*52660*/  FSEL R7, R5, R3, P0 ;  /* 0x0000000305077208 */ /* 0x000fe20000000000 */
[----:B------:R-:W-:Y:S07]  /*52670*/  BRA `(.L_x_15340) ;  /* 0x0000001c00c87947 */ /* 0x000fee0003800000 */
.L_x_15360:
        /* <DEDUP_REMOVED lines=135> */
.L_x_15368:
[----:B------:R-:W-:Y:S05]  /*52ef0*/  BSYNC B0 ;  /* 0x0000000000007941 */ /* 0x000fea0003800000 */
.L_x_15367:
        /* <DEDUP_REMOVED lines=8> */
.L_x_15370:
[----:B------:R-:W-:Y:S05]  /*52f80*/  BSYNC B3 ;  /* 0x0000000000037941 */ /* 0x000fea0003800000 */
.L_x_15369:
        /* <DEDUP_REMOVED lines=73> */
.L_x_15372:
[----:B------:R-:W-:Y:S05]  /*53420*/  BSYNC B0 ;  /* 0x0000000000007941 */ /* 0x000fea0003800000 */
.L_x_15371:
[----:B------:R-:W-:Y:S02]  /*53430*/  LOP3.LUT R3, R7, 0x80000000, R17, 0xb8, !PT ;  /* 0x8000000007037812 */ /* 0x000fe400078eb811 */
[----:B------:R-:W-:Y:S02]  /*53440*/  FSEL R6, R4, R6, P1 ;  /* 0x0000000604067208 */ /* 0x000fe40000800000 */
[----:B------:R-:W-:Y:S01]  /*53450*/  FSEL R7, R5, R3, P1 ;  /* 0x0000000305077208 */ /* 0x000fe20000800000 */
[----:B------:R-:W-:Y:S06]  /*53460*/  BRA `(.L_x_15340) ;  /* 0x00000010004c7947 */ /* 0x000fec0003800000 */
.L_x_15359:
        /* <DEDUP_REMOVED lines=23> */
.L_x_15374:
[----:B------:R-:W-:Y:S05]  /*535e0*/  BSYNC B3 ;  /* 0x0000000000037941 */ /* 0x000fea0003800000 */
.L_x_15373:
        /* <DEDUP_REMOVED lines=26> */
.L_x_15376:
[----:B------:R-:W-:Y:S05]  /*53790*/  BSYNC B3 ;  /* 0x0000000000037941 */ /* 0x000fea0003800000 */
.L_x_15375:
        /* <DEDUP_REMOVED lines=52> */
[----:B------:R-:W-:Y:S01]  /*53ae0*/  MOV R52, 0xfffffc01 ;  /* 0xfffffc0100347802 */ /* 0x000fe20000000f00 */
        /* <DEDUP_REMOVED lines=83> */
.L_x_15378:
[----:B------:R-:W-:Y:S05]  /*54020*/  BSYNC B0 ;  /* 0x0000000000007941 */ /* 0x000fea0003800000 */
.L_x_15377:
        /* <DEDUP_REMOVED lines=8> */
.L_x_15380:
[----:B------:R-:W-:Y:S05]  /*540b0*/  BSYNC B3 ;  /* 0x0000000000037941 */ /* 0x000fea0003800000 */
.L_x_15379:
        /* <DEDUP_REMOVED lines=74> */
.L_x_15382:
[----:B------:R-:W-:Y:S05]  /*54560*/  BSYNC B0 ;  /* 0x0000000000007941 */ /* 0x000fea0003800000 */
.L_x_15381:
[----:B------:R-:W-:Y:S02]  /*54570*/  LOP3.LUT R3, R7, 0x80000000, R17, 0xb8, !PT ;  /* 0x8000000007037812 */ /* 0x000fe400078eb811 */
[----:B------:R-:W-:Y:S02]  /*54580*/  FSEL R6, R4, R6, P1 ;  /* 0x0000000604067208 */ /* 0x000fe40000800000 */
[----:B------:R-:W-:-:S07]  /*54590*/  FSEL R7, R5, R3, P1 ;  /* 0x0000000305077208 */ /* 0x000fce0000800000 */
.L_x_15340:
[----:B------:R-:W-:Y:S05]  /*545a0*/  BSYNC B2 ;  /* 0x0000000000027941 */ /* 0x000fea0003800000 */
.L_x_15329:
        /* <DEDUP_REMOVED lines=8> */
.L_x_15250:
[----:B------:R-:W-:-:S14]  /*54630*/  DSETP.NEU.AND P0, PT, R68, +INF , PT ;  /* 0x7ff000004400742a */ /* 0x000fdc0003f0d000 */
[----:B------:R-:W-:Y:S01]  /*54640*/  @!P0 DADD R16, R16, R16 ;  /* 0x0000000010108229 */ /* 0x000fe20000000010 */
[----:B------:R-:W-:Y:S10]  /*54650*/  @!P0 BRA `(.L_x_15252) ;  /* 0x0000000000388947 */ /* 0x000ff40003800000 */
[----:B------:R-:W-:-:S14]  /*54660*/  DSETP.NEU.AND P0, PT, R66, +INF , PT ;  /* 0x7ff000004200742a */ /* 0x000fdc0003f0d000 */
[----:B------:R-:W-:Y:S01]  /*54670*/  @!P0 DADD R2, R18, R18 ;  /* 0x0000000012028229 */ /* 0x000fe20000000012 */
[----:B------:R-:W-:Y:S01]  /*54680*/  @!P0 MOV R18, R16 ;  /* 0x0000001000128202 */ /* 0x000fe20000000f00 */
[----:B------:R-:W-:-:S08]  /*54690*/  @!P0 IMAD.MOV.U32 R19, RZ, RZ, R17 ;  /* 0x000000ffff138224 */ /* 0x000fd000078e0011 */
        /* <DEDUP_REMOVED lines=10> */
.L_x_15252:
[----:B------:R-:W-:Y:S05]  /*54740*/  BSYNC B1 ;  /* 0x0000000000017941 */ /* 0x000fea0003800000 */
.L_x_15249:
[----:B------:R-:W-:Y:S05]  /*54750*/  WARPSYNC.ALL ;  /* 0x0000000000007948 */ /* 0x000fea0003800000 */
[----:B------:R-:W0:Y:S02]  /*54760*/  LDC.64 R2, c[0x0][0x218] ;  /* 0x00008600ff027b82 */ /* 0x000e240000000a00 */
[----:B0-----:R-:W-:-:S04]  /*54770*/  IMAD.WIDE.U32 R2, R0, 0x10, R2 ;  /* 0x0000001000027825 */ /* 0x001fc800078e0002 */
[----:B------:R-:W-:-:S05]  /*54780*/  IMAD.WIDE R2, R10, 0x20, R2 ;  /* 0x000000200a027825 */ /* 0x000fca00078e0202 */
[----:B------:R-:W-:Y:S04]  /*54790*/  STG.E.128 desc[UR6][R2.64], R12 ;  /* 0x0000000c02007986 */ /* 0x000fe8000c101d06 */
[----:B------:R-:W-:Y:S04]  /*547a0*/  STG.E.128 desc[UR6][R2.64+0x10], R40 ;  /* 0x0000102802007986 */ /* 0x000fe8000c101d06 */
[----:B------:R-:W-:Y:S04]  /*547b0*/  STG.E.128 desc[UR6][R2.64+0x1000], R36 ;  /* 0x0010002402007986 */ /* 0x000fe8000c101d06 */
[----:B------:R-:W-:Y:S04]  /*547c0*/  STG.E.128 desc[UR6][R2.64+0x1010], R32 ;  /* 0x0010102002007986 */ /* 0x000fe8000c101d06 */
[----:B------:R-:W-:Y:S04]  /*547d0*/  STG.E.128 desc[UR6][R2.64+0x2000], R28 ;  /* 0x0020001c02007986 */ /* 0x000fe8000c101d06 */
[----:B------:R-:W-:Y:S04]  /*547e0*/  STG.E.128 desc[UR6][R2.64+0x2010], R24 ;  /* 0x0020101802007986 */ /* 0x000fe8000c101d06 */
[----:B------:R-:W-:Y:S04]  /*547f0*/  STG.E.128 desc[UR6][R2.64+0x3000], R20 ;  /* 0x0030001402007986 */ /* 0x000fe8000c101d06 */
[----:B------:R-:W-:Y:S01]  /*54800*/  STG.E.128 desc[UR6][R2.64+0x3010], R16 ;  /* 0x0030101002007986 */ /* 0x000fe2000c101d06 */
[----:B------:R-:W-:Y:S05]  /*54810*/  EXIT ;  /* 0x000000000000794d */ /* 0x000fea0003800000 */
.L_x_14310:
[----:B------:R-:W0:Y:S01]  /*54820*/  S2R R16, SR_TID.X ;  /* 0x0000000000107919 */ /* 0x000e220000002100 */
[----:B------:R-:W-:Y:S02]  /*54830*/  CS2R R26, SRZ ;  /* 0x00000000001a7805 */ /* 0x000fe4000001ff00 */
[----:B------:R-:W-:Y:S02]  /*54840*/  CS2R R24, SRZ ;  /* 0x0000000000187805 */ /* 0x000fe4000001ff00 */
[----:B0-----:R-:W-:-:S13]  /*54850*/  ISETP.GE.AND P0, PT, R16, R53, PT ;  /* 0x000000351000720c */ /* 0x001fda0003f06270 */
[----:B------:R-:W-:Y:S01]  /*54860*/  @!P0 IMAD.IADD R31, R0, 0x1, R16 ;  /* 0x00000001001f8824 */ /* 0x000fe200078e0210 */
[----:B------:R-:W-:-:S04]  /*54870*/  @!P0 IADD3 R16, R16, 0x80, RZ ;  /* 0x0000008010108810 */ /* 0x000fc80007ffe0ff */
[----:B------:R-:W-:-:S13]  /*54880*/  ISETP.GE.AND P6, PT, R16, R53, PT ;  /* 0x000000351000720c */ /* 0x000fda0003fc6270 */
[----:B------:R-:W-:Y:S01]  /*54890*/  @!P6 IMAD.IADD R5, R0, 0x1, R16 ;  /* 0x000000010005e824 */ /* 0x000fe200078e0210 */
[----:B------:R-:W0:Y:S01]  /*548a0*/  @!P6 LDC.64 R2, c[0x0][0x220] ;  /* 0x00008800ff02eb82 */ /* 0x000e220000000a00 */
[----:B------:R-:W-:-:S05]  /*548b0*/  @!P6 VIADD R16, R16, 0x80 ;  /* 0x000000801010e836 */ /* 0x000fca0000000000 */
[----:B------:R-:W-:-:S13]  /*548c0*/  ISETP.GE.AND P5, PT, R16, R53, PT ;  /* 0x000000351000720c */ /* 0x000fda0003fa6270 */
[----:B------:R-:W-:Y:S01]  /*548d0*/  @!P5 IMAD.IADD R17, R0, 0x1, R16 ;  /* 0x000000010011d824 */ /* 0x000fe200078e0210 */
[----:B------:R-:W1:Y:S01]  /*548e0*/  @!P5 LDC.64 R6, c[0x0][0x220] ;  /* 0x00008800ff06db82 */ /* 0x000e620000000a00 */
[----:B------:R-:W-:Y:S02]  /*548f0*/  @!P5 VIADD R16, R16, 0x80 ;  /* 0x000000801010d836 */ /* 0x000fe40000000000 */
[----:B0-----:R-:W-:-:S03]  /*54900*/  @!P6 IMAD.WIDE.U32 R4, R5, 0x10, R2 ;  /* 0x000000100504e825 */ /* 0x001fc600078e0002 */
[----:B------:R-:W-:Y:S02]  /*54910*/  ISETP.GE.AND P4, PT, R16, R53, PT ;  /* 0x000000351000720c */ /* 0x000fe40003f86270 */
[----:B------:R-:W0:Y:S01]  /*54920*/  @!P0 LDC.64 R2, c[0x0][0x220] ;  /* 0x00008800ff028b82 */ /* 0x000e220000000a00 */
[----:B------:R2:W5:Y:S10]  /*54930*/  @!P6 LDG.E.128 R24, desc[UR6][R4.64] ;  /* 0x000000060418e981 */ /* 0x000574000c1e1d00 */
[----:B------:R-:W-:Y:S01]  /*54940*/  @!P4 IMAD.IADD R19, R0, 0x1, R16 ;  /* 0x000000010013c824 */ /* 0x000fe200078e0210 */
[----:B------:R-:W3:Y:S01]  /*54950*/  @!P4 LDC.64 R8, c[0x0][0x220] ;  /* 0x00008800ff08cb82 */ /* 0x000ee20000000a00 */
[----:B------:R-:W-:-:S05]  /*54960*/  @!P4 VIADD R16, R16, 0x80 ;  /* 0x000000801010c836 */ /* 0x000fca0000000000 */
[----:B------:R-:W-:-:S13]  /*54970*/  ISETP.GE.AND P3, PT, R16, R53, PT ;  /* 0x000000351000720c */ /* 0x000fda0003f66270 */
[----:B------:R-:W-:Y:S01]  /*54980*/  @!P3 IADD3 R21, R0, R16, RZ ;  /* 0x000000100015b210 */ /* 0x000fe20007ffe0ff */
[----:B------:R-:W-:Y:S01]  /*54990*/  @!P3 VIADD R16, R16, 0x80 ;  /* 0x000000801010b836 */ /* 0x000fe20000000000 */
[----:B------:R-:W4:Y:S04]  /*549a0*/  @!P3 LDC.64 R10, c[0x0][0x220] ;  /* 0x00008800ff0abb82 */ /* 0x000f280000000a00 */
[----:B------:R-:W-:-:S13]  /*549b0*/  ISETP.GE.AND P2, PT, R16, R53, PT ;  /* 0x000000351000720c */ /* 0x000fda0003f46270 */
[----:B------:R-:W-:Y:S01]  /*549c0*/  @!P2 IMAD.IADD R33, R0, 0x1, R16 ;  /* 0x000000010021a824 */ /* 0x000fe200078e0210 */
[----:B------:R-:W0:Y:S01]  /*549d0*/  @!P2 LDC.64 R12, c[0x0][0x220] ;  /* 0x00008800ff0cab82 */ /* 0x000e220000000a00 */
[----:B------:R-:W-:-:S05]  /*549e0*/  @!P2 VIADD R16, R16, 0x80 ;  /* 0x000000801010a836 */ /* 0x000fca0000000000 */
[----:B------:R-:W-:-:S13]  /*549f0*/  ISETP.GE.AND P1, PT, R16, R53, PT ;  /* 0x000000351000720c */ /* 0x000fda0003f26270 */
[----:B------:R-:W-:Y:S01]  /*54a00*/  @!P1 IMAD.IADD R35, R0, 0x1, R16 ;  /* 0x0000000100239824 */ /* 0x000fe200078e0210 */
[----:B------:R-:W0:Y:S01]  /*54a10*/  @!P1 LDC.64 R14, c[0x0][0x220] ;  /* 0x00008800ff0e9b82 */ /* 0x000e220000000a00 */
[----:B------:R-:W-:-:S05]  /*54a20*/  @!P1 VIADD R16, R16, 0x80 ;  /* 0x0000008010109836 */ /* 0x000fca0000000000 */
[----:B------:R-:W-:-:S13]  /*54a30*/  ISETP.GE.AND P6, PT, R16, R53, PT ;  /* 0x000000351000720c */ /* 0x000fda0003fc6270 */
[----:B------:R-:W0:Y:S01]  /*54a40*/  @!P6 LDC.64 R28, c[0x0][0x220] ;  /* 0x00008800ff1ceb82 */ /* 0x000e220000000a00 */
[----:B--2---:R-:W-:Y:S01]  /*54a50*/  @!P6 IMAD.IADD R5, R0, 0x1, R16 ;  /* 0x000000010005e824 */ /* 0x004fe200078e0210 */
[----:B------:R-:W-:Y:S01]  /*54a60*/  CS2R R22, SRZ ;  /* 0x0000000000167805 */ /* 0x000fe2000001ff00 */
[----:B-1----:R-:W-:Y:S01]  /*54a70*/  @!P5 IMAD.WIDE.U32 R6, R17, 0x10, R6 ;  /* 0x000000101106d825 */ /* 0x002fe200078e0006 */
[----:B------:R-:W-:Y:S02]  /*54a80*/  CS2R R16, SRZ ;  /* 0x0000000000107805 */ /* 0x000fe4000001ff00 */
[----:B------:R-:W-:Y:S02]  /*54a90*/  CS2R R46, SRZ ;  /* 0x00000000002e7805 */ /* 0x000fe4000001ff00 */
[----:B------:R-:W-:Y:S01]  /*54aa0*/  CS2R R44, SRZ ;  /* 0x00000000002c7805 */ /* 0x000fe2000001ff00 */
[----:B---3--:R-:W-:Y:S01]  /*54ab0*/  @!P4 IMAD.WIDE.U32 R8, R19, 0x10, R8 ;  /* 0x000000101308c825 */ /* 0x008fe200078e0008 */
[----:B------:R-:W-:-:S02]  /*54ac0*/  CS2R R18, SRZ ;  /* 0x0000000000127805 */ /* 0x000fc4000001ff00 */
[----:B------:R-:W-:Y:S02]  /*54ad0*/  CS2R R50, SRZ ;  /* 0x0000000000327805 */ /* 0x000fe4000001ff00 */
[----:B------:R-:W-:Y:S01]  /*54ae0*/  CS2R R48, SRZ ;  /* 0x0000000000307805 */ /* 0x000fe2000001ff00 */
[----:B----4-:R-:W-:Y:S01]  /*54af0*/  @!P3 IMAD.WIDE.U32 R10, R21, 0x10, R10 ;  /* 0x00000010150ab825 */ /* 0x010fe200078e000a */
[----:B------:R-:W-:Y:S02]  /*54b00*/  CS2R R20, SRZ ;  /* 0x0000000000147805 */ /* 0x000fe4000001ff00 */
[----:B------:R-:W-:Y:S02]  /*54b10*/  CS2R R42, SRZ ;  /* 0x00000000002a7805 */ /* 0x000fe4000001ff00 */
[----:B------:R-:W-:Y:S01]  /*54b20*/  CS2R R40, SRZ ;  /* 0x0000000000287805 */ /* 0x000fe2000001ff00 */
[----:B0-----:R-:W-:Y:S01]  /*54b30*/  @!P2 IMAD.WIDE.U32 R32, R33, 0x10, R12 ;  /* 0x000000102120a825 */ /* 0x001fe200078e000c */
[----:B------:R-:W-:Y:S01]  /*54b40*/  CS2R R12, SRZ ;  /* 0x00000000000c7805 */ /* 0x000fe2000001ff00 */
[----:B------:R0:W5:Y:S02]  /*54b50*/  @!P4 LDG.E.128 R16, desc[UR6][R8.64] ;  /* 0x000000060810c981 */ /* 0x000164000c1e1d00 */
[----:B------:R-:W-:Y:S01]  /*54b60*/  @!P1 IMAD.WIDE.U32 R34, R35, 0x10, R14 ;  /* 0x0000001023229825 */ /* 0x000fe200078e000e */
[----:B------:R-:W-:Y:S01]  /*54b70*/  CS2R R14, SRZ ;  /* 0x00000000000e7805 */ /* 0x000fe2000001ff00 */
[----:B------:R0:W5:Y:S02]  /*54b80*/  @!P5 LDG.E.128 R20, desc[UR6][R6.64] ;  /* 0x000000060614d981 */ /* 0x000164000c1e1d00 */
[----:B------:R-:W-:Y:S01]  /*54b90*/  @!P0 IMAD.WIDE.U32 R2, R31, 0x10, R2 ;  /* 0x000000101f028825 */ /* 0x000fe200078e0002 */
[----:B------:R-:W-:Y:S01]  /*54ba0*/  CS2R R30, SRZ ;  /* 0x00000000001e7805 */ /* 0x000fe2000001ff00 */
[----:B------:R0:W5:Y:S02]  /*54bb0*/  @!P3 LDG.E.128 R44, desc[UR6][R10.64] ;  /* 0x000000060a2cb981 */ /* 0x000164000c1e1d00 */
[----:B------:R-:W-:Y:S01]  /*54bc0*/  @!P6 IMAD.WIDE.U32 R4, R5, 0x10, R28 ;  /* 0x000000100504e825 */ /* 0x000fe200078e001c */
[----:B------:R-:W-:Y:S01]  /*54bd0*/  CS2R R28, SRZ ;  /* 0x00000000001c7805 */ /* 0x000fe2000001ff00 */
[----:B------:R0:W5:Y:S04]  /*54be0*/  @!P2 LDG.E.128 R48, desc[UR6][R32.64] ;  /* 0x000000062030a981 */ /* 0x000168000c1e1d00 */
[----:B------:R0:W5:Y:S04]  /*54bf0*/  @!P1 LDG.E.128 R12, desc[UR6][R34.64] ;  /* 0x00000006220c9981 */ /* 0x000168000c1e1d00 */
[----:B------:R0:W5:Y:S04]  /*54c00*/  @!P6 LDG.E.128 R40, desc[UR6][R4.64] ;  /* 0x000000060428e981 */ /* 0x000168000c1e1d00 */
[----:B------:R0:W5:Y:S01]  /*54c10*/  @!P0 LDG.E.128 R28, desc[UR6][R2.64] ;  /* 0x00000006021c8981 */ /* 0x000162000c1e1d00 */
[----:B------:R-:W-:Y:S01]  /*54c20*/  BSSY B1, `(.L_x_15383) ;  /* 0x0000acc000017945 */ /* 0x000fe20003800000 */
[----:B------:R-:W-:-:S02]  /*54c30*/  CS2R R38, SRZ ;  /* 0x0000000000267805 */ /* 0x000fc4000001ff00 */
[----:B------:R-:W-:Y:S01]  /*54c40*/  CS2R R36, SRZ ;  /* 0x0000000000247805 */ /* 0x000fe2000001ff00 */
[----:B------:R-:W-:Y:S06]  /*54c50*/  @P0 BRA `(.L_x_15384) ;  /* 0x000000ac00200947 */ /* 0x000fec0003800000 */
[----:B-----5:R-:W-:Y:S02]  /*54c60*/  DSETP.GTU.AND P0, PT, |R28|, +INF , PT ;  /* 0x7ff000001c00742a */ /* 0x020fe40003f0c200 */
[----:B0-----:R-:W-:Y:S02]  /*54c70*/  DADD R2, -RZ, |R28| ;  /* 0x00000000ff027229 */ /* 0x001fe4000000051c */
[----:B------:R-:W-:Y:S02]  /*54c80*/  DADD R32, -RZ, |R30| ;  /* 0x00000000ff207229 */ /* 0x000fe4000000051e */
[----:B------:R-:W-:-:S06]  /*54c90*/  DSETP.GTU.OR P0, PT, |R30|, +INF , P0 ;  /* 0x7ff000001e00742a */ /* 0x000fcc000070c600 */
[----:B------:R-:W-:Y:S01]  /*54ca0*/  MOV R10, R2 ;  /* 0x00000002000a7202 */ /* 0x000fe20000000f00 */
[----:B------:R-:W-:-:S07]  /*54cb0*/  IMAD.MOV.U32 R11, RZ, RZ, R3 ;  /* 0x000000ffff0b7224 */ /* 0x000fce00078e0003 */
        /* <DEDUP_REMOVED lines=15> */
[----:B------:R-:W-:Y:S01]  /*54db0*/  MOV R39, R31 ;  /* 0x0000001f00277202 */ /* 0x000fe20000000f00 */
        /* <DEDUP_REMOVED lines=50> */
[----:B------:R-:W-:Y:S01]  /*550e0*/  UMOV UR8, UR4 ;  /* 0x0000000400087c82 */ /* 0x000fe20008000000 */
[----:B------:R-:W-:Y:S01]  /*550f0*/  DMUL R2, R2, R2 ;  /* 0x0000000202027228 */ /* 0x000fe20000000000 */
[----:B------:R-:W-:-:S03]  /*55100*/  MOV R8, R38 ;  /* 0x0000002600087202 */ /* 0x000fc60000000f00 */
        /* <DEDUP_REMOVED lines=18> */
[----:B------:R-:W-:Y:S01]  /*55230*/  MOV R8, RZ ;  /* 0x000000ff00087202 */ /* 0x000fe20000000f00 */
        /* <DEDUP_REMOVED lines=47> */
[----:B------:R-:W-:Y:S05]  /*55530*/  CALL.REL.NOINC `($__internal_23_$__cuda_sm20_dsqrt_rn_f64_mediumpath_v1) ;  /* 0x0000055800d47944 */ /* 0x000fea0003c00000 */
[----:B------:R-:W-:-:S07]  /*55540*/  IMAD.MOV.U32 R2, RZ, RZ, R4 ;  /* 0x000000ffff027224 */ /* 0x000fce00078e0004 */
.L_x_15390:
[----:B------:R-:W-:Y:S05]  /*55550*/  BSYNC B3 ;  /* 0x0000000000037941 */ /* 0x000fea0003800000 */
.L_x_15389:
        /* <DEDUP_REMOVED lines=82> */
.L_x_15388:
        /* <DEDUP_REMOVED lines=36> */
.L_x_15398:
[----:B------:R-:W-:Y:S05]  /*55cc0*/  BSYNC B4 ;  /* 0x0000000000047941 */ /* 0x000fea0003800000 */
.L_x_15397:
[----:B------:R-:W-:Y:S02]  /*55cd0*/  IMAD.MOV.U32 R38, RZ, RZ, R2 ;  /* 0x000000ffff267224 */ /* 0x000fe400078e0002 */
[----:B------:R-:W-:Y:S01]  /*55ce0*/  IMAD.MOV.U32 R39, RZ, RZ, R3 ;  /* 0x000000ffff277224 */ /* 0x000fe200078e0003 */
[----:B------:R-:W-:Y:S06]  /*55cf0*/  BRA `(.L_x_15396) ;  /* 0x0000000000047947 */ /* 0x000fec0003800000 */
.L_x_15395:
[----:B------:R-:W-:-:S11]  /*55d00*/  DADD R38, -R66, R64 ;  /* 0x0000000042267229 */ /* 0x000fd60000000140 */
.L_x_15396:
[----:B------:R-:W-:Y:S05]  /*55d10*/  BSYNC B3 ;  /* 0x0000000000037941 */ /* 0x000fea0003800000 */
.L_x_15394:
        /* <DEDUP_REMOVED lines=31> */
.L_x_15403:
[----:B------:R-:W-:Y:S05]  /*55f10*/  BSYNC B4 ;  /* 0x0000000000047941 */ /* 0x000fea0003800000 */
.L_x_15402:
[----:B------:R-:W-:Y:S05]  /*55f20*/  BRA `(.L_x_15401) ;  /* 0x0000000000047947 */ /* 0x000fea0003800000 */
.L_x_15400:
[----:B------:R-:W-:-:S11]  /*55f30*/  DADD R2, R36, -R8 ;  /* 0x0000000024027229 */ /* 0x000fd60000000808 */
.L_x_15401:
[----:B------:R-:W-:Y:S05]  /*55f40*/  BSYNC B3 ;  /* 0x0000000000037941 */ /* 0x000fea0003800000 */
.L_x_15399:
        /* <DEDUP_REMOVED lines=27> */
[----:B------:R-:W-:Y:S05]  /*56100*/  CALL.REL.NOINC `($__internal_23_$__cuda_sm20_dsqrt_rn_f64_mediumpath_v1) ;  /* 0x0000054c00e07944 */ /* 0x000fea0003c00000 */
[----:B------:R-:W-:Y:S01]  /*56110*/  IMAD.MOV.U32 R6, RZ, RZ, R4 ;  /* 0x000000ffff067224 */ /* 0x000fe200078e0004 */
[----:B------:R-:W-:-:S07]  /*56120*/  MOV R7, R3 ;  /* 0x0000000300077202 */ /* 0x000fce0000000f00 */
.L_x_15405:
[----:B------:R-:W-:Y:S05]  /*56130*/  BSYNC B3 ;  /* 0x0000000000037941 */ /* 0x000fea0003800000 */
.L_x_15404:
        /* <DEDUP_REMOVED lines=86> */
.L_x_15406:
        /* <DEDUP_REMOVED lines=22> */
.L_x_15408:
[----:B------:R-:W-:Y:S05]  /*56800*/  BSYNC B3 ;  /* 0x0000000000037941 */ /* 0x000fea0003800000 */
.L_x_15407:
        /* <DEDUP_REMOVED lines=30> */
.L_x_15393:
        /* <DEDUP_REMOVED lines=26> */
.L_x_15411:
[----:B------:R-:W-:Y:S05]  /*56b90*/  BSYNC B3 ;  /* 0x0000000000037941 */ /* 0x000fea0003800000 */
.L_x_15410:
        /* <DEDUP_REMOVED lines=27> */
.L_x_15414:
[----:B------:R-:W-:Y:S05]  /*56d50*/  BSYNC B3 ;  /* 0x0000000000037941 */ /* 0x000fea0003800000 */
.L_x_15413:
        /* <DEDUP_REMOVED lines=30> */
.L_x_15412:
[----:B------:R-:W-:-:S10]  /*56f40*/  DADD R38, R38, 1 ;  /* 0x3ff0000026267429 */ /* 0x000fd40000000000 */
[----:B------:R-:W-:Y:S01]  /*56f50*/  ISETP.GT.AND P0, PT, R39, 0xfffff, PT ;  /* 0x000fffff2700780c */ /* 0x000fe20003f04270 */
[--C-:B------:R-:W-:Y:S01]  /*56f60*/  IMAD.MOV.U32 R5, RZ, RZ, R39.reuse ;  /* 0x000000ffff057224 */ /* 0x100fe200078e0027 */
[----:B------:R-:W-:Y:S01]  /*56f70*/  MOV R4, R38 ;  /* 0x0000002600047202 */ /* 0x000fe20000000f00 */
        /* <DEDUP_REMOVED lines=72> */
.L_x_15415:
[----:B------:R-:W-:Y:S01]  /*57400*/  IMAD.MOV.U32 R2, RZ, RZ, 0x0 ;  /* 0x00000000ff027424 */ /* 0x000fe200078e00ff */
[----:B------:R-:W-:Y:S01]  /*57410*/  FSETP.NEU.FTZ.AND P0, PT, R5, RZ, PT ;  /* 0x000000ff0500720b */ /* 0x000fe20003f1d000 */
[----:B------:R-:W-:-:S06]  /*57420*/  IMAD.MOV.U32 R3, RZ, RZ, 0x7ff00000 ;  /* 0x7ff00000ff037424 */ /* 0x000fcc00078e00ff */
[----:B------:R-:W-:-:S10]  /*57430*/  DFMA R2, R4, R2, +INF ;  /* 0x7ff000000402742b */ /* 0x000fd40000000002 */
[----:B------:R-:W-:Y:S02]  /*57440*/  FSEL R38, R2, RZ, P0 ;  /* 0x000000ff02267208 */ /* 0x000fe40000000000 */
[----:B------:R-:W-:Y:S01]  /*57450*/  FSEL R39, R3, -QNAN , P0 ;  /* 0xfff0000003277808 */ /* 0x000fe20000000000 */
[----:B------:R-:W-:Y:S06]  /*57460*/  BRA `(.L_x_15391) ;  /* 0x0000000400447947 */ /* 0x000fec0003800000 */
.L_x_15409:
        /* <DEDUP_REMOVED lines=27> */
.L_x_15417:
[----:B------:R-:W-:Y:S05]  /*57620*/  BSYNC B3 ;  /* 0x0000000000037941 */ /* 0x000fea0003800000 */
.L_x_15416:
        /* <DEDUP_REMOVED lines=21> */
.L_x_15419:
[----:B------:R-:W-:Y:S05]  /*57780*/  BSYNC B3 ;  /* 0x0000000000037941 */ /* 0x000fea0003800000 */
.L_x_15418:
[----:B------:R-:W-:Y:S01]  /*57790*/  IMAD.MOV.U32 R38, RZ, RZ, R2 ;  /* 0x000000ffff267224 */ /* 0x000fe200078e0002 */
[----:B------:R-:W-:Y:S01]  /*577a0*/  MOV R39, R3 ;  /* 0x0000000300277202 */ /* 0x000fe20000000f00 */
[----:B------:R-:W-:Y:S06]  /*577b0*/  BRA `(.L_x_15391) ;  /* 0x0000000000707947 */ /* 0x000fec0003800000 */
.L_x_15392:
        /* <DEDUP_REMOVED lines=25> */
.L_x_15421:
[----:B------:R-:W-:Y:S05]  /*57950*/  BSYNC B3 ;  /* 0x0000000000037941 */ /* 0x000fea0003800000 */
.L_x_15420:
[----:B------:R-:W-:Y:S02]  /*57960*/  IMAD.MOV.U32 R38, RZ, RZ, R4 ;  /* 0x000000ffff267224 */ /* 0x000fe400078e0004 */
[----:B------:R-:W-:-:S07]  /*57970*/  IMAD.MOV.U32 R39, RZ, RZ, R5 ;  /* 0x000000ffff277224 */ /* 0x000fce00078e0005 */
.L_x_15391:
[----:B------:R-:W-:Y:S05]  /*57980*/  BSYNC B2 ;  /* 0x0000000000027941 */ /* 0x000fea0003800000 */
.L_x_15387:
        /* <DEDUP_REMOVED lines=25> */
.L_x_15426:
[----:B------:R-:W-:Y:S05]  /*57b20*/  BSYNC B4 ;  /* 0x0000000000047941 */ /* 0x000fea0003800000 */
.L_x_15425:
        /* <DEDUP_REMOVED lines=49> */
.L_x_15428:
        /* <DEDUP_REMOVED lines=71> */
.L_x_15427:
        /* <DEDUP_REMOVED lines=38> */
.L_x_15437:
[----:B------:R-:W-:Y:S05]  /*58510*/  BSYNC B6 ;  /* 0x0000000000067941 */ /* 0x000fea0003800000 */
.L_x_15436:
[----:B------:R-:W-:Y:S02]  /*58520*/  IMAD.MOV.U32 R68, RZ, RZ, R2 ;  /* 0x000000ffff447224 */ /* 0x000fe400078e0002 */
[----:B------:R-:W-:Y:S01]  /*58530*/  IMAD.MOV.U32 R69, RZ, RZ, R3 ;  /* 0x000000ffff457224 */ /* 0x000fe200078e0003 */
[----:B------:R-:W-:Y:S06]  /*58540*/  BRA `(.L_x_15435) ;  /* 0x0000000000047947 */ /* 0x000fec0003800000 */
.L_x_15434:
[----:B------:R-:W-:-:S11]  /*58550*/  DADD R68, -R66, R64 ;  /* 0x0000000042447229 */ /* 0x000fd60000000140 */
.L_x_15435:
[----:B------:R-:W-:Y:S05]  /*58560*/  BSYNC B5 ;  /* 0x0000000000057941 */ /* 0x000fea0003800000 */
.L_x_15433:
        /* <DEDUP_REMOVED lines=28> */
.L_x_15442:
[----:B------:R-:W-:Y:S05]  /*58730*/  BSYNC B6 ;  /* 0x0000000000067941 */ /* 0x000fea0003800000 */
.L_x_15441:
[----:B------:R-:W-:Y:S02]  /*58740*/  IMAD.MOV.U32 R32, RZ, RZ, R2 ;  /* 0x000000ffff207224 */ /* 0x000fe400078e0002 */
[----:B------:R-:W-:Y:S01]  /*58750*/  IMAD.MOV.U32 R33, RZ, RZ, R3 ;  /* 0x000000ffff217224 */ /* 0x000fe200078e0003 */
[----:B------:R-:W-:Y:S06]  /*58760*/  BRA `(.L_x_15440) ;  /* 0x0000000000047947 */ /* 0x000fec0003800000 */
.L_x_15439:
[----:B------:R-:W-:-:S11]  /*58770*/  DADD R32, -R62, R36 ;  /* 0x000000003e207229 */ /* 0x000fd60000000124 */
.L_x_15440:
[----:B------:R-:W-:Y:S05]  /*58780*/  BSYNC B5 ;  /* 0x0000000000057941 */ /* 0x000fea0003800000 */
.L_x_15438:
        /* <DEDUP_REMOVED lines=28> */
[----:B------:R-:W-:Y:S05]  /*58950*/  CALL.REL.NOINC `($__internal_23_$__cuda_sm20_dsqrt_rn_f64_mediumpath_v1) ;  /* 0x0000052400cc7944 */ /* 0x000fea0003c00000 */
[----:B------:R-:W-:-:S07]  /*58960*/  MOV R5, R3 ;  /* 0x0000000300057202 */ /* 0x000fce0000000f00 */
.L_x_15444:
[----:B------:R-:W-:Y:S05]  /*58970*/  BSYNC B5 ;  /* 0x0000000000057941 */ /* 0x000fea0003800000 */
.L_x_15443:
[----:B------:R-:W-:Y:S02]  /*58980*/  IMAD.MOV.U32 R34, RZ, RZ, R4 ;  /* 0x000000ffff227224 */ /* 0x000fe400078e0004 */
[----:B------:R-:W-:Y:S01]  /*58990*/  IMAD.MOV.U32 R35, RZ, RZ, R5 ;  /* 0x000000ffff237224 */ /* 0x000fe200078e0005 */
[----:B------:R-:W-:Y:S06]  /*589a0*/  BRA `(.L_x_15445) ;  /* 0x0000000800607947 */ /* 0x000fec0003800000 */
.L_x_15432:
        /* <DEDUP_REMOVED lines=30> */
.L_x_15448:
[----:B------:R-:W-:Y:S05]  /*58b90*/  BSYNC B5 ;  /* 0x0000000000057941 */ /* 0x000fea0003800000 */
.L_x_15447:
[----:B------:R-:W-:Y:S02]  /*58ba0*/  IMAD.MOV.U32 R34, RZ, RZ, R4 ;  /* 0x000000ffff227224 */ /* 0x000fe400078e0004 */
[----:B------:R-:W-:Y:S01]  /*58bb0*/  IMAD.MOV.U32 R35, RZ, RZ, R5 ;  /* 0x000000ffff237224 */ /* 0x000fe200078e0005 */
[----:B------:R-:W-:Y:S06]  /*58bc0*/  BRA `(.L_x_15445) ;  /* 0x0000000400d87947 */ /* 0x000fec0003800000 */
.L_x_15446:
        /* <DEDUP_REMOVED lines=29> */
[----:B------:R-:W-:Y:S02]  /*58da0*/  IMAD.MOV.U32 R8, RZ, RZ, R4 ;  /* 0x000000ffff087224 */ /* 0x000fe400078e0004 */
[----:B------:R-:W-:-:S07]  /*58db0*/  IMAD.MOV.U32 R9, RZ, RZ, R3 ;  /* 0x000000ffff097224 */ /* 0x000fce00078e0003 */
.L_x_15450:
[----:B------:R-:W-:Y:S05]  /*58dc0*/  BSYNC B5 ;  /* 0x0000000000057941 */ /* 0x000fea0003800000 */
.L_x_15449:
        /* <DEDUP_REMOVED lines=21> */
.L_x_15452:
[----:B------:R-:W-:Y:S05]  /*58f20*/  BSYNC B5 ;  /* 0x0000000000057941 */ /* 0x000fea0003800000 */
.L_x_15451:
[----:B------:R-:W-:Y:S01]  /*58f30*/  DMUL R10, R10, 8.11296384146066816958e+31 ;  /* 0x469000000a0a7828 */ /* 0x000fe20000000000 */
[----:B------:R-:W-:Y:S02]  /*58f40*/  IMAD.MOV.U32 R34, RZ, RZ, R2 ;  /* 0x000000ffff227224 */ /* 0x000fe400078e0002 */
[----:B------:R-:W-:Y:S01]  /*58f50*/  IMAD.MOV.U32 R35, RZ, RZ, R3 ;  /* 0x000000ffff237224 */ /* 0x000fe200078e0003 */
[----:B------:R-:W-:Y:S07]  /*58f60*/  BRA `(.L_x_15445) ;  /* 0x0000000000f07947 */ /* 0x000fee0003800000 */
.L_x_15431:
        /* <DEDUP_REMOVED lines=25> */
[----:B------:R-:W-:Y:S01]  /*59100*/  MOV R36, R4 ;  /* 0x0000000400247202 */ /* 0x000fe20000000f00 */
[----:B------:R-:W-:-:S07]  /*59110*/  IMAD.MOV.U32 R37, RZ, RZ, R3 ;  /* 0x000000ffff257224 */ /* 0x000fce00078e0003 */
.L_x_15454:
[----:B------:R-:W-:Y:S05]  /*59120*/  BSYNC B5 ;  /* 0x0000000000057941 */ /* 0x000fea0003800000 */
.L_x_15453:
        /* <DEDUP_REMOVED lines=30> */
.L_x_15456:
[----:B------:R-:W-:Y:S05]  /*59310*/  BSYNC B5 ;  /* 0x0000000000057941 */ /* 0x000fea0003800000 */
.L_x_15455:
[----:B------:R-:W-:-:S11]  /*59320*/  DMUL R34, R4, R36 ;  /* 0x0000002404227228 */ /* 0x000fd60000000000 */
.L_x_15445:
[----:B------:R-:W-:Y:S05]  /*59330*/  BSYNC B4 ;  /* 0x0000000000047941 */ /* 0x000fea0003800000 */
.L_x_15430:
[----:B------:R-:W-:Y:S05]  /*59340*/  BRA `(.L_x_15457) ;  /* 0x0000000000087947 */ /* 0x000fea0003800000 */
.L_x_15424:
[----:B------:R-:W-:Y:S02]  /*59350*/  DMUL R34, R34, 9.00719925474099200000e+15 ;  /* 0x4340000022227828 */ /* 0x000fe40000000000 */
[----:B------:R-:W-:-:S11]  /*59360*/  DMUL R10, R10, 9.00719925474099200000e+15 ;  /* 0x434000000a0a7828 */ /* 0x000fd60000000000 */
.L_x_15457:
[----:B------:R-:W-:Y:S05]  /*59370*/  BSYNC B2 ;  /* 0x0000000000027941 */ /* 0x000fea0003800000 */
.L_x_15423:
        /* <DEDUP_REMOVED lines=28> */
.L_x_15459:
[----:B------:R-:W-:Y:S05]  /*59540*/  BSYNC B2 ;  /* 0x0000000000027941 */ /* 0x000fea0003800000 */
.L_x_15458:
        /* <DEDUP_REMOVED lines=82> */
.L_x_15461:
[----:B------:R-:W-:Y:S02]  /*59a70*/  FSEL R2, RZ, 3.37028055040000000000e+12, P0 ;  /* 0x54442d18ff027808 */ /* 0x000fe40000000000 */
[----:B------:R-:W-:-:S07]  /*59a80*/  FSEL R3, RZ, 2.1426990032196044922, P0 ;  /* 0x400921fbff037808 */ /* 0x000fce0000000000 */
.L_x_15462:
[----:B------:R-:W-:Y:S05]  /*59a90*/  BSYNC B0 ;  /* 0x0000000000007941 */ /* 0x000fea0003800000 */
.L_x_15460:
[----:B------:R-:W-:Y:S01]  /*59aa0*/  DADD R34, |R34|, |R10| ;  /* 0x0000000022227229 */ /* 0x000fe2000000060a */
[----:B------:R-:W-:-:S07]  /*59ab0*/  LOP3.LUT R11, R3, 0x80000000, R11, 0xb8, !PT ;  /* 0x80000000030b7812 */ /* 0x000fce00078eb80b */
[----:B------:R-:W-:-:S06]  /*59ac0*/  DSETP.GTU.AND P0, PT, |R34|, +INF , PT ;  /* 0x7ff000002200742a */ /* 0x000fcc0003f0c200 */
[----:B------:R-:W-:Y:S02]  /*59ad0*/  FSEL R2, R34, R2, P0 ;  /* 0x0000000222027208 */ /* 0x000fe40000000000 */
[----:B------:R-:W-:-:S07]  /*59ae0*/  FSEL R3, R35, R11, P0 ;  /* 0x0000000b23037208 */ /* 0x000fce0000000000 */
.L_x_15429:
[----:B------:R-:W-:Y:S05]  /*59af0*/  BSYNC B3 ;  /* 0x0000000000037941 */ /* 0x000fea0003800000 */
.L_x_15422:
[----:B------:R-:W-:Y:S01]  /*59b00*/  LOP3.LUT R37, R3, 0x80000000, R29, 0xb8, !PT ;  /* 0x8000000003257812 */ /* 0x000fe200078eb81d */
[----:B------:R-:W-:Y:S01]  /*59b10*/  IMAD.MOV.U32 R36, RZ, RZ, R2 ;  /* 0x000000ffff247224 */ /* 0x000fe200078e0002 */
[----:B------:R-:W-:Y:S01]  /*59b20*/  LOP3.LUT R39, R39, 0x80000000, R31, 0xb8, !PT ;  /* 0x8000000027277812 */ /* 0x000fe200078eb81f */
[----:B------:R-:W-:Y:S06]  /*59b30*/  BRA `(.L_x_15384) ;  /* 0x0000005c00687947 */ /* 0x000fec0003800000 */
.L_x_15386:
        /* <DEDUP_REMOVED lines=17> */
[----:B------:R-:W-:Y:S01]  /*59c50*/  IMAD.MOV.U32 R32, RZ, RZ, R8 ;  /* 0x000000ffff207224 */ /* 0x000fe200078e0008 */
[----:B------:R-:W-:Y:S01]  /*59c60*/  MOV R10, 0x1 ;  /* 0x00000001000a7802 */ /* 0x000fe20000000f00 */
[----:B------:R-:W-:Y:S01]  /*59c70*/  IMAD.MOV.U32 R33, RZ, RZ, R9 ;  /* 0x000000ffff217224 */ /* 0x000fe200078e0009 */
[----:B------:R-:W-:Y:S01]  /*59c80*/  BSSY B0, `(.L_x_15467) ;  /* 0x000005e000007945 */ /* 0x000fe20003800000 */
[----:B------:R-:W-:-:S03]  /*59c90*/  FSETP.GEU.AND P3, PT, |R5|, 6.5827683646048100446e-37, PT ;  /* 0x036000000500780b */ /* 0x000fc60003f6e200 */
[----:B------:R-:W-:Y:S02]  /*59ca0*/  DFMA R6, R8, R8, R2 ;  /* 0x000000080806722b */ /* 0x000fe40000000002 */
        /* <DEDUP_REMOVED lines=8> */
[----:B------:R-:W-:-:S07]  /*59d30*/  @!P0 IMAD.MOV.U32 R7, RZ, RZ, R37 ;  /* 0x000000ffff078224 */ /* 0x000fce00078e0025 */
[----:B------:R-:W-:Y:S01]  /*59d40*/  DFMA R2, R2, R10, R2 ;  /* 0x0000000a0202722b */ /* 0x000fe20000000002 */
[----:B------:R-:W-:-:S05]  /*59d50*/  VIADD R10, R7, 0xffffffff ;  /* 0xffffffff070a7836 */ /* 0x000fca0000000000 */
[----:B------:R-:W-:Y:S02]  /*59d60*/  ISETP.GE.U32.AND P1, PT, R10, 0x7fefffff, PT ;  /* 0x7fefffff0a00780c */ /* 0x000fe40003f26070 */
[----:B------:R-:W-:-:S08]  /*59d70*/  DMUL R10, R4, R2 ;  /* 0x00000002040a7228 */ /* 0x000fd00000000000 */
[----:B------:R-:W-:-:S03]  /*59d80*/  DFMA R34, -R32, R10, R4 ;  /* 0x0000000a2022722b */ /* 0x000fc60000000104 */
[----:B------:R-:W-:Y:S01]  /*59d90*/  @P1 IMAD.MOV.U32 R38, RZ, RZ, 0x0 ;  /* 0x00000000ff261424 */ /* 0x000fe200078e00ff */
[----:B------:R-:W-:Y:S01]  /*59da0*/  @P1 FSETP.NEU.FTZ.AND P2, PT, R37, RZ, PT ;  /* 0x000000ff2500120b */ /* 0x000fe20003f5d000 */
[----:B------:R-:W-:-:S03]  /*59db0*/  @P1 IMAD.MOV.U32 R39, RZ, RZ, 0x7ff00000 ;  /* 0x7ff00000ff271424 */ /* 0x000fc600078e00ff */
[----:B------:R-:W-:-:S03]  /*59dc0*/  DFMA R2, R2, R34, R10 ;  /* 0x000000220202722b */ /* 0x000fc6000000000a */
[----:B------:R-:W-:Y:S01]  /*59dd0*/  @P1 DFMA R10, R36, R38, +INF ;  /* 0x7ff00000240a142b */ /* 0x000fe20000000026 */
[----:B------:R-:W-:Y:S01]  /*59de0*/  MOV R37, R6 ;  /* 0x0000000600257202 */ /* 0x000fe20000000f00 */
[----:B------:R-:W-:Y:S02]  /*59df0*/  IMAD.MOV.U32 R6, RZ, RZ, -0x3ff ;  /* 0xfffffc01ff067424 */ /* 0x000fe400078e00ff */
[----:B------:R-:W-:-:S03]  /*59e00*/  @!P0 IMAD.MOV.U32 R37, RZ, RZ, R36 ;  /* 0x000000ffff258224 */ /* 0x000fc600078e0024 */
[----:B------:R-:W-:Y:S01]  /*59e10*/  FFMA R38, RZ, R9, R3 ;  /* 0x00000009ff267223 */ /* 0x000fe20000000003 */
[----:B------:R-:W-:Y:S02]  /*59e20*/  @!P0 IMAD.MOV.U32 R6, RZ, RZ, -0x435 ;  /* 0xfffffbcbff068424 */ /* 0x000fe400078e00ff */
[----:B------:R-:W-:Y:S02]  /*59e30*/  @P1 FSEL R34, R10, RZ, P2 ;  /* 0x000000ff0a221208 */ /* 0x000fe40001000000 */
[----:B------:R-:W-:Y:S01]  /*59e40*/  @P1 FSEL R35, R11, -QNAN , P2 ;  /* 0xfff000000b231808 */ /* 0x000fe20001000000 */
[----:B------:R-:W-:Y:S01]  /*59e50*/  DADD R10, -RZ, -R30 ;  /* 0x00000000ff0a7229 */ /* 0x000fe2000000091e */
[----:B------:R-:W-:Y:S01]  /*59e60*/  FSETP.GT.AND P2, PT, |R38|, 1.469367938527859385e-39, PT ;  /* 0x001000002600780b */ /* 0x000fe20003f44200 */
[----:B------:R-:W-:-:S12]  /*59e70*/  @P1 BRA `(.L_x_15468) ;  /* 0x0000000000f81947 */ /* 0x000fd80003800000 */
        /* <DEDUP_REMOVED lines=62> */
.L_x_15468:
[----:B------:R-:W-:Y:S05]  /*5a260*/  BSYNC B0 ;  /* 0x0000000000007941 */ /* 0x000fea0003800000 */
.L_x_15467:
[----:B------:R-:W-:Y:S04]  /*5a270*/  BSSY B3, `(.L_x_15469) ;  /* 0x0000007000037945 */ /* 0x000fe80003800000 */
[----:B------:R-:W-:Y:S05]  /*5a280*/  @P2 BRA P3, `(.L_x_15470) ;  /* 0x0000000000142947 */ /* 0x000fea0001800000 */
[----:B------:R-:W-:Y:S01]  /*5a290*/  IMAD.MOV.U32 R6, RZ, RZ, R4 ;  /* 0x000000ffff067224 */ /* 0x000fe200078e0004 */
[----:B------:R-:W-:Y:S01]  /*5a2a0*/  MOV R3, R9 ;  /* 0x0000000900037202 */ /* 0x000fe20000000f00 */
[----:B------:R-:W-:Y:S01]  /*5a2b0*/  IMAD.MOV.U32 R2, RZ, RZ, R8 ;  /* 0x000000ffff027224 */ /* 0x000fe200078e0008 */
[----:B------:R-:W-:-:S07]  /*5a2c0*/  MOV R4, 0x5a2e0 ;  /* 0x0005a2e000047802 */ /* 0x000fce0000000f00 */
[----:B------:R-:W-:Y:S05]  /*5a2d0*/  CALL.REL.NOINC `($__internal_22_$__cuda_sm20_div_rn_f64_full) ;  /* 0x0000050400d87944 */ /* 0x000fea0003c00000 */
.L_x_15470:
[----:B------:R-:W-:Y:S05]  /*5a2e0*/  BSYNC B3 ;  /* 0x0000000000037941 */ /* 0x000fea0003800000 */
.L_x_15469:
        /* <DEDUP_REMOVED lines=83> */
.L_x_15472:
[----:B------:R-:W-:-:S04]  /*5a820*/  ISETP.GE.AND P0, PT, R11, RZ, PT ;  /* 0x000000ff0b00720c */ /* 0x000fc80003f06270 */
[----:B------:R-:W-:Y:S02]  /*5a830*/  FSEL R6, RZ, 3.37028055040000000000e+12, P0 ;  /* 0x54442d18ff067808 */ /* 0x000fe40000000000 */
[----:B------:R-:W-:-:S07]  /*5a840*/  FSEL R7, RZ, 2.1426990032196044922, P0 ;  /* 0x400921fbff077808 */ /* 0x000fce0000000000 */
.L_x_15473:
[----:B------:R-:W-:Y:S05]  /*5a850*/  BSYNC B0 ;  /* 0x0000000000007941 */ /* 0x000fea0003800000 */
.L_x_15471:
        /* <DEDUP_REMOVED lines=8> */
.L_x_15466:
        /* <DEDUP_REMOVED lines=20> */
[----:B------:R-:W-:-:S02]  /*5aa20*/  IMAD.MOV.U32 R52, RZ, RZ, -0x3ff ;  /* 0xfffffc01ff347424 */ /* 0x000fc400078e00ff */
        /* <DEDUP_REMOVED lines=9> */
[----:B------:R-:W-:Y:S01]  /*5aac0*/  DSETP.NEU.AND P0, PT, R6, RZ, PT ;  /* 0x000000ff0600722a */ /* 0x000fe20003f0d000 */
[----:B------:R-:W-:Y:S02]  /*5aad0*/  @P1 LOP3.LUT R33, R35, 0x80000, RZ, 0xfc, !PT ;  /* 0x0008000023211812 */ /* 0x000fe400078efcff */
[----:B------:R-:W-:Y:S02]  /*5aae0*/  LOP3.LUT R35, R34, 0x100000, RZ, 0xfc, !PT ;  /* 0x0010000022237812 */ /* 0x000fe400078efcff */
[----:B------:R-:W0:Y:S01]  /*5aaf0*/  MUFU.RSQ64H R37, R33 ;  /* 0x0000002100257308 */ /* 0x000e220000001c00 */
[----:B------:R-:W-:Y:S02]  /*5ab00*/  MOV R34, RZ ;  /* 0x000000ff00227202 */ /* 0x000fe40000000f00 */
[----:B------:R-:W-:Y:S01]  /*5ab10*/  ISETP.GE.U32.AND P1, PT, R7, 0x7ff00000, PT ;  /* 0x7ff000000700780c */ /* 0x000fe20003f26070 */
[----:B0-----:R-:W-:-:S08]  /*5ab20*/  DMUL R38, R36, R36 ;  /* 0x0000002424267228 */ /* 0x001fd00000000000 */
[----:B------:R-:W-:Y:S01]  /*5ab30*/  DFMA R38, R32, -R38, 1 ;  /* 0x3ff000002026742b */ /* 0x000fe20000000826 */
[----:B------:R-:W-:Y:S02]  /*5ab40*/  IMAD.MOV.U32 R32, RZ, RZ, R8 ;  /* 0x000000ffff207224 */ /* 0x000fe400078e0008 */
[----:B------:R-:W-:-:S05]  /*5ab50*/  IMAD.MOV.U32 R33, RZ, RZ, R9 ;  /* 0x000000ffff217224 */ /* 0x000fca00078e0009 */
[----:B------:R-:W-:Y:S02]  /*5ab60*/  DFMA R54, R38, R54, 0.5 ;  /* 0x3fe000002636742b */ /* 0x000fe40000000036 */
[----:B------:R-:W-:-:S08]  /*5ab70*/  DMUL R38, R36, R38 ;  /* 0x0000002624267228 */ /* 0x000fd00000000000 */
[----:B------:R-:W-:-:S08]  /*5ab80*/  DFMA R38, R54, R38, R36 ;  /* 0x000000263626722b */ /* 0x000fd00000000024 */
[----:B------:R-:W-:Y:S02]  /*5ab90*/  DMUL R38, R2, R38 ;  /* 0x0000002602267228 */ /* 0x000fe40000000000 */
[----:B------:R-:W-:-:S06]  /*5aba0*/  DFMA R2, -R32, R56, 1 ;  /* 0x3ff000002002742b */ /* 0x000fcc0000000138 */
[----:B------:R-:W-:Y:S02]  /*5abb0*/  DMUL R38, R38, R34 ;  /* 0x0000002226267228 */ /* 0x000fe40000000000 */
[----:B------:R-:W-:Y:S01]  /*5abc0*/  DFMA R2, R2, R2, R2 ;  /* 0x000000020202722b */ /* 0x000fe20000000002 */
[----:B------:R-:W-:Y:S02]  /*5abd0*/  IMAD.MOV.U32 R34, RZ, RZ, R4 ;  /* 0x000000ffff227224 */ /* 0x000fe400078e0004 */
[----:B------:R-:W-:-:S05]  /*5abe0*/  IMAD.MOV.U32 R35, RZ, RZ, R5 ;  /* 0x000000ffff237224 */ /* 0x000fca00078e0005 */
[----:B------:R-:W-:Y:S01]  /*5abf0*/  @!P1 FSEL R7, R11, R39, !P0 ;  /* 0x000000270b079208 */ /* 0x000fe20004000000 */
[----:B------:R-:W-:Y:S01]  /*5ac00*/  DFMA R2, R56, R2, R56 ;  /* 0x000000023802722b */ /* 0x000fe20000000038 */
[----:B------:R-:W-:Y:S02]  /*5ac10*/  @!P1 FSEL R6, R10, R38, !P0 ;  /* 0x000000260a069208 */ /* 0x000fe40004000000 */
        /* <DEDUP_REMOVED lines=22> */
[----:B------:R-:W-:Y:S01]  /*5ad80*/  DADD R10, -RZ, -R30 ;  /* 0x00000000ff0a7229 */ /* 0x000fe2000000091e */
        /* <DEDUP_REMOVED lines=64> */
.L_x_15476:
[----:B------:R-:W-:Y:S05]  /*5b190*/  BSYNC B0 ;  /* 0x0000000000007941 */ /* 0x000fea0003800000 */
.L_x_15475:
[----:B------:R-:W-:Y:S04]  /*5b1a0*/  BSSY B3, `(.L_x_15477) ;  /* 0x0000007000037945 */ /* 0x000fe80003800000 */
[----:B------:R-:W-:Y:S05]  /*5b1b0*/  @P3 BRA P1, `(.L_x_15478) ;  /* 0x0000000000143947 */ /* 0x000fea0000800000 */
[----:B------:R-:W-:Y:S01]  /*5b1c0*/  IMAD.MOV.U32 R6, RZ, RZ, R4 ;  /* 0x000000ffff067224 */ /* 0x000fe200078e0004 */
[----:B------:R-:W-:Y:S01]  /*5b1d0*/  MOV R2, R8 ;  /* 0x0000000800027202 */ /* 0x000fe20000000f00 */
[----:B------:R-:W-:Y:S01]  /*5b1e0*/  IMAD.MOV.U32 R3, RZ, RZ, R9 ;  /* 0x000000ffff037224 */ /* 0x000fe200078e0009 */
[----:B------:R-:W-:-:S07]  /*5b1f0*/  MOV R4, 0x5b210 ;  /* 0x0005b21000047802 */ /* 0x000fce0000000f00 */
[----:B------:R-:W-:Y:S05]  /*5b200*/  CALL.REL.NOINC `($__internal_22_$__cuda_sm20_div_rn_f64_full) ;  /* 0x000004f8000c7944 */ /* 0x000fea0003c00000 */
.L_x_15478:
[----:B------:R-:W-:Y:S05]  /*5b210*/  BSYNC B3 ;  /* 0x0000000000037941 */ /* 0x000fea0003800000 */
.L_x_15477:
        /* <DEDUP_REMOVED lines=83> */
.L_x_15480:
[----:B------:R-:W-:-:S04]  /*5b750*/  ISETP.GE.AND P0, PT, R11, RZ, PT ;  /* 0x000000ff0b00720c */ /* 0x000fc80003f06270 */
[----:B------:R-:W-:Y:S02]  /*5b760*/  FSEL R6, RZ, 3.37028055040000000000e+12, P0 ;  /* 0x54442d18ff067808 */ /* 0x000fe40000000000 */
[----:B------:R-:W-:-:S07]  /*5b770*/  FSEL R7, RZ, 2.1426990032196044922, P0 ;  /* 0x400921fbff077808 */ /* 0x000fce0000000000 */
.L_x_15481:
[----:B------:R-:W-:Y:S05]  /*5b780*/  BSYNC B0 ;  /* 0x0000000000007941 */ /* 0x000fea0003800000 */
.L_x_15479:
[----:B------:R-:W-:Y:S02]  /*5b790*/  DADD R2, |R28|, |R30| ;  /* 0x000000001c027229 */ /* 0x000fe4000000061e */
[----:B------:R-:W-:-:S06]  /*5b7a0*/  DADD R4, -RZ, -R28 ;  /* 0x00000000ff047229 */ /* 0x000fcc000000091c */
[----:B------:R-:W-:-:S04]  /*5b7b0*/  DSETP.GTU.AND P0, PT, |R2|, +INF , PT ;  /* 0x7ff000000200742a */ /* 0x000fc80003f0c200 */
[----:B------:R-:W-:Y:S02]  /*5b7c0*/  LOP3.LUT R5, R7, 0x80000000, R5, 0xb8, !PT ;  /* 0x8000000007057812 */ /* 0x000fe400078eb805 */
[----:B------:R-:W-:Y:S02]  /*5b7d0*/  FSEL R6, R2, R6, P0 ;  /* 0x0000000602067208 */ /* 0x000fe40000000000 */
[----:B------:R-:W-:Y:S01]  /*5b7e0*/  FSEL R7, R3, R5, P0 ;  /* 0x0000000503077208 */ /* 0x000fe20000000000 */
[----:B------:R-:W-:Y:S06]  /*5b7f0*/  BRA `(.L_x_15474) ;  /* 0x0000003c00c87947 */ /* 0x000fec0003800000 */
.L_x_15465:
        /* <DEDUP_REMOVED lines=23> */
.L_x_15483:
[----:B------:R-:W-:Y:S05]  /*5b970*/  BSYNC B3 ;  /* 0x0000000000037941 */ /* 0x000fea0003800000 */
.L_x_15482:
        /* <DEDUP_REMOVED lines=24> */
[----:B------:R-:W-:Y:S01]  /*5bb00*/  IMAD.MOV.U32 R4, RZ, RZ, R2 ;  /* 0x000000ffff047224 */ /* 0x000fe200078e0002 */
[----:B------:R-:W-:-:S07]  /*5bb10*/  MOV R5, R3 ;  /* 0x0000000300057202 */ /* 0x000fce0000000f00 */
.L_x_15485:
[----:B------:R-:W-:Y:S05]  /*5bb20*/  BSYNC B3 ;  /* 0x0000000000037941 */ /* 0x000fea0003800000 */
.L_x_15484:
        /* <DEDUP_REMOVED lines=10> */
[CC--:B------:R-:W-:Y:S01]  /*5bbd0*/  ISETP.GT.U32.AND P1, PT, R32.reuse, R10.reuse, PT ;  /* 0x0000000a2000720c */ /* 0x0c0fe20003f24070 */
[----:B------:R-:W-:Y:S01]  /*5bbe0*/  IMAD.MOV.U32 R52, RZ, RZ, -0x3ff ;  /* 0xfffffc01ff347424 */ /* 0x000fe200078e00ff */
        /* <DEDUP_REMOVED lines=9> */
[----:B------:R-:W-:Y:S01]  /*5bc80*/  LOP3.LUT R35, R34, 0x100000, RZ, 0xfc, !PT ;  /* 0x0010000022237812 */ /* 0x000fe200078efcff */
[----:B------:R-:W-:Y:S01]  /*5bc90*/  IMAD.MOV.U32 R34, RZ, RZ, RZ ;  /* 0x000000ffff227224 */ /* 0x000fe200078e00ff */
[C---:B------:R-:W-:Y:S01]  /*5bca0*/  DMUL R8, R6.reuse, R4 ;  /* 0x0000000406087228 */ /* 0x040fe20000000000 */
[----:B------:R-:W-:Y:S01]  /*5bcb0*/  ISETP.GE.U32.AND P2, PT, R5, 0x7ff00000, PT ;  /* 0x7ff000000500780c */ /* 0x000fe20003f46070 */
        /* <DEDUP_REMOVED lines=24> */
[----:B------:R-:W-:-:S08]  /*5be40*/  DFMA R54, R56, R54, R38 ;  /* 0x000000363836722b */ /* 0x000fd00000000026 */
[----:B------:R-:W-:Y:S02]  /*5be50*/  DMUL R54, R10, R54 ;  /* 0x000000360a367228 */ /* 0x000fe40000000000 */
[----:B0-----:R-:W-:-:S06]  /*5be60*/  DFMA R10, -R32, R36, 1 ;  /* 0x3ff00000200a742b */ /* 0x001fcc0000000124 */
        /* <DEDUP_REMOVED lines=25> */
[----:B------:R-:W-:-:S05]  /*5c000*/  DADD R10, -RZ, -R30 ;  /* 0x00000000ff0a7229 */ /* 0x000fca000000091e */
        /* <DEDUP_REMOVED lines=66> */
.L_x_15487:
[----:B------:R-:W-:Y:S05]  /*5c430*/  BSYNC B0 ;  /* 0x0000000000007941 */ /* 0x000fea0003800000 */
.L_x_15486:
[----:B------:R-:W-:Y:S04]  /*5c440*/  BSSY B3, `(.L_x_15488) ;  /* 0x0000007000037945 */ /* 0x000fe80003800000 */
[----:B------:R-:W-:Y:S05]  /*5c450*/  @P3 BRA P2, `(.L_x_15489) ;  /* 0x0000000000143947 */ /* 0x000fea0001000000 */
[----:B------:R-:W-:Y:S01]  /*5c460*/  IMAD.MOV.U32 R5, RZ, RZ, R7 ;  /* 0x000000ffff057224 */ /* 0x000fe200078e0007 */
[----:B------:R-:W-:Y:S01]  /*5c470*/  MOV R2, R32 ;  /* 0x0000002000027202 */ /* 0x000fe20000000f00 */
[----:B------:R-:W-:Y:S01]  /*5c480*/  IMAD.MOV.U32 R3, RZ, RZ, R33 ;  /* 0x000000ffff037224 */ /* 0x000fe200078e0021 */
[----:B------:R-:W-:-:S07]  /*5c490*/  MOV R4, 0x5c4b0 ;  /* 0x0005c4b000047802 */ /* 0x000fce0000000f00 */
[----:B------:R-:W-:Y:S05]  /*5c4a0*/  CALL.REL.NOINC `($__internal_22_$__cuda_sm20_div_rn_f64_full) ;  /* 0x000004e400647944 */ /* 0x000fea0003c00000 */
.L_x_15489:
[----:B------:R-:W-:Y:S05]  /*5c4b0*/  BSYNC B3 ;  /* 0x0000000000037941 */ /* 0x000fea0003800000 */
.L_x_15488:
        /* <DEDUP_REMOVED lines=83> */
.L_x_15491:
[----:B------:R-:W-:-:S04]  /*5c9f0*/  ISETP.GE.AND P0, PT, R11, RZ, PT ;  /* 0x000000ff0b00720c */ /* 0x000fc80003f06270 */
[----:B------:R-:W-:Y:S02]  /*5ca00*/  FSEL R6, RZ, 3.37028055040000000000e+12, P0 ;  /* 0x54442d18ff067808 */ /* 0x000fe40000000000 */
[----:B------:R-:W-:-:S07]  /*5ca10*/  FSEL R7, RZ, 2.1426990032196044922, P0 ;  /* 0x400921fbff077808 */ /* 0x000fce0000000000 */
.L_x_15492:
[----:B------:R-:W-:Y:S05]  /*5ca20*/  BSYNC B0 ;  /* 0x0000000000007941 */ /* 0x000fea0003800000 */
.L_x_15490:
        /* <DEDUP_REMOVED lines=8> */
.L_x_15464:
        /* <DEDUP_REMOVED lines=12> */
[----:B------:R-:W-:Y:S01]  /*5cb70*/  DSETP.GEU.AND P1, PT, |R30|, |R28|, PT ;  /* 0x4000001c1e00722a */ /* 0x000fe20003f2e200 */
[----:B------:R-:W-:Y:S01]  /*5cb80*/  IMAD.MOV.U32 R8, RZ, RZ, 0x1 ;  /* 0x00000001ff087424 */ /* 0x000fe200078e00ff */
[----:B------:R-:W-:Y:S01]  /*5cb90*/  DMUL R4, R4, R4 ;  /* 0x0000000404047228 */ /* 0x000fe20000000000 */
[----:B------:R-:W-:Y:S03]  /*5cba0*/  BSSY B0, `(.L_x_15495) ;  /* 0x0000061000007945 */ /* 0x000fe60003800000 */
[----:B------:R-:W-:Y:S02]  /*5cbb0*/  FSEL R11, R3, R33, !P1 ;  /* 0x00000021030b7208 */ /* 0x000fe40004800000 */
[----:B------:R-:W-:Y:S02]  /*5cbc0*/  FSEL R10, R2, R32, !P1 ;  /* 0x00000020020a7208 */ /* 0x000fe40004800000 */
[----:B------:R-:W0:Y:S01]  /*5cbd0*/  MUFU.RCP64H R9, R11 ;  /* 0x0000000b00097308 */ /* 0x000e220000001800 */
[----:B------:R-:W-:-:S10]  /*5cbe0*/  DFMA R6, R6, R6, R4 ;  /* 0x000000060606722b */ /* 0x000fd40000000004 */
[----:B------:R-:W-:Y:S01]  /*5cbf0*/  ISETP.GT.AND P0, PT, R7, 0xfffff, PT ;  /* 0x000fffff0700780c */ /* 0x000fe20003f04270 */
[----:B------:R-:W-:Y:S01]  /*5cc00*/  IMAD.MOV.U32 R36, RZ, RZ, R6 ;  /* 0x000000ffff247224 */ /* 0x000fe200078e0006 */
[----:B0-----:R-:W-:-:S08]  /*5cc10*/  DFMA R34, -R10, R8, 1 ;  /* 0x3ff000000a22742b */ /* 0x001fd00000000108 */
[----:B------:R-:W-:-:S08]  /*5cc20*/  DFMA R34, R34, R34, R34 ;  /* 0x000000222222722b */ /* 0x000fd00000000022 */
[----:B------:R-:W-:Y:S01]  /*5cc30*/  DFMA R34, R8, R34, R8 ;  /* 0x000000220822722b */ /* 0x000fe20000000008 */
[----:B------:R-:W-:Y:S01]  /*5cc40*/  MOV R8, R6 ;  /* 0x0000000600087202 */ /* 0x000fe20000000f00 */
[----:B------:R-:W-:Y:S01]  /*5cc50*/  IMAD.MOV.U32 R9, RZ, RZ, R7 ;  /* 0x000000ffff097224 */ /* 0x000fe200078e0007 */
[----:B------:R-:W-:Y:S01]  /*5cc60*/  MOV R6, 0xfffffc01 ;  /* 0xfffffc0100067802 */ /* 0x000fe20000000f00 */
[----:B------:R-:W-:-:S04]  /*5cc70*/  @!P0 IMAD.MOV.U32 R6, RZ, RZ, -0x435 ;  /* 0xfffffbcbff068424 */ /* 0x000fc800078e00ff */
[----:B------:R-:W-:Y:S02]  /*5cc80*/  DFMA R4, -R10, R34, 1 ;  /* 0x3ff000000a04742b */ /* 0x000fe40000000122 */
[----:B------:R-:W-:-:S06]  /*5cc90*/  @!P0 DMUL R8, R8, 1.80143985094819840000e+16 ;  /* 0x4350000008088828 */ /* 0x000fcc0000000000 */
[----:B------:R-:W-:Y:S01]  /*5cca0*/  DFMA R34, R34, R4, R34 ;  /* 0x000000042222722b */ /* 0x000fe20000000022 */
[----:B------:R-:W-:Y:S02]  /*5ccb0*/  FSEL R4, R32, R2, !P1 ;  /* 0x0000000220047208 */ /* 0x000fe40004800000 */
[----:B------:R-:W-:Y:S01]  /*5ccc0*/  FSEL R5, R33, R3, !P1 ;  /* 0x0000000321057208 */ /* 0x000fe20004800000 */
[----:B------:R-:W-:Y:S02]  /*5ccd0*/  @!P0 IMAD.MOV.U32 R7, RZ, RZ, R9 ;  /* 0x000000ffff078224 */ /* 0x000fe400078e0009 */
[----:B------:R-:W-:Y:S01]  /*5cce0*/  @!P0 IMAD.MOV.U32 R36, RZ, RZ, R8 ;  /* 0x000000ffff248224 */ /* 0x000fe200078e0008 */
[----:B------:R-:W-:Y:S01]  /*5ccf0*/  FSETP.GEU.AND P4, PT, |R5|, 6.5827683646048100446e-37, PT ;  /* 0x036000000500780b */ /* 0x000fe20003f8e200 */
        /* <DEDUP_REMOVED lines=20> */
[----:B------:R-:W-:Y:S01]  /*5ce40*/  UMOV UR5, 0x3eb1380b ;  /* 0x3eb1380b00057882 */ /* 0x000fe20000000000 */
[----:B------:R-:W-:Y:S01]  /*5ce50*/  UMOV UR8, 0x80000000 ;  /* 0x8000000000087882 */ /* 0x000fe20000000000 */
[----:B------:R-:W-:Y:S01]  /*5ce60*/  ISETP.GE.AND P0, PT, R37, 0x3ff6a09f, PT ;  /* 0x3ff6a09f2500780c */ /* 0x000fe20003f06270 */
[----:B------:R-:W-:-:S12]  /*5ce70*/  UMOV UR9, 0x43300000 ;  /* 0x4330000000097882 */ /* 0x000fd80000000000 */
        /* <DEDUP_REMOVED lines=14> */
[----:B------:R-:W-:Y:S01]  /*5cf60*/  LEA.HI R54, R7, R6, RZ, 0xc ;  /* 0x0000000607367211 */ /* 0x000fe200078f60ff */
[----:B------:R-:W-:Y:S01]  /*5cf70*/  DADD R6, R36, -R8 ;  /* 0x0000000024067229 */ /* 0x000fe20000000808 */
[----:B------:R-:W-:-:S03]  /*5cf80*/  IMAD.MOV.U32 R55, RZ, RZ, 0x43300000 ;  /* 0x43300000ff377424 */ /* 0x000fc600078e00ff */
[----:B------:R-:W-:Y:S01]  /*5cf90*/  DFMA R38, R34, R38, UR4 ;  /* 0x0000000422267e2b */ /* 0x000fe20008000026 */
[----:B------:R-:W-:Y:S01]  /*5cfa0*/  UMOV UR4, 0xa9ab0956 ;  /* 0xa9ab095600047882 */ /* 0x000fe20000000000 */
[----:B------:R-:W-:Y:S01]  /*5cfb0*/  UMOV UR5, 0x3f1745cb ;  /* 0x3f1745cb00057882 */ /* 0x000fe20000000000 */
[----:B------:R-:W-:Y:S01]  /*5cfc0*/  @P0 VIADD R54, R54, 0x1 ;  /* 0x0000000136360836 */ /* 0x000fe20000000000 */
[----:B------:R-:W-:-:S04]  /*5cfd0*/  DADD R6, R6, R6 ;  /* 0x0000000006067229 */ /* 0x000fc80000000006 */
[----:B------:R-:W-:Y:S01]  /*5cfe0*/  DFMA R38, R34, R38, UR4 ;  /* 0x0000000422267e2b */ /* 0x000fe20008000026 */
[----:B------:R-:W-:Y:S01]  /*5cff0*/  UMOV UR4, 0x2d1b5154 ;  /* 0x2d1b515400047882 */ /* 0x000fe20000000000 */
[----:B------:R-:W-:Y:S01]  /*5d000*/  UMOV UR5, 0x3f3c71c7 ;  /* 0x3f3c71c700057882 */ /* 0x000fe20000000000 */
[----:B------:R-:W-:Y:S01]  /*5d010*/  LOP3.LUT R54, R54, 0x80000000, RZ, 0x3c, !PT ;  /* 0x8000000036367812 */ /* 0x000fe200078e3cff */
[----:B------:R-:W-:-:S04]  /*5d020*/  DFMA R6, R36, -R8, R6 ;  /* 0x800000082406722b */ /* 0x000fc80000000006 */
[----:B------:R-:W-:Y:S01]  /*5d030*/  DFMA R38, R34, R38, UR4 ;  /* 0x0000000422267e2b */ /* 0x000fe20008000026 */
[----:B------:R-:W-:Y:S01]  /*5d040*/  UMOV UR4, 0x923be72d ;  /* 0x923be72d00047882 */ /* 0x000fe20000000000 */
[----:B------:R-:W-:Y:S01]  /*5d050*/  UMOV UR5, 0x3f624924 ;  /* 0x3f62492400057882 */ /* 0x000fe20000000000 */
[----:B------:R-:W-:Y:S01]  /*5d060*/  DADD R54, R54, -UR8 ;  /* 0x8000000836367e29 */ /* 0x000fe20008000000 */
[----:B------:R-:W-:Y:S01]  /*5d070*/  UMOV UR8, 0xfefa39ef ;  /* 0xfefa39ef00087882 */ /* 0x000fe20000000000 */
[----:B------:R-:W-:Y:S01]  /*5d080*/  UMOV UR9, 0x3fe62e42 ;  /* 0x3fe62e4200097882 */ /* 0x000fe20000000000 */
[----:B------:R-:W-:Y:S02]  /*5d090*/  DMUL R6, R32, R6 ;  /* 0x0000000620067228 */ /* 0x000fe40000000000 */
        /* <DEDUP_REMOVED lines=12> */
[----:B------:R-:W-:-:S08]  /*5d160*/  DMUL R38, R34, R38 ;  /* 0x0000002622267228 */ /* 0x000fd00000000000 */
[----:B------:R-:W-:-:S08]  /*5d170*/  DFMA R6, R8, R38, R6 ;  /* 0x000000260806722b */ /* 0x000fd00000000006 */
[----:B------:R-:W-:-:S08]  /*5d180*/  DADD R6, R6, -R56 ;  /* 0x0000000006067229 */ /* 0x000fd00000000838 */
[----:B------:R-:W-:-:S08]  /*5d190*/  DFMA R6, R54, UR4, R6 ;  /* 0x0000000436067c2b */ /* 0x000fd00008000006 */
[----:B------:R-:W-:-:S11]  /*5d1a0*/  DADD R34, R36, R6 ;  /* 0x0000000024227229 */ /* 0x000fd60000000006 */
.L_x_15496:
[----:B------:R-:W-:Y:S05]  /*5d1b0*/  BSYNC B0 ;  /* 0x0000000000007941 */ /* 0x000fea0003800000 */
.L_x_15495:
[----:B------:R-:W-:Y:S04]  /*5d1c0*/  BSSY B3, `(.L_x_15497) ;  /* 0x0000007000037945 */ /* 0x000fe80003800000 */
[----:B------:R-:W-:Y:S05]  /*5d1d0*/  @P3 BRA P4, `(.L_x_15498) ;  /* 0x0000000000143947 */ /* 0x000fea0002000000 */
[----:B------:R-:W-:Y:S01]  /*5d1e0*/  IMAD.MOV.U32 R6, RZ, RZ, R4 ;  /* 0x000000ffff067224 */ /* 0x000fe200078e0004 */
[----:B------:R-:W-:Y:S01]  /*5d1f0*/  MOV R4, 0x5d230 ;  /* 0x0005d23000047802 */ /* 0x000fe20000000f00 */
[----:B------:R-:W-:Y:S02]  /*5d200*/  IMAD.MOV.U32 R2, RZ, RZ, R10 ;  /* 0x000000ffff027224 */ /* 0x000fe400078e000a */
[----:B------:R-:W-:-:S07]  /*5d210*/  IMAD.MOV.U32 R3, RZ, RZ, R11 ;  /* 0x000000ffff037224 */ /* 0x000fce00078e000b */
[----:B------:R-:W-:Y:S05]  /*5d220*/  CALL.REL.NOINC `($__internal_22_$__cuda_sm20_div_rn_f64_full) ;  /* 0x000004d800047944 */ /* 0x000fea0003c00000 */
.L_x_15498:
[----:B------:R-:W-:Y:S05]  /*5d230*/  BSYNC B3 ;  /* 0x0000000000037941 */ /* 0x000fea0003800000 */
.L_x_15497:
        /* <DEDUP_REMOVED lines=74> */
.L_x_15500:
[----:B------:R-:W-:Y:S05]  /*5d6e0*/  BSYNC B0 ;  /* 0x0000000000007941 */ /* 0x000fea0003800000 */
.L_x_15499:
[----:B------:R-:W-:Y:S01]  /*5d6f0*/  LOP3.LUT R3, R7, 0x80000000, R29, 0xb8, !PT ;  /* 0x8000000007037812 */ /* 0x000fe200078eb81d */
[----:B------:R-:W-:Y:S01]  /*5d700*/  DMUL R34, R34, 0.5 ;  /* 0x3fe0000022227828 */ /* 0x000fe20000000000 */
[----:B------:R-:W-:Y:S02]  /*5d710*/  FSEL R6, R4, R6, P2 ;  /* 0x0000000604067208 */ /* 0x000fe40001000000 */
[----:B------:R-:W-:Y:S01]  /*5d720*/  FSEL R7, R5, R3, P2 ;  /* 0x0000000305077208 */ /* 0x000fe20001000000 */
[----:B------:R-:W-:Y:S07]  /*5d730*/  BRA `(.L_x_15474) ;  /* 0x0000001c00f87947 */ /* 0x000fee0003800000 */
.L_x_15494:
        /* <DEDUP_REMOVED lines=13> */
[----:B------:R-:W-:Y:S01]  /*5d810*/  DSETP.GEU.AND P3, PT, |R30|, |R28|, PT ;  /* 0x4000001c1e00722a */ /* 0x000fe20003f6e200 */
[----:B------:R-:W-:Y:S01]  /*5d820*/  SEL R5, R11, R33, P0 ;  /* 0x000000210b057207 */ /* 0x000fe20000000000 */
[----:B------:R-:W-:Y:S01]  /*5d830*/  IMAD.MOV.U32 R58, RZ, RZ, 0x1 ;  /* 0x00000001ff3a7424 */ /* 0x000fe200078e00ff */
[----:B------:R-:W-:Y:S01]  /*5d840*/  IADD3 R35, -R8, 0x7fd00000, RZ ;  /* 0x7fd0000008237810 */ /* 0x000fe20007ffe1ff */
[----:B------:R-:W-:Y:S01]  /*5d850*/  BSSY B0, `(.L_x_15501) ;  /* 0x000007b000007945 */ /* 0x000fe20003800000 */
[----:B------:R-:W-:Y:S01]  /*5d860*/  SEL R6, R10, R32, P1 ;  /* 0x000000200a067207 */ /* 0x000fe20000800000 */
[----:B------:R-:W-:Y:S01]  /*5d870*/  IMAD.U32 R10, RZ, RZ, UR8 ;  /* 0x00000008ff0a7e24 */ /* 0x000fe2000f8e00ff */
[----:B------:R-:W-:-:S02]  /*5d880*/  MOV R38, RZ ;  /* 0x000000ff00267202 */ /* 0x000fc40000000f00 */
        /* <DEDUP_REMOVED lines=18> */
[----:B------:R-:W-:Y:S01]  /*5d9b0*/  DMUL R56, R38, R10 ;  /* 0x0000000a26387228 */ /* 0x000fe20000000000 */
[----:B------:R-:W-:Y:S02]  /*5d9c0*/  FSEL R11, R3, R33, !P3 ;  /* 0x00000021030b7208 */ /* 0x000fe40005800000 */
[----:B------:R-:W-:Y:S02]  /*5d9d0*/  FSEL R10, R2, R32, !P3 ;  /* 0x00000020020a7208 */ /* 0x000fe40005800000 */
[----:B------:R-:W0:Y:S03]  /*5d9e0*/  MUFU.RCP64H R59, R11 ;  /* 0x0000000b003b7308 */ /* 0x000e260000001800 */
[----:B------:R-:W-:Y:S01]  /*5d9f0*/  DFMA R54, R54, R56, R38 ;  /* 0x000000383636722b */ /* 0x000fe20000000026 */
[----:B------:R-:W-:-:S07]  /*5da00*/  IMAD.MOV.U32 R38, RZ, RZ, -0x3ff ;  /* 0xfffffc01ff267424 */ /* 0x000fce00078e00ff */
[----:B------:R-:W-:Y:S02]  /*5da10*/  DMUL R54, R34, R54 ;  /* 0x0000003622367228 */ /* 0x000fe40000000000 */
[----:B0-----:R-:W-:-:S06]  /*5da20*/  DFMA R34, -R10, R58, 1 ;  /* 0x3ff000000a22742b */ /* 0x001fcc000000013a */
[----:B------:R-:W-:Y:S02]  /*5da30*/  DMUL R54, R54, R8 ;  /* 0x0000000836367228 */ /* 0x000fe40000000000 */
[----:B------:R-:W-:-:S08]  /*5da40*/  DFMA R34, R34, R34, R34 ;  /* 0x000000222222722b */ /* 0x000fd00000000022 */
[----:B------:R-:W-:Y:S02]  /*5da50*/  @!P2 FSEL R5, R7, R55, !P1 ;  /* 0x000000370705a208 */ /* 0x000fe40004800000 */
[----:B------:R-:W-:Y:S02]  /*5da60*/  @!P2 FSEL R4, R6, R54, !P1 ;  /* 0x000000360604a208 */ /* 0x000fe40004800000 */
[----:B------:R-:W-:Y:S01]  /*5da70*/  ISETP.GT.AND P0, PT, R5, 0xfffff, PT ;  /* 0x000fffff0500780c */ /* 0x000fe20003f04270 */
[----:B------:R-:W-:Y:S01]  /*5da80*/  DFMA R34, R58, R34, R58 ;  /* 0x000000223a22722b */ /* 0x000fe2000000003a */
[----:B------:R-:W-:Y:S02]  /*5da90*/  IMAD.MOV.U32 R9, RZ, RZ, R5 ;  /* 0x000000ffff097224 */ /* 0x000fe400078e0005 */
[----:B------:R-:W-:-:S05]  /*5daa0*/  IMAD.MOV.U32 R8, RZ, RZ, R4 ;  /* 0x000000ffff087224 */ /* 0x000fca00078e0004 */
[----:B------:R-:W-:-:S04]  /*5dab0*/  DFMA R6, -R10, R34, 1 ;  /* 0x3ff000000a06742b */ /* 0x000fc80000000122 */
[----:B------:R-:W-:Y:S01]  /*5dac0*/  @!P0 DMUL R8, R8, 1.80143985094819840000e+16 ;  /* 0x4350000008088828 */ /* 0x000fe20000000000 */
[----:B------:R-:W-:-:S03]  /*5dad0*/  @!P0 IMAD.MOV.U32 R38, RZ, RZ, -0x435 ;  /* 0xfffffbcbff268424 */ /* 0x000fc600078e00ff */
[----:B------:R-:W-:Y:S01]  /*5dae0*/  DFMA R34, R34, R6, R34 ;  /* 0x000000062222722b */ /* 0x000fe20000000022 */
[----:B------:R-:W-:Y:S02]  /*5daf0*/  FSEL R6, R32, R2, !P3 ;  /* 0x0000000220067208 */ /* 0x000fe40005800000 */
[----:B------:R-:W-:-:S03]  /*5db00*/  FSEL R7, R33, R3, !P3 ;  /* 0x0000000321077208 */ /* 0x000fc60005800000 */
[----:B------:R-:W-:Y:S01]  /*5db10*/  @!P0 MOV R5, R9 ;  /* 0x0000000900058202 */ /* 0x000fe20000000f00 */
[----:B------:R-:W-:Y:S01]  /*5db20*/  @!P0 IMAD.MOV.U32 R4, RZ, RZ, R8 ;  /* 0x000000ffff048224 */ /* 0x000fe200078e0008 */
[----:B------:R-:W-:Y:S01]  /*5db30*/  FSETP.GEU.AND P4, PT, |R7|, 6.5827683646048100446e-37, PT ;  /* 0x036000000700780b */ /* 0x000fe20003f8e200 */
[----:B------:R-:W-:Y:S02]  /*5db40*/  DMUL R2, R34, R6 ;  /* 0x0000000622027228 */ /* 0x000fe40000000000 */
        /* <DEDUP_REMOVED lines=75> */
.L_x_15502:
[----:B------:R-:W-:Y:S05]  /*5e000*/  BSYNC B0 ;  /* 0x0000000000007941 */ /* 0x000fea0003800000 */
.L_x_15501:
[----:B------:R-:W-:Y:S04]  /*5e010*/  BSSY B3, `(.L_x_15503) ;  /* 0x0000007000037945 */ /* 0x000fe80003800000 */
[----:B------:R-:W-:Y:S05]  /*5e020*/  @P3 BRA P4, `(.L_x_15504) ;  /* 0x0000000000143947 */ /* 0x000fea0002000000 */
[----:B------:R-:W-:Y:S01]  /*5e030*/  IMAD.MOV.U32 R5, RZ, RZ, R7 ;  /* 0x000000ffff057224 */ /* 0x000fe200078e0007 */
[----:B------:R-:W-:Y:S01]  /*5e040*/  MOV R4, 0x5e080 ;  /* 0x0005e08000047802 */ /* 0x000fe20000000f00 */
[----:B------:R-:W-:Y:S02]  /*5e050*/  IMAD.MOV.U32 R2, RZ, RZ, R10 ;  /* 0x000000ffff027224 */ /* 0x000fe400078e000a */
[----:B------:R-:W-:-:S07]  /*5e060*/  IMAD.MOV.U32 R3, RZ, RZ, R11 ;  /* 0x000000ffff037224 */ /* 0x000fce00078e000b */
[----:B------:R-:W-:Y:S05]  /*5e070*/  CALL.REL.NOINC `($__internal_22_$__cuda_sm20_div_rn_f64_full) ;  /* 0x000004c800707944 */ /* 0x000fea0003c00000 */
.L_x_15504:
[----:B------:R-:W-:Y:S05]  /*5e080*/  BSYNC B3 ;  /* 0x0000000000037941 */ /* 0x000fea0003800000 */
.L_x_15503:
        /* <DEDUP_REMOVED lines=74> */
.L_x_15506:
[----:B------:R-:W-:Y:S05]  /*5e530*/  BSYNC B0 ;  /* 0x0000000000007941 */ /* 0x000fea0003800000 */
.L_x_15505:
[----:B------:R-:W-:Y:S02]  /*5e540*/  LOP3.LUT R3, R7, 0x80000000, R29, 0xb8, !PT ;  /* 0x8000000007037812 */ /* 0x000fe400078eb81d */
[----:B------:R-:W-:Y:S02]  /*5e550*/  FSEL R6, R4, R6, P2 ;  /* 0x0000000604067208 */ /* 0x000fe40001000000 */
[----:B------:R-:W-:Y:S01]  /*5e560*/  FSEL R7, R5, R3, P2 ;  /* 0x0000000305077208 */ /* 0x000fe20001000000 */
[----:B------:R-:W-:Y:S06]  /*5e570*/  BRA `(.L_x_15474) ;  /* 0x0000001000687947 */ /* 0x000fec0003800000 */
.L_x_15493:
        /* <DEDUP_REMOVED lines=23> */
.L_x_15508:
[----:B------:R-:W-:Y:S05]  /*5e6f0*/  BSYNC B3 ;  /* 0x0000000000037941 */ /* 0x000fea0003800000 */
.L_x_15507:
        /* <DEDUP_REMOVED lines=26> */
.L_x_15510:
[----:B------:R-:W-:Y:S05]  /*5e8a0*/  BSYNC B3 ;  /* 0x0000000000037941 */ /* 0x000fea0003800000 */
.L_x_15509:
[----:B------:R-:W-:Y:S01]  /*5e8b0*/  DADD R34, -RZ, |R4| ;  /* 0x00000000ff227229 */ /* 0x000fe20000000504 */
[----:B------:R-:W-:Y:S01]  /*5e8c0*/  IMAD.MOV.U32 R6, RZ, RZ, RZ ;  /* 0x000000ffff067224 */ /* 0x000fe200078e00ff */
[----:B------:R-:W-:Y:S01]  /*5e8d0*/  UMOV UR4, 0xffffffff ;  /* 0xffffffff00047882 */ /* 0x000fe20000000000 */
[----:B------:R-:W-:Y:S01]  /*5e8e0*/  UMOV UR5, 0x7fefffff ;  /* 0x7fefffff00057882 */ /* 0x000fe20000000000 */
[----:B------:R-:W-:Y:S01]  /*5e8f0*/  HFMA2.MMA R38, -RZ, RZ, 0, 0 ;  /* 0x00000000ff267435 */ /* 0x000fe200000001ff */
        /* <DEDUP_REMOVED lines=44> */
[----:B------:R-:W-:Y:S01]  /*5ebc0*/  DFMA R54, R56, R54, R38 ;  /* 0x000000363836722b */ /* 0x000fe20000000026 */
[----:B------:R-:W-:-:S07]  /*5ebd0*/  IMAD.MOV.U32 R38, RZ, RZ, -0x3ff ;  /* 0xfffffc01ff267424 */ /* 0x000fce00078e00ff */
        /* <DEDUP_REMOVED lines=92> */
.L_x_15512:
[----:B------:R-:W-:Y:S05]  /*5f1a0*/  BSYNC B0 ;  /* 0x0000000000007941 */ /* 0x000fea0003800000 */
.L_x_15511:
[----:B------:R-:W-:Y:S04]  /*5f1b0*/  BSSY B3, `(.L_x_15513) ;  /* 0x0000007000037945 */ /* 0x000fe80003800000 */
[----:B------:R-:W-:Y:S05]  /*5f1c0*/  @P3 BRA P4, `(.L_x_15514) ;  /* 0x0000000000143947 */ /* 0x000fea0002000000 */
[----:B------:R-:W-:Y:S01]  /*5f1d0*/  IMAD.MOV.U32 R5, RZ, RZ, R7 ;  /* 0x000000ffff057224 */ /* 0x000fe200078e0007 */
[----:B------:R-:W-:Y:S01]  /*5f1e0*/  MOV R4, 0x5f220 ;  /* 0x0005f22000047802 */ /* 0x000fe20000000f00 */
[----:B------:R-:W-:Y:S02]  /*5f1f0*/  IMAD.MOV.U32 R2, RZ, RZ, R10 ;  /* 0x000000ffff027224 */ /* 0x000fe400078e000a */
[----:B------:R-:W-:-:S07]  /*5f200*/  IMAD.MOV.U32 R3, RZ, RZ, R11 ;  /* 0x000000ffff037224 */ /* 0x000fce00078e000b */
[----:B------:R-:W-:Y:S05]  /*5f210*/  CALL.REL.NOINC `($__internal_22_$__cuda_sm20_div_rn_f64_full) ;  /* 0x000004b800087944 */ /* 0x000fea0003c00000 */
.L_x_15514:
[----:B------:R-:W-:Y:S05]  /*5f220*/  BSYNC B3 ;  /* 0x0000000000037941 */ /* 0x000fea0003800000 */
.L_x_15513:
        /* <DEDUP_REMOVED lines=75> */
.L_x_15516:
[----:B------:R-:W-:Y:S05]  /*5f6e0*/  BSYNC B0 ;  /* 0x0000000000007941 */ /* 0x000fea0003800000 */
.L_x_15515:
[----:B------:R-:W-:Y:S02]  /*5f6f0*/  LOP3.LUT R3, R7, 0x80000000, R29, 0xb8, !PT ;  /* 0x8000000007037812 */ /* 0x000fe400078eb81d */
[----:B------:R-:W-:Y:S02]  /*5f700*/  FSEL R6, R4, R6, P2 ;  /* 0x0000000604067208 */ /* 0x000fe40001000000 */
[----:B------:R-:W-:-:S07]  /*5f710*/  FSEL R7, R5, R3, P2 ;  /* 0x0000000305077208 */ /* 0x000fce0001000000 */
.L_x_15474:
[----:B------:R-:W-:Y:S05]  /*5f720*/  BSYNC B2 ;  /* 0x0000000000027941 */ /* 0x000fea0003800000 */
.L_x_15463:
        /* <DEDUP_REMOVED lines=8> */
.L_x_15385:
        /* <DEDUP_REMOVED lines=19> */
.L_x_15384:
[----:B------:R-:W-:Y:S05]  /*5f8e0*/  BSYNC B1 ;  /* 0x0000000000017941 */ /* 0x000fea0003800000 */
.L_x_15383:
[----:B------:R-:W-:Y:S05]  /*5f8f0*/  WARPSYNC.ALL ;  /* 0x0000000000007948 */ /* 0x000fea0003800000 */
[----:B0-----:R-:W0:Y:S01]  /*5f900*/  S2R R2, SR_TID.X ;  /* 0x0000000000027919 */ /* 0x001e220000002100 */
[----:B------:R-:W-:Y:S01]  /*5f910*/  BSSY B1, `(.L_x_15517) ;  /* 0x0000aaf000017945 */ /* 0x000fe20003800000 */
[----:B------:R-:W-:Y:S02]  /*5f920*/  CS2R R34, SRZ ;  /* 0x0000000000227805 */ /* 0x000fe4000001ff00 */
[----:B------:R-:W-:Y:S01]  /*5f930*/  CS2R R32, SRZ ;  /* 0x0000000000207805 */ /* 0x000fe2000001ff00 */
[----:B0-----:R-:W-:-:S05]  /*5f940*/  VIADD R2, R2, 0x80 ;  /* 0x0000008002027836 */ /* 0x001fca0000000000 */
[----:B------:R-:W-:-:S13]  /*5f950*/  ISETP.GE.AND P0, PT, R2, R53, PT ;  /* 0x000000350200720c */ /* 0x000fda0003f06270 */
[----:B------:R-:W-:Y:S05]  /*5f960*/  @P0 BRA `(.L_x_15518) ;  /* 0x000000a800a40947 */ /* 0x000fea0003800000 */
[----:B-----5:R-:W-:Y:S02]  /*5f970*/  DSETP.GTU.AND P0, PT, |R24|, +INF , PT ;  /* 0x7ff000001800742a */ /* 0x020fe40003f0c200 */
[----:B------:R-:W-:Y:S02]  /*5f980*/  DADD R54, -RZ, |R26| ;  /* 0x00000000ff367229 */ /* 0x000fe4000000051a */
[----:B------:R-:W-:Y:S02]  /*5f990*/  DADD R56, -RZ, |R24| ;  /* 0x00000000ff387229 */ /* 0x000fe40000000518 */
[----:B------:R-:W-:-:S06]  /*5f9a0*/  DSETP.GTU.OR P0, PT, |R26|, +INF , P0 ;  /* 0x7ff000001a00742a */ /* 0x000fcc000070c600 */
[----:B------:R-:W-:Y:S02]  /*5f9b0*/  IMAD.MOV.U32 R28, RZ, RZ, R54 ;  /* 0x000000ffff1c7224 */ /* 0x000fe400078e0036 */
[----:B------:R-:W-:Y:S01]  /*5f9c0*/  IMAD.MOV.U32 R29, RZ, RZ, R55 ;  /* 0x000000ffff1d7224 */ /* 0x000fe200078e0037 */
[----:B------:R-:W-:Y:S01]  /*5f9d0*/  MOV R10, R56 ;  /* 0x00000038000a7202 */ /* 0x000fe20000000f00 */
[----:B------:R-:W-:-:S04]  /*5f9e0*/  IMAD.MOV.U32 R11, RZ, RZ, R57 ;  /* 0x000000ffff0b7224 */ /* 0x000fc800078e0039 */
        /* <DEDUP_REMOVED lines=137> */
.L_x_15524:
[----:B------:R-:W-:Y:S05]  /*60280*/  BSYNC B3 ;  /* 0x0000000000037941 */ /* 0x000fea0003800000 */
.L_x_15523:
        /* <DEDUP_REMOVED lines=82> */
.L_x_15522:
        /* <DEDUP_REMOVED lines=36> */
.L_x_15532:
[----:B------:R-:W-:Y:S05]  /*609f0*/  BSYNC B4 ;  /* 0x0000000000047941 */ /* 0x000fea0003800000 */
.L_x_15531:
[----:B------:R-:W-:Y:S02]  /*60a00*/  IMAD.MOV.U32 R34, RZ, RZ, R2 ;  /* 0x000000ffff227224 */ /* 0x000fe400078e0002 */
[----:B------:R-:W-:Y:S01]  /*60a10*/  IMAD.MOV.U32 R35, RZ, RZ, R3 ;  /* 0x000000ffff237224 */ /* 0x000fe200078e0003 */
[----:B------:R-:W-:Y:S06]  /*60a20*/  BRA `(.L_x_15530) ;  /* 0x0000000000047947 */ /* 0x000fec0003800000 */
.L_x_15529:
[----:B------:R-:W-:-:S11]  /*60a30*/  DADD R34, -R66, R64 ;  /* 0x0000000042227229 */ /* 0x000fd60000000140 */
.L_x_15530:
[----:B------:R-:W-:Y:S05]  /*60a40*/  BSYNC B3 ;  /* 0x0000000000037941 */ /* 0x000fea0003800000 */
.L_x_15528:
        /* <DEDUP_REMOVED lines=31> */
.L_x_15537:
[----:B------:R-:W-:Y:S05]  /*60c40*/  BSYNC B4 ;  /* 0x0000000000047941 */ /* 0x000fea0003800000 */
.L_x_15536:
[----:B------:R-:W-:Y:S05]  /*60c50*/  BRA `(.L_x_15535) ;  /* 0x0000000000047947 */ /* 0x000fea0003800000 */
.L_x_15534:
[----:B------:R-:W-:-:S11]  /*60c60*/  DADD R2, R32, -R8 ;  /* 0x0000000020027229 */ /* 0x000fd60000000808 */
.L_x_15535:
[----:B------:R-:W-:Y:S05]  /*60c70*/  BSYNC B3 ;  /* 0x0000000000037941 */ /* 0x000fea0003800000 */
.L_x_15533:
        /* <DEDUP_REMOVED lines=30> */
.L_x_15539:
[----:B------:R-:W-:Y:S05]  /*60e60*/  BSYNC B3 ;  /* 0x0000000000037941 */ /* 0x000fea0003800000 */
.L_x_15538:
        /* <DEDUP_REMOVED lines=86> */
.L_x_15540:
        /* <DEDUP_REMOVED lines=22> */
.L_x_15542:
[----:B------:R-:W-:Y:S05]  /*61530*/  BSYNC B3 ;  /* 0x0000000000037941 */ /* 0x000fea0003800000 */
.L_x_15541:
        /* <DEDUP_REMOVED lines=30> */
.L_x_15527:
        /* <DEDUP_REMOVED lines=26> */
.L_x_15545:
[----:B------:R-:W-:Y:S05]  /*618c0*/  BSYNC B3 ;  /* 0x0000000000037941 */ /* 0x000fea0003800000 */
.L_x_15544:
        /* <DEDUP_REMOVED lines=27> */
.L_x_15548:
[----:B------:R-:W-:Y:S05]  /*61a80*/  BSYNC B3 ;  /* 0x0000000000037941 */ /* 0x000fea0003800000 */
.L_x_15547:
        /* <DEDUP_REMOVED lines=30> */
.L_x_15546:
        /* <DEDUP_REMOVED lines=76> */
.L_x_15549:
[----:B------:R-:W-:Y:S01]  /*62130*/  IMAD.MOV.U32 R2, RZ, RZ, 0x0 ;  /* 0x00000000ff027424 */ /* 0x000fe200078e00ff */
[----:B------:R-:W-:Y:S01]  /*62140*/  FSETP.NEU.FTZ.AND P0, PT, R5, RZ, PT ;  /* 0x000000ff0500720b */ /* 0x000fe20003f1d000 */
[----:B------:R-:W-:-:S06]  /*62150*/  IMAD.MOV.U32 R3, RZ, RZ, 0x7ff00000 ;  /* 0x7ff00000ff037424 */ /* 0x000fcc00078e00ff */
[----:B------:R-:W-:-:S10]  /*62160*/  DFMA R2, R4, R2, +INF ;  /* 0x7ff000000402742b */ /* 0x000fd40000000002 */
[----:B------:R-:W-:Y:S02]  /*62170*/  FSEL R34, R2, RZ, P0 ;  /* 0x000000ff02227208 */ /* 0x000fe40000000000 */
[----:B------:R-:W-:Y:S01]  /*62180*/  FSEL R35, R3, -QNAN , P0 ;  /* 0xfff0000003237808 */ /* 0x000fe20000000000 */
[----:B------:R-:W-:Y:S06]  /*62190*/  BRA `(.L_x_15525) ;  /* 0x0000000400447947 */ /* 0x000fec0003800000 */
.L_x_15543:
        /* <DEDUP_REMOVED lines=27> */
.L_x_15551:
[----:B------:R-:W-:Y:S05]  /*62350*/  BSYNC B3 ;  /* 0x0000000000037941 */ /* 0x000fea0003800000 */
.L_x_15550:
        /* <DEDUP_REMOVED lines=21> */
.L_x_15553:
[----:B------:R-:W-:Y:S05]  /*624b0*/  BSYNC B3 ;  /* 0x0000000000037941 */ /* 0x000fea0003800000 */
.L_x_15552:
[----:B------:R-:W-:Y:S01]  /*624c0*/  IMAD.MOV.U32 R34, RZ, RZ, R2 ;  /* 0x000000ffff227224 */ /* 0x000fe200078e0002 */
[----:B------:R-:W-:Y:S01]  /*624d0*/  MOV R35, R3 ;  /* 0x0000000300237202 */ /* 0x000fe20000000f00 */
[----:B------:R-:W-:Y:S06]  /*624e0*/  BRA `(.L_x_15525) ;  /* 0x0000000000707947 */ /* 0x000fec0003800000 */
.L_x_15526:
        /* <DEDUP_REMOVED lines=25> */
.L_x_15555:
[----:B------:R-:W-:Y:S05]  /*62680*/  BSYNC B3 ;  /* 0x0000000000037941 */ /* 0x000fea0003800000 */
.L_x_15554:
[----:B------:R-:W-:Y:S02]  /*62690*/  IMAD.MOV.U32 R34, RZ, RZ, R4 ;  /* 0x000000ffff227224 */ /* 0x000fe400078e0004 */
[----:B------:R-:W-:-:S07]  /*626a0*/  IMAD.MOV.U32 R35, RZ, RZ, R5 ;  /* 0x000000ffff237224 */ /* 0x000fce00078e0005 */
.L_x_15525:
[----:B------:R-:W-:Y:S05]  /*626b0*/  BSYNC B2 ;  /* 0x0000000000027941 */ /* 0x000fea0003800000 */
.L_x_15521:
        /* <DEDUP_REMOVED lines=25> */
.L_x_15560:
[----:B------:R-:W-:Y:S05]  /*62850*/  BSYNC B4 ;  /* 0x0000000000047941 */ /* 0x000fea0003800000 */
.L_x_15559:
        /* <DEDUP_REMOVED lines=49> */
.L_x_15562:
        /* <DEDUP_REMOVED lines=71> */
.L_x_15561:
        /* <DEDUP_REMOVED lines=38> */
.L_x_15571:
[----:B------:R-:W-:Y:S05]  /*63240*/  BSYNC B6 ;  /* 0x0000000000067941 */ /* 0x000fea0003800000 */
.L_x_15570:
[----:B------:R-:W-:Y:S02]  /*63250*/  IMAD.MOV.U32 R68, RZ, RZ, R2 ;  /* 0x000000ffff447224 */ /* 0x000fe400078e0002 */
[----:B------:R-:W-:Y:S01]  /*63260*/  IMAD.MOV.U32 R69, RZ, RZ, R3 ;  /* 0x000000ffff457224 */ /* 0x000fe200078e0003 */
[----:B------:R-:W-:Y:S06]  /*63270*/  BRA `(.L_x_15569) ;  /* 0x0000000000047947 */ /* 0x000fec0003800000 */
.L_x_15568:
[----:B------:R-:W-:-:S11]  /*63280*/  DADD R68, -R66, R64 ;  /* 0x0000000042447229 */ /* 0x000fd60000000140 */
.L_x_15569:
[----:B------:R-:W-:Y:S05]  /*63290*/  BSYNC B5 ;  /* 0x0000000000057941 */ /* 0x000fea0003800000 */
.L_x_15567:
        /* <DEDUP_REMOVED lines=28> */
.L_x_15576:
[----:B------:R-:W-:Y:S05]  /*63460*/  BSYNC B6 ;  /* 0x0000000000067941 */ /* 0x000fea0003800000 */
.L_x_15575:
[----:B------:R-:W-:Y:S02]  /*63470*/  IMAD.MOV.U32 R28, RZ, RZ, R2 ;  /* 0x000000ffff1c7224 */ /* 0x000fe400078e0002 */
[----:B------:R-:W-:Y:S01]  /*63480*/  IMAD.MOV.U32 R29, RZ, RZ, R3 ;  /* 0x000000ffff1d7224 */ /* 0x000fe200078e0003 */
[----:B------:R-:W-:Y:S06]  /*63490*/  BRA `(.L_x_15574) ;  /* 0x0000000000047947 */ /* 0x000fec0003800000 */
.L_x_15573:
[----:B------:R-:W-:-:S11]  /*634a0*/  DADD R28, -R62, R32 ;  /* 0x000000003e1c7229 */ /* 0x000fd60000000120 */
.L_x_15574:
[----:B------:R-:W-:Y:S05]  /*634b0*/  BSYNC B5 ;  /* 0x0000000000057941 */ /* 0x000fea0003800000 */
.L_x_15572:
        /* <DEDUP_REMOVED lines=30> */
.L_x_15578:
[----:B------:R-:W-:Y:S05]  /*636a0*/  BSYNC B5 ;  /* 0x0000000000057941 */ /* 0x000fea0003800000 */
.L_x_15577:
[----:B------:R-:W-:Y:S02]  /*636b0*/  IMAD.MOV.U32 R30, RZ, RZ, R4 ;  /* 0x000000ffff1e7224 */ /* 0x000fe400078e0004 */
[----:B------:R-:W-:Y:S01]  /*636c0*/  IMAD.MOV.U32 R31, RZ, RZ, R5 ;  /* 0x000000ffff1f7224 */ /* 0x000fe200078e0005 */
[----:B------:R-:W-:Y:S06]  /*636d0*/  BRA `(.L_x_15579) ;  /* 0x0000000800607947 */ /* 0x000fec0003800000 */
.L_x_15566:
        /* <DEDUP_REMOVED lines=30> */
.L_x_15582:
[----:B------:R-:W-:Y:S05]  /*638c0*/  BSYNC B5 ;  /* 0x0000000000057941 */ /* 0x000fea0003800000 */
.L_x_15581:
[----:B------:R-:W-:Y:S02]  /*638d0*/  IMAD.MOV.U32 R30, RZ, RZ, R4 ;  /* 0x000000ffff1e7224 */ /* 0x000fe400078e0004 */
[----:B------:R-:W-:Y:S01]  /*638e0*/  IMAD.MOV.U32 R31, RZ, RZ, R5 ;  /* 0x000000ffff1f7224 */ /* 0x000fe200078e0005 */
[----:B------:R-:W-:Y:S06]  /*638f0*/  BRA `(.L_x_15579) ;  /* 0x0000000400d87947 */ /* 0x000fec0003800000 */
.L_x_15580:
        /* <DEDUP_REMOVED lines=31> */
.L_x_15584:
[----:B------:R-:W-:Y:S05]  /*63af0*/  BSYNC B5 ;  /* 0x0000000000057941 */ /* 0x000fea0003800000 */
.L_x_15583:
        /* <DEDUP_REMOVED lines=21> */
.L_x_15586:
[----:B------:R-:W-:Y:S05]  /*63c50*/  BSYNC B5 ;  /* 0x0000000000057941 */ /* 0x000fea0003800000 */
.L_x_15585:
[----:B------:R-:W-:Y:S01]  /*63c60*/  DMUL R10, R10, 8.11296384146066816958e+31 ;  /* 0x469000000a0a7828 */ /* 0x000fe20000000000 */
[----:B------:R-:W-:Y:S02]  /*63c70*/  IMAD.MOV.U32 R30, RZ, RZ, R2 ;  /* 0x000000ffff1e7224 */ /* 0x000fe400078e0002 */
[----:B------:R-:W-:Y:S01]  /*63c80*/  IMAD.MOV.U32 R31, RZ, RZ, R3 ;  /* 0x000000ffff1f7224 */ /* 0x000fe200078e0003 */
[----:B------:R-:W-:Y:S07]  /*63c90*/  BRA `(.L_x_15579) ;  /* 0x0000000000f07947 */ /* 0x000fee0003800000 */
.L_x_15565:
        /* <DEDUP_REMOVED lines=27> */
.L_x_15588:
[----:B------:R-:W-:Y:S05]  /*63e50*/  BSYNC B5 ;  /* 0x0000000000057941 */ /* 0x000fea0003800000 */
.L_x_15587:
        /* <DEDUP_REMOVED lines=30> */
.L_x_15590:
[----:B------:R-:W-:Y:S05]  /*64040*/  BSYNC B5 ;  /* 0x0000000000057941 */ /* 0x000fea0003800000 */
.L_x_15589:
[----:B------:R-:W-:-:S11]  /*64050*/  DMUL R30, R4, R32 ;  /* 0x00000020041e7228 */ /* 0x000fd60000000000 */
.L_x_15579:
[----:B------:R-:W-:Y:S05]  /*64060*/  BSYNC B4 ;  /* 0x0000000000047941 */ /* 0x000fea0003800000 */
.L_x_15564:
[----:B------:R-:W-:Y:S05]  /*64070*/  BRA `(.L_x_15591) ;  /* 0x0000000000087947 */ /* 0x000fea0003800000 */
.L_x_15558:
[----:B------:R-:W-:Y:S02]  /*64080*/  DMUL R30, R30, 9.00719925474099200000e+15 ;  /* 0x434000001e1e7828 */ /* 0x000fe40000000000 */
[----:B------:R-:W-:-:S11]  /*64090*/  DMUL R10, R10, 9.00719925474099200000e+15 ;  /* 0x434000000a0a7828 */ /* 0x000fd60000000000 */
.L_x_15591:
[----:B------:R-:W-:Y:S05]  /*640a0*/  BSYNC B2 ;  /* 0x0000000000027941 */ /* 0x000fea0003800000 */
.L_x_15557:
        /* <DEDUP_REMOVED lines=28> */
.L_x_15593:
[----:B------:R-:W-:Y:S05]  /*64270*/  BSYNC B2 ;  /* 0x0000000000027941 */ /* 0x000fea0003800000 */
.L_x_15592:
        /* <DEDUP_REMOVED lines=82> */
.L_x_15595:
[----:B------:R-:W-:Y:S02]  /*647a0*/  FSEL R2, RZ, 3.37028055040000000000e+12, P0 ;  /* 0x54442d18ff027808 */ /* 0x000fe40000000000 */
[----:B------:R-:W-:-:S07]  /*647b0*/  FSEL R3, RZ, 2.1426990032196044922, P0 ;  /* 0x400921fbff037808 */ /* 0x000fce0000000000 */
.L_x_15596:
[----:B------:R-:W-:Y:S05]  /*647c0*/  BSYNC B0 ;  /* 0x0000000000007941 */ /* 0x000fea0003800000 */
.L_x_15594:
[----:B------:R-:W-:Y:S01]  /*647d0*/  DADD R30, |R30|, |R10| ;  /* 0x000000001e1e7229 */ /* 0x000fe2000000060a */
[----:B------:R-:W-:-:S07]  /*647e0*/  LOP3.LUT R11, R3, 0x80000000, R11, 0xb8, !PT ;  /* 0x80000000030b7812 */ /* 0x000fce00078eb80b */
[----:B------:R-:W-:-:S06]  /*647f0*/  DSETP.GTU.AND P0, PT, |R30|, +INF , PT ;  /* 0x7ff000001e00742a */ /* 0x000fcc0003f0c200 */
[----:B------:R-:W-:Y:S02]  /*64800*/  FSEL R2, R30, R2, P0 ;  /* 0x000000021e027208 */ /* 0x000fe40000000000 */
[----:B------:R-:W-:-:S07]  /*64810*/  FSEL R3, R31, R11, P0 ;  /* 0x0000000b1f037208 */ /* 0x000fce0000000000 */
.L_x_15563:
[----:B------:R-:W-:Y:S05]  /*64820*/  BSYNC B3 ;  /* 0x0000000000037941 */ /* 0x000fea0003800000 */
.L_x_15556:
[----:B------:R-:W-:Y:S01]  /*64830*/  LOP3.LUT R33, R3, 0x80000000, R25, 0xb8, !PT ;  /* 0x8000000003217812 */ /* 0x000fe200078eb819 */
[----:B------:R-:W-:Y:S01]  /*64840*/  IMAD.MOV.U32 R32, RZ, RZ, R2 ;  /* 0x000000ffff207224 */ /* 0x000fe200078e0002 */
[----:B------:R-:W-:Y:S01]  /*64850*/  LOP3.LUT R35, R35, 0x80000000, R27, 0xb8, !PT ;  /* 0x8000000023237812 */ /* 0x000fe200078eb81b */
[----:B------:R-:W-:Y:S06]  /*64860*/  BRA `(.L_x_15518) ;  /* 0x0000005800e47947 */ /* 0x000fec0003800000 */
.L_x_15520:
        /* <DEDUP_REMOVED lines=27> */
[----:B------:R-:W-:Y:S01]  /*64a20*/  @!P0 MOV R10, 0xfffffbcb ;  /* 0xfffffbcb000a8802 */ /* 0x000fe20000000f00 */
        /* <DEDUP_REMOVED lines=84> */
.L_x_15602:
[----:B------:R-:W-:Y:S05]  /*64f70*/  BSYNC B0 ;  /* 0x0000000000007941 */ /* 0x000fea0003800000 */
.L_x_15601:
        /* <DEDUP_REMOVED lines=8> */
.L_x_15604:
[----:B------:R-:W-:Y:S05]  /*65000*/  BSYNC B3 ;  /* 0x0000000000037941 */ /* 0x000fea0003800000 */
.L_x_15603:
        /* <DEDUP_REMOVED lines=82> */
.L_x_15606:
[----:B------:R-:W-:-:S04]  /*65530*/  ISETP.GE.AND P0, PT, R29, RZ, PT ;  /* 0x000000ff1d00720c */ /* 0x000fc80003f06270 */
[----:B------:R-:W-:Y:S02]  /*65540*/  FSEL R6, RZ, 3.37028055040000000000e+12, P0 ;  /* 0x54442d18ff067808 */ /* 0x000fe40000000000 */
[----:B------:R-:W-:-:S07]  /*65550*/  FSEL R7, RZ, 2.1426990032196044922, P0 ;  /* 0x400921fbff077808 */ /* 0x000fce0000000000 */
.L_x_15607:
[----:B------:R-:W-:Y:S05]  /*65560*/  BSYNC B0 ;  /* 0x0000000000007941 */ /* 0x000fea0003800000 */
.L_x_15605:
[----:B------:R-:W-:Y:S01]  /*65570*/  DADD R2, |R24|, |R26| ;  /* 0x0000000018027229 */ /* 0x000fe2000000061a */
[----:B------:R-:W-:Y:S01]  /*65580*/  LOP3.LUT R11, R7, 0x80000000, R11, 0xb8, !PT ;  /* 0x80000000070b7812 */ /* 0x000fe200078eb80b */
[----:B------:R-:W-:-:S06]  /*65590*/  DMUL R30, R30, 0.5 ;  /* 0x3fe000001e1e7828 */ /* 0x000fcc0000000000 */
[----:B------:R-:W-:-:S06]  /*655a0*/  DSETP.GTU.AND P0, PT, |R2|, +INF , PT ;  /* 0x7ff000000200742a */ /* 0x000fcc0003f0c200 */
[----:B------:R-:W-:Y:S02]  /*655b0*/  FSEL R6, R2, R6, P0 ;  /* 0x0000000602067208 */ /* 0x000fe40000000000 */
[----:B------:R-:W-:Y:S01]  /*655c0*/  FSEL R7, R3, R11, P0 ;  /* 0x0000000b03077208 */ /* 0x000fe20000000000 */
[----:B------:R-:W-:Y:S06]  /*655d0*/  BRA `(.L_x_15608) ;  /* 0x0000004c00187947 */ /* 0x000fec0003800000 */
.L_x_15600:
        /* <DEDUP_REMOVED lines=135> */
.L_x_15610:
[----:B------:R-:W-:Y:S05]  /*65e50*/  BSYNC B0 ;  /* 0x0000000000007941 */ /* 0x000fea0003800000 */
.L_x_15609:
        /* <DEDUP_REMOVED lines=8> */
.L_x_15612:
[----:B------:R-:W-:Y:S05]  /*65ee0*/  BSYNC B3 ;  /* 0x0000000000037941 */ /* 0x000fea0003800000 */
.L_x_15611:
        /* <DEDUP_REMOVED lines=82> */
.L_x_15614:
[----:B------:R-:W-:-:S04]  /*66410*/  ISETP.GE.AND P0, PT, R29, RZ, PT ;  /* 0x000000ff1d00720c */ /* 0x000fc80003f06270 */
[----:B------:R-:W-:Y:S02]  /*66420*/  FSEL R6, RZ, 3.37028055040000000000e+12, P0 ;  /* 0x54442d18ff067808 */ /* 0x000fe40000000000 */
[----:B------:R-:W-:-:S07]  /*66430*/  FSEL R7, RZ, 2.1426990032196044922, P0 ;  /* 0x400921fbff077808 */ /* 0x000fce0000000000 */
.L_x_15615:
[----:B------:R-:W-:Y:S05]  /*66440*/  BSYNC B0 ;  /* 0x0000000000007941 */ /* 0x000fea0003800000 */
.L_x_15613:
[----:B------:R-:W-:Y:S01]  /*66450*/  DADD R2, |R24|, |R26| ;  /* 0x0000000018027229 */ /* 0x000fe2000000061a */
[----:B------:R-:W-:-:S07]  /*66460*/  LOP3.LUT R11, R7, 0x80000000, R11, 0xb8, !PT ;  /* 0x80000000070b7812 */ /* 0x000fce00078eb80b */
[----:B------:R-:W-:-:S06]  /*66470*/  DSETP.GTU.AND P0, PT, |R2|, +INF , PT ;  /* 0x7ff000000200742a */ /* 0x000fcc0003f0c200 */
[----:B------:R-:W-:Y:S02]  /*66480*/  FSEL R6, R2, R6, P0 ;  /* 0x0000000602067208 */ /* 0x000fe40000000000 */
[----:B------:R-:W-:Y:S01]  /*66490*/  FSEL R7, R3, R11, P0 ;  /* 0x0000000b03077208 */ /* 0x000fe20000000000 */
[----:B------:R-:W-:Y:S06]  /*664a0*/  BRA `(.L_x_15608) ;  /* 0x0000003c00647947 */ /* 0x000fec0003800000 */
.L_x_15599:
        /* <DEDUP_REMOVED lines=23> */
.L_x_15617:
[----:B------:R-:W-:Y:S05]  /*66620*/  BSYNC B3 ;  /* 0x0000000000037941 */ /* 0x000fea0003800000 */
.L_x_15616:
        /* <DEDUP_REMOVED lines=26> */
.L_x_15619:
[----:B------:R-:W-:Y:S05]  /*667d0*/  BSYNC B3 ;  /* 0x0000000000037941 */ /* 0x000fea0003800000 */
.L_x_15618:
        /* <DEDUP_REMOVED lines=136> */
.L_x_15621:
[----:B------:R-:W-:Y:S05]  /*67060*/  BSYNC B0 ;  /* 0x0000000000007941 */ /* 0x000fea0003800000 */
.L_x_15620:
        /* <DEDUP_REMOVED lines=8> */
.L_x_15623:
[----:B------:R-:W-:Y:S05]  /*670f0*/  BSYNC B3 ;  /* 0x0000000000037941 */ /* 0x000fea0003800000 */
.L_x_15622:
        /* <DEDUP_REMOVED lines=82> */
.L_x_15625:
[----:B------:R-:W-:-:S04]  /*67620*/  ISETP.GE.AND P0, PT, R29, RZ, PT ;  /* 0x000000ff1d00720c */ /* 0x000fc80003f06270 */
[----:B------:R-:W-:Y:S02]  /*67630*/  FSEL R6, RZ, 3.37028055040000000000e+12, P0 ;  /* 0x54442d18ff067808 */ /* 0x000fe40000000000 */
[----:B------:R-:W-:-:S07]  /*67640*/  FSEL R7, RZ, 2.1426990032196044922, P0 ;  /* 0x400921fbff077808 */ /* 0x000fce0000000000 */
.L_x_15626:
[----:B------:R-:W-:Y:S05]  /*67650*/  BSYNC B0 ;  /* 0x0000000000007941 */ /* 0x000fea0003800000 */
.L_x_15624:
[----:B------:R-:W-:Y:S01]  /*67660*/  DADD R2, |R24|, |R26| ;  /* 0x0000000018027229 */ /* 0x000fe2000000061a */
[----:B------:R-:W-:Y:S01]  /*67670*/  LOP3.LUT R11, R7, 0x80000000, R11, 0xb8, !PT ;  /* 0x80000000070b7812 */ /* 0x000fe200078eb80b */
[----:B------:R-:W-:-:S06]  /*67680*/  DADD R30, R30, 1 ;  /* 0x3ff000001e1e7429 */ /* 0x000fcc0000000000 */
[----:B------:R-:W-:-:S06]  /*67690*/  DSETP.GTU.AND P0, PT, |R2|, +INF , PT ;  /* 0x7ff000000200742a */ /* 0x000fcc0003f0c200 */
[----:B------:R-:W-:Y:S02]  /*676a0*/  FSEL R6, R2, R6, P0 ;  /* 0x0000000602067208 */ /* 0x000fe40000000000 */
[----:B------:R-:W-:Y:S01]  /*676b0*/  FSEL R7, R3, R11, P0 ;  /* 0x0000000b03077208 */ /* 0x000fe20000000000 */
[----:B------:R-:W-:Y:S06]  /*676c0*/  BRA `(.L_x_15608) ;  /* 0x0000002800dc7947 */ /* 0x000fec0003800000 */
.L_x_15598:
        /* <DEDUP_REMOVED lines=20> */
[----:B------:R-:W-:Y:S01]  /*67810*/  IMAD.MOV.U32 R52, RZ, RZ, R4 ;  /* 0x000000ffff347224 */ /* 0x000fe200078e0004 */
[----:B------:R-:W-:-:S08]  /*67820*/  DFMA R8, R8, R8, R8 ;  /* 0x000000080808722b */ /* 0x000fd00000000008 */
[----:B------:R-:W-:Y:S01]  /*67830*/  DFMA R8, R6, R8, R6 ;  /* 0x000000080608722b */ /* 0x000fe20000000006 */
[----:B------:R-:W-:Y:S02]  /*67840*/  IMAD.MOV.U32 R6, RZ, RZ, R4 ;  /* 0x000000ffff067224 */ /* 0x000fe400078e0004 */
[----:B------:R-:W-:Y:S02]  /*67850*/  IMAD.MOV.U32 R7, RZ, RZ, R5 ;  /* 0x000000ffff077224 */ /* 0x000fe400078e0005 */
[----:B------:R-:W-:-:S03]  /*67860*/  IMAD.MOV.U32 R4, RZ, RZ, -0x3ff ;  /* 0xfffffc01ff047424 */ /* 0x000fc600078e00ff */
[----:B------:R-:W-:Y:S01]  /*67870*/  DFMA R2, -R34, R8, 1 ;  /* 0x3ff000002202742b */ /* 0x000fe20000000108 */
[----:B------:R-:W-:Y:S01]  /*67880*/  @!P0 IMAD.MOV.U32 R4, RZ, RZ, -0x435 ;  /* 0xfffffbcbff048424 */ /* 0x000fe200078e00ff */
        /* <DEDUP_REMOVED lines=80> */
.L_x_15630:
[----:B------:R-:W-:Y:S05]  /*67d90*/  BSYNC B0 ;  /* 0x0000000000007941 */ /* 0x000fea0003800000 */
.L_x_15629:
        /* <DEDUP_REMOVED lines=8> */
.L_x_15632:
[----:B------:R-:W-:Y:S05]  /*67e20*/  BSYNC B3 ;  /* 0x0000000000037941 */ /* 0x000fea0003800000 */
.L_x_15631:
        /* <DEDUP_REMOVED lines=73> */
.L_x_15634:
[----:B------:R-:W-:Y:S05]  /*682c0*/  BSYNC B0 ;  /* 0x0000000000007941 */ /* 0x000fea0003800000 */
.L_x_15633:
[----:B------:R-:W-:Y:S01]  /*682d0*/  LOP3.LUT R3, R7, 0x80000000, R25, 0xb8, !PT ;  /* 0x8000000007037812 */ /* 0x000fe200078eb819 */
[----:B------:R-:W-:Y:S01]  /*682e0*/  DMUL R30, R30, 0.5 ;  /* 0x3fe000001e1e7828 */ /* 0x000fe20000000000 */
[----:B------:R-:W-:Y:S02]  /*682f0*/  FSEL R6, R4, R6, P0 ;  /* 0x0000000604067208 */ /* 0x000fe40000000000 */
[----:B------:R-:W-:Y:S01]  /*68300*/  FSEL R7, R5, R3, P0 ;  /* 0x0000000305077208 */ /* 0x000fe20000000000 */
[----:B------:R-:W-:Y:S07]  /*68310*/  BRA `(.L_x_15608) ;  /* 0x0000001c00c87947 */ /* 0x000fee0003800000 */
.L_x_15628:
        /* <DEDUP_REMOVED lines=36> */
[----:B------:R-:W0:Y:S01]  /*68560*/  MUFU.RSQ64H R55, R31 ;  /* 0x0000001f00377308 */ /* 0x000e220000001c00 */
[----:B------:R-:W-:Y:S01]  /*68570*/  IMAD.MOV.U32 R52, RZ, RZ, -0x3ff ;  /* 0xfffffc01ff347424 */ /* 0x000fe200078e00ff */
        /* <DEDUP_REMOVED lines=97> */
.L_x_15636:
[----:B------:R-:W-:Y:S05]  /*68b90*/  BSYNC B0 ;  /* 0x0000000000007941 */ /* 0x000fea0003800000 */
.L_x_15635:
        /* <DEDUP_REMOVED lines=8> */
.L_x_15638:
[----:B------:R-:W-:Y:S05]  /*68c20*/  BSYNC B3 ;  /* 0x0000000000037941 */ /* 0x000fea0003800000 */
.L_x_15637:
        /* <DEDUP_REMOVED lines=73> */
.L_x_15640:
[----:B------:R-:W-:Y:S05]  /*690c0*/  BSYNC B0 ;  /* 0x0000000000007941 */ /* 0x000fea0003800000 */
.L_x_15639:
[----:B------:R-:W-:Y:S02]  /*690d0*/  LOP3.LUT R3, R7, 0x80000000, R25, 0xb8, !PT ;  /* 0x8000000007037812 */ /* 0x000fe400078eb819 */
[----:B------:R-:W-:Y:S02]  /*690e0*/  FSEL R6, R4, R6, P1 ;  /* 0x0000000604067208 */ /* 0x000fe40000800000 */
[----:B------:R-:W-:Y:S01]  /*690f0*/  FSEL R7, R5, R3, P1 ;  /* 0x0000000305077208 */ /* 0x000fe20000800000 */
[----:B------:R-:W-:Y:S06]  /*69100*/  BRA `(.L_x_15608) ;  /* 0x00000010004c7947 */ /* 0x000fec0003800000 */
.L_x_15627:
        /* <DEDUP_REMOVED lines=23> */
.L_x_15642:
[----:B------:R-:W-:Y:S05]  /*69280*/  BSYNC B3 ;  /* 0x0000000000037941 */ /* 0x000fea0003800000 */
.L_x_15641:
        /* <DEDUP_REMOVED lines=26> */
.L_x_15644:
[----:B------:R-:W-:Y:S05]  /*69430*/  BSYNC B3 ;  /* 0x0000000000037941 */ /* 0x000fea0003800000 */
.L_x_15643:
        /* <DEDUP_REMOVED lines=136> */
.L_x_15646:
[----:B------:R-:W-:Y:S05]  /*69cc0*/  BSYNC B0 ;  /* 0x0000000000007941 */ /* 0x000fea0003800000 */
.L_x_15645:
        /* <DEDUP_REMOVED lines=8> */
.L_x_15648:
[----:B------:R-:W-:Y:S05]  /*69d50*/  BSYNC B3 ;  /* 0x0000000000037941 */ /* 0x000fea0003800000 */
.L_x_15647:
        /* <DEDUP_REMOVED lines=74> */
.L_x_15650:
[----:B------:R-:W-:Y:S05]  /*6a200*/  BSYNC B0 ;  /* 0x0000000000007941 */ /* 0x000fea0003800000 */
.L_x_15649:
[----:B------:R-:W-:Y:S02]  /*6a210*/  LOP3.LUT R3, R7, 0x80000000, R25, 0xb8, !PT ;  /* 0x8000000007037812 */ /* 0x000fe400078eb819 */
[----:B------:R-:W-:Y:S02]  /*6a220*/  FSEL R6, R4, R6, P1 ;  /* 0x0000000604067208 */ /* 0x000fe40000800000 */
[----:B------:R-:W-:-:S07]  /*6a230*/  FSEL R7, R5, R3, P1 ;  /* 0x0000000305077208 */ /* 0x000fce0000800000 */
.L_x_15608:
[----:B------:R-:W-:Y:S05]  /*6a240*/  BSYNC B2 ;  /* 0x0000000000027941 */ /* 0x000fea0003800000 */
.L_x_15597:
        /* <DEDUP_REMOVED lines=8> */
.L_x_15519:
        /* <DEDUP_REMOVED lines=19> */
.L_x_15518:
[----:B------:R-:W-:Y:S05]  /*6a400*/  BSYNC B1 ;  /* 0x0000000000017941 */ /* 0x000fea0003800000 */
.L_x_15517:
[----:B------:R-:W-:Y:S05]  /*6a410*/  WARPSYNC.ALL ;  /* 0x0000000000007948 */ /* 0x000fea0003800000 */
[----:B------:R-:W0:Y:S01]  /*6a420*/  S2R R2, SR_TID.X ;  /* 0x0000000000027919 */ /* 0x000e220000002100 */
        /* <DEDUP_REMOVED lines=10> */
[----:B------:R-:W-:Y:S01]  /*6a4d0*/  IMAD.MOV.U32 R24, RZ, RZ, R54 ;  /* 0x000000ffff187224 */ /* 0x000fe200078e0036 */
[----:B------:R-:W-:Y:S01]  /*6a4e0*/  MOV R25, R55 ;  /* 0x0000003700197202 */ /* 0x000fe20000000f00 */
[----:B------:R-:W-:Y:S02]  /*6a4f0*/  IMAD.MOV.U32 R10, RZ, RZ, R56 ;  /* 0x000000ffff0a7224 */ /* 0x000fe400078e0038 */
        /* <DEDUP_REMOVED lines=14> */
[----:B------:R-:W-:Y:S01]  /*6a5e0*/  MOV R30, R22 ;  /* 0x00000016001e7202 */ /* 0x000fe20000000f00 */
        /* <DEDUP_REMOVED lines=123> */
.L_x_15658:
[----:B------:R-:W-:Y:S05]  /*6ada0*/  BSYNC B3 ;  /* 0x0000000000037941 */ /* 0x000fea0003800000 */
.L_x_15657:
        /* <DEDUP_REMOVED lines=82> */
.L_x_15656:
        /* <DEDUP_REMOVED lines=36> */
.L_x_15666:
[----:B------:R-:W-:Y:S05]  /*6b510*/  BSYNC B4 ;  /* 0x0000000000047941 */ /* 0x000fea0003800000 */
.L_x_15665:
[----:B------:R-:W-:Y:S02]  /*6b520*/  IMAD.MOV.U32 R30, RZ, RZ, R2 ;  /* 0x000000ffff1e7224 */ /* 0x000fe400078e0002 */
[----:B------:R-:W-:Y:S01]  /*6b530*/  IMAD.MOV.U32 R31, RZ, RZ, R3 ;  /* 0x000000ffff1f7224 */ /* 0x000fe200078e0003 */
[----:B------:R-:W-:Y:S06]  /*6b540*/  BRA `(.L_x_15664) ;  /* 0x0000000000047947 */ /* 0x000fec0003800000 */
.L_x_15663:
[----:B------:R-:W-:-:S11]  /*6b550*/  DADD R30, -R66, R64 ;  /* 0x00000000421e7229 */ /* 0x000fd60000000140 */
.L_x_15664:
[----:B------:R-:W-:Y:S05]  /*6b560*/  BSYNC B3 ;  /* 0x0000000000037941 */ /* 0x000fea0003800000 */
.L_x_15662:
        /* <DEDUP_REMOVED lines=31> */
.L_x_15671:
[----:B------:R-:W-:Y:S05]  /*6b760*/  BSYNC B4 ;  /* 0x0000000000047941 */ /* 0x000fea0003800000 */
.L_x_15670:
[----:B------:R-:W-:Y:S05]  /*6b770*/  BRA `(.L_x_15669) ;  /* 0x0000000000047947 */ /* 0x000fea0003800000 */
.L_x_15668:
[----:B------:R-:W-:-:S11]  /*6b780*/  DADD R2, R28, -R8 ;  /* 0x000000001c027229 */ /* 0x000fd60000000808 */
.L_x_15669:
[----:B------:R-:W-:Y:S05]  /*6b790*/  BSYNC B3 ;  /* 0x0000000000037941 */ /* 0x000fea0003800000 */
.L_x_15667:
        /* <DEDUP_REMOVED lines=30> */
.L_x_15673:
[----:B------:R-:W-:Y:S05]  /*6b980*/  BSYNC B3 ;  /* 0x0000000000037941 */ /* 0x000fea0003800000 */
.L_x_15672:
        /* <DEDUP_REMOVED lines=86> */
.L_x_15674:
        /* <DEDUP_REMOVED lines=22> */
.L_x_15676:
[----:B------:R-:W-:Y:S05]  /*6c050*/  BSYNC B3 ;  /* 0x0000000000037941 */ /* 0x000fea0003800000 */
.L_x_15675:
        /* <DEDUP_REMOVED lines=30> */
.L_x_15661:
        /* <DEDUP_REMOVED lines=26> */
.L_x_15679:
[----:B------:R-:W-:Y:S05]  /*6c3e0*/  BSYNC B3 ;  /* 0x0000000000037941 */ /* 0x000fea0003800000 */
.L_x_15678:
        /* <DEDUP_REMOVED lines=27> */
.L_x_15682:
[----:B------:R-:W-:Y:S05]  /*6c5a0*/  BSYNC B3 ;  /* 0x0000000000037941 */ /* 0x000fea0003800000 */
.L_x_15681:
        /* <DEDUP_REMOVED lines=30> */
.L_x_15680:
        /* <DEDUP_REMOVED lines=76> */
.L_x_15683:
[----:B------:R-:W-:Y:S01]  /*6cc50*/  IMAD.MOV.U32 R2, RZ, RZ, 0x0 ;  /* 0x00000000ff027424 */ /* 0x000fe200078e00ff */
[----:B------:R-:W-:Y:S01]  /*6cc60*/  FSETP.NEU.FTZ.AND P0, PT, R5, RZ, PT ;  /* 0x000000ff0500720b */ /* 0x000fe20003f1d000 */
[----:B------:R-:W-:-:S06]  /*6cc70*/  IMAD.MOV.U32 R3, RZ, RZ, 0x7ff00000 ;  /* 0x7ff00000ff037424 */ /* 0x000fcc00078e00ff */
[----:B------:R-:W-:-:S10]  /*6cc80*/  DFMA R2, R4, R2, +INF ;  /* 0x7ff000000402742b */ /* 0x000fd40000000002 */
[----:B------:R-:W-:Y:S02]  /*6cc90*/  FSEL R30, R2, RZ, P0 ;  /* 0x000000ff021e7208 */ /* 0x000fe40000000000 */
[----:B------:R-:W-:Y:S01]  /*6cca0*/  FSEL R31, R3, -QNAN , P0 ;  /* 0xfff00000031f7808 */ /* 0x000fe20000000000 */
[----:B------:R-:W-:Y:S06]  /*6ccb0*/  BRA `(.L_x_15659) ;  /* 0x0000000400447947 */ /* 0x000fec0003800000 */
.L_x_15677:
        /* <DEDUP_REMOVED lines=27> */
.L_x_15685:
[----:B------:R-:W-:Y:S05]  /*6ce70*/  BSYNC B3 ;  /* 0x0000000000037941 */ /* 0x000fea0003800000 */
.L_x_15684:
        /* <DEDUP_REMOVED lines=21> */
.L_x_15687:
[----:B------:R-:W-:Y:S05]  /*6cfd0*/  BSYNC B3 ;  /* 0x0000000000037941 */ /* 0x000fea0003800000 */
.L_x_15686:
[----:B------:R-:W-:Y:S01]  /*6cfe0*/  MOV R30, R2 ;  /* 0x00000002001e7202 */ /* 0x000fe20000000f00 */
[----:B------:R-:W-:Y:S01]  /*6cff0*/  IMAD.MOV.U32 R31, RZ, RZ, R3 ;  /* 0x000000ffff1f7224 */ /* 0x000fe200078e0003 */
[----:B------:R-:W-:Y:S06]  /*6d000*/  BRA `(.L_x_15659) ;  /* 0x0000000000707947 */ /* 0x000fec0003800000 */
.L_x_15660:
        /* <DEDUP_REMOVED lines=25> */
.L_x_15689:
[----:B------:R-:W-:Y:S05]  /*6d1a0*/  BSYNC B3 ;  /* 0x0000000000037941 */ /* 0x000fea0003800000 */
.L_x_15688:
[----:B------:R-:W-:Y:S01]  /*6d1b0*/  IMAD.MOV.U32 R30, RZ, RZ, R4 ;  /* 0x000000ffff1e7224 */ /* 0x000fe200078e0004 */
[----:B------:R-:W-:-:S07]  /*6d1c0*/  MOV R31, R5 ;  /* 0x00000005001f7202 */ /* 0x000fce0000000f00 */
.L_x_15659:
[----:B------:R-:W-:Y:S05]  /*6d1d0*/  BSYNC B2 ;  /* 0x0000000000027941 */ /* 0x000fea0003800000 */
.L_x_15655:
        /* <DEDUP_REMOVED lines=25> */
.L_x_15694:
[----:B------:R-:W-:Y:S05]  /*6d370*/  BSYNC B4 ;  /* 0x0000000000047941 */ /* 0x000fea0003800000 */
.L_x_15693:
        /* <DEDUP_REMOVED lines=49> */
.L_x_15696:
        /* <DEDUP_REMOVED lines=71> */
.L_x_15695:
        /* <DEDUP_REMOVED lines=38> */
.L_x_15705:
[----:B------:R-:W-:Y:S05]  /*6dd60*/  BSYNC B6 ;  /* 0x0000000000067941 */ /* 0x000fea0003800000 */
.L_x_15704:
[----:B------:R-:W-:Y:S02]  /*6dd70*/  IMAD.MOV.U32 R68, RZ, RZ, R2 ;  /* 0x000000ffff447224 */ /* 0x000fe400078e0002 */
[----:B------:R-:W-:Y:S01]  /*6dd80*/  IMAD.MOV.U32 R69, RZ, RZ, R3 ;  /* 0x000000ffff457224 */ /* 0x000fe200078e0003 */
[----:B------:R-:W-:Y:S06]  /*6dd90*/  BRA `(.L_x_15703) ;  /* 0x0000000000047947 */ /* 0x000fec0003800000 */
.L_x_15702:
[----:B------:R-:W-:-:S11]  /*6dda0*/  DADD R68, -R66, R64 ;  /* 0x0000000042447229 */ /* 0x000fd60000000140 */
.L_x_15703:
[----:B------:R-:W-:Y:S05]  /*6ddb0*/  BSYNC B5 ;  /* 0x0000000000057941 */ /* 0x000fea0003800000 */
.L_x_15701:
        /* <DEDUP_REMOVED lines=28> */
.L_x_15710:
[----:B------:R-:W-:Y:S05]  /*6df80*/  BSYNC B6 ;  /* 0x0000000000067941 */ /* 0x000fea0003800000 */
.L_x_15709:
[----:B------:R-:W-:Y:S02]  /*6df90*/  IMAD.MOV.U32 R24, RZ, RZ, R2 ;  /* 0x000000ffff187224 */ /* 0x000fe400078e0002 */
[----:B------:R-:W-:Y:S01]  /*6dfa0*/  IMAD.MOV.U32 R25, RZ, RZ, R3 ;  /* 0x000000ffff197224 */ /* 0x000fe200078e0003 */
[----:B------:R-:W-:Y:S06]  /*6dfb0*/  BRA `(.L_x_15708) ;  /* 0x0000000000047947 */ /* 0x000fec0003800000 */
.L_x_15707:
[----:B------:R-:W-:-:S11]  /*6dfc0*/  DADD R24, -R62, R28 ;  /* 0x000000003e187229 */ /* 0x000fd6000000011c */
.L_x_15708:
[----:B------:R-:W-:Y:S05]  /*6dfd0*/  BSYNC B5 ;  /* 0x0000000000057941 */ /* 0x000fea0003800000 */
.L_x_15706:
        /* <DEDUP_REMOVED lines=30> */
.L_x_15712:
[----:B------:R-:W-:Y:S05]  /*6e1c0*/  BSYNC B5 ;  /* 0x0000000000057941 */ /* 0x000fea0003800000 */
.L_x_15711:
[----:B------:R-:W-:Y:S02]  /*6e1d0*/  IMAD.MOV.U32 R26, RZ, RZ, R4 ;  /* 0x000000ffff1a7224 */ /* 0x000fe400078e0004 */
[----:B------:R-:W-:Y:S01]  /*6e1e0*/  IMAD.MOV.U32 R27, RZ, RZ, R5 ;  /* 0x000000ffff1b7224 */ /* 0x000fe200078e0005 */
[----:B------:R-:W-:Y:S06]  /*6e1f0*/  BRA `(.L_x_15713) ;  /* 0x0000000800607947 */ /* 0x000fec0003800000 */
.L_x_15700:
        /* <DEDUP_REMOVED lines=30> */
.L_x_15716:
[----:B------:R-:W-:Y:S05]  /*6e3e0*/  BSYNC B5 ;  /* 0x0000000000057941 */ /* 0x000fea0003800000 */
.L_x_15715:
[----:B------:R-:W-:Y:S02]  /*6e3f0*/  IMAD.MOV.U32 R26, RZ, RZ, R4 ;  /* 0x000000ffff1a7224 */ /* 0x000fe400078e0004 */
[----:B------:R-:W-:Y:S01]  /*6e400*/  IMAD.MOV.U32 R27, RZ, RZ, R5 ;  /* 0x000000ffff1b7224 */ /* 0x000fe200078e0005 */
[----:B------:R-:W-:Y:S06]  /*6e410*/  BRA `(.L_x_15713) ;  /* 0x0000000400d87947 */ /* 0x000fec0003800000 */
.L_x_15714:
        /* <DEDUP_REMOVED lines=31> */
.L_x_15718:
[----:B------:R-:W-:Y:S05]  /*6e610*/  BSYNC B5 ;  /* 0x0000000000057941 */ /* 0x000fea0003800000 */
.L_x_15717:
        /* <DEDUP_REMOVED lines=21> */
.L_x_15720:
[----:B------:R-:W-:Y:S05]  /*6e770*/  BSYNC B5 ;  /* 0x0000000000057941 */ /* 0x000fea0003800000 */
.L_x_15719:
[----:B------:R-:W-:Y:S01]  /*6e780*/  DMUL R10, R10, 8.11296384146066816958e+31 ;  /* 0x469000000a0a7828 */ /* 0x000fe20000000000 */
[----:B------:R-:W-:Y:S02]  /*6e790*/  IMAD.MOV.U32 R26, RZ, RZ, R2 ;  /* 0x000000ffff1a7224 */ /* 0x000fe400078e0002 */
[----:B------:R-:W-:Y:S01]  /*6e7a0*/  IMAD.MOV.U32 R27, RZ, RZ, R3 ;  /* 0x000000ffff1b7224 */ /* 0x000fe200078e0003 */
[----:B------:R-:W-:Y:S07]  /*6e7b0*/  BRA `(.L_x_15713) ;  /* 0x0000000000f07947 */ /* 0x000fee0003800000 */
.L_x_15699:
        /* <DEDUP_REMOVED lines=27> */
.L_x_15722:
[----:B------:R-:W-:Y:S05]  /*6e970*/  BSYNC B5 ;  /* 0x0000000000057941 */ /* 0x000fea0003800000 */
.L_x_15721:
        /* <DEDUP_REMOVED lines=30> */
.L_x_15724:
[----:B------:R-:W-:Y:S05]  /*6eb60*/  BSYNC B5 ;  /* 0x0000000000057941 */ /* 0x000fea0003800000 */
.L_x_15723:
[----:B------:R-:W-:-:S11]  /*6eb70*/  DMUL R26, R4, R28 ;  /* 0x0000001c041a7228 */ /* 0x000fd60000000000 */
.L_x_15713:
[----:B------:R-:W-:Y:S05]  /*6eb80*/  BSYNC B4 ;  /* 0x0000000000047941 */ /* 0x000fea0003800000 */
.L_x_15698:
[----:B------:R-:W-:Y:S05]  /*6eb90*/  BRA `(.L_x_15725) ;  /* 0x0000000000087947 */ /* 0x000fea0003800000 */
.L_x_15692:
[----:B------:R-:W-:Y:S02]  /*6eba0*/  DMUL R26, R26, 9.00719925474099200000e+15 ;  /* 0x434000001a1a7828 */ /* 0x000fe40000000000 */
[----:B------:R-:W-:-:S11]  /*6ebb0*/  DMUL R10, R10, 9.00719925474099200000e+15 ;  /* 0x434000000a0a7828 */ /* 0x000fd60000000000 */
.L_x_15725:
[----:B------:R-:W-:Y:S05]  /*6ebc0*/  BSYNC B2 ;  /* 0x0000000000027941 */ /* 0x000fea0003800000 */
.L_x_15691:
        /* <DEDUP_REMOVED lines=28> */
.L_x_15727:
[----:B------:R-:W-:Y:S05]  /*6ed90*/  BSYNC B2 ;  /* 0x0000000000027941 */ /* 0x000fea0003800000 */
.L_x_15726:
        /* <DEDUP_REMOVED lines=82> */
.L_x_15729:
[----:B------:R-:W-:Y:S02]  /*6f2c0*/  FSEL R2, RZ, 3.37028055040000000000e+12, P0 ;  /* 0x54442d18ff027808 */ /* 0x000fe40000000000 */
[----:B------:R-:W-:-:S07]  /*6f2d0*/  FSEL R3, RZ, 2.1426990032196044922, P0 ;  /* 0x400921fbff037808 */ /* 0x000fce0000000000 */
.L_x_15730:
[----:B------:R-:W-:Y:S05]  /*6f2e0*/  BSYNC B0 ;  /* 0x0000000000007941 */ /* 0x000fea0003800000 */
.L_x_15728:
[----:B------:R-:W-:Y:S01]  /*6f2f0*/  DADD R26, |R26|, |R10| ;  /* 0x000000001a1a7229 */ /* 0x000fe2000000060a */
[----:B------:R-:W-:-:S07]  /*6f300*/  LOP3.LUT R11, R3, 0x80000000, R11, 0xb8, !PT ;  /* 0x80000000030b7812 */ /* 0x000fce00078eb80b */
[----:B------:R-:W-:-:S06]  /*6f310*/  DSETP.GTU.AND P0, PT, |R26|, +INF , PT ;  /* 0x7ff000001a00742a */ /* 0x000fcc0003f0c200 */
[----:B------:R-:W-:Y:S02]  /*6f320*/  FSEL R2, R26, R2, P0 ;  /* 0x000000021a027208 */ /* 0x000fe40000000000 */
[----:B------:R-:W-:-:S07]  /*6f330*/  FSEL R3, R27, R11, P0 ;  /* 0x0000000b1b037208 */ /* 0x000fce0000000000 */
.L_x_15697:
[----:B------:R-:W-:Y:S05]  /*6f340*/  BSYNC B3 ;  /* 0x0000000000037941 */ /* 0x000fea0003800000 */
.L_x_15690:
[----:B------:R-:W-:Y:S01]  /*6f350*/  LOP3.LUT R29, R3, 0x80000000, R21, 0xb8, !PT ;  /* 0x80000000031d7812 */ /* 0x000fe200078eb815 */
[----:B------:R-:W-:Y:S01]  /*6f360*/  IMAD.MOV.U32 R28, RZ, RZ, R2 ;  /* 0x000000ffff1c7224 */ /* 0x000fe200078e0002 */
[----:B------:R-:W-:Y:S01]  /*6f370*/  LOP3.LUT R31, R31, 0x80000000, R23, 0xb8, !PT ;  /* 0x800000001f1f7812 */ /* 0x000fe200078eb817 */
[----:B------:R-:W-:Y:S06]  /*6f380*/  BRA `(.L_x_15652) ;  /* 0x0000005800e47947 */ /* 0x000fec0003800000 */
.L_x_15654:
        /* <DEDUP_REMOVED lines=29> */
[----:B------:R-:W-:Y:S01]  /*6f560*/  MOV R4, R54 ;  /* 0x0000003600047202 */ /* 0x000fe20000000f00 */
[----:B------:R-:W-:-:S06]  /*6f570*/  IMAD.MOV.U32 R5, RZ, RZ, R55 ;  /* 0x000000ffff057224 */ /* 0x000fcc00078e0037 */
        /* <DEDUP_REMOVED lines=81> */
.L_x_15736:
[----:B------:R-:W-:Y:S05]  /*6fa90*/  BSYNC B0 ;  /* 0x0000000000007941 */ /* 0x000fea0003800000 */
.L_x_15735:
        /* <DEDUP_REMOVED lines=8> */
.L_x_15738:
[----:B------:R-:W-:Y:S05]  /*6fb20*/  BSYNC B3 ;  /* 0x0000000000037941 */ /* 0x000fea0003800000 */
.L_x_15737:
        /* <DEDUP_REMOVED lines=82> */
.L_x_15740:
[----:B------:R-:W-:-:S04]  /*70050*/  ISETP.GE.AND P0, PT, R25, RZ, PT ;  /* 0x000000ff1900720c */ /* 0x000fc80003f06270 */
[----:B------:R-:W-:Y:S02]  /*70060*/  FSEL R6, RZ, 3.37028055040000000000e+12, P0 ;  /* 0x54442d18ff067808 */ /* 0x000fe40000000000 */
[----:B------:R-:W-:-:S07]  /*70070*/  FSEL R7, RZ, 2.1426990032196044922, P0 ;  /* 0x400921fbff077808 */ /* 0x000fce0000000000 */
.L_x_15741:
[----:B------:R-:W-:Y:S05]  /*70080*/  BSYNC B0 ;  /* 0x0000000000007941 */ /* 0x000fea0003800000 */
.L_x_15739:
[----:B------:R-:W-:Y:S01]  /*70090*/  DADD R2, |R20|, |R22| ;  /* 0x0000000014027229 */ /* 0x000fe20000000616 */
[----:B------:R-:W-:Y:S01]  /*700a0*/  LOP3.LUT R11, R7, 0x80000000, R11, 0xb8, !PT ;  /* 0x80000000070b7812 */ /* 0x000fe200078eb80b */
[----:B------:R-:W-:-:S06]  /*700b0*/  DMUL R26, R26, 0.5 ;  /* 0x3fe000001a1a7828 */ /* 0x000fcc0000000000 */
[----:B------:R-:W-:-:S06]  /*700c0*/  DSETP.GTU.AND P0, PT, |R2|, +INF , PT ;  /* 0x7ff000000200742a */ /* 0x000fcc0003f0c200 */
[----:B------:R-:W-:Y:S02]  /*700d0*/  FSEL R6, R2, R6, P0 ;  /* 0x0000000602067208 */ /* 0x000fe40000000000 */
[----:B------:R-:W-:Y:S01]  /*700e0*/  FSEL R7, R3, R11, P0 ;  /* 0x0000000b03077208 */ /* 0x000fe20000000000 */
[----:B------:R-:W-:Y:S06]  /*700f0*/  BRA `(.L_x_15742) ;  /* 0x0000004c00187947 */ /* 0x000fec0003800000 */
.L_x_15734:
        /* <DEDUP_REMOVED lines=135> */
.L_x_15744:
[----:B------:R-:W-:Y:S05]  /*70970*/  BSYNC B0 ;  /* 0x0000000000007941 */ /* 0x000fea0003800000 */
.L_x_15743:
        /* <DEDUP_REMOVED lines=8> */
.L_x_15746:
[----:B------:R-:W-:Y:S05]  /*70a00*/  BSYNC B3 ;  /* 0x0000000000037941 */ /* 0x000fea0003800000 */
.L_x_15745:
        /* <DEDUP_REMOVED lines=82> */
.L_x_15748:
[----:B------:R-:W-:-:S04]  /*70f30*/  ISETP.GE.AND P0, PT, R25, RZ, PT ;  /* 0x000000ff1900720c */ /* 0x000fc80003f06270 */
[----:B------:R-:W-:Y:S02]  /*70f40*/  FSEL R6, RZ, 3.37028055040000000000e+12, P0 ;  /* 0x54442d18ff067808 */ /* 0x000fe40000000000 */
[----:B------:R-:W-:-:S07]  /*70f50*/  FSEL R7, RZ, 2.1426990032196044922, P0 ;  /* 0x400921fbff077808 */ /* 0x000fce0000000000 */
.L_x_15749:
[----:B------:R-:W-:Y:S05]  /*70f60*/  BSYNC B0 ;  /* 0x0000000000007941 */ /* 0x000fea0003800000 */
.L_x_15747:
[----:B------:R-:W-:Y:S01]  /*70f70*/  DADD R2, |R20|, |R22| ;  /* 0x0000000014027229 */ /* 0x000fe20000000616 */
[----:B------:R-:W-:-:S07]  /*70f80*/  LOP3.LUT R11, R7, 0x80000000, R11, 0xb8, !PT ;  /* 0x80000000070b7812 */ /* 0x000fce00078eb80b */
[----:B------:R-:W-:-:S06]  /*70f90*/  DSETP.GTU.AND P0, PT, |R2|, +INF , PT ;  /* 0x7ff000000200742a */ /* 0x000fcc0003f0c200 */
[----:B------:R-:W-:Y:S02]  /*70fa0*/  FSEL R6, R2, R6, P0 ;  /* 0x0000000602067208 */ /* 0x000fe40000000000 */
[----:B------:R-:W-:Y:S01]  /*70fb0*/  FSEL R7, R3, R11, P0 ;  /* 0x0000000b03077208 */ /* 0x000fe20000000000 */
[----:B------:R-:W-:Y:S06]  /*70fc0*/  BRA `(.L_x_15742) ;  /* 0x0000003c00647947 */ /* 0x000fec0003800000 */
.L_x_15733:
        /* <DEDUP_REMOVED lines=23> */
.L_x_15751:
[----:B------:R-:W-:Y:S05]  /*71140*/  BSYNC B3 ;  /* 0x0000000000037941 */ /* 0x000fea0003800000 */
.L_x_15750:
        /* <DEDUP_REMOVED lines=26> */
.L_x_15753:
[----:B------:R-:W-:Y:S05]  /*712f0*/  BSYNC B3 ;  /* 0x0000000000037941 */ /* 0x000fea0003800000 */
.L_x_15752:
        /* <DEDUP_REMOVED lines=136> */
.L_x_15755:
[----:B------:R-:W-:Y:S05]  /*71b80*/  BSYNC B0 ;  /* 0x0000000000007941 */ /* 0x000fea0003800000 */
.L_x_15754:
        /* <DEDUP_REMOVED lines=8> */
.L_x_15757:
[----:B------:R-:W-:Y:S05]  /*71c10*/  BSYNC B3 ;  /* 0x0000000000037941 */ /* 0x000fea0003800000 */
.L_x_15756:
        /* <DEDUP_REMOVED lines=82> */
.L_x_15759:
[----:B------:R-:W-:-:S04]  /*72140*/  ISETP.GE.AND P0, PT, R25, RZ, PT ;  /* 0x000000ff1900720c */ /* 0x000fc80003f06270 */
[----:B------:R-:W-:Y:S02]  /*72150*/  FSEL R6, RZ, 3.37028055040000000000e+12, P0 ;  /* 0x54442d18ff067808 */ /* 0x000fe40000000000 */
[----:B------:R-:W-:-:S07]  /*72160*/  FSEL R7, RZ, 2.1426990032196044922, P0 ;  /* 0x400921fbff077808 */ /* 0x000fce0000000000 */
.L_x_15760:
[----:B------:R-:W-:Y:S05]  /*72170*/  BSYNC B0 ;  /* 0x0000000000007941 */ /* 0x000fea0003800000 */
.L_x_15758:
[----:B------:R-:W-:Y:S01]  /*72180*/  DADD R2, |R20|, |R22| ;  /* 0x0000000014027229 */ /* 0x000fe20000000616 */
[----:B------:R-:W-:Y:S01]  /*72190*/  LOP3.LUT R11, R7, 0x80000000, R11, 0xb8, !PT ;  /* 0x80000000070b7812 */ /* 0x000fe200078eb80b */
[----:B------:R-:W-:-:S06]  /*721a0*/  DADD R26, R26, 1 ;  /* 0x3ff000001a1a7429 */ /* 0x000fcc0000000000 */
[----:B------:R-:W-:-:S06]  /*721b0*/  DSETP.GTU.AND P0, PT, |R2|, +INF , PT ;  /* 0x7ff000000200742a */ /* 0x000fcc0003f0c200 */
[----:B------:R-:W-:Y:S02]  /*721c0*/  FSEL R6, R2, R6, P0 ;  /* 0x0000000602067208 */ /* 0x000fe40000000000 */
[----:B------:R-:W-:Y:S01]  /*721d0*/  FSEL R7, R3, R11, P0 ;  /* 0x0000000b03077208 */ /* 0x000fe20000000000 */
[----:B------:R-:W-:Y:S06]  /*721e0*/  BRA `(.L_x_15742) ;  /* 0x0000002800dc7947 */ /* 0x000fec0003800000 */
.L_x_15732:
        /* <DEDUP_REMOVED lines=25> */
[----:B------:R-:W-:Y:S01]  /*72380*/  IMAD.MOV.U32 R4, RZ, RZ, -0x3ff ;  /* 0xfffffc01ff047424 */ /* 0x000fe200078e00ff */
[----:B------:R-:W-:Y:S02]  /*72390*/  @!P0 MOV R4, 0xfffffbcb ;  /* 0xfffffbcb00048802 */ /* 0x000fe40000000f00 */
        /* <DEDUP_REMOVED lines=81> */
.L_x_15764:
[----:B------:R-:W-:Y:S05]  /*728b0*/  BSYNC B0 ;  /* 0x0000000000007941 */ /* 0x000fea0003800000 */
.L_x_15763:
        /* <DEDUP_REMOVED lines=8> */
.L_x_15766:
[----:B------:R-:W-:Y:S05]  /*72940*/  BSYNC B3 ;  /* 0x0000000000037941 */ /* 0x000fea0003800000 */
.L_x_15765:
        /* <DEDUP_REMOVED lines=73> */
.L_x_15768:
[----:B------:R-:W-:Y:S05]  /*72de0*/  BSYNC B0 ;  /* 0x0000000000007941 */ /* 0x000fea0003800000 */
.L_x_15767:
[----:B------:R-:W-:Y:S01]  /*72df0*/  LOP3.LUT R3, R7, 0x80000000, R21, 0xb8, !PT ;  /* 0x8000000007037812 */ /* 0x000fe200078eb815 */
[----:B------:R-:W-:Y:S01]  /*72e00*/  DMUL R26, R26, 0.5 ;  /* 0x3fe000001a1a7828 */ /* 0x000fe20000000000 */
[----:B------:R-:W-:Y:S02]  /*72e10*/  FSEL R6, R4, R6, P0 ;  /* 0x0000000604067208 */ /* 0x000fe40000000000 */
[----:B------:R-:W-:Y:S01]  /*72e20*/  FSEL R7, R5, R3, P0 ;  /* 0x0000000305077208 */ /* 0x000fe20000000000 */
[----:B------:R-:W-:Y:S07]  /*72e30*/  BRA `(.L_x_15742) ;  /* 0x0000001c00c87947 */ /* 0x000fee0003800000 */
.L_x_15762:
        /* <DEDUP_REMOVED lines=135> */
.L_x_15770:
[----:B------:R-:W-:Y:S05]  /*736b0*/  BSYNC B0 ;  /* 0x0000000000007941 */ /* 0x000fea0003800000 */
.L_x_15769:
        /* <DEDUP_REMOVED lines=8> */
.L_x_15772:
[----:B------:R-:W-:Y:S05]  /*73740*/  BSYNC B3 ;  /* 0x0000000000037941 */ /* 0x000fea0003800000 */
.L_x_15771:
        /* <DEDUP_REMOVED lines=73> */
.L_x_15774:
[----:B------:R-:W-:Y:S05]  /*73be0*/  BSYNC B0 ;  /* 0x0000000000007941 */ /* 0x000fea0003800000 */
.L_x_15773:
[----:B------:R-:W-:Y:S02]  /*73bf0*/  LOP3.LUT R3, R7, 0x80000000, R21, 0xb8, !PT ;  /* 0x8000000007037812 */ /* 0x000fe400078eb815 */
[----:B------:R-:W-:Y:S02]  /*73c00*/  FSEL R6, R4, R6, P1 ;  /* 0x0000000604067208 */ /* 0x000fe40000800000 */
[----:B------:R-:W-:Y:S01]  /*73c10*/  FSEL R7, R5, R3, P1 ;  /* 0x0000000305077208 */ /* 0x000fe20000800000 */
[----:B------:R-:W-:Y:S06]  /*73c20*/  BRA `(.L_x_15742) ;  /* 0x00000010004c7947 */ /* 0x000fec0003800000 */
.L_x_15761:
        /* <DEDUP_REMOVED lines=23> */
.L_x_15776:
[----:B------:R-:W-:Y:S05]  /*73da0*/  BSYNC B3 ;  /* 0x0000000000037941 */ /* 0x000fea0003800000 */
.L_x_15775:
        /* <DEDUP_REMOVED lines=26> */
.L_x_15778:
[----:B------:R-:W-:Y:S05]  /*73f50*/  BSYNC B3 ;  /* 0x0000000000037941 */ /* 0x000fea0003800000 */
.L_x_15777:
        /* <DEDUP_REMOVED lines=136> */
.L_x_15780:
[----:B------:R-:W-:Y:S05]  /*747e0*/  BSYNC B0 ;  /* 0x0000000000007941 */ /* 0x000fea0003800000 */
.L_x_15779:
        /* <DEDUP_REMOVED lines=8> */
.L_x_15782:
[----:B------:R-:W-:Y:S05]  /*74870*/  BSYNC B3 ;  /* 0x0000000000037941 */ /* 0x000fea0003800000 */
.L_x_15781:
        /* <DEDUP_REMOVED lines=74> */
.L_x_15784:
[----:B------:R-:W-:Y:S05]  /*74d20*/  BSYNC B0 ;  /* 0x0000000000007941 */ /* 0x000fea0003800000 */
.L_x_15783:
[----:B------:R-:W-:Y:S02]  /*74d30*/  LOP3.LUT R3, R7, 0x80000000, R21, 0xb8, !PT ;  /* 0x8000000007037812 */ /* 0x000fe400078eb815 */
[----:B------:R-:W-:Y:S02]  /*74d40*/  FSEL R6, R4, R6, P1 ;  /* 0x0000000604067208 */ /* 0x000fe40000800000 */
[----:B------:R-:W-:-:S07]  /*74d50*/  FSEL R7, R5, R3, P1 ;  /* 0x0000000305077208 */ /* 0x000fce0000800000 */
.L_x_15742:
[----:B------:R-:W-:Y:S05]  /*74d60*/  BSYNC B2 ;  /* 0x0000000000027941 */ /* 0x000fea0003800000 */
.L_x_15731:
        /* <DEDUP_REMOVED lines=8> */
.L_x_15653:
[----:B------:R-:W-:-:S14]  /*74df0*/  DSETP.NEU.AND P0, PT, R24, +INF , PT ;  /* 0x7ff000001800742a */ /* 0x000fdc0003f0d000 */
[----:B------:R-:W-:Y:S01]  /*74e00*/  @!P0 DADD R28, R20, R20 ;  /* 0x00000000141c8229 */ /* 0x000fe20000000014 */
[----:B------:R-:W-:Y:S02]  /*74e10*/  @!P0 IMAD.MOV.U32 R30, RZ, RZ, R22 ;  /* 0x000000ffff1e8224 */ /* 0x000fe400078e0016 */
[----:B------:R-:W-:Y:S01]  /*74e20*/  @!P0 IMAD.MOV.U32 R31, RZ, RZ, R23 ;  /* 0x000000ffff1f8224 */ /* 0x000fe200078e0017 */
[----:B------:R-:W-:Y:S07]  /*74e30*/  @!P0 BRA `(.L_x_15652) ;  /* 0x0000000000388947 */ /* 0x000fee0003800000 */
[----:B------:R-:W-:-:S14]  /*74e40*/  DSETP.NEU.AND P0, PT, R10, +INF , PT ;  /* 0x7ff000000a00742a */ /* 0x000fdc0003f0d000 */
[----:B------:R-:W-:Y:S01]  /*74e50*/  @!P0 DADD R28, R22, R22 ;  /* 0x00000000161c8229 */ /* 0x000fe20000000016 */
[----:B------:R-:W-:Y:S01]  /*74e60*/  @!P0 MOV R30, R20 ;  /* 0x00000014001e8202 */ /* 0x000fe20000000f00 */
[----:B------:R-:W-:Y:S01]  /*74e70*/  @!P0 IMAD.MOV.U32 R31, RZ, RZ, R21 ;  /* 0x000000ffff1f8224 */ /* 0x000fe200078e0015 */
        /* <DEDUP_REMOVED lines=10> */
.L_x_15652:
[----:B------:R-:W-:Y:S05]  /*74f20*/  BSYNC B1 ;  /* 0x0000000000017941 */ /* 0x000fea0003800000 */
.L_x_15651:
        /* <DEDUP_REMOVED lines=153> */
.L_x_15792:
[----:B------:R-:W-:Y:S05]  /*758c0*/  BSYNC B3 ;  /* 0x0000000000037941 */ /* 0x000fea0003800000 */
.L_x_15791:
[----:B------:R-:W-:-:S10]  /*758d0*/  DADD R2, R22, R2 ;  /* 0x0000000016027229 */ /* 0x000fd40000000002 */
[----:B------:R-:W-:Y:S01]  /*758e0*/  ISETP.GT.AND P0, PT, R3, 0xfffff, PT ;  /* 0x000fffff0300780c */ /* 0x000fe20003f04270 */
[--C-:B------:R-:W-:Y:S01]  /*758f0*/  IMAD.MOV.U32 R4, RZ, RZ, R2.reuse ;  /* 0x000000ffff047224 */ /* 0x100fe200078e0002 */
[----:B------:R-:W-:Y:S01]  /*75900*/  MOV R5, R3 ;  /* 0x0000000300057202 */ /* 0x000fe20000000f00 */
[----:B------:R-:W-:Y:S02]  /*75910*/  IMAD.MOV.U32 R8, RZ, RZ, R2 ;  /* 0x000000ffff087224 */ /* 0x000fe400078e0002 */
[----:B------:R-:W-:-:S08]  /*75920*/  IMAD.MOV.U32 R2, RZ, RZ, -0x3ff ;  /* 0xfffffc01ff027424 */ /* 0x000fd000078e00ff */
        /* <DEDUP_REMOVED lines=76> */
.L_x_15790:
        /* <DEDUP_REMOVED lines=36> */
.L_x_15800:
[----:B------:R-:W-:Y:S05]  /*76030*/  BSYNC B4 ;  /* 0x0000000000047941 */ /* 0x000fea0003800000 */
.L_x_15799:
[----:B------:R-:W-:Y:S02]  /*76040*/  IMAD.MOV.U32 R26, RZ, RZ, R2 ;  /* 0x000000ffff1a7224 */ /* 0x000fe400078e0002 */
[----:B------:R-:W-:Y:S01]  /*76050*/  IMAD.MOV.U32 R27, RZ, RZ, R3 ;  /* 0x000000ffff1b7224 */ /* 0x000fe200078e0003 */
[----:B------:R-:W-:Y:S06]  /*76060*/  BRA `(.L_x_15798) ;  /* 0x0000000000047947 */ /* 0x000fec0003800000 */
.L_x_15797:
[----:B------:R-:W-:-:S11]  /*76070*/  DADD R26, -R66, R64 ;  /* 0x00000000421a7229 */ /* 0x000fd60000000140 */
.L_x_15798:
[----:B------:R-:W-:Y:S05]  /*76080*/  BSYNC B3 ;  /* 0x0000000000037941 */ /* 0x000fea0003800000 */
.L_x_15796:
        /* <DEDUP_REMOVED lines=31> */
.L_x_15805:
[----:B------:R-:W-:Y:S05]  /*76280*/  BSYNC B4 ;  /* 0x0000000000047941 */ /* 0x000fea0003800000 */
.L_x_15804:
[----:B------:R-:W-:Y:S05]  /*76290*/  BRA `(.L_x_15803) ;  /* 0x0000000000047947 */ /* 0x000fea0003800000 */
.L_x_15802:
[----:B------:R-:W-:-:S11]  /*762a0*/  DADD R2, R24, -R8 ;  /* 0x0000000018027229 */ /* 0x000fd60000000808 */
.L_x_15803:
[----:B------:R-:W-:Y:S05]  /*762b0*/  BSYNC B3 ;  /* 0x0000000000037941 */ /* 0x000fea0003800000 */
.L_x_15801:
        /* <DEDUP_REMOVED lines=30> */
.L_x_15807:
[----:B------:R-:W-:Y:S05]  /*764a0*/  BSYNC B3 ;  /* 0x0000000000037941 */ /* 0x000fea0003800000 */
.L_x_15806:
        /* <DEDUP_REMOVED lines=86> */
.L_x_15808:
        /* <DEDUP_REMOVED lines=22> */
.L_x_15810:
[----:B------:R-:W-:Y:S05]  /*76b70*/  BSYNC B3 ;  /* 0x0000000000037941 */ /* 0x000fea0003800000 */
.L_x_15809:
        /* <DEDUP_REMOVED lines=30> */
.L_x_15795:
[----:B------:R-:W-:-:S14]  /*76d60*/  DSETP.GEU.AND P0, PT, R10, 1, PT ;  /* 0x3ff000000a00742a */ /* 0x000fdc0003f0e000 */
[----:B------:R-:W-:Y:S05]  /*76d70*/  @!P0 BRA `(.L_x_15811) ;  /* 0x0000000800988947 */ /* 0x000fea0003800000 */
[----:B------:R-:W-:Y:S01]  /*76d80*/  DMUL R54, R66, R62 ;  /* 0x0000003e42367228 */ /* 0x000fe20000000000 */
        /* <DEDUP_REMOVED lines=23> */
.L_x_15813:
[----:B------:R-:W-:Y:S05]  /*76f00*/  BSYNC B3 ;  /* 0x0000000000037941 */ /* 0x000fea0003800000 */
.L_x_15812:
        /* <DEDUP_REMOVED lines=27> */
.L_x_15816:
[----:B------:R-:W-:Y:S05]  /*770c0*/  BSYNC B3 ;  /* 0x0000000000037941 */ /* 0x000fea0003800000 */
.L_x_15815:
        /* <DEDUP_REMOVED lines=30> */
.L_x_15814:
        /* <DEDUP_REMOVED lines=76> */
.L_x_15817:
[----:B------:R-:W-:Y:S01]  /*77770*/  IMAD.MOV.U32 R2, RZ, RZ, 0x0 ;  /* 0x00000000ff027424 */ /* 0x000fe200078e00ff */
[----:B------:R-:W-:Y:S01]  /*77780*/  FSETP.NEU.FTZ.AND P0, PT, R5, RZ, PT ;  /* 0x000000ff0500720b */ /* 0x000fe20003f1d000 */
[----:B------:R-:W-:-:S06]  /*77790*/  IMAD.MOV.U32 R3, RZ, RZ, 0x7ff00000 ;  /* 0x7ff00000ff037424 */ /* 0x000fcc00078e00ff */
[----:B------:R-:W-:-:S10]  /*777a0*/  DFMA R2, R4, R2, +INF ;  /* 0x7ff000000402742b */ /* 0x000fd40000000002 */
[----:B------:R-:W-:Y:S02]  /*777b0*/  FSEL R26, R2, RZ, P0 ;  /* 0x000000ff021a7208 */ /* 0x000fe40000000000 */
[----:B------:R-:W-:Y:S01]  /*777c0*/  FSEL R27, R3, -QNAN , P0 ;  /* 0xfff00000031b7808 */ /* 0x000fe20000000000 */
[----:B------:R-:W-:Y:S06]  /*777d0*/  BRA `(.L_x_15793) ;  /* 0x0000000400447947 */ /* 0x000fec0003800000 */
.L_x_15811:
        /* <DEDUP_REMOVED lines=27> */
.L_x_15819:
[----:B------:R-:W-:Y:S05]  /*77990*/  BSYNC B3 ;  /* 0x0000000000037941 */ /* 0x000fea0003800000 */
.L_x_15818:
        /* <DEDUP_REMOVED lines=21> */
.L_x_15821:
[----:B------:R-:W-:Y:S05]  /*77af0*/  BSYNC B3 ;  /* 0x0000000000037941 */ /* 0x000fea0003800000 */
.L_x_15820:
[----:B------:R-:W-:Y:S02]  /*77b00*/  IMAD.MOV.U32 R26, RZ, RZ, R2 ;  /* 0x000000ffff1a7224 */ /* 0x000fe400078e0002 */
[----:B------:R-:W-:Y:S01]  /*77b10*/  IMAD.MOV.U32 R27, RZ, RZ, R3 ;  /* 0x000000ffff1b7224 */ /* 0x000fe200078e0003 */
[----:B------:R-:W-:Y:S06]  /*77b20*/  BRA `(.L_x_15793) ;  /* 0x0000000000707947 */ /* 0x000fec0003800000 */
.L_x_15794:
        /* <DEDUP_REMOVED lines=25> */
.L_x_15823:
[----:B------:R-:W-:Y:S05]  /*77cc0*/  BSYNC B3 ;  /* 0x0000000000037941 */ /* 0x000fea0003800000 */
.L_x_15822:
[----:B------:R-:W-:Y:S01]  /*77cd0*/  MOV R26, R4 ;  /* 0x00000004001a7202 */ /* 0x000fe20000000f00 */
[----:B------:R-:W-:-:S07]  /*77ce0*/  IMAD.MOV.U32 R27, RZ, RZ, R5 ;  /* 0x000000ffff1b7224 */ /* 0x000fce00078e0005 */
.L_x_15793:
[----:B------:R-:W-:Y:S05]  /*77cf0*/  BSYNC B2 ;  /* 0x0000000000027941 */ /* 0x000fea0003800000 */
.L_x_15789:
        /* <DEDUP_REMOVED lines=25> */
.L_x_15828:
[----:B------:R-:W-:Y:S05]  /*77e90*/  BSYNC B4 ;  /* 0x0000000000047941 */ /* 0x000fea0003800000 */
.L_x_15827:
        /* <DEDUP_REMOVED lines=49> */
.L_x_15830:
        /* <DEDUP_REMOVED lines=71> */
.L_x_15829:
        /* <DEDUP_REMOVED lines=37> */
.L_x_15839:
[----:B------:R-:W-:Y:S05]  /*78870*/  BSYNC B6 ;  /* 0x0000000000067941 */ /* 0x000fea0003800000 */
.L_x_15838:
[----:B------:R-:W-:Y:S02]  /*78880*/  IMAD.MOV.U32 R68, RZ, RZ, R2 ;  /* 0x000000ffff447224 */ /* 0x000fe400078e0002 */
[----:B------:R-:W-:Y:S01]  /*78890*/  IMAD.MOV.U32 R69, RZ, RZ, R3 ;  /* 0x000000ffff457224 */ /* 0x000fe200078e0003 */
[----:B------:R-:W-:Y:S06]  /*788a0*/  BRA `(.L_x_15837) ;  /* 0x0000000000047947 */ /* 0x000fec0003800000 */
.L_x_15836:
[----:B------:R-:W-:-:S11]  /*788b0*/  DADD R68, -R66, R64 ;  /* 0x0000000042447229 */ /* 0x000fd60000000140 */
.L_x_15837:
[----:B------:R-:W-:Y:S05]  /*788c0*/  BSYNC B5 ;  /* 0x0000000000057941 */ /* 0x000fea0003800000 */
.L_x_15835:
        /* <DEDUP_REMOVED lines=28> */
.L_x_15844:
[----:B------:R-:W-:Y:S05]  /*78a90*/  BSYNC B6 ;  /* 0x0000000000067941 */ /* 0x000fea0003800000 */
.L_x_15843:
[----:B------:R-:W-:Y:S02]  /*78aa0*/  IMAD.MOV.U32 R20, RZ, RZ, R2 ;  /* 0x000000ffff147224 */ /* 0x000fe400078e0002 */
[----:B------:R-:W-:Y:S01]  /*78ab0*/  IMAD.MOV.U32 R21, RZ, RZ, R3 ;  /* 0x000000ffff157224 */ /* 0x000fe200078e0003 */
[----:B------:R-:W-:Y:S06]  /*78ac0*/  BRA `(.L_x_15842) ;  /* 0x0000000000047947 */ /* 0x000fec0003800000 */
.L_x_15841:
[----:B------:R-:W-:-:S11]  /*78ad0*/  DADD R20, -R62, R24 ;  /* 0x000000003e147229 */ /* 0x000fd60000000118 */
.L_x_15842:
[----:B------:R-:W-:Y:S05]  /*78ae0*/  BSYNC B5 ;  /* 0x0000000000057941 */ /* 0x000fea0003800000 */
.L_x_15840:
        /* <DEDUP_REMOVED lines=30> */
.L_x_15846:
[----:B------:R-:W-:Y:S05]  /*78cd0*/  BSYNC B5 ;  /* 0x0000000000057941 */ /* 0x000fea0003800000 */
.L_x_15845:
[----:B------:R-:W-:Y:S02]  /*78ce0*/  IMAD.MOV.U32 R22, RZ, RZ, R4 ;  /* 0x000000ffff167224 */ /* 0x000fe400078e0004 */
[----:B------:R-:W-:Y:S01]  /*78cf0*/  IMAD.MOV.U32 R23, RZ, RZ, R5 ;  /* 0x000000ffff177224 */ /* 0x000fe200078e0005 */
[----:B------:R-:W-:Y:S06]  /*78d00*/  BRA `(.L_x_15847) ;  /* 0x0000000800607947 */ /* 0x000fec0003800000 */
.L_x_15834:
        /* <DEDUP_REMOVED lines=30> */
.L_x_15850:
[----:B------:R-:W-:Y:S05]  /*78ef0*/  BSYNC B5 ;  /* 0x0000000000057941 */ /* 0x000fea0003800000 */
.L_x_15849:
[----:B------:R-:W-:Y:S02]  /*78f00*/  IMAD.MOV.U32 R22, RZ, RZ, R4 ;  /* 0x000000ffff167224 */ /* 0x000fe400078e0004 */
[----:B------:R-:W-:Y:S01]  /*78f10*/  IMAD.MOV.U32 R23, RZ, RZ, R5 ;  /* 0x000000ffff177224 */ /* 0x000fe200078e0005 */
[----:B------:R-:W-:Y:S06]  /*78f20*/  BRA `(.L_x_15847) ;  /* 0x0000000400d87947 */ /* 0x000fec0003800000 */
.L_x_15848:
        /* <DEDUP_REMOVED lines=31> */
.L_x_15852:
[----:B------:R-:W-:Y:S05]  /*79120*/  BSYNC B5 ;  /* 0x0000000000057941 */ /* 0x000fea0003800000 */
.L_x_15851:
        /* <DEDUP_REMOVED lines=21> */
.L_x_15854:
[----:B------:R-:W-:Y:S05]  /*79280*/  BSYNC B5 ;  /* 0x0000000000057941 */ /* 0x000fea0003800000 */
.L_x_15853:
[----:B------:R-:W-:Y:S01]  /*79290*/  DMUL R10, R10, 8.11296384146066816958e+31 ;  /* 0x469000000a0a7828 */ /* 0x000fe20000000000 */
[----:B------:R-:W-:Y:S02]  /*792a0*/  IMAD.MOV.U32 R22, RZ, RZ, R2 ;  /* 0x000000ffff167224 */ /* 0x000fe400078e0002 */
[----:B------:R-:W-:Y:S01]  /*792b0*/  IMAD.MOV.U32 R23, RZ, RZ, R3 ;  /* 0x000000ffff177224 */ /* 0x000fe200078e0003 */
[----:B------:R-:W-:Y:S07]  /*792c0*/  BRA `(.L_x_15847) ;  /* 0x0000000000f07947 */ /* 0x000fee0003800000 */
.L_x_15833:
        /* <DEDUP_REMOVED lines=27> */
.L_x_15856:
[----:B------:R-:W-:Y:S05]  /*79480*/  BSYNC B5 ;  /* 0x0000000000057941 */ /* 0x000fea0003800000 */
.L_x_15855:
        /* <DEDUP_REMOVED lines=30> */
.L_x_15858:
[----:B------:R-:W-:Y:S05]  /*79670*/  BSYNC B5 ;  /* 0x0000000000057941 */ /* 0x000fea0003800000 */
.L_x_15857:
[----:B------:R-:W-:-:S11]  /*79680*/  DMUL R22, R4, R24 ;  /* 0x0000001804167228 */ /* 0x000fd60000000000 */
.L_x_15847:
[----:B------:R-:W-:Y:S05]  /*79690*/  BSYNC B4 ;  /* 0x0000000000047941 */ /* 0x000fea0003800000 */
.L_x_15832:
[----:B------:R-:W-:Y:S05]  /*796a0*/  BRA `(.L_x_15859) ;  /* 0x0000000000087947 */ /* 0x000fea0003800000 */
.L_x_15826:
[----:B------:R-:W-:Y:S02]  /*796b0*/  DMUL R22, R22, 9.00719925474099200000e+15 ;  /* 0x4340000016167828 */ /* 0x000fe40000000000 */
[----:B------:R-:W-:-:S11]  /*796c0*/  DMUL R10, R10, 9.00719925474099200000e+15 ;  /* 0x434000000a0a7828 */ /* 0x000fd60000000000 */
.L_x_15859:
[----:B------:R-:W-:Y:S05]  /*796d0*/  BSYNC B2 ;  /* 0x0000000000027941 */ /* 0x000fea0003800000 */
.L_x_15825:
        /* <DEDUP_REMOVED lines=28> */
.L_x_15861:
[----:B------:R-:W-:Y:S05]  /*798a0*/  BSYNC B2 ;  /* 0x0000000000027941 */ /* 0x000fea0003800000 */
.L_x_15860:
        /* <DEDUP_REMOVED lines=82> */
.L_x_15863:
[----:B------:R-:W-:Y:S02]  /*79dd0*/  FSEL R2, RZ, 3.37028055040000000000e+12, P1 ;  /* 0x54442d18ff027808 */ /* 0x000fe40000800000 */
[----:B------:R-:W-:-:S07]  /*79de0*/  FSEL R3, RZ, 2.1426990032196044922, P1 ;  /* 0x400921fbff037808 */ /* 0x000fce0000800000 */
.L_x_15864:
[----:B------:R-:W-:Y:S05]  /*79df0*/  BSYNC B0 ;  /* 0x0000000000007941 */ /* 0x000fea0003800000 */
.L_x_15862:
[----:B------:R-:W-:Y:S01]  /*79e00*/  DADD R22, |R22|, |R10| ;  /* 0x0000000016167229 */ /* 0x000fe2000000060a */
[----:B------:R-:W-:-:S07]  /*79e10*/  LOP3.LUT R11, R3, 0x80000000, R11, 0xb8, !PT ;  /* 0x80000000030b7812 */ /* 0x000fce00078eb80b */
[----:B------:R-:W-:-:S06]  /*79e20*/  DSETP.GTU.AND P0, PT, |R22|, +INF , PT ;  /* 0x7ff000001600742a */ /* 0x000fcc0003f0c200 */
[----:B------:R-:W-:Y:S02]  /*79e30*/  FSEL R2, R22, R2, P0 ;  /* 0x0000000216027208 */ /* 0x000fe40000000000 */
[----:B------:R-:W-:-:S07]  /*79e40*/  FSEL R3, R23, R11, P0 ;  /* 0x0000000b17037208 */ /* 0x000fce0000000000 */
.L_x_15831:
[----:B------:R-:W-:Y:S05]  /*79e50*/  BSYNC B3 ;  /* 0x0000000000037941 */ /* 0x000fea0003800000 */
.L_x_15824:
[----:B------:R-:W-:Y:S01]  /*79e60*/  LOP3.LUT R25, R3, 0x80000000, R17, 0xb8, !PT ;  /* 0x8000000003197812 */ /* 0x000fe200078eb811 */
[----:B------:R-:W-:Y:S01]  /*79e70*/  IMAD.MOV.U32 R24, RZ, RZ, R2 ;  /* 0x000000ffff187224 */ /* 0x000fe200078e0002 */
[----:B------:R-:W-:Y:S01]  /*79e80*/  LOP3.LUT R27, R27, 0x80000000, R19, 0xb8, !PT ;  /* 0x800000001b1b7812 */ /* 0x000fe200078eb813 */
[----:B------:R-:W-:Y:S06]  /*79e90*/  BRA `(.L_x_15786) ;  /* 0x0000005800e47947 */ /* 0x000fec0003800000 */
.L_x_15788:
        /* <DEDUP_REMOVED lines=112> */
.L_x_15870:
[----:B------:R-:W-:Y:S05]  /*7a5a0*/  BSYNC B0 ;  /* 0x0000000000007941 */ /* 0x000fea0003800000 */
.L_x_15869:
        /* <DEDUP_REMOVED lines=8> */
.L_x_15872:
[----:B------:R-:W-:Y:S05]  /*7a630*/  BSYNC B3 ;  /* 0x0000000000037941 */ /* 0x000fea0003800000 */
.L_x_15871:
        /* <DEDUP_REMOVED lines=82> */
.L_x_15874:
[----:B------:R-:W-:-:S04]  /*7ab60*/  ISETP.GE.AND P0, PT, R21, RZ, PT ;  /* 0x000000ff1500720c */ /* 0x000fc80003f06270 */
[----:B------:R-:W-:Y:S02]  /*7ab70*/  FSEL R6, RZ, 3.37028055040000000000e+12, P0 ;  /* 0x54442d18ff067808 */ /* 0x000fe40000000000 */
[----:B------:R-:W-:-:S07]  /*7ab80*/  FSEL R7, RZ, 2.1426990032196044922, P0 ;  /* 0x400921fbff077808 */ /* 0x000fce0000000000 */
.L_x_15875:
[----:B------:R-:W-:Y:S05]  /*7ab90*/  BSYNC B0 ;  /* 0x0000000000007941 */ /* 0x000fea0003800000 */
.L_x_15873:
[----:B------:R-:W-:Y:S01]  /*7aba0*/  DADD R2, |R16|, |R18| ;  /* 0x0000000010027229 */ /* 0x000fe20000000612 */
[----:B------:R-:W-:Y:S01]  /*7abb0*/  LOP3.LUT R11, R7, 0x80000000, R11, 0xb8, !PT ;  /* 0x80000000070b7812 */ /* 0x000fe200078eb80b */
[----:B------:R-:W-:-:S06]  /*7abc0*/  DMUL R22, R22, 0.5 ;  /* 0x3fe0000016167828 */ /* 0x000fcc0000000000 */
[----:B------:R-:W-:-:S06]  /*7abd0*/  DSETP.GTU.AND P0, PT, |R2|, +INF , PT ;  /* 0x7ff000000200742a */ /* 0x000fcc0003f0c200 */
[----:B------:R-:W-:Y:S02]  /*7abe0*/  FSEL R6, R2, R6, P0 ;  /* 0x0000000602067208 */ /* 0x000fe40000000000 */
[----:B------:R-:W-:Y:S01]  /*7abf0*/  FSEL R7, R3, R11, P0 ;  /* 0x0000000b03077208 */ /* 0x000fe20000000000 */
[----:B------:R-:W-:Y:S06]  /*7ac00*/  BRA `(.L_x_15876) ;  /* 0x0000004c00187947 */ /* 0x000fec0003800000 */
.L_x_15868:
        /* <DEDUP_REMOVED lines=135> */
.L_x_15878:
[----:B------:R-:W-:Y:S05]  /*7b480*/  BSYNC B0 ;  /* 0x0000000000007941 */ /* 0x000fea0003800000 */
.L_x_15877:
        /* <DEDUP_REMOVED lines=8> */
.L_x_15880:
[----:B------:R-:W-:Y:S05]  /*7b510*/  BSYNC B3 ;  /* 0x0000000000037941 */ /* 0x000fea0003800000 */
.L_x_15879:
        /* <DEDUP_REMOVED lines=82> */
.L_x_15882:
[----:B------:R-:W-:-:S04]  /*7ba40*/  ISETP.GE.AND P0, PT, R21, RZ, PT ;  /* 0x000000ff1500720c */ /* 0x000fc80003f06270 */
[----:B------:R-:W-:Y:S02]  /*7ba50*/  FSEL R6, RZ, 3.37028055040000000000e+12, P0 ;  /* 0x54442d18ff067808 */ /* 0x000fe40000000000 */
[----:B------:R-:W-:-:S07]  /*7ba60*/  FSEL R7, RZ, 2.1426990032196044922, P0 ;  /* 0x400921fbff077808 */ /* 0x000fce0000000000 */
.L_x_15883:
[----:B------:R-:W-:Y:S05]  /*7ba70*/  BSYNC B0 ;  /* 0x0000000000007941 */ /* 0x000fea0003800000 */
.L_x_15881:
[----:B------:R-:W-:Y:S01]  /*7ba80*/  DADD R2, |R16|, |R18| ;  /* 0x0000000010027229 */ /* 0x000fe20000000612 */
[----:B------:R-:W-:-:S07]  /*7ba90*/  LOP3.LUT R11, R7, 0x80000000, R11, 0xb8, !PT ;  /* 0x80000000070b7812 */ /* 0x000fce00078eb80b */
[----:B------:R-:W-:-:S06]  /*7baa0*/  DSETP.GTU.AND P0, PT, |R2|, +INF , PT ;  /* 0x7ff000000200742a */ /* 0x000fcc0003f0c200 */
[----:B------:R-:W-:Y:S02]  /*7bab0*/  FSEL R6, R2, R6, P0 ;  /* 0x0000000602067208 */ /* 0x000fe40000000000 */
[----:B------:R-:W-:Y:S01]  /*7bac0*/  FSEL R7, R3, R11, P0 ;  /* 0x0000000b03077208 */ /* 0x000fe20000000000 */
[----:B------:R-:W-:Y:S06]  /*7bad0*/  BRA `(.L_x_15876) ;  /* 0x0000003c00647947 */ /* 0x000fec0003800000 */
.L_x_15867:
        /* <DEDUP_REMOVED lines=23> */
.L_x_15885:
[----:B------:R-:W-:Y:S05]  /*7bc50*/  BSYNC B3 ;  /* 0x0000000000037941 */ /* 0x000fea0003800000 */
.L_x_15884:
        /* <DEDUP_REMOVED lines=26> */
.L_x_15887:
[----:B------:R-:W-:Y:S05]  /*7be00*/  BSYNC B3 ;  /* 0x0000000000037941 */ /* 0x000fea0003800000 */
.L_x_15886:
        /* <DEDUP_REMOVED lines=136> */
.L_x_15889:
[----:B------:R-:W-:Y:S05]  /*7c690*/  BSYNC B0 ;  /* 0x0000000000007941 */ /* 0x000fea0003800000 */
.L_x_15888:
        /* <DEDUP_REMOVED lines=8> */
.L_x_15891:
[----:B------:R-:W-:Y:S05]  /*7c720*/  BSYNC B3 ;  /* 0x0000000000037941 */ /* 0x000fea0003800000 */
.L_x_15890:
        /* <DEDUP_REMOVED lines=82> */
.L_x_15893:
[----:B------:R-:W-:-:S04]  /*7cc50*/  ISETP.GE.AND P0, PT, R21, RZ, PT ;  /* 0x000000ff1500720c */ /* 0x000fc80003f06270 */
[----:B------:R-:W-:Y:S02]  /*7cc60*/  FSEL R6, RZ, 3.37028055040000000000e+12, P0 ;  /* 0x54442d18ff067808 */ /* 0x000fe40000000000 */
[----:B------:R-:W-:-:S07]  /*7cc70*/  FSEL R7, RZ, 2.1426990032196044922, P0 ;  /* 0x400921fbff077808 */ /* 0x000fce0000000000 */
.L_x_15894:
[----:B------:R-:W-:Y:S05]  /*7cc80*/  BSYNC B0 ;  /* 0x0000000000007941 */ /* 0x000fea0003800000 */
.L_x_15892:
[----:B------:R-:W-:Y:S01]  /*7cc90*/  DADD R2, |R16|, |R18| ;  /* 0x0000000010027229 */ /* 0x000fe20000000612 */
[----:B------:R-:W-:Y:S01]  /*7cca0*/  LOP3.LUT R11, R7, 0x80000000, R11, 0xb8, !PT ;  /* 0x80000000070b7812 */ /* 0x000fe200078eb80b */
[----:B------:R-:W-:-:S06]  /*7ccb0*/  DADD R22, R22, 1 ;  /* 0x3ff0000016167429 */ /* 0x000fcc0000000000 */
[----:B------:R-:W-:-:S06]  /*7ccc0*/  DSETP.GTU.AND P0, PT, |R2|, +INF , PT ;  /* 0x7ff000000200742a */ /* 0x000fcc0003f0c200 */
[----:B------:R-:W-:Y:S02]  /*7ccd0*/  FSEL R6, R2, R6, P0 ;  /* 0x0000000602067208 */ /* 0x000fe40000000000 */
[----:B------:R-:W-:Y:S01]  /*7cce0*/  FSEL R7, R3, R11, P0 ;  /* 0x0000000b03077208 */ /* 0x000fe20000000000 */
[----:B------:R-:W-:Y:S06]  /*7ccf0*/  BRA `(.L_x_15876) ;  /* 0x0000002800dc7947 */ /* 0x000fec0003800000 */
.L_x_15866:
        /* <DEDUP_REMOVED lines=23> */
[----:B------:R-:W-:Y:S01]  /*7ce70*/  IMAD.MOV.U32 R6, RZ, RZ, R4 ;  /* 0x000000ffff067224 */ /* 0x000fe200078e0004 */
[----:B------:R-:W-:Y:S01]  /*7ce80*/  MOV R7, R5 ;  /* 0x0000000500077202 */ /* 0x000fe20000000f00 */
[----:B------:R-:W-:Y:S02]  /*7ce90*/  IMAD.MOV.U32 R4, RZ, RZ, -0x3ff ;  /* 0xfffffc01ff047424 */ /* 0x000fe400078e00ff */
[----:B------:R-:W-:-:S03]  /*7cea0*/  @!P0 IMAD.MOV.U32 R4, RZ, RZ, -0x435 ;  /* 0xfffffbcbff048424 */ /* 0x000fc600078e00ff */
        /* <DEDUP_REMOVED lines=81> */
.L_x_15898:
[----:B------:R-:W-:Y:S05]  /*7d3c0*/  BSYNC B0 ;  /* 0x0000000000007941 */ /* 0x000fea0003800000 */
.L_x_15897:
        /* <DEDUP_REMOVED lines=8> */
.L_x_15900:
[----:B------:R-:W-:Y:S05]  /*7d450*/  BSYNC B3 ;  /* 0x0000000000037941 */ /* 0x000fea0003800000 */
.L_x_15899:
        /* <DEDUP_REMOVED lines=73> */
.L_x_15902:
[----:B------:R-:W-:Y:S05]  /*7d8f0*/  BSYNC B0 ;  /* 0x0000000000007941 */ /* 0x000fea0003800000 */
.L_x_15901:
[----:B------:R-:W-:Y:S01]  /*7d900*/  LOP3.LUT R3, R7, 0x80000000, R17, 0xb8, !PT ;  /* 0x8000000007037812 */ /* 0x000fe200078eb811 */
[----:B------:R-:W-:Y:S01]  /*7d910*/  DMUL R22, R22, 0.5 ;  /* 0x3fe0000016167828 */ /* 0x000fe20000000000 */
[----:B------:R-:W-:Y:S02]  /*7d920*/  FSEL R6, R4, R6, P0 ;  /* 0x0000000604067208 */ /* 0x000fe40000000000 */
[----:B------:R-:W-:Y:S01]  /*7d930*/  FSEL R7, R5, R3, P0 ;  /* 0x0000000305077208 */ /* 0x000fe20000000000 */
[----:B------:R-:W-:Y:S07]  /*7d940*/  BRA `(.L_x_15876) ;  /* 0x0000001c00c87947 */ /* 0x000fee0003800000 */
.L_x_15896:
        /* <DEDUP_REMOVED lines=135> */
.L_x_15904:
[----:B------:R-:W-:Y:S05]  /*7e1c0*/  BSYNC B0 ;  /* 0x0000000000007941 */ /* 0x000fea0003800000 */
.L_x_15903:
        /* <DEDUP_REMOVED lines=8> */
.L_x_15906:
[----:B------:R-:W-:Y:S05]  /*7e250*/  BSYNC B3 ;  /* 0x0000000000037941 */ /* 0x000fea0003800000 */
.L_x_15905:
        /* <DEDUP_REMOVED lines=73> */
.L_x_15908:
[----:B------:R-:W-:Y:S05]  /*7e6f0*/  BSYNC B0 ;  /* 0x0000000000007941 */ /* 0x000fea0003800000 */
.L_x_15907:
[----:B------:R-:W-:Y:S02]  /*7e700*/  LOP3.LUT R3, R7, 0x80000000, R17, 0xb8, !PT ;  /* 0x8000000007037812 */ /* 0x000fe400078eb811 */
[----:B------:R-:W-:Y:S02]  /*7e710*/  FSEL R6, R4, R6, P1 ;  /* 0x0000000604067208 */ /* 0x000fe40000800000 */
[----:B------:R-:W-:Y:S01]  /*7e720*/  FSEL R7, R5, R3, P1 ;  /* 0x0000000305077208 */ /* 0x000fe20000800000 */
[----:B------:R-:W-:Y:S06]  /*7e730*/  BRA `(.L_x_15876) ;  /* 0x00000010004c7947 */ /* 0x000fec0003800000 */
.L_x_15895:
        /* <DEDUP_REMOVED lines=23> */
.L_x_15910:
[----:B------:R-:W-:Y:S05]  /*7e8b0*/  BSYNC B3 ;  /* 0x0000000000037941 */ /* 0x000fea0003800000 */
.L_x_15909:
        /* <DEDUP_REMOVED lines=26> */
.L_x_15912:
[----:B------:R-:W-:Y:S05]  /*7ea60*/  BSYNC B3 ;  /* 0x0000000000037941 */ /* 0x000fea0003800000 */
.L_x_15911:
        /* <DEDUP_REMOVED lines=136> */
.L_x_15914:
[----:B------:R-:W-:Y:S05]  /*7f2f0*/  BSYNC B0 ;  /* 0x0000000000007941 */ /* 0x000fea0003800000 */
.L_x_15913:
        /* <DEDUP_REMOVED lines=8> */
.L_x_15916:
[----:B------:R-:W-:Y:S05]  /*7f380*/  BSYNC B3 ;  /* 0x0000000000037941 */ /* 0x000fea0003800000 */
.L_x_15915:
        /* <DEDUP_REMOVED lines=74> */
.L_x_15918:
[----:B------:R-:W-:Y:S05]  /*7f830*/  BSYNC B0 ;  /* 0x0000000000007941 */ /* 0x000fea0003800000 */
.L_x_15917:
[----:B------:R-:W-:Y:S02]  /*7f840*/  LOP3.LUT R3, R7, 0x80000000, R17, 0xb8, !PT ;  /* 0x8000000007037812 */ /* 0x000fe400078eb811 */
[----:B------:R-:W-:Y:S02]  /*7f850*/  FSEL R6, R4, R6, P1 ;  /* 0x0000000604067208 */ /* 0x000fe40000800000 */
[----:B------:R-:W-:-:S07]  /*7f860*/  FSEL R7, R5, R3, P1 ;  /* 0x0000000305077208 */ /* 0x000fce0000800000 */
.L_x_15876:
[----:B------:R-:W-:Y:S05]  /*7f870*/  BSYNC B2 ;  /* 0x0000000000027941 */ /* 0x000fea0003800000 */
.L_x_15865:
        /* <DEDUP_REMOVED lines=8> */
.L_x_15787:
        /* <DEDUP_REMOVED lines=19> */
.L_x_15786:
[----:B------:R-:W-:Y:S05]  /*7fa30*/  BSYNC B1 ;  /* 0x0000000000017941 */ /* 0x000fea0003800000 */
.L_x_15785:
[----:B------:R-:W-:Y:S05]  /*7fa40*/  WARPSYNC.ALL ;  /* 0x0000000000007948 */ /* 0x000fea0003800000 */
[----:B------:R-:W0:Y:S01]  /*7fa50*/  S2R R2, SR_TID.X ;  /* 0x0000000000027919 */ /* 0x000e220000002100 */
[----:B------:R-:W-:Y:S01]  /*7fa60*/  BSSY B1, `(.L_x_15919) ;  /* 0x0000aae000017945 */ /* 0x000fe20003800000 */
[----:B------:R-:W-:Y:S02]  /*7fa70*/  CS2R R18, SRZ ;  /* 0x0000000000127805 */ /* 0x000fe4000001ff00 */
[----:B------:R-:W-:Y:S02]  /*7fa80*/  CS2R R22, SRZ ;  /* 0x0000000000167805 */ /* 0x000fe4000001ff00 */
[----:B------:R-:W-:-:S02]  /*7fa90*/  CS2R R20, SRZ ;  /* 0x0000000000147805 */ /* 0x000fc4000001ff00 */
[----:B0-----:R-:W-:-:S04]  /*7faa0*/  IADD3 R2, R2, 0x200, RZ ;  /* 0x0000020002027810 */ /* 0x001fc80007ffe0ff */
        /* <DEDUP_REMOVED lines=39> */
[----:B------:R-:W-:Y:S01]  /*7fd20*/  IMAD.U32 R54, RZ, RZ, UR8 ;  /* 0x00000008ff367e24 */ /* 0x000fe2000f8e00ff */
[----:B------:R-:W-:Y:S02]  /*7fd30*/  BSSY B2, `(.L_x_15923) ;  /* 0x00002ad000027945 */ /* 0x000fe40003800000 */
        /* <DEDUP_REMOVED lines=24> */
[----:B------:R-:W-:-:S02]  /*7fec0*/  IADD3 R21, -R52, 0x7fd00000, RZ ;  /* 0x7fd0000034157810 */ /* 0x000fc40007ffe1ff */
[----:B------:R-:W-:Y:S01]  /*7fed0*/  MOV R20, RZ ;  /* 0x000000ff00147202 */ /* 0x000fe20000000f00 */
[----:B------:R-:W-:Y:S01]  /*7fee0*/  DSETP.NEU.AND P2, PT, R62, RZ, PT ;  /* 0x000000ff3e00722a */ /* 0x000fe20003f4d000 */
[----:B------:R-:W-:Y:S01]  /*7fef0*/  LOP3.LUT R71, R70, 0x100000, RZ, 0xfc, !PT ;  /* 0x0010000046477812 */ /* 0x000fe200078efcff */
[----:B------:R-:W-:Y:S01]  /*7ff00*/  IMAD.MOV.U32 R70, RZ, RZ, RZ ;  /* 0x000000ffff467224 */ /* 0x000fe200078e00ff */
        /* <DEDUP_REMOVED lines=17> */
[----:B------:R-:W-:Y:S02]  /*80020*/  FSEL R55, R8, UR8, P0 ;  /* 0x0000000808377c08 */ /* 0x000fe40008000000 */
[----:B------:R-:W-:Y:S01]  /*80030*/  MOV R8, R20 ;  /* 0x0000001400087202 */ /* 0x000fe20000000f00 */
[----:B0-----:R-:W-:-:S03]  /*80040*/  DMUL R60, R58, R58 ;  /* 0x0000003a3a3c7228 */ /* 0x001fc60000000000 */
[----:B------:R-:W-:Y:S01]  /*80050*/  SEL R54, R8, UR4, P0 ;  /* 0x0000000408367c07 */ /* 0x000fe20008000000 */
[----:B------:R-:W-:Y:S01]  /*80060*/  IMAD.MOV.U32 R8, RZ, RZ, RZ ;  /* 0x000000ffff087224 */ /* 0x000fe200078e00ff */
[----:B------:R-:W-:Y:S01]  /*80070*/  @P1 LOP3.LUT R55, R9, 0x80000, RZ, 0xfc, !PT ;  /* 0x0008000009371812 */ /* 0x000fe200078efcff */
[----:B------:R-:W-:Y:S01]  /*80080*/  DSETP.NEU.AND P0, PT, R66, RZ, PT ;  /* 0x000000ff4200722a */ /* 0x000fe20003f0d000 */
[----:B------:R-:W-:Y:S01]  /*80090*/  ISETP.GE.U32.AND P1, PT, R67, 0x7ff00000, PT ;  /* 0x7ff000004300780c */ /* 0x000fe20003f26070 */
[----:B------:R-:W-:Y:S01]  /*800a0*/  DFMA R60, R2, -R60, 1 ;  /* 0x3ff00000023c742b */ /* 0x000fe2000000083c */
[----:B------:R-:W0:Y:S01]  /*800b0*/  MUFU.RSQ64H R9, R55 ;  /* 0x0000003700097308 */ /* 0x000e220000001c00 */
[----:B------:R-:W-:Y:S02]  /*800c0*/  IMAD.MOV.U32 R2, RZ, RZ, 0x0 ;  /* 0x00000000ff027424 */ /* 0x000fe400078e00ff */
[----:B------:R-:W-:-:S04]  /*800d0*/  IMAD.MOV.U32 R3, RZ, RZ, 0x3fd80000 ;  /* 0x3fd80000ff037424 */ /* 0x000fc800078e00ff */
        /* <DEDUP_REMOVED lines=48> */
.L_x_15926:
[----:B------:R-:W-:Y:S05]  /*803e0*/  BSYNC B3 ;  /* 0x0000000000037941 */ /* 0x000fea0003800000 */
.L_x_15925:
[----:B------:R-:W-:-:S10]  /*803f0*/  DADD R2, R20, R2 ;  /* 0x0000000014027229 */ /* 0x000fd40000000002 */
        /* <DEDUP_REMOVED lines=81> */
.L_x_15924:
        /* <DEDUP_REMOVED lines=36> */
.L_x_15934:
[----:B------:R-:W-:Y:S05]  /*80b50*/  BSYNC B4 ;  /* 0x0000000000047941 */ /* 0x000fea0003800000 */
.L_x_15933:
[----:B------:R-:W-:Y:S02]  /*80b60*/  IMAD.MOV.U32 R22, RZ, RZ, R2 ;  /* 0x000000ffff167224 */ /* 0x000fe400078e0002 */
[----:B------:R-:W-:Y:S01]  /*80b70*/  IMAD.MOV.U32 R23, RZ, RZ, R3 ;  /* 0x000000ffff177224 */ /* 0x000fe200078e0003 */
[----:B------:R-:W-:Y:S06]  /*80b80*/  BRA `(.L_x_15932) ;  /* 0x0000000000047947 */ /* 0x000fec0003800000 */
.L_x_15931:
[----:B------:R-:W-:-:S11]  /*80b90*/  DADD R22, -R68, R66 ;  /* 0x0000000044167229 */ /* 0x000fd60000000142 */
.L_x_15932:
[----:B------:R-:W-:Y:S05]  /*80ba0*/  BSYNC B3 ;  /* 0x0000000000037941 */ /* 0x000fea0003800000 */
.L_x_15930:
        /* <DEDUP_REMOVED lines=31> */
.L_x_15939:
[----:B------:R-:W-:Y:S05]  /*80da0*/  BSYNC B4 ;  /* 0x0000000000047941 */ /* 0x000fea0003800000 */
.L_x_15938:
[----:B------:R-:W-:Y:S05]  /*80db0*/  BRA `(.L_x_15937) ;  /* 0x0000000000047947 */ /* 0x000fea0003800000 */
.L_x_15936:
[----:B------:R-:W-:-:S11]  /*80dc0*/  DADD R2, R62, -R8 ;  /* 0x000000003e027229 */ /* 0x000fd60000000808 */
.L_x_15937:
[----:B------:R-:W-:Y:S05]  /*80dd0*/  BSYNC B3 ;  /* 0x0000000000037941 */ /* 0x000fea0003800000 */
.L_x_15935:
        /* <DEDUP_REMOVED lines=28> */
[----:B------:R-:W-:Y:S02]  /*80fa0*/  IMAD.MOV.U32 R6, RZ, RZ, R4 ;  /* 0x000000ffff067224 */ /* 0x000fe400078e0004 */
[----:B------:R-:W-:-:S07]  /*80fb0*/  IMAD.MOV.U32 R7, RZ, RZ, R3 ;  /* 0x000000ffff077224 */ /* 0x000fce00078e0003 */
.L_x_15941:
[----:B------:R-:W-:Y:S05]  /*80fc0*/  BSYNC B3 ;  /* 0x0000000000037941 */ /* 0x000fea0003800000 */
.L_x_15940:
        /* <DEDUP_REMOVED lines=86> */
.L_x_15942:
        /* <DEDUP_REMOVED lines=22> */
.L_x_15944:
[----:B------:R-:W-:Y:S05]  /*81690*/  BSYNC B3 ;  /* 0x0000000000037941 */ /* 0x000fea0003800000 */
.L_x_15943:
        /* <DEDUP_REMOVED lines=30> */
.L_x_15929:
        /* <DEDUP_REMOVED lines=26> */
.L_x_15947:
[----:B------:R-:W-:Y:S05]  /*81a20*/  BSYNC B3 ;  /* 0x0000000000037941 */ /* 0x000fea0003800000 */
.L_x_15946:
        /* <DEDUP_REMOVED lines=27> */
.L_x_15950:
[----:B------:R-:W-:Y:S05]  /*81be0*/  BSYNC B3 ;  /* 0x0000000000037941 */ /* 0x000fea0003800000 */
.L_x_15949:
        /* <DEDUP_REMOVED lines=30> */
.L_x_15948:
        /* <DEDUP_REMOVED lines=76> */
.L_x_15951:
[----:B------:R-:W-:Y:S01]  /*82290*/  IMAD.MOV.U32 R2, RZ, RZ, 0x0 ;  /* 0x00000000ff027424 */ /* 0x000fe200078e00ff */
[----:B------:R-:W-:Y:S01]  /*822a0*/  FSETP.NEU.FTZ.AND P0, PT, R5, RZ, PT ;  /* 0x000000ff0500720b */ /* 0x000fe20003f1d000 */
[----:B------:R-:W-:-:S06]  /*822b0*/  IMAD.MOV.U32 R3, RZ, RZ, 0x7ff00000 ;  /* 0x7ff00000ff037424 */ /* 0x000fcc00078e00ff */
[----:B------:R-:W-:-:S10]  /*822c0*/  DFMA R2, R4, R2, +INF ;  /* 0x7ff000000402742b */ /* 0x000fd40000000002 */
[----:B------:R-:W-:Y:S02]  /*822d0*/  FSEL R22, R2, RZ, P0 ;  /* 0x000000ff02167208 */ /* 0x000fe40000000000 */
[----:B------:R-:W-:Y:S01]  /*822e0*/  FSEL R23, R3, -QNAN , P0 ;  /* 0xfff0000003177808 */ /* 0x000fe20000000000 */
[----:B------:R-:W-:Y:S06]  /*822f0*/  BRA `(.L_x_15927) ;  /* 0x0000000400407947 */ /* 0x000fec0003800000 */
.L_x_15945:
        /* <DEDUP_REMOVED lines=26> */
.L_x_15953:
[----:B------:R-:W-:Y:S05]  /*824a0*/  BSYNC B3 ;  /* 0x0000000000037941 */ /* 0x000fea0003800000 */
.L_x_15952:
        /* <DEDUP_REMOVED lines=21> */
.L_x_15955:
[----:B------:R-:W-:Y:S05]  /*82600*/  BSYNC B3 ;  /* 0x0000000000037941 */ /* 0x000fea0003800000 */
.L_x_15954:
[----:B------:R-:W-:Y:S02]  /*82610*/  IMAD.MOV.U32 R22, RZ, RZ, R2 ;  /* 0x000000ffff167224 */ /* 0x000fe400078e0002 */
[----:B------:R-:W-:Y:S01]  /*82620*/  IMAD.MOV.U32 R23, RZ, RZ, R3 ;  /* 0x000000ffff177224 */ /* 0x000fe200078e0003 */
[----:B------:R-:W-:Y:S06]  /*82630*/  BRA `(.L_x_15927) ;  /* 0x0000000000707947 */ /* 0x000fec0003800000 */
.L_x_15928:
        /* <DEDUP_REMOVED lines=25> */
.L_x_15957:
[----:B------:R-:W-:Y:S05]  /*827d0*/  BSYNC B3 ;  /* 0x0000000000037941 */ /* 0x000fea0003800000 */
.L_x_15956:
[----:B------:R-:W-:Y:S01]  /*827e0*/  MOV R22, R4 ;  /* 0x0000000400167202 */ /* 0x000fe20000000f00 */
[----:B------:R-:W-:-:S07]  /*827f0*/  IMAD.MOV.U32 R23, RZ, RZ, R5 ;  /* 0x000000ffff177224 */ /* 0x000fce00078e0005 */
.L_x_15927:
[----:B------:R-:W-:Y:S05]  /*82800*/  BSYNC B2 ;  /* 0x0000000000027941 */ /* 0x000fea0003800000 */
.L_x_15923:
        /* <DEDUP_REMOVED lines=25> */
.L_x_15962:
[----:B------:R-:W-:Y:S05]  /*829a0*/  BSYNC B4 ;  /* 0x0000000000047941 */ /* 0x000fea0003800000 */
.L_x_15961:
        /* <DEDUP_REMOVED lines=49> */
.L_x_15964:
        /* <DEDUP_REMOVED lines=71> */
.L_x_15963:
        /* <DEDUP_REMOVED lines=37> */
.L_x_15973:
[----:B------:R-:W-:Y:S05]  /*83380*/  BSYNC B6 ;  /* 0x0000000000067941 */ /* 0x000fea0003800000 */
.L_x_15972:
[----:B------:R-:W-:Y:S02]  /*83390*/  IMAD.MOV.U32 R74, RZ, RZ, R2 ;  /* 0x000000ffff4a7224 */ /* 0x000fe400078e0002 */
[----:B------:R-:W-:Y:S01]  /*833a0*/  IMAD.MOV.U32 R75, RZ, RZ, R3 ;  /* 0x000000ffff4b7224 */ /* 0x000fe200078e0003 */
[----:B------:R-:W-:Y:S06]  /*833b0*/  BRA `(.L_x_15971) ;  /* 0x0000000000047947 */ /* 0x000fec0003800000 */
.L_x_15970:
[----:B------:R-:W-:-:S11]  /*833c0*/  DADD R74, -R68, R66 ;  /* 0x00000000444a7229 */ /* 0x000fd60000000142 */
.L_x_15971:
[----:B------:R-:W-:Y:S05]  /*833d0*/  BSYNC B5 ;  /* 0x0000000000057941 */ /* 0x000fea0003800000 */
.L_x_15969:
        /* <DEDUP_REMOVED lines=28> */
.L_x_15978:
[----:B------:R-:W-:Y:S05]  /*835a0*/  BSYNC B6 ;  /* 0x0000000000067941 */ /* 0x000fea0003800000 */
.L_x_15977:
[----:B------:R-:W-:Y:S02]  /*835b0*/  IMAD.MOV.U32 R16, RZ, RZ, R2 ;  /* 0x000000ffff107224 */ /* 0x000fe400078e0002 */
[----:B------:R-:W-:Y:S01]  /*835c0*/  IMAD.MOV.U32 R17, RZ, RZ, R3 ;  /* 0x000000ffff117224 */ /* 0x000fe200078e0003 */
[----:B------:R-:W-:Y:S06]  /*835d0*/  BRA `(.L_x_15976) ;  /* 0x0000000000047947 */ /* 0x000fec0003800000 */
.L_x_15975:
[----:B------:R-:W-:-:S11]  /*835e0*/  DADD R16, -R64, R62 ;  /* 0x0000000040107229 */ /* 0x000fd6000000013e */
.L_x_15976:
[----:B------:R-:W-:Y:S05]  /*835f0*/  BSYNC B5 ;  /* 0x0000000000057941 */ /* 0x000fea0003800000 */
.L_x_15974:
        /* <DEDUP_REMOVED lines=30> */
.L_x_15980:
[----:B------:R-:W-:Y:S05]  /*837e0*/  BSYNC B5 ;  /* 0x0000000000057941 */ /* 0x000fea0003800000 */
.L_x_15979:
[----:B------:R-:W-:Y:S02]  /*837f0*/  IMAD.MOV.U32 R20, RZ, RZ, R4 ;  /* 0x000000ffff147224 */ /* 0x000fe400078e0004 */
[----:B------:R-:W-:Y:S01]  /*83800*/  IMAD.MOV.U32 R21, RZ, RZ, R5 ;  /* 0x000000ffff157224 */ /* 0x000fe200078e0005 */
[----:B------:R-:W-:Y:S06]  /*83810*/  BRA `(.L_x_15981) ;  /* 0x0000000800607947 */ /* 0x000fec0003800000 */
.L_x_15968:
        /* <DEDUP_REMOVED lines=30> */
.L_x_15984:
[----:B------:R-:W-:Y:S05]  /*83a00*/  BSYNC B5 ;  /* 0x0000000000057941 */ /* 0x000fea0003800000 */
.L_x_15983:
[----:B------:R-:W-:Y:S02]  /*83a10*/  IMAD.MOV.U32 R20, RZ, RZ, R4 ;  /* 0x000000ffff147224 */ /* 0x000fe400078e0004 */
[----:B------:R-:W-:Y:S01]  /*83a20*/  IMAD.MOV.U32 R21, RZ, RZ, R5 ;  /* 0x000000ffff157224 */ /* 0x000fe200078e0005 */
[----:B------:R-:W-:Y:S06]  /*83a30*/  BRA `(.L_x_15981) ;  /* 0x0000000400d87947 */ /* 0x000fec0003800000 */
.L_x_15982:
        /* <DEDUP_REMOVED lines=31> */
.L_x_15986:
[----:B------:R-:W-:Y:S05]  /*83c30*/  BSYNC B5 ;  /* 0x0000000000057941 */ /* 0x000fea0003800000 */
.L_x_15985:
        /* <DEDUP_REMOVED lines=21> */
.L_x_15988:
[----:B------:R-:W-:Y:S05]  /*83d90*/  BSYNC B5 ;  /* 0x0000000000057941 */ /* 0x000fea0003800000 */
.L_x_15987:
[----:B------:R-:W-:Y:S01]  /*83da0*/  DMUL R10, R10, 8.11296384146066816958e+31 ;  /* 0x469000000a0a7828 */ /* 0x000fe20000000000 */
[----:B------:R-:W-:Y:S02]  /*83db0*/  IMAD.MOV.U32 R20, RZ, RZ, R2 ;  /* 0x000000ffff147224 */ /* 0x000fe400078e0002 */
[----:B------:R-:W-:Y:S01]  /*83dc0*/  IMAD.MOV.U32 R21, RZ, RZ, R3 ;  /* 0x000000ffff157224 */ /* 0x000fe200078e0003 */
[----:B------:R-:W-:Y:S07]  /*83dd0*/  BRA `(.L_x_15981) ;  /* 0x0000000000f07947 */ /* 0x000fee0003800000 */
.L_x_15967:
        /* <DEDUP_REMOVED lines=27> */
.L_x_15990:
[----:B------:R-:W-:Y:S05]  /*83f90*/  BSYNC B5 ;  /* 0x0000000000057941 */ /* 0x000fea0003800000 */
.L_x_15989:
        /* <DEDUP_REMOVED lines=30> */
.L_x_15992:
[----:B------:R-:W-:Y:S05]  /*84180*/  BSYNC B5 ;  /* 0x0000000000057941 */ /* 0x000fea0003800000 */
.L_x_15991:
[----:B------:R-:W-:-:S11]  /*84190*/  DMUL R20, R4, R56 ;  /* 0x0000003804147228 */ /* 0x000fd60000000000 */
.L_x_15981:
[----:B------:R-:W-:Y:S05]  /*841a0*/  BSYNC B4 ;  /* 0x0000000000047941 */ /* 0x000fea0003800000 */
.L_x_15966:
[----:B------:R-:W-:Y:S05]  /*841b0*/  BRA `(.L_x_15993) ;  /* 0x0000000000087947 */ /* 0x000fea0003800000 */
.L_x_15960:
[----:B------:R-:W-:Y:S02]  /*841c0*/  DMUL R20, R20, 9.00719925474099200000e+15 ;  /* 0x4340000014147828 */ /* 0x000fe40000000000 */
[----:B------:R-:W-:-:S11]  /*841d0*/  DMUL R10, R10, 9.00719925474099200000e+15 ;  /* 0x434000000a0a7828 */ /* 0x000fd60000000000 */
.L_x_15993:
[----:B------:R-:W-:Y:S05]  /*841e0*/  BSYNC B2 ;  /* 0x0000000000027941 */ /* 0x000fea0003800000 */
.L_x_15959:
        /* <DEDUP_REMOVED lines=28> */
.L_x_15995:
[----:B------:R-:W-:Y:S05]  /*843b0*/  BSYNC B2 ;  /* 0x0000000000027941 */ /* 0x000fea0003800000 */
.L_x_15994:
        /* <DEDUP_REMOVED lines=82> */
.L_x_15997:
[----:B------:R-:W-:Y:S02]  /*848e0*/  FSEL R2, RZ, 3.37028055040000000000e+12, P1 ;  /* 0x54442d18ff027808 */ /* 0x000fe40000800000 */
[----:B------:R-:W-:-:S07]  /*848f0*/  FSEL R3, RZ, 2.1426990032196044922, P1 ;  /* 0x400921fbff037808 */ /* 0x000fce0000800000 */
.L_x_15998:
[----:B------:R-:W-:Y:S05]  /*84900*/  BSYNC B0 ;  /* 0x0000000000007941 */ /* 0x000fea0003800000 */
.L_x_15996:
[----:B------:R-:W-:Y:S01]  /*84910*/  DADD R20, |R20|, |R10| ;  /* 0x0000000014147229 */ /* 0x000fe2000000060a */
[----:B------:R-:W-:-:S07]  /*84920*/  LOP3.LUT R11, R3, 0x80000000, R11, 0xb8, !PT ;  /* 0x80000000030b7812 */ /* 0x000fce00078eb80b */
[----:B------:R-:W-:-:S06]  /*84930*/  DSETP.GTU.AND P0, PT, |R20|, +INF , PT ;  /* 0x7ff000001400742a */ /* 0x000fcc0003f0c200 */
[----:B------:R-:W-:Y:S02]  /*84940*/  FSEL R2, R20, R2, P0 ;  /* 0x0000000214027208 */ /* 0x000fe40000000000 */
[----:B------:R-:W-:-:S07]  /*84950*/  FSEL R3, R21, R11, P0 ;  /* 0x0000000b15037208 */ /* 0x000fce0000000000 */
.L_x_15965:
[----:B------:R-:W-:Y:S05]  /*84960*/  BSYNC B3 ;  /* 0x0000000000037941 */ /* 0x000fea0003800000 */
.L_x_15958:
[----:B------:R-:W-:Y:S01]  /*84970*/  LOP3.LUT R21, R3, 0x80000000, R45, 0xb8, !PT ;  /* 0x8000000003157812 */ /* 0x000fe200078eb82d */
[----:B------:R-:W-:Y:S01]  /*84980*/  IMAD.MOV.U32 R20, RZ, RZ, R2 ;  /* 0x000000ffff147224 */ /* 0x000fe200078e0002 */
[----:B------:R-:W-:Y:S01]  /*84990*/  LOP3.LUT R23, R23, 0x80000000, R47, 0xb8, !PT ;  /* 0x8000000017177812 */ /* 0x000fe200078eb82f */
[----:B------:R-:W-:Y:S06]  /*849a0*/  BRA `(.L_x_15920) ;  /* 0x0000005800e47947 */ /* 0x000fec0003800000 */
.L_x_15922:
        /* <DEDUP_REMOVED lines=113> */
.L_x_16004:
[----:B------:R-:W-:Y:S05]  /*850c0*/  BSYNC B0 ;  /* 0x0000000000007941 */ /* 0x000fea0003800000 */
.L_x_16003:
        /* <DEDUP_REMOVED lines=8> */
.L_x_16006:
[----:B------:R-:W-:Y:S05]  /*85150*/  BSYNC B3 ;  /* 0x0000000000037941 */ /* 0x000fea0003800000 */
.L_x_16005:
        /* <DEDUP_REMOVED lines=82> */
.L_x_16008:
[----:B------:R-:W-:-:S04]  /*85680*/  ISETP.GE.AND P0, PT, R17, RZ, PT ;  /* 0x000000ff1100720c */ /* 0x000fc80003f06270 */
[----:B------:R-:W-:Y:S02]  /*85690*/  FSEL R6, RZ, 3.37028055040000000000e+12, P0 ;  /* 0x54442d18ff067808 */ /* 0x000fe40000000000 */
[----:B------:R-:W-:-:S07]  /*856a0*/  FSEL R7, RZ, 2.1426990032196044922, P0 ;  /* 0x400921fbff077808 */ /* 0x000fce0000000000 */
.L_x_16009:
[----:B------:R-:W-:Y:S05]  /*856b0*/  BSYNC B0 ;  /* 0x0000000000007941 */ /* 0x000fea0003800000 */
.L_x_16007:
[----:B------:R-:W-:Y:S01]  /*856c0*/  DADD R2, |R44|, |R46| ;  /* 0x000000002c027229 */ /* 0x000fe2000000062e */
[----:B------:R-:W-:Y:S01]  /*856d0*/  LOP3.LUT R11, R7, 0x80000000, R11, 0xb8, !PT ;  /* 0x80000000070b7812 */ /* 0x000fe200078eb80b */
[----:B------:R-:W-:-:S06]  /*856e0*/  DMUL R20, R20, 0.5 ;  /* 0x3fe0000014147828 */ /* 0x000fcc0000000000 */
[----:B------:R-:W-:-:S06]  /*856f0*/  DSETP.GTU.AND P0, PT, |R2|, +INF , PT ;  /* 0x7ff000000200742a */ /* 0x000fcc0003f0c200 */
[----:B------:R-:W-:Y:S02]  /*85700*/  FSEL R6, R2, R6, P0 ;  /* 0x0000000602067208 */ /* 0x000fe40000000000 */
[----:B------:R-:W-:Y:S01]  /*85710*/  FSEL R7, R3, R11, P0 ;  /* 0x0000000b03077208 */ /* 0x000fe20000000000 */
[----:B------:R-:W-:Y:S06]  /*85720*/  BRA `(.L_x_16010) ;  /* 0x0000004c00187947 */ /* 0x000fec0003800000 */
.L_x_16002:
        /* <DEDUP_REMOVED lines=18> */
[----:B------:R-:W-:Y:S02]  /*85850*/  MOV R10, UR8 ;  /* 0x00000008000a7c02 */ /* 0x000fe40008000f00 */
        /* <DEDUP_REMOVED lines=12> */
[----:B------:R-:W-:Y:S01]  /*85920*/  MUFU.RCP64H R7, R63 ;  /* 0x0000003f00077308 */ /* 0x000fe20000001800 */
[----:B------:R-:W-:-:S07]  /*85930*/  DSETP.NEU.AND P1, PT, R4, RZ, PT ;  /* 0x000000ff0400722a */ /* 0x000fce0003f2d000 */
[----:B------:R-:W0:Y:S02]  /*85940*/  MUFU.RSQ64H R55, R21 ;  /* 0x0000001500377308 */ /* 0x000e240000001c00 */
[----:B0-----:R-:W-:-:S08]  /*85950*/  DMUL R56, R54, R54 ;  /* 0x0000003636387228 */ /* 0x001fd00000000000 */
[----:B------:R-:W-:-:S08]  /*85960*/  DFMA R56, R20, -R56, 1 ;  /* 0x3ff000001438742b */ /* 0x000fd00000000838 */
[----:B------:R-:W-:Y:S02]  /*85970*/  DFMA R58, R56, R58, 0.5 ;  /* 0x3fe00000383a742b */ /* 0x000fe4000000003a */
[----:B------:R-:W-:-:S08]  /*85980*/  DMUL R56, R54, R56 ;  /* 0x0000003836387228 */ /* 0x000fd00000000000 */
[----:B------:R-:W-:-:S08]  /*85990*/  DFMA R56, R58, R56, R54 ;  /* 0x000000383a38722b */ /* 0x000fd00000000036 */
[----:B------:R-:W-:Y:S01]  /*859a0*/  DMUL R56, R8, R56 ;  /* 0x0000003808387228 */ /* 0x000fe20000000000 */
[----:B------:R-:W-:Y:S01]  /*859b0*/  LOP3.LUT R9, R6, 0x100000, RZ, 0xfc, !PT ;  /* 0x0010000006097812 */ /* 0x000fe200078efcff */
[----:B------:R-:W-:Y:S01]  /*859c0*/  IMAD.MOV.U32 R6, RZ, RZ, 0x1 ;  /* 0x00000001ff067424 */ /* 0x000fe200078e00ff */
[----:B------:R-:W-:-:S05]  /*859d0*/  MOV R8, RZ ;  /* 0x000000ff00087202 */ /* 0x000fca0000000f00 */
[----:B------:R-:W-:Y:S02]  /*859e0*/  DFMA R20, -R62, R6, 1 ;  /* 0x3ff000003e14742b */ /* 0x000fe40000000106 */
[----:B------:R-:W-:-:S06]  /*859f0*/  DMUL R56, R56, R8 ;  /* 0x0000000838387228 */ /* 0x000fcc0000000000 */
[----:B------:R-:W-:-:S04]  /*85a00*/  DFMA R20, R20, R20, R20 ;  /* 0x000000141414722b */ /* 0x000fc80000000014 */
[----:B------:R-:W-:Y:S02]  /*85a10*/  @!P2 FSEL R5, R3, R57, !P1 ;  /* 0x000000390305a208 */ /* 0x000fe40004800000 */
[----:B------:R-:W-:Y:S02]  /*85a20*/  @!P2 FSEL R4, R2, R56, !P1 ;  /* 0x000000380204a208 */ /* 0x000fe40004800000 */
[----:B------:R-:W-:Y:S01]  /*85a30*/  ISETP.GT.AND P0, PT, R5, 0xfffff, PT ;  /* 0x000fffff0500780c */ /* 0x000fe20003f04270 */
[----:B------:R-:W-:Y:S02]  /*85a40*/  DFMA R20, R6, R20, R6 ;  /* 0x000000140614722b */ /* 0x000fe40000000006 */
[----:B------:R-:W-:Y:S02]  /*85a50*/  IMAD.MOV.U32 R6, RZ, RZ, R4 ;  /* 0x000000ffff067224 */ /* 0x000fe400078e0004 */
[----:B------:R-:W-:-:S04]  /*85a60*/  IMAD.MOV.U32 R7, RZ, RZ, R5 ;  /* 0x000000ffff077224 */ /* 0x000fc800078e0005 */
[----:B------:R-:W-:-:S04]  /*85a70*/  DFMA R2, -R62, R20, 1 ;  /* 0x3ff000003e02742b */ /* 0x000fc80000000114 */
[----:B------:R-:W-:-:S04]  /*85a80*/  @!P0 DMUL R6, R6, 1.80143985094819840000e+16 ;  /* 0x4350000006068828 */ /* 0x000fc80000000000 */
[----:B------:R-:W-:-:S06]  /*85a90*/  DFMA R2, R20, R2, R20 ;  /* 0x000000021402722b */ /* 0x000fcc0000000014 */
[----:B------:R-:W-:Y:S02]  /*85aa0*/  @!P0 IMAD.MOV.U32 R5, RZ, RZ, R7 ;  /* 0x000000ffff058224 */ /* 0x000fe400078e0007 */
        /* <DEDUP_REMOVED lines=79> */
.L_x_16012:
[----:B------:R-:W-:Y:S05]  /*85fa0*/  BSYNC B0 ;  /* 0x0000000000007941 */ /* 0x000fea0003800000 */
.L_x_16011:
        /* <DEDUP_REMOVED lines=8> */
.L_x_16014:
[----:B------:R-:W-:Y:S05]  /*86030*/  BSYNC B3 ;  /* 0x0000000000037941 */ /* 0x000fea0003800000 */
.L_x_16013:
        /* <DEDUP_REMOVED lines=82> */
.L_x_16016:
[----:B------:R-:W-:-:S04]  /*86560*/  ISETP.GE.AND P0, PT, R17, RZ, PT ;  /* 0x000000ff1100720c */ /* 0x000fc80003f06270 */
[----:B------:R-:W-:Y:S02]  /*86570*/  FSEL R6, RZ, 3.37028055040000000000e+12, P0 ;  /* 0x54442d18ff067808 */ /* 0x000fe40000000000 */
[----:B------:R-:W-:-:S07]  /*86580*/  FSEL R7, RZ, 2.1426990032196044922, P0 ;  /* 0x400921fbff077808 */ /* 0x000fce0000000000 */
.L_x_16017:
[----:B------:R-:W-:Y:S05]  /*86590*/  BSYNC B0 ;  /* 0x0000000000007941 */ /* 0x000fea0003800000 */
.L_x_16015:
[----:B------:R-:W-:Y:S01]  /*865a0*/  DADD R2, |R44|, |R46| ;  /* 0x000000002c027229 */ /* 0x000fe2000000062e */
[----:B------:R-:W-:-:S07]  /*865b0*/  LOP3.LUT R11, R7, 0x80000000, R11, 0xb8, !PT ;  /* 0x80000000070b7812 */ /* 0x000fce00078eb80b */
[----:B------:R-:W-:-:S06]  /*865c0*/  DSETP.GTU.AND P0, PT, |R2|, +INF , PT ;  /* 0x7ff000000200742a */ /* 0x000fcc0003f0c200 */
[----:B------:R-:W-:Y:S02]  /*865d0*/  FSEL R6, R2, R6, P0 ;  /* 0x0000000602067208 */ /* 0x000fe40000000000 */
[----:B------:R-:W-:Y:S01]  /*865e0*/  FSEL R7, R3, R11, P0 ;  /* 0x0000000b03077208 */ /* 0x000fe20000000000 */
[----:B------:R-:W-:Y:S06]  /*865f0*/  BRA `(.L_x_16010) ;  /* 0x0000003c00647947 */ /* 0x000fec0003800000 */
.L_x_16001:
        /* <DEDUP_REMOVED lines=23> */
.L_x_16019:
[----:B------:R-:W-:Y:S05]  /*86770*/  BSYNC B3 ;  /* 0x0000000000037941 */ /* 0x000fea0003800000 */
.L_x_16018:
        /* <DEDUP_REMOVED lines=26> */
.L_x_16021:
[----:B------:R-:W-:Y:S05]  /*86920*/  BSYNC B3 ;  /* 0x0000000000037941 */ /* 0x000fea0003800000 */
.L_x_16020:
        /* <DEDUP_REMOVED lines=8> */
[----:B------:R-:W-:Y:S01]  /*869b0*/  IMAD.U32 R10, RZ, RZ, UR8 ;  /* 0x00000008ff0a7e24 */ /* 0x000fe2000f8e00ff */
        /* <DEDUP_REMOVED lines=33> */
[----:B------:R-:W-:Y:S01]  /*86bd0*/  IMAD.MOV.U32 R8, RZ, RZ, RZ ;  /* 0x000000ffff087224 */ /* 0x000fe200078e00ff */
[----:B------:R-:W-:-:S05]  /*86be0*/  MOV R6, 0x1 ;  /* 0x0000000100067802 */ /* 0x000fca0000000f00 */
[----:B------:R-:W-:Y:S02]  /*86bf0*/  DMUL R56, R56, R8 ;  /* 0x0000000838387228 */ /* 0x000fe40000000000 */
[----:B------:R-:W-:-:S08]  /*86c00*/  DFMA R20, -R62, R6, 1 ;  /* 0x3ff000003e14742b */ /* 0x000fd00000000106 */
[----:B------:R-:W-:Y:S01]  /*86c10*/  DFMA R20, R20, R20, R20 ;  /* 0x000000141414722b */ /* 0x000fe20000000014 */
[----:B------:R-:W-:Y:S02]  /*86c20*/  @!P2 FSEL R5, R3, R57, !P1 ;  /* 0x000000390305a208 */ /* 0x000fe40004800000 */
[----:B------:R-:W-:Y:S02]  /*86c30*/  @!P2 FSEL R4, R2, R56, !P1 ;  /* 0x000000380204a208 */ /* 0x000fe40004800000 */
[----:B------:R-:W-:-:S03]  /*86c40*/  ISETP.GT.AND P0, PT, R5, 0xfffff, PT ;  /* 0x000fffff0500780c */ /* 0x000fc60003f04270 */
        /* <DEDUP_REMOVED lines=86> */
.L_x_16023:
[----:B------:R-:W-:Y:S05]  /*871b0*/  BSYNC B0 ;  /* 0x0000000000007941 */ /* 0x000fea0003800000 */
.L_x_16022:
        /* <DEDUP_REMOVED lines=8> */
.L_x_16025:
[----:B------:R-:W-:Y:S05]  /*87240*/  BSYNC B3 ;  /* 0x0000000000037941 */ /* 0x000fea0003800000 */
.L_x_16024:
        /* <DEDUP_REMOVED lines=82> */
.L_x_16027:
[----:B------:R-:W-:-:S04]  /*87770*/  ISETP.GE.AND P0, PT, R17, RZ, PT ;  /* 0x000000ff1100720c */ /* 0x000fc80003f06270 */
[----:B------:R-:W-:Y:S02]  /*87780*/  FSEL R6, RZ, 3.37028055040000000000e+12, P0 ;  /* 0x54442d18ff067808 */ /* 0x000fe40000000000 */
[----:B------:R-:W-:-:S07]  /*87790*/  FSEL R7, RZ, 2.1426990032196044922, P0 ;  /* 0x400921fbff077808 */ /* 0x000fce0000000000 */
.L_x_16028:
[----:B------:R-:W-:Y:S05]  /*877a0*/  BSYNC B0 ;  /* 0x0000000000007941 */ /* 0x000fea0003800000 */
.L_x_16026:
[----:B------:R-:W-:Y:S01]  /*877b0*/  DADD R2, |R44|, |R46| ;  /* 0x000000002c027229 */ /* 0x000fe2000000062e */
[----:B------:R-:W-:Y:S01]  /*877c0*/  LOP3.LUT R11, R7, 0x80000000, R11, 0xb8, !PT ;  /* 0x80000000070b7812 */ /* 0x000fe200078eb80b */
[----:B------:R-:W-:-:S06]  /*877d0*/  DADD R20, R20, 1 ;  /* 0x3ff0000014147429 */ /* 0x000fcc0000000000 */
[----:B------:R-:W-:-:S06]  /*877e0*/  DSETP.GTU.AND P0, PT, |R2|, +INF , PT ;  /* 0x7ff000000200742a */ /* 0x000fcc0003f0c200 */
[----:B------:R-:W-:Y:S02]  /*877f0*/  FSEL R6, R2, R6, P0 ;  /* 0x0000000602067208 */ /* 0x000fe40000000000 */
[----:B------:R-:W-:Y:S01]  /*87800*/  FSEL R7, R3, R11, P0 ;  /* 0x0000000b03077208 */ /* 0x000fe20000000000 */
[----:B------:R-:W-:Y:S06]  /*87810*/  BRA `(.L_x_16010) ;  /* 0x0000002800dc7947 */ /* 0x000fec0003800000 */
.L_x_16000:
        /* <DEDUP_REMOVED lines=108> */
.L_x_16032:
[----:B------:R-:W-:Y:S05]  /*87ee0*/  BSYNC B0 ;  /* 0x0000000000007941 */ /* 0x000fea0003800000 */
.L_x_16031:
        /* <DEDUP_REMOVED lines=8> */
.L_x_16034:
[----:B------:R-:W-:Y:S05]  /*87f70*/  BSYNC B3 ;  /* 0x0000000000037941 */ /* 0x000fea0003800000 */
.L_x_16033:
        /* <DEDUP_REMOVED lines=73> */
.L_x_16036:
[----:B------:R-:W-:Y:S05]  /*88410*/  BSYNC B0 ;  /* 0x0000000000007941 */ /* 0x000fea0003800000 */
.L_x_16035:
[----:B------:R-:W-:Y:S01]  /*88420*/  LOP3.LUT R3, R7, 0x80000000, R45, 0xb8, !PT ;  /* 0x8000000007037812 */ /* 0x000fe200078eb82d */
[----:B------:R-:W-:Y:S01]  /*88430*/  DMUL R20, R20, 0.5 ;  /* 0x3fe0000014147828 */ /* 0x000fe20000000000 */
[----:B------:R-:W-:Y:S02]  /*88440*/  FSEL R6, R4, R6, P0 ;  /* 0x0000000604067208 */ /* 0x000fe40000000000 */
[----:B------:R-:W-:Y:S01]  /*88450*/  FSEL R7, R5, R3, P0 ;  /* 0x0000000305077208 */ /* 0x000fe20000000000 */
[----:B------:R-:W-:Y:S07]  /*88460*/  BRA `(.L_x_16010) ;  /* 0x0000001c00c87947 */ /* 0x000fee0003800000 */
.L_x_16030:
        /* <DEDUP_REMOVED lines=41> */
[----:B------:R-:W-:Y:S02]  /*88700*/  IMAD.MOV.U32 R8, RZ, RZ, RZ ;  /* 0x000000ffff087224 */ /* 0x000fe400078e00ff */
[----:B------:R-:W-:-:S04]  /*88710*/  IMAD.MOV.U32 R6, RZ, RZ, 0x1 ;  /* 0x00000001ff067424 */ /* 0x000fc800078e00ff */
[----:B------:R-:W-:Y:S02]  /*88720*/  DMUL R56, R56, R8 ;  /* 0x0000000838387228 */ /* 0x000fe40000000000 */
[----:B------:R-:W-:-:S08]  /*88730*/  DFMA R20, -R62, R6, 1 ;  /* 0x3ff000003e14742b */ /* 0x000fd00000000106 */
[----:B------:R-:W-:Y:S01]  /*88740*/  DFMA R20, R20, R20, R20 ;  /* 0x000000141414722b */ /* 0x000fe20000000014 */
[----:B------:R-:W-:Y:S02]  /*88750*/  @!P2 FSEL R5, R3, R57, !P1 ;  /* 0x000000390305a208 */ /* 0x000fe40004800000 */
[----:B------:R-:W-:Y:S02]  /*88760*/  @!P2 FSEL R4, R2, R56, !P1 ;  /* 0x000000380204a208 */ /* 0x000fe40004800000 */
[----:B------:R-:W-:Y:S01]  /*88770*/  ISETP.GT.AND P0, PT, R5, 0xfffff, PT ;  /* 0x000fffff0500780c */ /* 0x000fe20003f04270 */
[----:B------:R-:W-:Y:S01]  /*88780*/  IMAD.MOV.U32 R9, RZ, RZ, R5 ;  /* 0x000000ffff097224 */ /* 0x000fe200078e0005 */
[----:B------:R-:W-:Y:S01]  /*88790*/  MOV R8, R4 ;  /* 0x0000000400087202 */ /* 0x000fe20000000f00 */
[----:B------:R-:W-:-:S08]  /*887a0*/  DFMA R20, R6, R20, R6 ;  /* 0x000000140614722b */ /* 0x000fd00000000006 */
        /* <DEDUP_REMOVED lines=16> */
[----:B------:R-:W-:Y:S01]  /*888b0*/  @P1 FSEL R20, R6, RZ, P2 ;  /* 0x000000ff06141208 */ /* 0x000fe20001000000 */
[----:B------:R-:W-:Y:S01]  /*888c0*/  IMAD.MOV.U32 R6, RZ, RZ, -0x3ff ;  /* 0xfffffc01ff067424 */ /* 0x000fe200078e00ff */
[----:B------:R-:W-:Y:S01]  /*888d0*/  @P1 FSEL R21, R7, -QNAN , P2 ;  /* 0xfff0000007151808 */ /* 0x000fe20001000000 */
[----:B------:R-:W-:Y:S01]  /*888e0*/  @!P0 IMAD.MOV.U32 R6, RZ, RZ, -0x435 ;  /* 0xfffffbcbff068424 */ /* 0x000fe200078e00ff */
[----:B------:R-:W-:Y:S06]  /*888f0*/  @P1 BRA `(.L_x_16038) ;  /* 0x0000000000f81947 */ /* 0x000fec0003800000 */
        /* <DEDUP_REMOVED lines=62> */
.L_x_16038:
[----:B------:R-:W-:Y:S05]  /*88ce0*/  BSYNC B0 ;  /* 0x0000000000007941 */ /* 0x000fea0003800000 */
.L_x_16037:
        /* <DEDUP_REMOVED lines=8> */
.L_x_16040:
[----:B------:R-:W-:Y:S05]  /*88d70*/  BSYNC B3 ;  /* 0x0000000000037941 */ /* 0x000fea0003800000 */
.L_x_16039:
        /* <DEDUP_REMOVED lines=73> */
.L_x_16042:
[----:B------:R-:W-:Y:S05]  /*89210*/  BSYNC B0 ;  /* 0x0000000000007941 */ /* 0x000fea0003800000 */
.L_x_16041:
[----:B------:R-:W-:Y:S02]  /*89220*/  LOP3.LUT R3, R7, 0x80000000, R45, 0xb8, !PT ;  /* 0x8000000007037812 */ /* 0x000fe400078eb82d */
[----:B------:R-:W-:Y:S02]  /*89230*/  FSEL R6, R4, R6, P1 ;  /* 0x0000000604067208 */ /* 0x000fe40000800000 */
[----:B------:R-:W-:Y:S01]  /*89240*/  FSEL R7, R5, R3, P1 ;  /* 0x0000000305077208 */ /* 0x000fe20000800000 */
[----:B------:R-:W-:Y:S06]  /*89250*/  BRA `(.L_x_16010) ;  /* 0x00000010004c7947 */ /* 0x000fec0003800000 */
.L_x_16029:
        /* <DEDUP_REMOVED lines=23> */
.L_x_16044:
[----:B------:R-:W-:Y:S05]  /*893d0*/  BSYNC B3 ;  /* 0x0000000000037941 */ /* 0x000fea0003800000 */
.L_x_16043:
        /* <DEDUP_REMOVED lines=26> */
.L_x_16046:
[----:B------:R-:W-:Y:S05]  /*89580*/  BSYNC B3 ;  /* 0x0000000000037941 */ /* 0x000fea0003800000 */
.L_x_16045:
        /* <DEDUP_REMOVED lines=50> */
[----:B------:R-:W-:Y:S01]  /*898b0*/  DFMA R20, R6, R20, R6 ;  /* 0x000000140614722b */ /* 0x000fe20000000006 */
[----:B------:R-:W-:Y:S02]  /*898c0*/  IMAD.MOV.U32 R9, RZ, RZ, R5 ;  /* 0x000000ffff097224 */ /* 0x000fe400078e0005 */
[----:B------:R-:W-:-:S05]  /*898d0*/  IMAD.MOV.U32 R8, RZ, RZ, R4 ;  /* 0x000000ffff087224 */ /* 0x000fca00078e0004 */
        /* <DEDUP_REMOVED lines=17> */
[----:B------:R-:W-:Y:S01]  /*899f0*/  MOV R6, 0xfffffc01 ;  /* 0xfffffc0100067802 */ /* 0x000fe20000000f00 */
[----:B------:R-:W-:Y:S01]  /*89a00*/  @!P0 IMAD.MOV.U32 R6, RZ, RZ, -0x435 ;  /* 0xfffffbcbff068424 */ /* 0x000fe200078e00ff */
[----:B------:R-:W-:Y:S01]  /*89a10*/  @P1 FSEL R21, R7, -QNAN , P2 ;  /* 0xfff0000007151808 */ /* 0x000fe20001000000 */
[----:B------:R-:W-:Y:S06]  /*89a20*/  @P1 BRA `(.L_x_16048) ;  /* 0x0000000000f81947 */ /* 0x000fec0003800000 */
[----:B------:R-:W-:Y:S01]  /*89a30*/  LOP3.LUT R7, R5, 0x800fffff, RZ, 0xc0, !PT ;  /* 0x800fffff05077812 */ /* 0x000fe200078ec0ff */
[----:B------:R-:W-:Y:S01]  /*89a40*/  IMAD.MOV.U32 R8, RZ, RZ, R4 ;  /* 0x000000ffff087224 */ /* 0x000fe200078e0004 */
[----:B------:R-:W-:Y:S01]  /*89a50*/  MOV R60, 0x8b7a8b04 ;  /* 0x8b7a8b04003c7802 */ /* 0x000fe20000000f00 */
[----:B------:R-:W-:Y:S01]  /*89a60*/  IMAD.MOV.U32 R20, RZ, RZ, RZ ;  /* 0x000000ffff147224 */ /* 0x000fe200078e00ff */
        /* <DEDUP_REMOVED lines=58> */
.L_x_16048:
[----:B------:R-:W-:Y:S05]  /*89e10*/  BSYNC B0 ;  /* 0x0000000000007941 */ /* 0x000fea0003800000 */
.L_x_16047:
        /* <DEDUP_REMOVED lines=8> */
.L_x_16050:
[----:B------:R-:W-:Y:S05]  /*89ea0*/  BSYNC B3 ;  /* 0x0000000000037941 */ /* 0x000fea0003800000 */
.L_x_16049:
        /* <DEDUP_REMOVED lines=74> */
.L_x_16052:
[----:B------:R-:W-:Y:S05]  /*8a350*/  BSYNC B0 ;  /* 0x0000000000007941 */ /* 0x000fea0003800000 */
.L_x_16051:
[----:B------:R-:W-:Y:S02]  /*8a360*/  LOP3.LUT R3, R7, 0x80000000, R45, 0xb8, !PT ;  /* 0x8000000007037812 */ /* 0x000fe400078eb82d */
[----:B------:R-:W-:Y:S02]  /*8a370*/  FSEL R6, R4, R6, P1 ;  /* 0x0000000604067208 */ /* 0x000fe40000800000 */
[----:B------:R-:W-:-:S07]  /*8a380*/  FSEL R7, R5, R3, P1 ;  /* 0x0000000305077208 */ /* 0x000fce0000800000 */
.L_x_16010:
[----:B------:R-:W-:Y:S05]  /*8a390*/  BSYNC B2 ;  /* 0x0000000000027941 */ /* 0x000fea0003800000 */
.L_x_15999:
[----:B------:R-:W-:Y:S01]  /*8a3a0*/  UMOV UR4, 0xfefa39ef ;  /* 0xfefa39ef00047882 */ /* 0x000fe20000000000 */
[----:B------:R-:W-:Y:S02]  /*8a3b0*/  UMOV UR5, 0x3fe62e42 ;  /* 0x3fe62e4200057882 */ /* 0x000fe40000000000 */
[----:B------:R-:W-:Y:S01]  /*8a3c0*/  DADD R22, R20, UR4 ;  /* 0x0000000414167e29 */ /* 0x000fe20008000000 */
[----:B------:R-:W-:Y:S01]  /*8a3d0*/  LOP3.LUT R21, R7, 0x80000000, R45, 0xb8, !PT ;  /* 0x8000000007157812 */ /* 0x000fe200078eb82d */
[----:B------:R-:W-:-:S08]  /*8a3e0*/  IMAD.MOV.U32 R20, RZ, RZ, R6 ;  /* 0x000000ffff147224 */ /* 0x000fd000078e0006 */
[----:B------:R-:W-:Y:S01]  /*8a3f0*/  LOP3.LUT R23, R23, 0x80000000, R47, 0xb8, !PT ;  /* 0x8000000017177812 */ /* 0x000fe200078eb82f */
[----:B------:R-:W-:Y:S06]  /*8a400*/  BRA `(.L_x_15920) ;  /* 0x00000000004c7947 */ /* 0x000fec0003800000 */
.L_x_15921:
        /* <DEDUP_REMOVED lines=19> */
.L_x_15920:
[----:B------:R-:W-:Y:S05]  /*8a540*/  BSYNC B1 ;  /* 0x0000000000017941 */ /* 0x000fea0003800000 */
.L_x_15919:
[----:B------:R-:W-:Y:S05]  /*8a550*/  WARPSYNC.ALL ;  /* 0x0000000000007948 */ /* 0x000fea0003800000 */
[----:B------:R-:W0:Y:S01]  /*8a560*/  S2R R2, SR_TID.X ;  /* 0x0000000000027919 */ /* 0x000e220000002100 */
[----:B------:R-:W-:Y:S01]  /*8a570*/  BSSY B1, `(.L_x_16053) ;  /* 0x0000aac000017945 */ /* 0x000fe20003800000 */
[----:B------:R-:W-:Y:S02]  /*8a580*/  CS2R R16, SRZ ;  /* 0x0000000000107805 */ /* 0x000fe4000001ff00 */
        /* <DEDUP_REMOVED lines=148> */
.L_x_16060:
[----:B------:R-:W-:Y:S05]  /*8aed0*/  BSYNC B3 ;  /* 0x0000000000037941 */ /* 0x000fea0003800000 */
.L_x_16059:
        /* <DEDUP_REMOVED lines=82> */
.L_x_16058:
        /* <DEDUP_REMOVED lines=36> */
.L_x_16068:
[----:B------:R-:W-:Y:S05]  /*8b640*/  BSYNC B4 ;  /* 0x0000000000047941 */ /* 0x000fea0003800000 */
.L_x_16067:
[----:B------:R-:W-:Y:S02]  /*8b650*/  IMAD.MOV.U32 R18, RZ, RZ, R2 ;  /* 0x000000ffff127224 */ /* 0x000fe400078e0002 */
[----:B------:R-:W-:Y:S01]  /*8b660*/  IMAD.MOV.U32 R19, RZ, RZ, R3 ;  /* 0x000000ffff137224 */ /* 0x000fe200078e0003 */
[----:B------:R-:W-:Y:S06]  /*8b670*/  BRA `(.L_x_16066) ;  /* 0x0000000000047947 */ /* 0x000fec0003800000 */
.L_x_16065:
[----:B------:R-:W-:-:S11]  /*8b680*/  DADD R18, -R66, R64 ;  /* 0x0000000042127229 */ /* 0x000fd60000000140 */
.L_x_16066:
[----:B------:R-:W-:Y:S05]  /*8b690*/  BSYNC B3 ;  /* 0x0000000000037941 */ /* 0x000fea0003800000 */
.L_x_16064:
        /* <DEDUP_REMOVED lines=31> */
.L_x_16073:
[----:B------:R-:W-:Y:S05]  /*8b890*/  BSYNC B4 ;  /* 0x0000000000047941 */ /* 0x000fea0003800000 */
.L_x_16072:
[----:B------:R-:W-:Y:S05]  /*8b8a0*/  BRA `(.L_x_16071) ;  /* 0x0000000000047947 */ /* 0x000fea0003800000 */
.L_x_16070:
[----:B------:R-:W-:-:S11]  /*8b8b0*/  DADD R2, R46, -R8 ;  /* 0x000000002e027229 */ /* 0x000fd60000000808 */
.L_x_16071:
[----:B------:R-:W-:Y:S05]  /*8b8c0*/  BSYNC B3 ;  /* 0x0000000000037941 */ /* 0x000fea0003800000 */
.L_x_16069:
        /* <DEDUP_REMOVED lines=30> */
.L_x_16075:
[----:B------:R-:W-:Y:S05]  /*8bab0*/  BSYNC B3 ;  /* 0x0000000000037941 */ /* 0x000fea0003800000 */
.L_x_16074:
        /* <DEDUP_REMOVED lines=86> */
.L_x_16076:
        /* <DEDUP_REMOVED lines=22> */
.L_x_16078:
[----:B------:R-:W-:Y:S05]  /*8c180*/  BSYNC B3 ;  /* 0x0000000000037941 */ /* 0x000fea0003800000 */
.L_x_16077:
        /* <DEDUP_REMOVED lines=30> */
.L_x_16063:
        /* <DEDUP_REMOVED lines=26> */
.L_x_16081:
[----:B------:R-:W-:Y:S05]  /*8c510*/  BSYNC B3 ;  /* 0x0000000000037941 */ /* 0x000fea0003800000 */
.L_x_16080:
        /* <DEDUP_REMOVED lines=27> */
.L_x_16084:
[----:B------:R-:W-:Y:S05]  /*8c6d0*/  BSYNC B3 ;  /* 0x0000000000037941 */ /* 0x000fea0003800000 */
.L_x_16083:
        /* <DEDUP_REMOVED lines=30> */
.L_x_16082:
        /* <DEDUP_REMOVED lines=76> */
.L_x_16085:
[----:B------:R-:W-:Y:S01]  /*8cd80*/  IMAD.MOV.U32 R2, RZ, RZ, 0x0 ;  /* 0x00000000ff027424 */ /* 0x000fe200078e00ff */
[----:B------:R-:W-:Y:S01]  /*8cd90*/  FSETP.NEU.FTZ.AND P0, PT, R5, RZ, PT ;  /* 0x000000ff0500720b */ /* 0x000fe20003f1d000 */
[----:B------:R-:W-:-:S06]  /*8cda0*/  IMAD.MOV.U32 R3, RZ, RZ, 0x7ff00000 ;  /* 0x7ff00000ff037424 */ /* 0x000fcc00078e00ff */
[----:B------:R-:W-:-:S10]  /*8cdb0*/  DFMA R2, R4, R2, +INF ;  /* 0x7ff000000402742b */ /* 0x000fd40000000002 */
[----:B------:R-:W-:Y:S02]  /*8cdc0*/  FSEL R18, R2, RZ, P0 ;  /* 0x000000ff02127208 */ /* 0x000fe40000000000 */
[----:B------:R-:W-:Y:S01]  /*8cdd0*/  FSEL R19, R3, -QNAN , P0 ;  /* 0xfff0000003137808 */ /* 0x000fe20000000000 */
[----:B------:R-:W-:Y:S06]  /*8cde0*/  BRA `(.L_x_16061) ;  /* 0x0000000400447947 */ /* 0x000fec0003800000 */
.L_x_16079:
        /* <DEDUP_REMOVED lines=23> */
[----:B------:R-:W-:Y:S02]  /*8cf60*/  IMAD.MOV.U32 R52, RZ, RZ, R18 ;  /* 0x000000ffff347224 */ /* 0x000fe400078e0012 */
[----:B------:R-:W-:-:S07]  /*8cf70*/  IMAD.MOV.U32 R5, RZ, RZ, R55 ;  /* 0x000000ffff057224 */ /* 0x000fce00078e0037 */
[----:B------:R-:W-:Y:S05]  /*8cf80*/  CALL.REL.NOINC `($__internal_23_$__cuda_sm20_dsqrt_rn_f64_mediumpath_v1) ;  /* 0x000001e000407944 */ /* 0x000fea0003c00000 */
[----:B------:R-:W-:-:S07]  /*8cf90*/  IMAD.MOV.U32 R5, RZ, RZ, R3 ;  /* 0x000000ffff057224 */ /* 0x000fce00078e0003 */
.L_x_16087:
[----:B------:R-:W-:Y:S05]  /*8cfa0*/  BSYNC B3 ;  /* 0x0000000000037941 */ /* 0x000fea0003800000 */
.L_x_16086:
        /* <DEDUP_REMOVED lines=21> */
.L_x_16089:
[----:B------:R-:W-:Y:S05]  /*8d100*/  BSYNC B3 ;  /* 0x0000000000037941 */ /* 0x000fea0003800000 */
.L_x_16088:
[----:B------:R-:W-:Y:S02]  /*8d110*/  IMAD.MOV.U32 R18, RZ, RZ, R2 ;  /* 0x000000ffff127224 */ /* 0x000fe400078e0002 */
[----:B------:R-:W-:Y:S01]  /*8d120*/  IMAD.MOV.U32 R19, RZ, RZ, R3 ;  /* 0x000000ffff137224 */ /* 0x000fe200078e0003 */
[----:B------:R-:W-:Y:S06]  /*8d130*/  BRA `(.L_x_16061) ;  /* 0x0000000000707947 */ /* 0x000fec0003800000 */
.L_x_16062:
        /* <DEDUP_REMOVED lines=25> */
.L_x_16091:
[----:B------:R-:W-:Y:S05]  /*8d2d0*/  BSYNC B3 ;  /* 0x0000000000037941 */ /* 0x000fea0003800000 */
.L_x_16090:
[----:B------:R-:W-:Y:S02]  /*8d2e0*/  IMAD.MOV.U32 R18, RZ, RZ, R4 ;  /* 0x000000ffff127224 */ /* 0x000fe400078e0004 */
[----:B------:R-:W-:-:S07]  /*8d2f0*/  IMAD.MOV.U32 R19, RZ, RZ, R5 ;  /* 0x000000ffff137224 */ /* 0x000fce00078e0005 */
.L_x_16061:
[----:B------:R-:W-:Y:S05]  /*8d300*/  BSYNC B2 ;  /* 0x0000000000027941 */ /* 0x000fea0003800000 */
.L_x_16057:
        /* <DEDUP_REMOVED lines=25> */
.L_x_16096:
[----:B------:R-:W-:Y:S05]  /*8d4a0*/  BSYNC B4 ;  /* 0x0000000000047941 */ /* 0x000fea0003800000 */
.L_x_16095:
        /* <DEDUP_REMOVED lines=49> */
.L_x_16098:
        /* <DEDUP_REMOVED lines=71> */
.L_x_16097:
        /* <DEDUP_REMOVED lines=37> */
.L_x_16107:
[----:B------:R-:W-:Y:S05]  /*8de80*/  BSYNC B6 ;  /* 0x0000000000067941 */ /* 0x000fea0003800000 */
.L_x_16106:
[----:B------:R-:W-:Y:S02]  /*8de90*/  IMAD.MOV.U32 R68, RZ, RZ, R2 ;  /* 0x000000ffff447224 */ /* 0x000fe400078e0002 */
[----:B------:R-:W-:Y:S01]  /*8dea0*/  IMAD.MOV.U32 R69, RZ, RZ, R3 ;  /* 0x000000ffff457224 */ /* 0x000fe200078e0003 */
[----:B------:R-:W-:Y:S06]  /*8deb0*/  BRA `(.L_x_16105) ;  /* 0x0000000000047947 */ /* 0x000fec0003800000 */
.L_x_16104:
[----:B------:R-:W-:-:S11]  /*8dec0*/  DADD R68, -R66, R64 ;  /* 0x0000000042447229 */ /* 0x000fd60000000140 */
.L_x_16105:
[----:B------:R-:W-:Y:S05]  /*8ded0*/  BSYNC B5 ;  /* 0x0000000000057941 */ /* 0x000fea0003800000 */
.L_x_16103:
        /* <DEDUP_REMOVED lines=28> */
.L_x_16112:
[----:B------:R-:W-:Y:S05]  /*8e0a0*/  BSYNC B6 ;  /* 0x0000000000067941 */ /* 0x000fea0003800000 */
.L_x_16111:
[----:B------:R-:W-:Y:S02]  /*8e0b0*/  IMAD.MOV.U32 R44, RZ, RZ, R2 ;  /* 0x000000ffff2c7224 */ /* 0x000fe400078e0002 */
[----:B------:R-:W-:Y:S01]  /*8e0c0*/  IMAD.MOV.U32 R45, RZ, RZ, R3 ;  /* 0x000000ffff2d7224 */ /* 0x000fe200078e0003 */
[----:B------:R-:W-:Y:S06]  /*8e0d0*/  BRA `(.L_x_16110) ;  /* 0x0000000000047947 */ /* 0x000fec0003800000 */
.L_x_16109:
[----:B------:R-:W-:-:S11]  /*8e0e0*/  DADD R44, -R62, R46 ;  /* 0x000000003e2c7229 */ /* 0x000fd6000000012e */
.L_x_16110:
[----:B------:R-:W-:Y:S05]  /*8e0f0*/  BSYNC B5 ;  /* 0x0000000000057941 */ /* 0x000fea0003800000 */
.L_x_16108:
        /* <DEDUP_REMOVED lines=30> */
.L_x_16114:
[----:B------:R-:W-:Y:S05]  /*8e2e0*/  BSYNC B5 ;  /* 0x0000000000057941 */ /* 0x000fea0003800000 */
.L_x_16113:
[----:B------:R-:W-:Y:S02]  /*8e2f0*/  IMAD.MOV.U32 R44, RZ, RZ, R4 ;  /* 0x000000ffff2c7224 */ /* 0x000fe400078e0004 */
[----:B------:R-:W-:Y:S01]  /*8e300*/  IMAD.MOV.U32 R45, RZ, RZ, R5 ;  /* 0x000000ffff2d7224 */ /* 0x000fe200078e0005 */
[----:B------:R-:W-:Y:S06]  /*8e310*/  BRA `(.L_x_16115) ;  /* 0x0000000800607947 */ /* 0x000fec0003800000 */
.L_x_16102:
[----:B------:R-:W-:-:S14]  /*8e320*/  DSETP.GT.AND P0, PT, R10, 1, PT ;  /* 0x3ff000000a00742a */ /* 0x000fdc0003f04000 */
[----:B------:R-:W-:Y:S05]  /*8e330*/  @P0 BRA `(.L_x_16116) ;  /* 0x0000000000800947 */ /* 0x000fea0003800000 */
[----:B------:R-:W-:Y:S01]  /*8e340*/  DADD R2, -R10, 1 ;  /* 0x3ff000000a027429 */ /* 0x000fe20000000100 */
[----:B------:R-:W-:Y:S01]  /*8e350*/  MOV R6, 0x0 ;  /* 0x0000000000067802 */ /* 0x000fe20000000f00 */
[----:B------:R-:W-:Y:S01]  /*8e360*/  IMAD.MOV.U32 R7, RZ, RZ, 0x3fd80000 ;  /* 0x3fd80000ff077424 */ /* 0x000fe200078e00ff */
        /* <DEDUP_REMOVED lines=25> */
.L_x_16118:
[----:B------:R-:W-:Y:S05]  /*8e500*/  BSYNC B5 ;  /* 0x0000000000057941 */ /* 0x000fea0003800000 */
.L_x_16117:
[----:B------:R-:W-:Y:S02]  /*8e510*/  IMAD.MOV.U32 R44, RZ, RZ, R4 ;  /* 0x000000ffff2c7224 */ /* 0x000fe400078e0004 */
[----:B------:R-:W-:Y:S01]  /*8e520*/  IMAD.MOV.U32 R45, RZ, RZ, R5 ;  /* 0x000000ffff2d7224 */ /* 0x000fe200078e0005 */
[----:B------:R-:W-:Y:S06]  /*8e530*/  BRA `(.L_x_16115) ;  /* 0x0000000400d87947 */ /* 0x000fec0003800000 */
.L_x_16116:
        /* <DEDUP_REMOVED lines=31> */
.L_x_16120:
[----:B------:R-:W-:Y:S05]  /*8e730*/  BSYNC B5 ;  /* 0x0000000000057941 */ /* 0x000fea0003800000 */
.L_x_16119:
        /* <DEDUP_REMOVED lines=21> */
.L_x_16122:
[----:B------:R-:W-:Y:S05]  /*8e890*/  BSYNC B5 ;  /* 0x0000000000057941 */ /* 0x000fea0003800000 */
.L_x_16121:
[----:B------:R-:W-:Y:S01]  /*8e8a0*/  DMUL R10, R10, 8.11296384146066816958e+31 ;  /* 0x469000000a0a7828 */ /* 0x000fe20000000000 */
[----:B------:R-:W-:Y:S02]  /*8e8b0*/  IMAD.MOV.U32 R44, RZ, RZ, R2 ;  /* 0x000000ffff2c7224 */ /* 0x000fe400078e0002 */
[----:B------:R-:W-:Y:S01]  /*8e8c0*/  IMAD.MOV.U32 R45, RZ, RZ, R3 ;  /* 0x000000ffff2d7224 */ /* 0x000fe200078e0003 */
[----:B------:R-:W-:Y:S07]  /*8e8d0*/  BRA `(.L_x_16115) ;  /* 0x0000000000f07947 */ /* 0x000fee0003800000 */
.L_x_16101:
        /* <DEDUP_REMOVED lines=27> */
.L_x_16124:
[----:B------:R-:W-:Y:S05]  /*8ea90*/  BSYNC B5 ;  /* 0x0000000000057941 */ /* 0x000fea0003800000 */
.L_x_16123:
        /* <DEDUP_REMOVED lines=30> */
.L_x_16126:
[----:B------:R-:W-:Y:S05]  /*8ec80*/  BSYNC B5 ;  /* 0x0000000000057941 */ /* 0x000fea0003800000 */
.L_x_16125:
[----:B------:R-:W-:-:S11]  /*8ec90*/  DMUL R44, R4, R46 ;  /* 0x0000002e042c7228 */ /* 0x000fd60000000000 */
.L_x_16115:
[----:B------:R-:W-:Y:S05]  /*8eca0*/  BSYNC B4 ;  /* 0x0000000000047941 */ /* 0x000fea0003800000 */
.L_x_16100:
[----:B------:R-:W-:Y:S05]  /*8ecb0*/  BRA `(.L_x_16127) ;  /* 0x0000000000087947 */ /* 0x000fea0003800000 */
.L_x_16094:
[----:B------:R-:W-:Y:S02]  /*8ecc0*/  DMUL R44, R16, 9.00719925474099200000e+15 ;  /* 0x43400000102c7828 */ /* 0x000fe40000000000 */
[----:B------:R-:W-:-:S11]  /*8ecd0*/  DMUL R10, R10, 9.00719925474099200000e+15 ;  /* 0x434000000a0a7828 */ /* 0x000fd60000000000 */
.L_x_16127:
[----:B------:R-:W-:Y:S05]  /*8ece0*/  BSYNC B2 ;  /* 0x0000000000027941 */ /* 0x000fea0003800000 */
.L_x_16093:
        /* <DEDUP_REMOVED lines=28> */
.L_x_16129:
[----:B------:R-:W-:Y:S05]  /*8eeb0*/  BSYNC B2 ;  /* 0x0000000000027941 */ /* 0x000fea0003800000 */
.L_x_16128:
        /* <DEDUP_REMOVED lines=82> */
.L_x_16131:
[----:B------:R-:W-:Y:S02]  /*8f3e0*/  FSEL R2, RZ, 3.37028055040000000000e+12, P1 ;  /* 0x54442d18ff027808 */ /* 0x000fe40000800000 */
[----:B------:R-:W-:-:S07]  /*8f3f0*/  FSEL R3, RZ, 2.1426990032196044922, P1 ;  /* 0x400921fbff037808 */ /* 0x000fce0000800000 */
.L_x_16132:
[----:B------:R-:W-:Y:S05]  /*8f400*/  BSYNC B0 ;  /* 0x0000000000007941 */ /* 0x000fea0003800000 */
.L_x_16130:
[----:B------:R-:W-:Y:S01]  /*8f410*/  DADD R44, |R44|, |R10| ;  /* 0x000000002c2c7229 */ /* 0x000fe2000000060a */
[----:B------:R-:W-:-:S07]  /*8f420*/  LOP3.LUT R11, R3, 0x80000000, R11, 0xb8, !PT ;  /* 0x80000000030b7812 */ /* 0x000fce00078eb80b */
[----:B------:R-:W-:-:S06]  /*8f430*/  DSETP.GTU.AND P0, PT, |R44|, +INF , PT ;  /* 0x7ff000002c00742a */ /* 0x000fcc0003f0c200 */
[----:B------:R-:W-:Y:S02]  /*8f440*/  FSEL R2, R44, R2, P0 ;  /* 0x000000022c027208 */ /* 0x000fe40000000000 */
[----:B------:R-:W-:-:S07]  /*8f450*/  FSEL R3, R45, R11, P0 ;  /* 0x0000000b2d037208 */ /* 0x000fce0000000000 */
.L_x_16099:
[----:B------:R-:W-:Y:S05]  /*8f460*/  BSYNC B3 ;  /* 0x0000000000037941 */ /* 0x000fea0003800000 */
.L_x_16092:
[----:B------:R-:W-:Y:S02]  /*8f470*/  LOP3.LUT R17, R3, 0x80000000, R49, 0xb8, !PT ;  /* 0x8000000003117812 */ /* 0x000fe400078eb831 */
[----:B------:R-:W-:Y:S02]  /*8f480*/  LOP3.LUT R19, R19, 0x80000000, R51, 0xb8, !PT ;  /* 0x8000000013137812 */ /* 0x000fe400078eb833 */
[----:B------:R-:W-:Y:S01]  /*8f490*/  MOV R16, R2 ;  /* 0x0000000200107202 */ /* 0x000fe20000000f00 */
[----:B------:R-:W-:Y:S06]  /*8f4a0*/  BRA `(.L_x_16054) ;  /* 0x0000005800e07947 */ /* 0x000fec0003800000 */
.L_x_16056:
        /* <DEDUP_REMOVED lines=112> */
.L_x_16138:
[----:B------:R-:W-:Y:S05]  /*8fbb0*/  BSYNC B0 ;  /* 0x0000000000007941 */ /* 0x000fea0003800000 */
.L_x_16137:
        /* <DEDUP_REMOVED lines=8> */
.L_x_16140:
[----:B------:R-:W-:Y:S05]  /*8fc40*/  BSYNC B3 ;  /* 0x0000000000037941 */ /* 0x000fea0003800000 */
.L_x_16139:
        /* <DEDUP_REMOVED lines=82> */
.L_x_16142:
[----:B------:R-:W-:-:S04]  /*90170*/  ISETP.GE.AND P0, PT, R17, RZ, PT ;  /* 0x000000ff1100720c */ /* 0x000fc80003f06270 */
[----:B------:R-:W-:Y:S02]  /*90180*/  FSEL R6, RZ, 3.37028055040000000000e+12, P0 ;  /* 0x54442d18ff067808 */ /* 0x000fe40000000000 */
[----:B------:R-:W-:-:S07]  /*90190*/  FSEL R7, RZ, 2.1426990032196044922, P0 ;  /* 0x400921fbff077808 */ /* 0x000fce0000000000 */
.L_x_16143:
[----:B------:R-:W-:Y:S05]  /*901a0*/  BSYNC B0 ;  /* 0x0000000000007941 */ /* 0x000fea0003800000 */
.L_x_16141:
[----:B------:R-:W-:Y:S01]  /*901b0*/  DADD R2, |R48|, |R50| ;  /* 0x0000000030027229 */ /* 0x000fe20000000632 */
[----:B------:R-:W-:Y:S01]  /*901c0*/  LOP3.LUT R11, R7, 0x80000000, R11, 0xb8, !PT ;  /* 0x80000000070b7812 */ /* 0x000fe200078eb80b */
[----:B------:R-:W-:-:S06]  /*901d0*/  DMUL R18, R18, 0.5 ;  /* 0x3fe0000012127828 */ /* 0x000fcc0000000000 */
[----:B------:R-:W-:-:S06]  /*901e0*/  DSETP.GTU.AND P0, PT, |R2|, +INF , PT ;  /* 0x7ff000000200742a */ /* 0x000fcc0003f0c200 */
[----:B------:R-:W-:Y:S02]  /*901f0*/  FSEL R6, R2, R6, P0 ;  /* 0x0000000602067208 */ /* 0x000fe40000000000 */
[----:B------:R-:W-:Y:S01]  /*90200*/  FSEL R7, R3, R11, P0 ;  /* 0x0000000b03077208 */ /* 0x000fe20000000000 */
[----:B------:R-:W-:Y:S06]  /*90210*/  BRA `(.L_x_16144) ;  /* 0x0000004c00187947 */ /* 0x000fec0003800000 */
.L_x_16136:
        /* <DEDUP_REMOVED lines=19> */
[----:B------:R-:W-:Y:S01]  /*90350*/  IMAD.MOV.U32 R54, RZ, RZ, RZ ;  /* 0x000000ffff367224 */ /* 0x000fe200078e00ff */
        /* <DEDUP_REMOVED lines=115> */
.L_x_16146:
[----:B------:R-:W-:Y:S05]  /*90a90*/  BSYNC B0 ;  /* 0x0000000000007941 */ /* 0x000fea0003800000 */
.L_x_16145:
        /* <DEDUP_REMOVED lines=8> */
.L_x_16148:
[----:B------:R-:W-:Y:S05]  /*90b20*/  BSYNC B3 ;  /* 0x0000000000037941 */ /* 0x000fea0003800000 */
.L_x_16147:
        /* <DEDUP_REMOVED lines=82> */
.L_x_16150:
[----:B------:R-:W-:-:S04]  /*91050*/  ISETP.GE.AND P0, PT, R17, RZ, PT ;  /* 0x000000ff1100720c */ /* 0x000fc80003f06270 */
[----:B------:R-:W-:Y:S02]  /*91060*/  FSEL R6, RZ, 3.37028055040000000000e+12, P0 ;  /* 0x54442d18ff067808 */ /* 0x000fe40000000000 */
[----:B------:R-:W-:-:S07]  /*91070*/  FSEL R7, RZ, 2.1426990032196044922, P0 ;  /* 0x400921fbff077808 */ /* 0x000fce0000000000 */
.L_x_16151:
[----:B------:R-:W-:Y:S05]  /*91080*/  BSYNC B0 ;  /* 0x0000000000007941 */ /* 0x000fea0003800000 */
.L_x_16149:
[----:B------:R-:W-:Y:S01]  /*91090*/  DADD R2, |R48|, |R50| ;  /* 0x0000000030027229 */ /* 0x000fe20000000632 */
[----:B------:R-:W-:-:S07]  /*910a0*/  LOP3.LUT R11, R7, 0x80000000, R11, 0xb8, !PT ;  /* 0x80000000070b7812 */ /* 0x000fce00078eb80b */
[----:B------:R-:W-:-:S06]  /*910b0*/  DSETP.GTU.AND P0, PT, |R2|, +INF , PT ;  /* 0x7ff000000200742a */ /* 0x000fcc0003f0c200 */
[----:B------:R-:W-:Y:S02]  /*910c0*/  FSEL R6, R2, R6, P0 ;  /* 0x0000000602067208 */ /* 0x000fe40000000000 */
[----:B------:R-:W-:Y:S01]  /*910d0*/  FSEL R7, R3, R11, P0 ;  /* 0x0000000b03077208 */ /* 0x000fe20000000000 */
[----:B------:R-:W-:Y:S06]  /*910e0*/  BRA `(.L_x_16144) ;  /* 0x0000003c00647947 */ /* 0x000fec0003800000 */
.L_x_16135:
        /* <DEDUP_REMOVED lines=23> */
.L_x_16153:
[----:B------:R-:W-:Y:S05]  /*91260*/  BSYNC B3 ;  /* 0x0000000000037941 */ /* 0x000fea0003800000 */
.L_x_16152:
        /* <DEDUP_REMOVED lines=26> */
.L_x_16155:
[----:B------:R-:W-:Y:S05]  /*91410*/  BSYNC B3 ;  /* 0x0000000000037941 */ /* 0x000fea0003800000 */
.L_x_16154:
        /* <DEDUP_REMOVED lines=136> */
.L_x_16157:
[----:B------:R-:W-:Y:S05]  /*91ca0*/  BSYNC B0 ;  /* 0x0000000000007941 */ /* 0x000fea0003800000 */
.L_x_16156:
        /* <DEDUP_REMOVED lines=8> */
.L_x_16159:
[----:B------:R-:W-:Y:S05]  /*91d30*/  BSYNC B3 ;  /* 0x0000000000037941 */ /* 0x000fea0003800000 */
.L_x_16158:
        /* <DEDUP_REMOVED lines=82> */
.L_x_16161:
[----:B------:R-:W-:-:S04]  /*92260*/  ISETP.GE.AND P0, PT, R17, RZ, PT ;  /* 0x000000ff1100720c */ /* 0x000fc80003f06270 */
[----:B------:R-:W-:Y:S02]  /*92270*/  FSEL R6, RZ, 3.37028055040000000000e+12, P0 ;  /* 0x54442d18ff067808 */ /* 0x000fe40000000000 */
[----:B------:R-:W-:-:S07]  /*92280*/  FSEL R7, RZ, 2.1426990032196044922, P0 ;  /* 0x400921fbff077808 */ /* 0x000fce0000000000 */
.L_x_16162:
[----:B------:R-:W-:Y:S05]  /*92290*/  BSYNC B0 ;  /* 0x0000000000007941 */ /* 0x000fea0003800000 */
.L_x_16160:
[----:B------:R-:W-:Y:S01]  /*922a0*/  DADD R2, |R48|, |R50| ;  /* 0x0000000030027229 */ /* 0x000fe20000000632 */
[----:B------:R-:W-:Y:S01]  /*922b0*/  LOP3.LUT R11, R7, 0x80000000, R11, 0xb8, !PT ;  /* 0x80000000070b7812 */ /* 0x000fe200078eb80b */
[----:B------:R-:W-:-:S06]  /*922c0*/  DADD R18, R18, 1 ;  /* 0x3ff0000012127429 */ /* 0x000fcc0000000000 */
[----:B------:R-:W-:-:S06]  /*922d0*/  DSETP.GTU.AND P0, PT, |R2|, +INF , PT ;  /* 0x7ff000000200742a */ /* 0x000fcc0003f0c200 */
[----:B------:R-:W-:Y:S02]  /*922e0*/  FSEL R6, R2, R6, P0 ;  /* 0x0000000602067208 */ /* 0x000fe40000000000 */
[----:B------:R-:W-:Y:S01]  /*922f0*/  FSEL R7, R3, R11, P0 ;  /* 0x0000000b03077208 */ /* 0x000fe20000000000 */
[----:B------:R-:W-:Y:S06]  /*92300*/  BRA `(.L_x_16144) ;  /* 0x0000002800dc7947 */ /* 0x000fec0003800000 */
.L_x_16134:
        /* <DEDUP_REMOVED lines=108> */
.L_x_16166:
[----:B------:R-:W-:Y:S05]  /*929d0*/  BSYNC B0 ;  /* 0x0000000000007941 */ /* 0x000fea0003800000 */
.L_x_16165:
        /* <DEDUP_REMOVED lines=8> */
.L_x_16168:
[----:B------:R-:W-:Y:S05]  /*92a60*/  BSYNC B3 ;  /* 0x0000000000037941 */ /* 0x000fea0003800000 */
.L_x_16167:
        /* <DEDUP_REMOVED lines=73> */
.L_x_16170:
[----:B------:R-:W-:Y:S05]  /*92f00*/  BSYNC B0 ;  /* 0x0000000000007941 */ /* 0x000fea0003800000 */
.L_x_16169:
[----:B------:R-:W-:Y:S01]  /*92f10*/  LOP3.LUT R3, R7, 0x80000000, R49, 0xb8, !PT ;  /* 0x8000000007037812 */ /* 0x000fe200078eb831 */
[----:B------:R-:W-:Y:S01]  /*92f20*/  DMUL R18, R18, 0.5 ;  /* 0x3fe0000012127828 */ /* 0x000fe20000000000 */
[----:B------:R-:W-:Y:S02]  /*92f30*/  FSEL R6, R4, R6, P0 ;  /* 0x0000000604067208 */ /* 0x000fe40000000000 */
[----:B------:R-:W-:Y:S01]  /*92f40*/  FSEL R7, R5, R3, P0 ;  /* 0x0000000305077208 */ /* 0x000fe20000000000 */
[----:B------:R-:W-:Y:S07]  /*92f50*/  BRA `(.L_x_16144) ;  /* 0x0000001c00c87947 */ /* 0x000fee0003800000 */
.L_x_16164:
        /* <DEDUP_REMOVED lines=135> */
.L_x_16172:
[----:B------:R-:W-:Y:S05]  /*937d0*/  BSYNC B0 ;  /* 0x0000000000007941 */ /* 0x000fea0003800000 */
.L_x_16171:
        /* <DEDUP_REMOVED lines=8> */
.L_x_16174:
[----:B------:R-:W-:Y:S05]  /*93860*/  BSYNC B3 ;  /* 0x0000000000037941 */ /* 0x000fea0003800000 */
.L_x_16173:
        /* <DEDUP_REMOVED lines=73> */
.L_x_16176:
[----:B------:R-:W-:Y:S05]  /*93d00*/  BSYNC B0 ;  /* 0x0000000000007941 */ /* 0x000fea0003800000 */
.L_x_16175:
[----:B------:R-:W-:Y:S02]  /*93d10*/  LOP3.LUT R3, R7, 0x80000000, R49, 0xb8, !PT ;  /* 0x8000000007037812 */ /* 0x000fe400078eb831 */
[----:B------:R-:W-:Y:S02]  /*93d20*/  FSEL R6, R4, R6, P1 ;  /* 0x0000000604067208 */ /* 0x000fe40000800000 */
[----:B------:R-:W-:Y:S01]  /*93d30*/  FSEL R7, R5, R3, P1 ;  /* 0x0000000305077208 */ /* 0x000fe20000800000 */
[----:B------:R-:W-:Y:S06]  /*93d40*/  BRA `(.L_x_16144) ;  /* 0x00000010004c7947 */ /* 0x000fec0003800000 */
.L_x_16163:
        /* <DEDUP_REMOVED lines=23> */
.L_x_16178:
[----:B------:R-:W-:Y:S05]  /*93ec0*/  BSYNC B3 ;  /* 0x0000000000037941 */ /* 0x000fea0003800000 */
.L_x_16177:
        /* <DEDUP_REMOVED lines=26> */
.L_x_16180:
[----:B------:R-:W-:Y:S05]  /*94070*/  BSYNC B3 ;  /* 0x0000000000037941 */ /* 0x000fea0003800000 */
.L_x_16179:
        /* <DEDUP_REMOVED lines=37> */
[----:B------:R-:W-:Y:S02]  /*942d0*/  MOV R6, RZ ;  /* 0x000000ff00067202 */ /* 0x000fe40000000f00 */
[----:B------:R-:W-:Y:S01]  /*942e0*/  MOV R52, 0xfffffc01 ;  /* 0xfffffc0100347802 */ /* 0x000fe20000000f00 */
        /* <DEDUP_REMOVED lines=97> */
.L_x_16182:
[----:B------:R-:W-:Y:S05]  /*94900*/  BSYNC B0 ;  /* 0x0000000000007941 */ /* 0x000fea0003800000 */
.L_x_16181:
        /* <DEDUP_REMOVED lines=8> */
.L_x_16184:
[----:B------:R-:W-:Y:S05]  /*94990*/  BSYNC B3 ;  /* 0x0000000000037941 */ /* 0x000fea0003800000 */
.L_x_16183:
        /* <DEDUP_REMOVED lines=74> */
.L_x_16186:
[----:B------:R-:W-:Y:S05]  /*94e40*/  BSYNC B0 ;  /* 0x0000000000007941 */ /* 0x000fea0003800000 */
.L_x_16185:
[----:B------:R-:W-:Y:S02]  /*94e50*/  LOP3.LUT R3, R7, 0x80000000, R49, 0xb8, !PT ;  /* 0x8000000007037812 */ /* 0x000fe400078eb831 */
[----:B------:R-:W-:Y:S02]  /*94e60*/  FSEL R6, R4, R6, P1 ;  /* 0x0000000604067208 */ /* 0x000fe40000800000 */
[----:B------:R-:W-:-:S07]  /*94e70*/  FSEL R7, R5, R3, P1 ;  /* 0x0000000305077208 */ /* 0x000fce0000800000 */
.L_x_16144:
[----:B------:R-:W-:Y:S05]  /*94e80*/  BSYNC B2 ;  /* 0x0000000000027941 */ /* 0x000fea0003800000 */
.L_x_16133:
[----:B------:R-:W-:Y:S01]  /*94e90*/  UMOV UR4, 0xfefa39ef ;  /* 0xfefa39ef00047882 */ /* 0x000fe20000000000 */
[----:B------:R-:W-:Y:S01]  /*94ea0*/  UMOV UR5, 0x3fe62e42 ;  /* 0x3fe62e4200057882 */ /* 0x000fe20000000000 */
[----:B------:R-:W-:Y:S01]  /*94eb0*/  LOP3.LUT R17, R7, 0x80000000, R49, 0xb8, !PT ;  /* 0x8000000007117812 */ /* 0x000fe200078eb831 */
[----:B------:R-:W-:Y:S01]  /*94ec0*/  DADD R18, R18, UR4 ;  /* 0x0000000412127e29 */ /* 0x000fe20008000000 */
[----:B------:R-:W-:-:S09]  /*94ed0*/  IMAD.MOV.U32 R16, RZ, RZ, R6 ;  /* 0x000000ffff107224 */ /* 0x000fd200078e0006 */
[----:B------:R-:W-:Y:S01]  /*94ee0*/  LOP3.LUT R19, R19, 0x80000000, R51, 0xb8, !PT ;  /* 0x8000000013137812 */ /* 0x000fe200078eb833 */
[----:B------:R-:W-:Y:S06]  /*94ef0*/  BRA `(.L_x_16054) ;  /* 0x00000000004c7947 */ /* 0x000fec0003800000 */
.L_x_16055:
        /* <DEDUP_REMOVED lines=19> */
.L_x_16054:
[----:B------:R-:W-:Y:S05]  /*95030*/  BSYNC B1 ;  /* 0x0000000000017941 */ /* 0x000fea0003800000 */
.L_x_16053:
        /* <DEDUP_REMOVED lines=154> */
.L_x_16194:
[----:B------:R-:W-:Y:S05]  /*959e0*/  BSYNC B3 ;  /* 0x0000000000037941 */ /* 0x000fea0003800000 */
.L_x_16193:
        /* <DEDUP_REMOVED lines=82> */
.L_x_16192:
        /* <DEDUP_REMOVED lines=36> */
.L_x_16202:
[----:B------:R-:W-:Y:S05]  /*96150*/  BSYNC B4 ;  /* 0x0000000000047941 */ /* 0x000fea0003800000 */
.L_x_16201:
[----:B------:R-:W-:Y:S02]  /*96160*/  IMAD.MOV.U32 R46, RZ, RZ, R2 ;  /* 0x000000ffff2e7224 */ /* 0x000fe400078e0002 */
[----:B------:R-:W-:Y:S01]  /*96170*/  IMAD.MOV.U32 R47, RZ, RZ, R3 ;  /* 0x000000ffff2f7224 */ /* 0x000fe200078e0003 */
[----:B------:R-:W-:Y:S06]  /*96180*/  BRA `(.L_x_16200) ;  /* 0x0000000000047947 */ /* 0x000fec0003800000 */
.L_x_16199:
[----:B------:R-:W-:-:S11]  /*96190*/  DADD R46, -R68, R66 ;  /* 0x00000000442e7229 */ /* 0x000fd60000000142 */
.L_x_16200:
[----:B------:R-:W-:Y:S05]  /*961a0*/  BSYNC B3 ;  /* 0x0000000000037941 */ /* 0x000fea0003800000 */
.L_x_16198:
        /* <DEDUP_REMOVED lines=31> */
.L_x_16207:
[----:B------:R-:W-:Y:S05]  /*963a0*/  BSYNC B4 ;  /* 0x0000000000047941 */ /* 0x000fea0003800000 */
.L_x_16206:
[----:B------:R-:W-:Y:S05]  /*963b0*/  BRA `(.L_x_16205) ;  /* 0x0000000000047947 */ /* 0x000fea0003800000 */
.L_x_16204:
[----:B------:R-:W-:-:S11]  /*963c0*/  DADD R2, R62, -R8 ;  /* 0x000000003e027229 */ /* 0x000fd60000000808 */
.L_x_16205:
[----:B------:R-:W-:Y:S05]  /*963d0*/  BSYNC B3 ;  /* 0x0000000000037941 */ /* 0x000fea0003800000 */
.L_x_16203:
        /* <DEDUP_REMOVED lines=30> */
.L_x_16209:
[----:B------:R-:W-:Y:S05]  /*965c0*/  BSYNC B3 ;  /* 0x0000000000037941 */ /* 0x000fea0003800000 */
.L_x_16208:
        /* <DEDUP_REMOVED lines=86> */
.L_x_16210:
        /* <DEDUP_REMOVED lines=22> */
.L_x_16212:
[----:B------:R-:W-:Y:S05]  /*96c90*/  BSYNC B3 ;  /* 0x0000000000037941 */ /* 0x000fea0003800000 */
.L_x_16211:
        /* <DEDUP_REMOVED lines=30> */
.L_x_16197:
        /* <DEDUP_REMOVED lines=26> */
.L_x_16215:
[----:B------:R-:W-:Y:S05]  /*97020*/  BSYNC B3 ;  /* 0x0000000000037941 */ /* 0x000fea0003800000 */
.L_x_16214:
        /* <DEDUP_REMOVED lines=27> */
.L_x_16218:
[----:B------:R-:W-:Y:S05]  /*971e0*/  BSYNC B3 ;  /* 0x0000000000037941 */ /* 0x000fea0003800000 */
.L_x_16217:
        /* <DEDUP_REMOVED lines=30> */
.L_x_16216:
        /* <DEDUP_REMOVED lines=76> */
.L_x_16219:
[----:B------:R-:W-:Y:S01]  /*97890*/  IMAD.MOV.U32 R2, RZ, RZ, 0x0 ;  /* 0x00000000ff027424 */ /* 0x000fe200078e00ff */
[----:B------:R-:W-:Y:S01]  /*978a0*/  FSETP.NEU.FTZ.AND P0, PT, R5, RZ, PT ;  /* 0x000000ff0500720b */ /* 0x000fe20003f1d000 */
[----:B------:R-:W-:-:S06]  /*978b0*/  IMAD.MOV.U32 R3, RZ, RZ, 0x7ff00000 ;  /* 0x7ff00000ff037424 */ /* 0x000fcc00078e00ff */
[----:B------:R-:W-:-:S10]  /*978c0*/  DFMA R2, R4, R2, +INF ;  /* 0x7ff000000402742b */ /* 0x000fd40000000002 */
[----:B------:R-:W-:Y:S02]  /*978d0*/  FSEL R46, R2, RZ, P0 ;  /* 0x000000ff022e7208 */ /* 0x000fe40000000000 */
[----:B------:R-:W-:Y:S01]  /*978e0*/  FSEL R47, R3, -QNAN , P0 ;  /* 0xfff00000032f7808 */ /* 0x000fe20000000000 */
[----:B------:R-:W-:Y:S06]  /*978f0*/  BRA `(.L_x_16195) ;  /* 0x0000000400407947 */ /* 0x000fec0003800000 */
.L_x_16213:
        /* <DEDUP_REMOVED lines=26> */
.L_x_16221:
[----:B------:R-:W-:Y:S05]  /*97aa0*/  BSYNC B3 ;  /* 0x0000000000037941 */ /* 0x000fea0003800000 */
.L_x_16220:
        /* <DEDUP_REMOVED lines=21> */
.L_x_16223:
[----:B------:R-:W-:Y:S05]  /*97c00*/  BSYNC B3 ;  /* 0x0000000000037941 */ /* 0x000fea0003800000 */
.L_x_16222:
[----:B------:R-:W-:Y:S02]  /*97c10*/  IMAD.MOV.U32 R46, RZ, RZ, R2 ;  /* 0x000000ffff2e7224 */ /* 0x000fe400078e0002 */
[----:B------:R-:W-:Y:S01]  /*97c20*/  IMAD.MOV.U32 R47, RZ, RZ, R3 ;  /* 0x000000ffff2f7224 */ /* 0x000fe200078e0003 */
[----:B------:R-:W-:Y:S06]  /*97c30*/  BRA `(.L_x_16195) ;  /* 0x0000000000707947 */ /* 0x000fec0003800000 */
.L_x_16196:
        /* <DEDUP_REMOVED lines=25> */
.L_x_16225:
[----:B------:R-:W-:Y:S05]  /*97dd0*/  BSYNC B3 ;  /* 0x0000000000037941 */ /* 0x000fea0003800000 */
.L_x_16224:
[----:B------:R-:W-:Y:S01]  /*97de0*/  MOV R46, R4 ;  /* 0x00000004002e7202 */ /* 0x000fe20000000f00 */
[----:B------:R-:W-:-:S07]  /*97df0*/  IMAD.MOV.U32 R47, RZ, RZ, R5 ;  /* 0x000000ffff2f7224 */ /* 0x000fce00078e0005 */
.L_x_16195:
[----:B------:R-:W-:Y:S05]  /*97e00*/  BSYNC B2 ;  /* 0x0000000000027941 */ /* 0x000fea0003800000 */
.L_x_16191:
        /* <DEDUP_REMOVED lines=25> */
.L_x_16230:
[----:B------:R-:W-:Y:S05]  /*97fa0*/  BSYNC B4 ;  /* 0x0000000000047941 */ /* 0x000fea0003800000 */
.L_x_16229:
        /* <DEDUP_REMOVED lines=49> */
.L_x_16232:
        /* <DEDUP_REMOVED lines=71> */
.L_x_16231:
        /* <DEDUP_REMOVED lines=37> */
.L_x_16241:
[----:B------:R-:W-:Y:S05]  /*98980*/  BSYNC B6 ;  /* 0x0000000000067941 */ /* 0x000fea0003800000 */
.L_x_16240:
[----:B------:R-:W-:Y:S02]  /*98990*/  IMAD.MOV.U32 R74, RZ, RZ, R2 ;  /* 0x000000ffff4a7224 */ /* 0x000fe400078e0002 */
[----:B------:R-:W-:Y:S01]  /*989a0*/  IMAD.MOV.U32 R75, RZ, RZ, R3 ;  /* 0x000000ffff4b7224 */ /* 0x000fe200078e0003 */
[----:B------:R-:W-:Y:S06]  /*989b0*/  BRA `(.L_x_16239) ;  /* 0x0000000000047947 */ /* 0x000fec0003800000 */
.L_x_16238:
[----:B------:R-:W-:-:S11]  /*989c0*/  DADD R74, -R68, R66 ;  /* 0x00000000444a7229 */ /* 0x000fd60000000142 */
.L_x_16239:
[----:B------:R-:W-:Y:S05]  /*989d0*/  BSYNC B5 ;  /* 0x0000000000057941 */ /* 0x000fea0003800000 */
.L_x_16237:
        /* <DEDUP_REMOVED lines=28> */
.L_x_16246:
[----:B------:R-:W-:Y:S05]  /*98ba0*/  BSYNC B6 ;  /* 0x0000000000067941 */ /* 0x000fea0003800000 */
.L_x_16245:
[----:B------:R-:W-:Y:S02]  /*98bb0*/  IMAD.MOV.U32 R50, RZ, RZ, R2 ;  /* 0x000000ffff327224 */ /* 0x000fe400078e0002 */
[----:B------:R-:W-:Y:S01]  /*98bc0*/  IMAD.MOV.U32 R51, RZ, RZ, R3 ;  /* 0x000000ffff337224 */ /* 0x000fe200078e0003 */
[----:B------:R-:W-:Y:S06]  /*98bd0*/  BRA `(.L_x_16244) ;  /* 0x0000000000047947 */ /* 0x000fec0003800000 */
.L_x_16243:
[----:B------:R-:W-:-:S11]  /*98be0*/  DADD R50, -R64, R62 ;  /* 0x0000000040327229 */ /* 0x000fd6000000013e */
.L_x_16244:
[----:B------:R-:W-:Y:S05]  /*98bf0*/  BSYNC B5 ;  /* 0x0000000000057941 */ /* 0x000fea0003800000 */
.L_x_16242:
        /* <DEDUP_REMOVED lines=30> */
.L_x_16248:
[----:B------:R-:W-:Y:S05]  /*98de0*/  BSYNC B5 ;  /* 0x0000000000057941 */ /* 0x000fea0003800000 */
.L_x_16247:
[----:B------:R-:W-:Y:S02]  /*98df0*/  IMAD.MOV.U32 R50, RZ, RZ, R4 ;  /* 0x000000ffff327224 */ /* 0x000fe400078e0004 */
[----:B------:R-:W-:Y:S01]  /*98e00*/  IMAD.MOV.U32 R51, RZ, RZ, R5 ;  /* 0x000000ffff337224 */ /* 0x000fe200078e0005 */
[----:B------:R-:W-:Y:S06]  /*98e10*/  BRA `(.L_x_16249) ;  /* 0x0000000800607947 */ /* 0x000fec0003800000 */
.L_x_16236:
        /* <DEDUP_REMOVED lines=30> */
.L_x_16252:
[----:B------:R-:W-:Y:S05]  /*99000*/  BSYNC B5 ;  /* 0x0000000000057941 */ /* 0x000fea0003800000 */
.L_x_16251:
[----:B------:R-:W-:Y:S02]  /*99010*/  IMAD.MOV.U32 R50, RZ, RZ, R4 ;  /* 0x000000ffff327224 */ /* 0x000fe400078e0004 */
[----:B------:R-:W-:Y:S01]  /*99020*/  IMAD.MOV.U32 R51, RZ, RZ, R5 ;  /* 0x000000ffff337224 */ /* 0x000fe200078e0005 */
[----:B------:R-:W-:Y:S06]  /*99030*/  BRA `(.L_x_16249) ;  /* 0x0000000400d87947 */ /* 0x000fec0003800000 */
.L_x_16250:
        /* <DEDUP_REMOVED lines=31> */
.L_x_16254:
[----:B------:R-:W-:Y:S05]  /*99230*/  BSYNC B5 ;  /* 0x0000000000057941 */ /* 0x000fea0003800000 */
.L_x_16253:
        /* <DEDUP_REMOVED lines=21> */
.L_x_16256:
[----:B------:R-:W-:Y:S05]  /*99390*/  BSYNC B5 ;  /* 0x0000000000057941 */ /* 0x000fea0003800000 */
.L_x_16255:
[----:B------:R-:W-:Y:S01]  /*993a0*/  DMUL R48, R48, 8.11296384146066816958e+31 ;  /* 0x4690000030307828 */ /* 0x000fe20000000000 */
[----:B------:R-:W-:Y:S02]  /*993b0*/  IMAD.MOV.U32 R50, RZ, RZ, R2 ;  /* 0x000000ffff327224 */ /* 0x000fe400078e0002 */
[----:B------:R-:W-:Y:S01]  /*993c0*/  IMAD.MOV.U32 R51, RZ, RZ, R3 ;  /* 0x000000ffff337224 */ /* 0x000fe200078e0003 */
[----:B------:R-:W-:Y:S07]  /*993d0*/  BRA `(.L_x_16249) ;  /* 0x0000000000f07947 */ /* 0x000fee0003800000 */
.L_x_16235:
        /* <DEDUP_REMOVED lines=27> */
.L_x_16258:
[----:B------:R-:W-:Y:S05]  /*99590*/  BSYNC B5 ;  /* 0x0000000000057941 */ /* 0x000fea0003800000 */
.L_x_16257:
        /* <DEDUP_REMOVED lines=30> */
.L_x_16260:
[----:B------:R-:W-:Y:S05]  /*99780*/  BSYNC B5 ;  /* 0x0000000000057941 */ /* 0x000fea0003800000 */
.L_x_16259:
[----:B------:R-:W-:-:S11]  /*99790*/  DMUL R50, R4, R56 ;  /* 0x0000003804327228 */ /* 0x000fd60000000000 */
.L_x_16249:
[----:B------:R-:W-:Y:S05]  /*997a0*/  BSYNC B4 ;  /* 0x0000000000047941 */ /* 0x000fea0003800000 */
.L_x_16234:
[----:B------:R-:W-:Y:S05]  /*997b0*/  BRA `(.L_x_16261) ;  /* 0x0000000000087947 */ /* 0x000fea0003800000 */
.L_x_16228:
[----:B------:R-:W-:Y:S02]  /*997c0*/  DMUL R50, R44, 9.00719925474099200000e+15 ;  /* 0x434000002c327828 */ /* 0x000fe40000000000 */
[----:B------:R-:W-:-:S11]  /*997d0*/  DMUL R48, R48, 9.00719925474099200000e+15 ;  /* 0x4340000030307828 */ /* 0x000fd60000000000 */
.L_x_16261:
[----:B------:R-:W-:Y:S05]  /*997e0*/  BSYNC B2 ;  /* 0x0000000000027941 */ /* 0x000fea0003800000 */
.L_x_16227:
        /* <DEDUP_REMOVED lines=28> */
.L_x_16263:
[----:B------:R-:W-:Y:S05]  /*999b0*/  BSYNC B2 ;  /* 0x0000000000027941 */ /* 0x000fea0003800000 */
.L_x_16262:
        /* <DEDUP_REMOVED lines=82> */
.L_x_16265:
[----:B------:R-:W-:Y:S02]  /*99ee0*/  FSEL R2, RZ, 3.37028055040000000000e+12, P1 ;  /* 0x54442d18ff027808 */ /* 0x000fe40000800000 */
[----:B------:R-:W-:-:S07]  /*99ef0*/  FSEL R3, RZ, 2.1426990032196044922, P1 ;  /* 0x400921fbff037808 */ /* 0x000fce0000800000 */
.L_x_16266:
[----:B------:R-:W-:Y:S05]  /*99f00*/  BSYNC B0 ;  /* 0x0000000000007941 */ /* 0x000fea0003800000 */
.L_x_16264:
[----:B------:R-:W-:Y:S01]  /*99f10*/  DADD R50, |R50|, |R48| ;  /* 0x0000000032327229 */ /* 0x000fe20000000630 */
[----:B------:R-:W-:-:S07]  /*99f20*/  LOP3.LUT R49, R3, 0x80000000, R49, 0xb8, !PT ;  /* 0x8000000003317812 */ /* 0x000fce00078eb831 */
[----:B------:R-:W-:-:S06]  /*99f30*/  DSETP.GTU.AND P0, PT, |R50|, +INF , PT ;  /* 0x7ff000003200742a */ /* 0x000fcc0003f0c200 */
[----:B------:R-:W-:Y:S02]  /*99f40*/  FSEL R2, R50, R2, P0 ;  /* 0x0000000232027208 */ /* 0x000fe40000000000 */
[----:B------:R-:W-:-:S07]  /*99f50*/  FSEL R3, R51, R49, P0 ;  /* 0x0000003133037208 */ /* 0x000fce0000000000 */
.L_x_16233:
[----:B------:R-:W-:Y:S05]  /*99f60*/  BSYNC B3 ;  /* 0x0000000000037941 */ /* 0x000fea0003800000 */
.L_x_16226:
[----:B------:R-:W-:Y:S01]  /*99f70*/  LOP3.LUT R45, R3, 0x80000000, R13, 0xb8, !PT ;  /* 0x80000000032d7812 */ /* 0x000fe200078eb80d */
[----:B------:R-:W-:Y:S01]  /*99f80*/  IMAD.MOV.U32 R44, RZ, RZ, R2 ;  /* 0x000000ffff2c7224 */ /* 0x000fe200078e0002 */
[----:B------:R-:W-:Y:S01]  /*99f90*/  LOP3.LUT R47, R47, 0x80000000, R15, 0xb8, !PT ;  /* 0x800000002f2f7812 */ /* 0x000fe200078eb80f */
[----:B------:R-:W-:Y:S06]  /*99fa0*/  BRA `(.L_x_16188) ;  /* 0x0000005800e87947 */ /* 0x000fec0003800000 */
.L_x_16190:
        /* <DEDUP_REMOVED lines=113> */
.L_x_16272:
[----:B------:R-:W-:Y:S05]  /*9a6c0*/  BSYNC B0 ;  /* 0x0000000000007941 */ /* 0x000fea0003800000 */
.L_x_16271:
        /* <DEDUP_REMOVED lines=8> */
.L_x_16274:
[----:B------:R-:W-:Y:S05]  /*9a750*/  BSYNC B3 ;  /* 0x0000000000037941 */ /* 0x000fea0003800000 */
.L_x_16273:
        /* <DEDUP_REMOVED lines=82> */
.L_x_16276:
[----:B------:R-:W-:-:S04]  /*9ac80*/  ISETP.GE.AND P0, PT, R47, RZ, PT ;  /* 0x000000ff2f00720c */ /* 0x000fc80003f06270 */
[----:B------:R-:W-:Y:S02]  /*9ac90*/  FSEL R6, RZ, 3.37028055040000000000e+12, P0 ;  /* 0x54442d18ff067808 */ /* 0x000fe40000000000 */
[----:B------:R-:W-:-:S07]  /*9aca0*/  FSEL R7, RZ, 2.1426990032196044922, P0 ;  /* 0x400921fbff077808 */ /* 0x000fce0000000000 */
.L_x_16277:
[----:B------:R-:W-:Y:S05]  /*9acb0*/  BSYNC B0 ;  /* 0x0000000000007941 */ /* 0x000fea0003800000 */
.L_x_16275:
[----:B------:R-:W-:Y:S01]  /*9acc0*/  DADD R2, |R12|, |R14| ;  /* 0x000000000c027229 */ /* 0x000fe2000000060e */
[----:B------:R-:W-:Y:S01]  /*9acd0*/  LOP3.LUT R45, R7, 0x80000000, R45, 0xb8, !PT ;  /* 0x80000000072d7812 */ /* 0x000fe200078eb82d */
[----:B------:R-:W-:-:S06]  /*9ace0*/  DMUL R62, R62, 0.5 ;  /* 0x3fe000003e3e7828 */ /* 0x000fcc0000000000 */
[----:B------:R-:W-:-:S06]  /*9acf0*/  DSETP.GTU.AND P0, PT, |R2|, +INF , PT ;  /* 0x7ff000000200742a */ /* 0x000fcc0003f0c200 */
[----:B------:R-:W-:Y:S02]  /*9ad00*/  FSEL R6, R2, R6, P0 ;  /* 0x0000000602067208 */ /* 0x000fe40000000000 */
[----:B------:R-:W-:Y:S01]  /*9ad10*/  FSEL R7, R3, R45, P0 ;  /* 0x0000002d03077208 */ /* 0x000fe20000000000 */
[----:B------:R-:W-:Y:S06]  /*9ad20*/  BRA `(.L_x_16278) ;  /* 0x0000004c00187947 */ /* 0x000fec0003800000 */
.L_x_16270:
        /* <DEDUP_REMOVED lines=135> */
.L_x_16280:
[----:B------:R-:W-:Y:S05]  /*9b5a0*/  BSYNC B0 ;  /* 0x0000000000007941 */ /* 0x000fea0003800000 */
.L_x_16279:
        /* <DEDUP_REMOVED lines=8> */
.L_x_16282:
[----:B------:R-:W-:Y:S05]  /*9b630*/  BSYNC B3 ;  /* 0x0000000000037941 */ /* 0x000fea0003800000 */
.L_x_16281:
        /* <DEDUP_REMOVED lines=82> */
.L_x_16284:
[----:B------:R-:W-:-:S04]  /*9bb60*/  ISETP.GE.AND P0, PT, R47, RZ, PT ;  /* 0x000000ff2f00720c */ /* 0x000fc80003f06270 */
[----:B------:R-:W-:Y:S02]  /*9bb70*/  FSEL R6, RZ, 3.37028055040000000000e+12, P0 ;  /* 0x54442d18ff067808 */ /* 0x000fe40000000000 */
[----:B------:R-:W-:-:S07]  /*9bb80*/  FSEL R7, RZ, 2.1426990032196044922, P0 ;  /* 0x400921fbff077808 */ /* 0x000fce0000000000 */
.L_x_16285:
[----:B------:R-:W-:Y:S05]  /*9bb90*/  BSYNC B0 ;  /* 0x0000000000007941 */ /* 0x000fea0003800000 */
.L_x_16283:
[----:B------:R-:W-:Y:S01]  /*9bba0*/  DADD R2, |R12|, |R14| ;  /* 0x000000000c027229 */ /* 0x000fe2000000060e */
[----:B------:R-:W-:-:S07]  /*9bbb0*/  LOP3.LUT R45, R7, 0x80000000, R45, 0xb8, !PT ;  /* 0x80000000072d7812 */ /* 0x000fce00078eb82d */
[----:B------:R-:W-:-:S06]  /*9bbc0*/  DSETP.GTU.AND P0, PT, |R2|, +INF , PT ;  /* 0x7ff000000200742a */ /* 0x000fcc0003f0c200 */
[----:B------:R-:W-:Y:S02]  /*9bbd0*/  FSEL R6, R2, R6, P0 ;  /* 0x0000000602067208 */ /* 0x000fe40000000000 */
[----:B------:R-:W-:Y:S01]  /*9bbe0*/  FSEL R7, R3, R45, P0 ;  /* 0x0000002d03077208 */ /* 0x000fe20000000000 */
[----:B------:R-:W-:Y:S06]  /*9bbf0*/  BRA `(.L_x_16278) ;  /* 0x0000003c00647947 */ /* 0x000fec0003800000 */
.L_x_16269:
        /* <DEDUP_REMOVED lines=23> */
.L_x_16287:
[----:B------:R-:W-:Y:S05]  /*9bd70*/  BSYNC B3 ;  /* 0x0000000000037941 */ /* 0x000fea0003800000 */
.L_x_16286:
        /* <DEDUP_REMOVED lines=26> */
.L_x_16289:
[----:B------:R-:W-:Y:S05]  /*9bf20*/  BSYNC B3 ;  /* 0x0000000000037941 */ /* 0x000fea0003800000 */
.L_x_16288:
        /* <DEDUP_REMOVED lines=136> */
.L_x_16291:
[----:B------:R-:W-:Y:S05]  /*9c7b0*/  BSYNC B0 ;  /* 0x0000000000007941 */ /* 0x000fea0003800000 */
.L_x_16290:
        /* <DEDUP_REMOVED lines=8> */
.L_x_16293:
[----:B------:R-:W-:Y:S05]  /*9c840*/  BSYNC B3 ;  /* 0x0000000000037941 */ /* 0x000fea0003800000 */
.L_x_16292:
        /* <DEDUP_REMOVED lines=82> */
.L_x_16295:
[----:B------:R-:W-:-:S04]  /*9cd70*/  ISETP.GE.AND P0, PT, R47, RZ, PT ;  /* 0x000000ff2f00720c */ /* 0x000fc80003f06270 */
[----:B------:R-:W-:Y:S02]  /*9cd80*/  FSEL R6, RZ, 3.37028055040000000000e+12, P0 ;  /* 0x54442d18ff067808 */ /* 0x000fe40000000000 */
[----:B------:R-:W-:-:S07]  /*9cd90*/  FSEL R7, RZ, 2.1426990032196044922, P0 ;  /* 0x400921fbff077808 */ /* 0x000fce0000000000 */
.L_x_16296:
[----:B------:R-:W-:Y:S05]  /*9cda0*/  BSYNC B0 ;  /* 0x0000000000007941 */ /* 0x000fea0003800000 */
.L_x_16294:
[----:B------:R-:W-:Y:S01]  /*9cdb0*/  DADD R2, |R12|, |R14| ;  /* 0x000000000c027229 */ /* 0x000fe2000000060e */
[----:B------:R-:W-:Y:S01]  /*9cdc0*/  LOP3.LUT R45, R7, 0x80000000, R45, 0xb8, !PT ;  /* 0x80000000072d7812 */ /* 0x000fe200078eb82d */
[----:B------:R-:W-:-:S06]  /*9cdd0*/  DADD R62, R62, 1 ;  /* 0x3ff000003e3e7429 */ /* 0x000fcc0000000000 */
[----:B------:R-:W-:-:S06]  /*9cde0*/  DSETP.GTU.AND P0, PT, |R2|, +INF , PT ;  /* 0x7ff000000200742a */ /* 0x000fcc0003f0c200 */
[----:B------:R-:W-:Y:S02]  /*9cdf0*/  FSEL R6, R2, R6, P0 ;  /* 0x0000000602067208 */ /* 0x000fe40000000000 */
[----:B------:R-:W-:Y:S01]  /*9ce00*/  FSEL R7, R3, R45, P0 ;  /* 0x0000002d03077208 */ /* 0x000fe20000000000 */
[----:B------:R-:W-:Y:S06]  /*9ce10*/  BRA `(.L_x_16278) ;  /* 0x0000002800dc7947 */ /* 0x000fec0003800000 */
.L_x_16268:
        /* <DEDUP_REMOVED lines=108> */
.L_x_16300:
[----:B------:R-:W-:Y:S05]  /*9d4e0*/  BSYNC B0 ;  /* 0x0000000000007941 */ /* 0x000fea0003800000 */
.L_x_16299:
        /* <DEDUP_REMOVED lines=8> */
.L_x_16302:
[----:B------:R-:W-:Y:S05]  /*9d570*/  BSYNC B3 ;  /* 0x0000000000037941 */ /* 0x000fea0003800000 */
.L_x_16301:
        /* <DEDUP_REMOVED lines=73> */
.L_x_16304:
[----:B------:R-:W-:Y:S05]  /*9da10*/  BSYNC B0 ;  /* 0x0000000000007941 */ /* 0x000fea0003800000 */
.L_x_16303:
[----:B------:R-:W-:Y:S01]  /*9da20*/  LOP3.LUT R3, R7, 0x80000000, R13, 0xb8, !PT ;  /* 0x8000000007037812 */ /* 0x000fe200078eb80d */
[----:B------:R-:W-:Y:S01]  /*9da30*/  DMUL R62, R62, 0.5 ;  /* 0x3fe000003e3e7828 */ /* 0x000fe20000000000 */
[----:B------:R-:W-:Y:S02]  /*9da40*/  FSEL R6, R4, R6, P0 ;  /* 0x0000000604067208 */ /* 0x000fe40000000000 */
[----:B------:R-:W-:Y:S01]  /*9da50*/  FSEL R7, R5, R3, P0 ;  /* 0x0000000305077208 */ /* 0x000fe20000000000 */
[----:B------:R-:W-:Y:S07]  /*9da60*/  BRA `(.L_x_16278) ;  /* 0x0000001c00c87947 */ /* 0x000fee0003800000 */
.L_x_16298:
        /* <DEDUP_REMOVED lines=135> */
.L_x_16306:
[----:B------:R-:W-:Y:S05]  /*9e2e0*/  BSYNC B0 ;  /* 0x0000000000007941 */ /* 0x000fea0003800000 */
.L_x_16305:
        /* <DEDUP_REMOVED lines=8> */
.L_x_16308:
[----:B------:R-:W-:Y:S05]  /*9e370*/  BSYNC B3 ;  /* 0x0000000000037941 */ /* 0x000fea0003800000 */
.L_x_16307:
        /* <DEDUP_REMOVED lines=73> */
.L_x_16310:
[----:B------:R-:W-:Y:S05]  /*9e810*/  BSYNC B0 ;  /* 0x0000000000007941 */ /* 0x000fea0003800000 */
.L_x_16309:
[----:B------:R-:W-:Y:S02]  /*9e820*/  LOP3.LUT R3, R7, 0x80000000, R13, 0xb8, !PT ;  /* 0x8000000007037812 */ /* 0x000fe400078eb80d */
[----:B------:R-:W-:Y:S02]  /*9e830*/  FSEL R6, R4, R6, P1 ;  /* 0x0000000604067208 */ /* 0x000fe40000800000 */
[----:B------:R-:W-:Y:S01]  /*9e840*/  FSEL R7, R5, R3, P1 ;  /* 0x0000000305077208 */ /* 0x000fe20000800000 */
[----:B------:R-:W-:Y:S06]  /*9e850*/  BRA `(.L_x_16278) ;  /* 0x00000010004c7947 */ /* 0x000fec0003800000 */
.L_x_16297:
        /* <DEDUP_REMOVED lines=23> */
.L_x_16312:
[----:B------:R-:W-:Y:S05]  /*9e9d0*/  BSYNC B3 ;  /* 0x0000000000037941 */ /* 0x000fea0003800000 */
.L_x_16311:
        /* <DEDUP_REMOVED lines=26> */
.L_x_16314:
[----:B------:R-:W-:Y:S05]  /*9eb80*/  BSYNC B3 ;  /* 0x0000000000037941 */ /* 0x000fea0003800000 */
.L_x_16313:
        /* <DEDUP_REMOVED lines=136> */
.L_x_16316:
[----:B------:R-:W-:Y:S05]  /*9f410*/  BSYNC B0 ;  /* 0x0000000000007941 */ /* 0x000fea0003800000 */
.L_x_16315:
        /* <DEDUP_REMOVED lines=8> */
.L_x_16318:
[----:B------:R-:W-:Y:S05]  /*9f4a0*/  BSYNC B3 ;  /* 0x0000000000037941 */ /* 0x000fea0003800000 */
.L_x_16317:
        /* <DEDUP_REMOVED lines=74> */
.L_x_16320:
[----:B------:R-:W-:Y:S05]  /*9f950*/  BSYNC B0 ;  /* 0x0000000000007941 */ /* 0x000fea0003800000 */
.L_x_16319:
[----:B------:R-:W-:Y:S02]  /*9f960*/  LOP3.LUT R3, R7, 0x80000000, R13, 0xb8, !PT ;  /* 0x8000000007037812 */ /* 0x000fe400078eb80d */
[----:B------:R-:W-:Y:S02]  /*9f970*/  FSEL R6, R4, R6, P1 ;  /* 0x0000000604067208 */ /* 0x000fe40000800000 */
[----:B------:R-:W-:-:S07]  /*9f980*/  FSEL R7, R5, R3, P1 ;  /* 0x0000000305077208 */ /* 0x000fce0000800000 */
.L_x_16278:
[----:B------:R-:W-:Y:S05]  /*9f990*/  BSYNC B2 ;  /* 0x0000000000027941 */ /* 0x000fea0003800000 */
.L_x_16267:
        /* <DEDUP_REMOVED lines=8> */
.L_x_16189:
        /* <DEDUP_REMOVED lines=17> */
[----:B------:R-:W-:Y:S01]  /*9fb30*/  @!P0 IMAD.MOV.U32 R44, RZ, RZ, R12 ;  /* 0x000000ffff2c8224 */ /* 0x000fe200078e000c */
[----:B------:R-:W-:-:S09]  /*9fb40*/  @!P0 MOV R45, R13 ;  /* 0x0000000d002d8202 */ /* 0x000fd20000000f00 */
.L_x_16188:
[----:B------:R-:W-:Y:S05]  /*9fb50*/  BSYNC B1 ;  /* 0x0000000000017941 */ /* 0x000fea0003800000 */
.L_x_16187:
[----:B------:R-:W-:Y:S05]  /*9fb60*/  WARPSYNC.ALL ;  /* 0x0000000000007948 */ /* 0x000fea0003800000 */
[----:B------:R-:W0:Y:S01]  /*9fb70*/  S2R R2, SR_TID.X ;  /* 0x0000000000027919 */ /* 0x000e220000002100 */
[----:B------:R-:W-:Y:S01]  /*9fb80*/  BSSY B1, `(.L_x_16321) ;  /* 0x0000aad000017945 */ /* 0x000fe20003800000 */
        /* <DEDUP_REMOVED lines=149> */
.L_x_16328:
[----:B------:R-:W-:Y:S05]  /*a04e0*/  BSYNC B3 ;  /* 0x0000000000037941 */ /* 0x000fea0003800000 */
.L_x_16327:
        /* <DEDUP_REMOVED lines=82> */
.L_x_16326:
        /* <DEDUP_REMOVED lines=36> */
.L_x_16336:
[----:B------:R-:W-:Y:S05]  /*a0c50*/  BSYNC B4 ;  /* 0x0000000000047941 */ /* 0x000fea0003800000 */
.L_x_16335:
[----:B------:R-:W-:Y:S02]  /*a0c60*/  IMAD.MOV.U32 R10, RZ, RZ, R2 ;  /* 0x000000ffff0a7224 */ /* 0x000fe400078e0002 */
[----:B------:R-:W-:Y:S01]  /*a0c70*/  IMAD.MOV.U32 R11, RZ, RZ, R3 ;  /* 0x000000ffff0b7224 */ /* 0x000fe200078e0003 */
[----:B------:R-:W-:Y:S06]  /*a0c80*/  BRA `(.L_x_16334) ;  /* 0x0000000000047947 */ /* 0x000fec0003800000 */
.L_x_16333:
[----:B------:R-:W-:-:S11]  /*a0c90*/  DADD R10, -R66, R64 ;  /* 0x00000000420a7229 */ /* 0x000fd60000000140 */
.L_x_16334:
[----:B------:R-:W-:Y:S05]  /*a0ca0*/  BSYNC B3 ;  /* 0x0000000000037941 */ /* 0x000fea0003800000 */
.L_x_16332:
        /* <DEDUP_REMOVED lines=31> */
.L_x_16341:
[----:B------:R-:W-:Y:S05]  /*a0ea0*/  BSYNC B4 ;  /* 0x0000000000047941 */ /* 0x000fea0003800000 */
.L_x_16340:
[----:B------:R-:W-:Y:S05]  /*a0eb0*/  BRA `(.L_x_16339) ;  /* 0x0000000000047947 */ /* 0x000fea0003800000 */
.L_x_16338:
[----:B------:R-:W-:-:S11]  /*a0ec0*/  DADD R2, R50, -R8 ;  /* 0x0000000032027229 */ /* 0x000fd60000000808 */
.L_x_16339:
[----:B------:R-:W-:Y:S05]  /*a0ed0*/  BSYNC B3 ;  /* 0x0000000000037941 */ /* 0x000fea0003800000 */
.L_x_16337:
        /* <DEDUP_REMOVED lines=30> */
.L_x_16343:
[----:B------:R-:W-:Y:S05]  /*a10c0*/  BSYNC B3 ;  /* 0x0000000000037941 */ /* 0x000fea0003800000 */
.L_x_16342:
        /* <DEDUP_REMOVED lines=86> */
.L_x_16344:
        /* <DEDUP_REMOVED lines=22> */
.L_x_16346:
[----:B------:R-:W-:Y:S05]  /*a1790*/  BSYNC B3 ;  /* 0x0000000000037941 */ /* 0x000fea0003800000 */
.L_x_16345:
        /* <DEDUP_REMOVED lines=30> */
.L_x_16331:
        /* <DEDUP_REMOVED lines=26> */
.L_x_16349:
[----:B------:R-:W-:Y:S05]  /*a1b20*/  BSYNC B3 ;  /* 0x0000000000037941 */ /* 0x000fea0003800000 */
.L_x_16348:
        /* <DEDUP_REMOVED lines=27> */
.L_x_16352:
[----:B------:R-:W-:Y:S05]  /*a1ce0*/  BSYNC B3 ;  /* 0x0000000000037941 */ /* 0x000fea0003800000 */
.L_x_16351:
        /* <DEDUP_REMOVED lines=30> */
.L_x_16350:
[----:B------:R-:W-:-:S10]  /*a1ed0*/  DADD R10, R10, 1 ;  /* 0x3ff000000a0a7429 */ /* 0x000fd40000000000 */
[----:B------:R-:W-:Y:S01]  /*a1ee0*/  ISETP.GT.AND P0, PT, R11, 0xfffff, PT ;  /* 0x000fffff0b00780c */ /* 0x000fe20003f04270 */
[----:B------:R-:W-:Y:S02]  /*a1ef0*/  IMAD.MOV.U32 R4, RZ, RZ, R10 ;  /* 0x000000ffff047224 */ /* 0x000fe400078e000a */
[--C-:B------:R-:W-:Y:S02]  /*a1f00*/  IMAD.MOV.U32 R5, RZ, RZ, R11.reuse ;  /* 0x000000ffff057224 */ /* 0x100fe400078e000b */
[----:B------:R-:W-:-:S08]  /*a1f10*/  IMAD.MOV.U32 R3, RZ, RZ, R11 ;  /* 0x000000ffff037224 */ /* 0x000fd000078e000b */
        /* <DEDUP_REMOVED lines=71> */
.L_x_16353:
[----:B------:R-:W-:Y:S01]  /*a2390*/  IMAD.MOV.U32 R2, RZ, RZ, 0x0 ;  /* 0x00000000ff027424 */ /* 0x000fe200078e00ff */
[----:B------:R-:W-:Y:S02]  /*a23a0*/  MOV R3, 0x7ff00000 ;  /* 0x7ff0000000037802 */ /* 0x000fe40000000f00 */
[----:B------:R-:W-:-:S04]  /*a23b0*/  FSETP.NEU.FTZ.AND P0, PT, R5, RZ, PT ;  /* 0x000000ff0500720b */ /* 0x000fc80003f1d000 */
[----:B------:R-:W-:-:S10]  /*a23c0*/  DFMA R2, R4, R2, +INF ;  /* 0x7ff000000402742b */ /* 0x000fd40000000002 */
[----:B------:R-:W-:Y:S02]  /*a23d0*/  FSEL R10, R2, RZ, P0 ;  /* 0x000000ff020a7208 */ /* 0x000fe40000000000 */
[----:B------:R-:W-:Y:S01]  /*a23e0*/  FSEL R11, R3, -QNAN , P0 ;  /* 0xfff00000030b7808 */ /* 0x000fe20000000000 */
[----:B------:R-:W-:Y:S06]  /*a23f0*/  BRA `(.L_x_16329) ;  /* 0x0000000400447947 */ /* 0x000fec0003800000 */
.L_x_16347:
        /* <DEDUP_REMOVED lines=23> */
[----:B------:R-:W-:Y:S02]  /*a2570*/  IMAD.MOV.U32 R52, RZ, RZ, R10 ;  /* 0x000000ffff347224 */ /* 0x000fe400078e000a */
[----:B------:R-:W-:-:S07]  /*a2580*/  IMAD.MOV.U32 R5, RZ, RZ, R55 ;  /* 0x000000ffff057224 */ /* 0x000fce00078e0037 */
[----:B------:R-:W-:Y:S05]  /*a2590*/  CALL.REL.NOINC `($__internal_23_$__cuda_sm20_dsqrt_rn_f64_mediumpath_v1) ;  /* 0x0000008800bc7944 */ /* 0x000fea0003c00000 */
[----:B------:R-:W-:-:S07]  /*a25a0*/  IMAD.MOV.U32 R5, RZ, RZ, R3 ;  /* 0x000000ffff057224 */ /* 0x000fce00078e0003 */
.L_x_16355:
[----:B------:R-:W-:Y:S05]  /*a25b0*/  BSYNC B3 ;  /* 0x0000000000037941 */ /* 0x000fea0003800000 */
.L_x_16354:
        /* <DEDUP_REMOVED lines=21> */
.L_x_16357:
[----:B------:R-:W-:Y:S05]  /*a2710*/  BSYNC B3 ;  /* 0x0000000000037941 */ /* 0x000fea0003800000 */
.L_x_16356:
[----:B------:R-:W-:Y:S02]  /*a2720*/  IMAD.MOV.U32 R10, RZ, RZ, R2 ;  /* 0x000000ffff0a7224 */ /* 0x000fe400078e0002 */
[----:B------:R-:W-:Y:S01]  /*a2730*/  IMAD.MOV.U32 R11, RZ, RZ, R3 ;  /* 0x000000ffff0b7224 */ /* 0x000fe200078e0003 */
[----:B------:R-:W-:Y:S06]  /*a2740*/  BRA `(.L_x_16329) ;  /* 0x0000000000707947 */ /* 0x000fec0003800000 */
.L_x_16330:
        /* <DEDUP_REMOVED lines=25> */
.L_x_16359:
[----:B------:R-:W-:Y:S05]  /*a28e0*/  BSYNC B3 ;  /* 0x0000000000037941 */ /* 0x000fea0003800000 */
.L_x_16358:
[----:B------:R-:W-:Y:S02]  /*a28f0*/  IMAD.MOV.U32 R10, RZ, RZ, R4 ;  /* 0x000000ffff0a7224 */ /* 0x000fe400078e0004 */
[----:B------:R-:W-:-:S07]  /*a2900*/  IMAD.MOV.U32 R11, RZ, RZ, R5 ;  /* 0x000000ffff0b7224 */ /* 0x000fce00078e0005 */
.L_x_16329:
[----:B------:R-:W-:Y:S05]  /*a2910*/  BSYNC B2 ;  /* 0x0000000000027941 */ /* 0x000fea0003800000 */
.L_x_16325:
        /* <DEDUP_REMOVED lines=25> */
.L_x_16364:
[----:B------:R-:W-:Y:S05]  /*a2ab0*/  BSYNC B4 ;  /* 0x0000000000047941 */ /* 0x000fea0003800000 */
.L_x_16363:
        /* <DEDUP_REMOVED lines=49> */
.L_x_16366:
        /* <DEDUP_REMOVED lines=71> */
.L_x_16365:
        /* <DEDUP_REMOVED lines=37> */
.L_x_16375:
[----:B------:R-:W-:Y:S05]  /*a3490*/  BSYNC B6 ;  /* 0x0000000000067941 */ /* 0x000fea0003800000 */
.L_x_16374:
[----:B------:R-:W-:Y:S02]  /*a34a0*/  IMAD.MOV.U32 R68, RZ, RZ, R2 ;  /* 0x000000ffff447224 */ /* 0x000fe400078e0002 */
[----:B------:R-:W-:Y:S01]  /*a34b0*/  IMAD.MOV.U32 R69, RZ, RZ, R3 ;  /* 0x000000ffff457224 */ /* 0x000fe200078e0003 */
[----:B------:R-:W-:Y:S06]  /*a34c0*/  BRA `(.L_x_16373) ;  /* 0x0000000000047947 */ /* 0x000fec0003800000 */
.L_x_16372:
[----:B------:R-:W-:-:S11]  /*a34d0*/  DADD R68, -R66, R64 ;  /* 0x0000000042447229 */ /* 0x000fd60000000140 */
.L_x_16373:
[----:B------:R-:W-:Y:S05]  /*a34e0*/  BSYNC B5 ;  /* 0x0000000000057941 */ /* 0x000fea0003800000 */
.L_x_16371:
        /* <DEDUP_REMOVED lines=28> */
.L_x_16380:
[----:B------:R-:W-:Y:S05]  /*a36b0*/  BSYNC B6 ;  /* 0x0000000000067941 */ /* 0x000fea0003800000 */
.L_x_16379:
[----:B------:R-:W-:Y:S02]  /*a36c0*/  IMAD.MOV.U32 R14, RZ, RZ, R2 ;  /* 0x000000ffff0e7224 */ /* 0x000fe400078e0002 */
[----:B------:R-:W-:Y:S01]  /*a36d0*/  IMAD.MOV.U32 R15, RZ, RZ, R3 ;  /* 0x000000ffff0f7224 */ /* 0x000fe200078e0003 */
[----:B------:R-:W-:Y:S06]  /*a36e0*/  BRA `(.L_x_16378) ;  /* 0x0000000000047947 */ /* 0x000fec0003800000 */
.L_x_16377:
[----:B------:R-:W-:-:S11]  /*a36f0*/  DADD R14, -R62, R50 ;  /* 0x000000003e0e7229 */ /* 0x000fd60000000132 */
.L_x_16378:
[----:B------:R-:W-:Y:S05]  /*a3700*/  BSYNC B5 ;  /* 0x0000000000057941 */ /* 0x000fea0003800000 */
.L_x_16376:
        /* <DEDUP_REMOVED lines=30> */
.L_x_16382:
[----:B------:R-:W-:Y:S05]  /*a38f0*/  BSYNC B5 ;  /* 0x0000000000057941 */ /* 0x000fea0003800000 */
.L_x_16381:
[----:B------:R-:W-:Y:S02]  /*a3900*/  IMAD.MOV.U32 R48, RZ, RZ, R4 ;  /* 0x000000ffff307224 */ /* 0x000fe400078e0004 */
[----:B------:R-:W-:Y:S01]  /*a3910*/  IMAD.MOV.U32 R49, RZ, RZ, R5 ;  /* 0x000000ffff317224 */ /* 0x000fe200078e0005 */
[----:B------:R-:W-:Y:S06]  /*a3920*/  BRA `(.L_x_16383) ;  /* 0x0000000800607947 */ /* 0x000fec0003800000 */
.L_x_16370:
        /* <DEDUP_REMOVED lines=30> */
.L_x_16386:
[----:B------:R-:W-:Y:S05]  /*a3b10*/  BSYNC B5 ;  /* 0x0000000000057941 */ /* 0x000fea0003800000 */
.L_x_16385:
[----:B------:R-:W-:Y:S02]  /*a3b20*/  IMAD.MOV.U32 R48, RZ, RZ, R4 ;  /* 0x000000ffff307224 */ /* 0x000fe400078e0004 */
[----:B------:R-:W-:Y:S01]  /*a3b30*/  IMAD.MOV.U32 R49, RZ, RZ, R5 ;  /* 0x000000ffff317224 */ /* 0x000fe200078e0005 */
[----:B------:R-:W-:Y:S06]  /*a3b40*/  BRA `(.L_x_16383) ;  /* 0x0000000400d87947 */ /* 0x000fec0003800000 */
.L_x_16384:
        /* <DEDUP_REMOVED lines=31> */
.L_x_16388:
[----:B------:R-:W-:Y:S05]  /*a3d40*/  BSYNC B5 ;  /* 0x0000000000057941 */ /* 0x000fea0003800000 */
.L_x_16387:
        /* <DEDUP_REMOVED lines=21> */
.L_x_16390:
[----:B------:R-:W-:Y:S05]  /*a3ea0*/  BSYNC B5 ;  /* 0x0000000000057941 */ /* 0x000fea0003800000 */
.L_x_16389:
[----:B------:R-:W-:Y:S01]  /*a3eb0*/  DMUL R12, R12, 8.11296384146066816958e+31 ;  /* 0x469000000c0c7828 */ /* 0x000fe20000000000 */
[----:B------:R-:W-:Y:S02]  /*a3ec0*/  IMAD.MOV.U32 R48, RZ, RZ, R2 ;  /* 0x000000ffff307224 */ /* 0x000fe400078e0002 */
[----:B------:R-:W-:Y:S01]  /*a3ed0*/  IMAD.MOV.U32 R49, RZ, RZ, R3 ;  /* 0x000000ffff317224 */ /* 0x000fe200078e0003 */
[----:B------:R-:W-:Y:S07]  /*a3ee0*/  BRA `(.L_x_16383) ;  /* 0x0000000000f07947 */ /* 0x000fee0003800000 */
.L_x_16369:
        /* <DEDUP_REMOVED lines=27> */
.L_x_16392:
[----:B------:R-:W-:Y:S05]  /*a40a0*/  BSYNC B5 ;  /* 0x0000000000057941 */ /* 0x000fea0003800000 */
.L_x_16391:
[----:B------:R-:W-:Y:S01]  /*a40b0*/  DADD R54, R48, 1 ;  /* 0x3ff0000030367429 */ /* 0x000fe20000000000 */
[----:B------:R-:W-:Y:S01]  /*a40c0*/  MOV R6, 0x0 ;  /* 0x0000000000067802 */ /* 0x000fe20000000f00 */
[----:B------:R-:W-:Y:S01]  /*a40d0*/  IMAD.MOV.U32 R7, RZ, RZ, 0x3fd80000 ;  /* 0x3fd80000ff077424 */ /* 0x000fe200078e00ff */
        /* <DEDUP_REMOVED lines=27> */
.L_x_16394:
[----:B------:R-:W-:Y:S05]  /*a4290*/  BSYNC B5 ;  /* 0x0000000000057941 */ /* 0x000fea0003800000 */
.L_x_16393:
[----:B------:R-:W-:-:S11]  /*a42a0*/  DMUL R48, R4, R50 ;  /* 0x0000003204307228 */ /* 0x000fd60000000000 */
.L_x_16383:
[----:B------:R-:W-:Y:S05]  /*a42b0*/  BSYNC B4 ;  /* 0x0000000000047941 */ /* 0x000fea0003800000 */
.L_x_16368:
[----:B------:R-:W-:Y:S05]  /*a42c0*/  BRA `(.L_x_16395) ;  /* 0x0000000000087947 */ /* 0x000fea0003800000 */
.L_x_16362:
[----:B------:R-:W-:Y:S02]  /*a42d0*/  DMUL R48, R48, 9.00719925474099200000e+15 ;  /* 0x4340000030307828 */ /* 0x000fe40000000000 */
[----:B------:R-:W-:-:S11]  /*a42e0*/  DMUL R12, R12, 9.00719925474099200000e+15 ;  /* 0x434000000c0c7828 */ /* 0x000fd60000000000 */
.L_x_16395:
[----:B------:R-:W-:Y:S05]  /*a42f0*/  BSYNC B2 ;  /* 0x0000000000027941 */ /* 0x000fea0003800000 */
.L_x_16361:
        /* <DEDUP_REMOVED lines=28> */
.L_x_16397:
[----:B------:R-:W-:Y:S05]  /*a44c0*/  BSYNC B2 ;  /* 0x0000000000027941 */ /* 0x000fea0003800000 */
.L_x_16396:
        /* <DEDUP_REMOVED lines=82> */
.L_x_16399:
[----:B------:R-:W-:Y:S02]  /*a49f0*/  FSEL R2, RZ, 3.37028055040000000000e+12, P1 ;  /* 0x54442d18ff027808 */ /* 0x000fe40000800000 */
[----:B------:R-:W-:-:S07]  /*a4a00*/  FSEL R3, RZ, 2.1426990032196044922, P1 ;  /* 0x400921fbff037808 */ /* 0x000fce0000800000 */
.L_x_16400:
[----:B------:R-:W-:Y:S05]  /*a4a10*/  BSYNC B0 ;  /* 0x0000000000007941 */ /* 0x000fea0003800000 */
.L_x_16398:
[----:B------:R-:W-:Y:S01]  /*a4a20*/  DADD R48, |R48|, |R12| ;  /* 0x0000000030307229 */ /* 0x000fe2000000060c */
[----:B------:R-:W-:-:S07]  /*a4a30*/  LOP3.LUT R13, R3, 0x80000000, R13, 0xb8, !PT ;  /* 0x80000000030d7812 */ /* 0x000fce00078eb80d */
[----:B------:R-:W-:-:S06]  /*a4a40*/  DSETP.GTU.AND P0, PT, |R48|, +INF , PT ;  /* 0x7ff000003000742a */ /* 0x000fcc0003f0c200 */
[----:B------:R-:W-:Y:S02]  /*a4a50*/  FSEL R2, R48, R2, P0 ;  /* 0x0000000230027208 */ /* 0x000fe40000000000 */
[----:B------:R-:W-:-:S07]  /*a4a60*/  FSEL R3, R49, R13, P0 ;  /* 0x0000000d31037208 */ /* 0x000fce0000000000 */
.L_x_16367:
[----:B------:R-:W-:Y:S05]  /*a4a70*/  BSYNC B3 ;  /* 0x0000000000037941 */ /* 0x000fea0003800000 */
.L_x_16360:
[----:B------:R-:W-:Y:S01]  /*a4a80*/  LOP3.LUT R9, R3, 0x80000000, R41, 0xb8, !PT ;  /* 0x8000000003097812 */ /* 0x000fe200078eb829 */
[----:B------:R-:W-:Y:S01]  /*a4a90*/  IMAD.MOV.U32 R8, RZ, RZ, R2 ;  /* 0x000000ffff087224 */ /* 0x000fe200078e0002 */
[----:B------:R-:W-:Y:S01]  /*a4aa0*/  LOP3.LUT R11, R11, 0x80000000, R43, 0xb8, !PT ;  /* 0x800000000b0b7812 */ /* 0x000fe200078eb82b */
[----:B------:R-:W-:Y:S06]  /*a4ab0*/  BRA `(.L_x_16322) ;  /* 0x0000005800e47947 */ /* 0x000fec0003800000 */
.L_x_16324:
        /* <DEDUP_REMOVED lines=112> */
.L_x_16406:
[----:B------:R-:W-:Y:S05]  /*a51c0*/  BSYNC B0 ;  /* 0x0000000000007941 */ /* 0x000fea0003800000 */
.L_x_16405:
        /* <DEDUP_REMOVED lines=8> */
.L_x_16408:
[----:B------:R-:W-:Y:S05]  /*a5250*/  BSYNC B3 ;  /* 0x0000000000037941 */ /* 0x000fea0003800000 */
.L_x_16407:
        /* <DEDUP_REMOVED lines=82> */
.L_x_16410:
[----:B------:R-:W-:-:S04]  /*a5780*/  ISETP.GE.AND P0, PT, R13, RZ, PT ;  /* 0x000000ff0d00720c */ /* 0x000fc80003f06270 */
[----:B------:R-:W-:Y:S02]  /*a5790*/  FSEL R6, RZ, 3.37028055040000000000e+12, P0 ;  /* 0x54442d18ff067808 */ /* 0x000fe40000000000 */
[----:B------:R-:W-:-:S07]  /*a57a0*/  FSEL R7, RZ, 2.1426990032196044922, P0 ;  /* 0x400921fbff077808 */ /* 0x000fce0000000000 */
.L_x_16411:
[----:B------:R-:W-:Y:S05]  /*a57b0*/  BSYNC B0 ;  /* 0x0000000000007941 */ /* 0x000fea0003800000 */
.L_x_16409:
[----:B------:R-:W-:Y:S01]  /*a57c0*/  DADD R2, |R40|, |R42| ;  /* 0x0000000028027229 */ /* 0x000fe2000000062a */
[----:B------:R-:W-:Y:S01]  /*a57d0*/  LOP3.LUT R11, R7, 0x80000000, R11, 0xb8, !PT ;  /* 0x80000000070b7812 */ /* 0x000fe200078eb80b */
[----:B------:R-:W-:-:S06]  /*a57e0*/  DMUL R48, R48, 0.5 ;  /* 0x3fe0000030307828 */ /* 0x000fcc0000000000 */
[----:B------:R-:W-:-:S06]  /*a57f0*/  DSETP.GTU.AND P0, PT, |R2|, +INF , PT ;  /* 0x7ff000000200742a */ /* 0x000fcc0003f0c200 */
[----:B------:R-:W-:Y:S02]  /*a5800*/  FSEL R6, R2, R6, P0 ;  /* 0x0000000602067208 */ /* 0x000fe40000000000 */
[----:B------:R-:W-:Y:S01]  /*a5810*/  FSEL R7, R3, R11, P0 ;  /* 0x0000000b03077208 */ /* 0x000fe20000000000 */
[----:B------:R-:W-:Y:S06]  /*a5820*/  BRA `(.L_x_16412) ;  /* 0x0000004c00187947 */ /* 0x000fec0003800000 */
.L_x_16404:
        /* <DEDUP_REMOVED lines=9> */
[----:B------:R-:W-:Y:S01]  /*a58c0*/  IMAD.MOV.U32 R58, RZ, RZ, 0x0 ;  /* 0x00000000ff3a7424 */ /* 0x000fe200078e00ff */
[----:B------:R-:W-:Y:S01]  /*a58d0*/  SEL R4, R56, R54, P0 ;  /* 0x0000003638047207 */ /* 0x000fe20000000000 */
[----:B------:R-:W-:Y:S01]  /*a58e0*/  IMAD.MOV.U32 R59, RZ, RZ, 0x3fd80000 ;  /* 0x3fd80000ff3b7424 */ /* 0x000fe200078e00ff */
[----:B------:R-:W-:Y:S01]  /*a58f0*/  LOP3.LUT R6, R3, 0xffc00000, RZ, 0xc0, !PT ;  /* 0xffc0000003067812 */ /* 0x000fe200078ec0ff */
[----:B------:R-:W-:Y:S01]  /*a5900*/  MUFU.RCP64H R61, R51 ;  /* 0x00000033003d7308 */ /* 0x000fe20000001800 */
[----:B------:R-:W-:Y:S01]  /*a5910*/  SEL R5, R57, R55, P0 ;  /* 0x0000003739057207 */ /* 0x000fe20000000000 */
[----:B------:R-:W-:Y:S01]  /*a5920*/  BSSY B0, `(.L_x_16413) ;  /* 0x0000078000007945 */ /* 0x000fe20003800000 */
[----:B------:R-:W-:-:S02]  /*a5930*/  IADD3 R9, -R6, 0x7fd00000, RZ ;  /* 0x7fd0000006097810 */ /* 0x000fc40007ffe1ff */
[----:B------:R-:W-:Y:S02]  /*a5940*/  MOV R8, RZ ;  /* 0x000000ff00087202 */ /* 0x000fe40000000f00 */
[----:B------:R-:W-:Y:S01]  /*a5950*/  SEL R2, R56, R54, P1 ;  /* 0x0000003638027207 */ /* 0x000fe20000800000 */
[----:B------:R-:W-:Y:S01]  /*a5960*/  IMAD.MOV.U32 R54, RZ, RZ, RZ ;  /* 0x000000ffff367224 */ /* 0x000fe200078e00ff */
        /* <DEDUP_REMOVED lines=115> */
.L_x_16414:
[----:B------:R-:W-:Y:S05]  /*a60a0*/  BSYNC B0 ;  /* 0x0000000000007941 */ /* 0x000fea0003800000 */
.L_x_16413:
        /* <DEDUP_REMOVED lines=8> */
.L_x_16416:
[----:B------:R-:W-:Y:S05]  /*a6130*/  BSYNC B3 ;  /* 0x0000000000037941 */ /* 0x000fea0003800000 */
.L_x_16415:
        /* <DEDUP_REMOVED lines=82> */
.L_x_16418:
[----:B------:R-:W-:-:S04]  /*a6660*/  ISETP.GE.AND P0, PT, R13, RZ, PT ;  /* 0x000000ff0d00720c */ /* 0x000fc80003f06270 */
[----:B------:R-:W-:Y:S02]  /*a6670*/  FSEL R6, RZ, 3.37028055040000000000e+12, P0 ;  /* 0x54442d18ff067808 */ /* 0x000fe40000000000 */
[----:B------:R-:W-:-:S07]  /*a6680*/  FSEL R7, RZ, 2.1426990032196044922, P0 ;  /* 0x400921fbff077808 */ /* 0x000fce0000000000 */
.L_x_16419:
[----:B------:R-:W-:Y:S05]  /*a6690*/  BSYNC B0 ;  /* 0x0000000000007941 */ /* 0x000fea0003800000 */
.L_x_16417:
[----:B------:R-:W-:Y:S01]  /*a66a0*/  DADD R2, |R40|, |R42| ;  /* 0x0000000028027229 */ /* 0x000fe2000000062a */
[----:B------:R-:W-:-:S07]  /*a66b0*/  LOP3.LUT R11, R7, 0x80000000, R11, 0xb8, !PT ;  /* 0x80000000070b7812 */ /* 0x000fce00078eb80b */
[----:B------:R-:W-:-:S06]  /*a66c0*/  DSETP.GTU.AND P0, PT, |R2|, +INF , PT ;  /* 0x7ff000000200742a */ /* 0x000fcc0003f0c200 */
[----:B------:R-:W-:Y:S02]  /*a66d0*/  FSEL R6, R2, R6, P0 ;  /* 0x0000000602067208 */ /* 0x000fe40000000000 */
[----:B------:R-:W-:Y:S01]  /*a66e0*/  FSEL R7, R3, R11, P0 ;  /* 0x0000000b03077208 */ /* 0x000fe20000000000 */
[----:B------:R-:W-:Y:S06]  /*a66f0*/  BRA `(.L_x_16412) ;  /* 0x0000003c00647947 */ /* 0x000fec0003800000 */
.L_x_16403:
        /* <DEDUP_REMOVED lines=23> */
.L_x_16421:
[----:B------:R-:W-:Y:S05]  /*a6870*/  BSYNC B3 ;  /* 0x0000000000037941 */ /* 0x000fea0003800000 */
.L_x_16420:
        /* <DEDUP_REMOVED lines=26> */
.L_x_16423:
[----:B------:R-:W-:Y:S05]  /*a6a20*/  BSYNC B3 ;  /* 0x0000000000037941 */ /* 0x000fea0003800000 */
.L_x_16422:
        /* <DEDUP_REMOVED lines=136> */
.L_x_16425:
[----:B------:R-:W-:Y:S05]  /*a72b0*/  BSYNC B0 ;  /* 0x0000000000007941 */ /* 0x000fea0003800000 */
.L_x_16424:
        /* <DEDUP_REMOVED lines=8> */
.L_x_16427:
[----:B------:R-:W-:Y:S05]  /*a7340*/  BSYNC B3 ;  /* 0x0000000000037941 */ /* 0x000fea0003800000 */
.L_x_16426:
        /* <DEDUP_REMOVED lines=82> */
.L_x_16429:
[----:B------:R-:W-:-:S04]  /*a7870*/  ISETP.GE.AND P0, PT, R13, RZ, PT ;  /* 0x000000ff0d00720c */ /* 0x000fc80003f06270 */
[----:B------:R-:W-:Y:S02]  /*a7880*/  FSEL R6, RZ, 3.37028055040000000000e+12, P0 ;  /* 0x54442d18ff067808 */ /* 0x000fe40000000000 */
[----:B------:R-:W-:-:S07]  /*a7890*/  FSEL R7, RZ, 2.1426990032196044922, P0 ;  /* 0x400921fbff077808 */ /* 0x000fce0000000000 */
.L_x_16430:
[----:B------:R-:W-:Y:S05]  /*a78a0*/  BSYNC B0 ;  /* 0x0000000000007941 */ /* 0x000fea0003800000 */
.L_x_16428:
[----:B------:R-:W-:Y:S01]  /*a78b0*/  DADD R2, |R40|, |R42| ;  /* 0x0000000028027229 */ /* 0x000fe2000000062a */
[----:B------:R-:W-:Y:S01]  /*a78c0*/  LOP3.LUT R11, R7, 0x80000000, R11, 0xb8, !PT ;  /* 0x80000000070b7812 */ /* 0x000fe200078eb80b */
[----:B------:R-:W-:-:S06]  /*a78d0*/  DADD R48, R48, 1 ;  /* 0x3ff0000030307429 */ /* 0x000fcc0000000000 */
[----:B------:R-:W-:-:S06]  /*a78e0*/  DSETP.GTU.AND P0, PT, |R2|, +INF , PT ;  /* 0x7ff000000200742a */ /* 0x000fcc0003f0c200 */
[----:B------:R-:W-:Y:S02]  /*a78f0*/  FSEL R6, R2, R6, P0 ;  /* 0x0000000602067208 */ /* 0x000fe40000000000 */
[----:B------:R-:W-:Y:S01]  /*a7900*/  FSEL R7, R3, R11, P0 ;  /* 0x0000000b03077208 */ /* 0x000fe20000000000 */
[----:B------:R-:W-:Y:S06]  /*a7910*/  BRA `(.L_x_16412) ;  /* 0x0000002800dc7947 */ /* 0x000fec0003800000 */
.L_x_16402:
        /* <DEDUP_REMOVED lines=19> */
[----:B------:R-:W-:Y:S02]  /*a7a50*/  ISETP.GT.AND P0, PT, R5, 0xfffff, PT ;  /* 0x000fffff0500780c */ /* 0x000fe40003f04270 */
[----:B------:R-:W-:Y:S01]  /*a7a60*/  MOV R52, R4 ;  /* 0x0000000400347202 */ /* 0x000fe20000000f00 */
        /* <DEDUP_REMOVED lines=87> */
.L_x_16434:
[----:B------:R-:W-:Y:S05]  /*a7fe0*/  BSYNC B0 ;  /* 0x0000000000007941 */ /* 0x000fea0003800000 */
.L_x_16433:
        /* <DEDUP_REMOVED lines=8> */
.L_x_16436:
[----:B------:R-:W-:Y:S05]  /*a8070*/  BSYNC B3 ;  /* 0x0000000000037941 */ /* 0x000fea0003800000 */
.L_x_16435:
        /* <DEDUP_REMOVED lines=73> */
.L_x_16438:
[----:B------:R-:W-:Y:S05]  /*a8510*/  BSYNC B0 ;  /* 0x0000000000007941 */ /* 0x000fea0003800000 */
.L_x_16437:
[----:B------:R-:W-:Y:S01]  /*a8520*/  LOP3.LUT R3, R7, 0x80000000, R41, 0xb8, !PT ;  /* 0x8000000007037812 */ /* 0x000fe200078eb829 */
[----:B------:R-:W-:Y:S01]  /*a8530*/  DMUL R48, R48, 0.5 ;  /* 0x3fe0000030307828 */ /* 0x000fe20000000000 */
[----:B------:R-:W-:Y:S02]  /*a8540*/  FSEL R6, R4, R6, P0 ;  /* 0x0000000604067208 */ /* 0x000fe40000000000 */
[----:B------:R-:W-:Y:S01]  /*a8550*/  FSEL R7, R5, R3, P0 ;  /* 0x0000000305077208 */ /* 0x000fe20000000000 */
[----:B------:R-:W-:Y:S07]  /*a8560*/  BRA `(.L_x_16412) ;  /* 0x0000001c00c87947 */ /* 0x000fee0003800000 */
.L_x_16432:
        /* <DEDUP_REMOVED lines=135> */
.L_x_16440:
[----:B------:R-:W-:Y:S05]  /*a8de0*/  BSYNC B0 ;  /* 0x0000000000007941 */ /* 0x000fea0003800000 */
.L_x_16439:
        /* <DEDUP_REMOVED lines=8> */
.L_x_16442:
[----:B------:R-:W-:Y:S05]  /*a8e70*/  BSYNC B3 ;  /* 0x0000000000037941 */ /* 0x000fea0003800000 */
.L_x_16441:
        /* <DEDUP_REMOVED lines=73> */
.L_x_16444:
[----:B------:R-:W-:Y:S05]  /*a9310*/  BSYNC B0 ;  /* 0x0000000000007941 */ /* 0x000fea0003800000 */
.L_x_16443:
[----:B------:R-:W-:Y:S02]  /*a9320*/  LOP3.LUT R3, R7, 0x80000000, R41, 0xb8, !PT ;  /* 0x8000000007037812 */ /* 0x000fe400078eb829 */
[----:B------:R-:W-:Y:S02]  /*a9330*/  FSEL R6, R4, R6, P1 ;  /* 0x0000000604067208 */ /* 0x000fe40000800000 */
[----:B------:R-:W-:Y:S01]  /*a9340*/  FSEL R7, R5, R3, P1 ;  /* 0x0000000305077208 */ /* 0x000fe20000800000 */
[----:B------:R-:W-:Y:S06]  /*a9350*/  BRA `(.L_x_16412) ;  /* 0x00000010004c7947 */ /* 0x000fec0003800000 */
.L_x_16431:
        /* <DEDUP_REMOVED lines=23> */
.L_x_16446:
[----:B------:R-:W-:Y:S05]  /*a94d0*/  BSYNC B3 ;  /* 0x0000000000037941 */ /* 0x000fea0003800000 */
.L_x_16445:
        /* <DEDUP_REMOVED lines=24> */
[----:B------:R-:W-:Y:S02]  /*a9660*/  IMAD.MOV.U32 R4, RZ, RZ, R2 ;  /* 0x000000ffff047224 */ /* 0x000fe400078e0002 */
[----:B------:R-:W-:-:S07]  /*a9670*/  IMAD.MOV.U32 R5, RZ, RZ, R3 ;  /* 0x000000ffff057224 */ /* 0x000fce00078e0003 */
.L_x_16448:
[----:B------:R-:W-:Y:S05]  /*a9680*/  BSYNC B3 ;  /* 0x0000000000037941 */ /* 0x000fea0003800000 */
.L_x_16447:
        /* <DEDUP_REMOVED lines=136> */
.L_x_16450:
[----:B------:R-:W-:Y:S05]  /*a9f10*/  BSYNC B0 ;  /* 0x0000000000007941 */ /* 0x000fea0003800000 */
.L_x_16449:
        /* <DEDUP_REMOVED lines=8> */
.L_x_16452:
[----:B------:R-:W-:Y:S05]  /*a9fa0*/  BSYNC B3 ;  /* 0x0000000000037941 */ /* 0x000fea0003800000 */
.L_x_16451:
        /* <DEDUP_REMOVED lines=74> */
.L_x_16454:
[----:B------:R-:W-:Y:S05]  /*aa450*/  BSYNC B0 ;  /* 0x0000000000007941 */ /* 0x000fea0003800000 */
.L_x_16453:
[----:B------:R-:W-:Y:S02]  /*aa460*/  LOP3.LUT R3, R7, 0x80000000, R41, 0xb8, !PT ;  /* 0x8000000007037812 */ /* 0x000fe400078eb829 */
[----:B------:R-:W-:Y:S02]  /*aa470*/  FSEL R6, R4, R6, P1 ;  /* 0x0000000604067208 */ /* 0x000fe40000800000 */
[----:B------:R-:W-:-:S07]  /*aa480*/  FSEL R7, R5, R3, P1 ;  /* 0x0000000305077208 */ /* 0x000fce0000800000 */
.L_x_16412:
[----:B------:R-:W-:Y:S05]  /*aa490*/  BSYNC B2 ;  /* 0x0000000000027941 */ /* 0x000fea0003800000 */
.L_x_16401:
        /* <DEDUP_REMOVED lines=8> */
.L_x_16323:
        /* <DEDUP_REMOVED lines=15> */
[----:B------:R-:W-:Y:S01]  /*aa610*/  @!P0 MOV R8, R40 ;  /* 0x0000002800088202 */ /* 0x000fe20000000f00 */
[----:B------:R-:W-:Y:S01]  /*aa620*/  @P0 IMAD.MOV.U32 R11, RZ, RZ, R9 ;  /* 0x000000ffff0b0224 */ /* 0x000fe200078e0009 */
[----:B------:R-:W-:Y:S01]  /*aa630*/  @!P0 DADD R10, R42, R42 ;  /* 0x000000002a0a8229 */ /* 0x000fe2000000002a */
[----:B------:R-:W-:-:S10]  /*aa640*/  @!P0 IMAD.MOV.U32 R9, RZ, RZ, R41 ;  /* 0x000000ffff098224 */ /* 0x000fd400078e0029 */
.L_x_16322:
[----:B------:R-:W-:Y:S05]  /*aa650*/  BSYNC B1 ;  /* 0x0000000000017941 */ /* 0x000fea0003800000 */
.L_x_16321:
[----:B------:R-:W-:Y:S05]  /*aa660*/  WARPSYNC.ALL ;  /* 0x0000000000007948 */ /* 0x000fea0003800000 */
[----:B------:R-:W0:Y:S01]  /*aa670*/  S2R R4, SR_TID.X ;  /* 0x0000000000047919 */ /* 0x000e220000002100 */
[----:B------:R-:W-:Y:S04]  /*aa680*/  BSSY B0, `(.L_x_16455) ;  /* 0x0000033000007945 */ /* 0x000fe80003800000 */
[----:B------:R-:W-:Y:S01]  /*aa690*/  BSSY B1, `(.L_x_16456) ;  /* 0x000002b000017945 */ /* 0x000fe20003800000 */
[----:B0-----:R-:W-:-:S13]  /*aa6a0*/  ISETP.GE.AND P0, PT, R4, R53, PT ;  /* 0x000000350400720c */ /* 0x001fda0003f06270 */
[----:B------:R-:W0:Y:S01]  /*aa6b0*/  @!P0 LDC.64 R2, c[0x0][0x218] ;  /* 0x00008600ff028b82 */ /* 0x000e220000000a00 */
[----:B------:R-:W-:Y:S02]  /*aa6c0*/  @!P0 IMAD.IADD R5, R0, 0x1, R4 ;  /* 0x0000000100058824 */ /* 0x000fe400078e0204 */
[----:B------:R-:W-:Y:S02]  /*aa6d0*/  @!P0 VIADD R4, R4, 0x80 ;  /* 0x0000008004048836 */ /* 0x000fe40000000000 */
[----:B0-----:R-:W-:-:S05]  /*aa6e0*/  @!P0 IMAD.WIDE.U32 R2, R5, 0x10, R2 ;  /* 0x0000001005028825 */ /* 0x001fca00078e0002 */
[----:B------:R0:W-:Y:S01]  /*aa6f0*/  @!P0 STG.E.128 desc[UR6][R2.64], R36 ;  /* 0x0000002402008986 */ /* 0x0001e2000c101d06 */
[----:B------:R-:W-:-:S13]  /*aa700*/  ISETP.GE.AND P0, PT, R4, R53, PT ;  /* 0x000000350400720c */ /* 0x000fda0003f06270 */
[----:B------:R-:W-:Y:S05]  /*aa710*/  @P0 BRA `(.L_x_16457) ;  /* 0x0000000000300947 */ /* 0x000fea0003800000 */
[----:B0-----:R-:W0:Y:S01]  /*aa720*/  LDC.64 R2, c[0x0][0x218] ;  /* 0x00008600ff027b82 */ /* 0x001e220000000a00 */
[----:B------:R-:W-:Y:S02]  /*aa730*/  IMAD.IADD R5, R0, 0x1, R4 ;  /* 0x0000000100057824 */ /* 0x000fe400078e0204 */
[----:B------:R-:W-:-:S05]  /*aa740*/  VIADD R4, R4, 0x80 ;  /* 0x0000008004047836 */ /* 0x000fca0000000000 */
[----:B------:R-:W-:Y:S01]  /*aa750*/  ISETP.GE.AND P0, PT, R4, R53, PT ;  /* 0x000000350400720c */ /* 0x000fe20003f06270 */
[----:B0-----:R-:W-:-:S05]  /*aa760*/  IMAD.WIDE.U32 R2, R5, 0x10, R2 ;  /* 0x0000001005027825 */ /* 0x001fca00078e0002 */
[----:B------:R0:W-:Y:S07]  /*aa770*/  STG.E.128 desc[UR6][R2.64], R32 ;  /* 0x0000002002007986 */ /* 0x0001ee000c101d06 */
[----:B------:R-:W-:Y:S05]  /*aa780*/  @P0 BRA `(.L_x_16458) ;  /* 0x0000000000300947 */ /* 0x000fea0003800000 */
[----:B0-----:R-:W0:Y:S01]  /*aa790*/  LDC.64 R2, c[0x0][0x218] ;  /* 0x00008600ff027b82 */ /* 0x001e220000000a00 */
[----:B------:R-:W-:Y:S01]  /*aa7a0*/  IMAD.IADD R5, R0, 0x1, R4 ;  /* 0x0000000100057824 */ /* 0x000fe200078e0204 */
[----:B------:R-:W-:-:S03]  /*aa7b0*/  IADD3 R4, R4, 0x80, RZ ;  /* 0x0000008004047810 */ /* 0x000fc60007ffe0ff */
[----:B0-----:R-:W-:-:S05]  /*aa7c0*/  IMAD.WIDE.U32 R2, R5, 0x10, R2 ;  /* 0x0000001005027825 */ /* 0x001fca00078e0002 */
[----:B------:R1:W-:Y:S02]  /*aa7d0*/  STG.E.128 desc[UR6][R2.64], R28 ;  /* 0x0000001c02007986 */ /* 0x0003e4000c101d06 */
.L_x_16457:
[----:B------:R-:W-:-:S13]  /*aa7e0*/  ISETP.GE.AND P0, PT, R4, R53, PT ;  /* 0x000000350400720c */ /* 0x000fda0003f06270 */
[----:B------:R-:W-:Y:S05]  /*aa7f0*/  @P0 BRA `(.L_x_16459) ;  /* 0x0000000000300947 */ /* 0x000fea0003800000 */
[----:B01----:R-:W0:Y:S01]  /*aa800*/  LDC.64 R2, c[0x0][0x218] ;  /* 0x00008600ff027b82 */ /* 0x003e220000000a00 */
[----:B------:R-:W-:Y:S02]  /*aa810*/  IMAD.IADD R5, R0, 0x1, R4 ;  /* 0x0000000100057824 */ /* 0x000fe400078e0204 */
[----:B------:R-:W-:Y:S02]  /*aa820*/  VIADD R4, R4, 0x80 ;  /* 0x0000008004047836 */ /* 0x000fe40000000000 */
[----:B0-----:R-:W-:-:S05]  /*aa830*/  IMAD.WIDE.U32 R2, R5, 0x10, R2 ;  /* 0x0000001005027825 */ /* 0x001fca00078e0002 */
[----:B------:R1:W-:Y:S02]  /*aa840*/  STG.E.128 desc[UR6][R2.64], R24 ;  /* 0x0000001802007986 */ /* 0x0003e4000c101d06 */
.L_x_16458:
[----:B------:R-:W-:-:S13]  /*aa850*/  ISETP.GE.AND P0, PT, R4, R53, PT ;  /* 0x000000350400720c */ /* 0x000fda0003f06270 */
[----:B------:R-:W-:Y:S05]  /*aa860*/  @P0 BRA `(.L_x_16460) ;  /* 0x0000000000340947 */ /* 0x000fea0003800000 */
[----:B01----:R-:W0:Y:S01]  /*aa870*/  LDC.64 R2, c[0x0][0x218] ;  /* 0x00008600ff027b82 */ /* 0x003e220000000a00 */
[----:B------:R-:W-:Y:S02]  /*aa880*/  IMAD.IADD R5, R0, 0x1, R4 ;  /* 0x0000000100057824 */ /* 0x000fe400078e0204 */
[----:B------:R-:W-:Y:S02]  /*aa890*/  VIADD R4, R4, 0x80 ;  /* 0x0000008004047836 */ /* 0x000fe40000000000 */
[----:B0-----:R-:W-:-:S05]  /*aa8a0*/  IMAD.WIDE.U32 R2, R5, 0x10, R2 ;  /* 0x0000001005027825 */ /* 0x001fca00078e0002 */
[----:B------:R2:W-:Y:S02]  /*aa8b0*/  STG.E.128 desc[UR6][R2.64], R20 ;  /* 0x0000001402007986 */ /* 0x0005e4000c101d06 */
.L_x_16459:
[----:B------:R-:W-:-:S13]  /*aa8c0*/  ISETP.GE.AND P0, PT, R4, R53, PT ;  /* 0x000000350400720c */ /* 0x000fda0003f06270 */
[----:B------:R-:W-:Y:S05]  /*aa8d0*/  @P0 BREAK B1 ;  /* 0x0000000000010942 */ /* 0x000fea0003800000 */
[----:B------:R-:W-:Y:S05]  /*aa8e0*/  @P0 BRA `(.L_x_16461) ;  /* 0x0000000000300947 */ /* 0x000fea0003800000 */
[----:B012---:R-:W0:Y:S01]  /*aa8f0*/  LDC.64 R2, c[0x0][0x218] ;  /* 0x00008600ff027b82 */ /* 0x007e220000000a00 */
[----:B------:R-:W-:Y:S02]  /*aa900*/  IMAD.IADD R5, R0, 0x1, R4 ;  /* 0x0000000100057824 */ /* 0x000fe400078e0204 */
[----:B------:R-:W-:Y:S02]  /*aa910*/  VIADD R4, R4, 0x80 ;  /* 0x0000008004047836 */ /* 0x000fe40000000000 */
[----:B0-----:R-:W-:-:S05]  /*aa920*/  IMAD.WIDE.U32 R2, R5, 0x10, R2 ;  /* 0x0000001005027825 */ /* 0x001fca00078e0002 */
[----:B------:R2:W-:Y:S02]  /*aa930*/  STG.E.128 desc[UR6][R2.64], R16 ;  /* 0x0000001002007986 */ /* 0x0005e4000c101d06 */
.L_x_16460:
[----:B------:R-:W-:Y:S05]  /*aa940*/  BSYNC B1 ;  /* 0x0000000000017941 */ /* 0x000fea0003800000 */
.L_x_16456:
[----:B------:R-:W-:-:S13]  /*aa950*/  ISETP.GE.AND P0, PT, R4, R53, PT ;  /* 0x000000350400720c */ /* 0x000fda0003f06270 */
[----:B012---:R-:W0:Y:S01]  /*aa960*/  @!P0 LDC.64 R2, c[0x0][0x218] ;  /* 0x00008600ff028b82 */ /* 0x007e220000000a00 */
[----:B------:R-:W-:Y:S01]  /*aa970*/  @!P0 IADD3 R5, R0, R4, RZ ;  /* 0x0000000400058210 */ /* 0x000fe20007ffe0ff */
[----:B------:R-:W-:-:S04]  /*aa980*/  @!P0 VIADD R4, R4, 0x80 ;  /* 0x0000008004048836 */ /* 0x000fc80000000000 */
[----:B0-----:R-:W-:-:S05]  /*aa990*/  @!P0 IMAD.WIDE.U32 R2, R5, 0x10, R2 ;  /* 0x0000001005028825 */ /* 0x001fca00078e0002 */
[----:B------:R3:W-:Y:S02]  /*aa9a0*/  @!P0 STG.E.128 desc[UR6][R2.64], R44 ;  /* 0x0000002c02008986 */ /* 0x0007e4000c101d06 */
.L_x_16461:
[----:B------:R-:W-:Y:S05]  /*aa9b0*/  BSYNC B0 ;  /* 0x0000000000007941 */ /* 0x000fea0003800000 */
.L_x_16455:
[----:B------:R-:W-:Y:S05]  /*aa9c0*/  WARPSYNC.ALL ;  /* 0x0000000000007948 */ /* 0x000fea0003800000 */
[----:B------:R-:W-:-:S13]  /*aa9d0*/  ISETP.GE.AND P0, PT, R4, R53, PT ;  /* 0x000000350400720c */ /* 0x000fda0003f06270 */
[----:B------:R-:W-:Y:S05]  /*aa9e0*/  @P0 EXIT ;  /* 0x000000000000094d */ /* 0x000fea0003800000 */
[----:B0123--:R-:W0:Y:S01]  /*aa9f0*/  LDC.64 R2, c[0x0][0x218] ;  /* 0x00008600ff027b82 */ /* 0x00fe220000000a00 */
[----:B------:R-:W-:-:S04]  /*aaa00*/  IMAD.IADD R5, R0, 0x1, R4 ;  /* 0x0000000100057824 */ /* 0x000fc800078e0204 */
[----:B0-----:R-:W-:-:S05]  /*aaa10*/  IMAD.WIDE.U32 R2, R5, 0x10, R2 ;  /* 0x0000001005027825 */ /* 0x001fca00078e0002 */
[----:B------:R-:W-:Y:S01]  /*aaa20*/  STG.E.128 desc[UR6][R2.64], R8 ;  /* 0x0000000802007986 */ /* 0x000fe2000c101d06 */
[----:B------:R-:W-:Y:S05]  /*aaa30*/  EXIT ;  /* 0x000000000000794d */ /* 0x000fea0003800000 */
        .weak           $__internal_22_$__cuda_sm20_div_rn_f64_full
        .type           $__internal_22_$__cuda_sm20_div_rn_f64_full,@function
        .size           $__internal_22_$__cuda_sm20_div_rn_f64_full,($__internal_23_$__cuda_sm20_dsqrt_rn_f64_mediumpath_v1 - $__internal_22_$__cuda_sm20_div_rn_f64_full)
$__internal_22_$__cuda_sm20_div_rn_f64_full:
[C---:B------:R-:W-:Y:S01]  /*aaa40*/  FSETP.GEU.AND P0, PT, |R3|.reuse, 1.469367938527859385e-39, PT ;  /* 0x001000000300780b */ /* 0x040fe20003f0e200 */
[--C-:B------:R-:W-:Y:S01]  /*aaa50*/  IMAD.MOV.U32 R8, RZ, RZ, R2.reuse ;  /* 0x000000ffff087224 */ /* 0x100fe200078e0002 */
[----:B------:R-:W-:Y:S01]  /*aaa60*/  LOP3.LUT R7, R3, 0x800fffff, RZ, 0xc0, !PT ;  /* 0x800fffff03077812 */ /* 0x000fe200078ec0ff */
[----:B------:R-:W-:Y:S01]  /*aaa70*/  IMAD.MOV.U32 R9, RZ, RZ, R3 ;  /* 0x000000ffff097224 */ /* 0x000fe200078e0003 */
[----:B------:R-:W-:Y:S01]  /*aaa80*/  MOV R59, R5 ;  /* 0x00000005003b7202 */ /* 0x000fe20000000f00 */
[----:B------:R-:W-:Y:S01]  /*aaa90*/  IMAD.MOV.U32 R54, RZ, RZ, R2 ;  /* 0x000000ffff367224 */ /* 0x000fe200078e0002 */
[----:B------:R-:W-:Y:S01]  /*aaaa0*/  LOP3.LUT R55, R7, 0x3ff00000, RZ, 0xfc, !PT ;  /* 0x3ff0000007377812 */ /* 0x000fe200078efcff */
[----:B------:R-:W-:Y:S01]  /*aaab0*/  IMAD.MOV.U32 R56, RZ, RZ, 0x1 ;  /* 0x00000001ff387424 */ /* 0x000fe200078e00ff */
[C---:B------:R-:W-:Y:S01]  /*aaac0*/  FSETP.GEU.AND P1, PT, |R59|.reuse, 1.469367938527859385e-39, PT ;  /* 0x001000003b00780b */ /* 0x040fe20003f2e200 */
[----:B------:R-:W-:Y:S01]  /*aaad0*/  IMAD.MOV.U32 R58, RZ, RZ, R6 ;  /* 0x000000ffff3a7224 */ /* 0x000fe200078e0006 */
[----:B------:R-:W-:Y:S01]  /*aaae0*/  LOP3.LUT R2, R59, 0x7ff00000, RZ, 0xc0, !PT ;  /* 0x7ff000003b027812 */ /* 0x000fe200078ec0ff */
[----:B------:R-:W-:Y:S01]  /*aaaf0*/  BSSY B0, `(.L_x_16462) ;  /* 0x0000055000007945 */ /* 0x000fe20003800000 */
[----:B------:R-:W-:Y:S01]  /*aab00*/  LOP3.LUT R7, R3, 0x7ff00000, RZ, 0xc0, !PT ;  /* 0x7ff0000003077812 */ /* 0x000fe200078ec0ff */
[----:B------:R-:W-:Y:S01]  /*aab10*/  @!P0 DMUL R54, R8, 8.98846567431157953865e+307 ;  /* 0x7fe0000008368828 */ /* 0x000fe20000000000 */
[----:B------:R-:W-:-:S02]  /*aab20*/  IMAD.MOV.U32 R3, RZ, RZ, 0x1ca00000 ;  /* 0x1ca00000ff037424 */ /* 0x000fc400078e00ff */
[----:B------:R-:W-:-:S03]  /*aab30*/  ISETP.GE.U32.AND P3, PT, R2, R7, PT ;  /* 0x000000070200720c */ /* 0x000fc60003f66070 */
[----:B------:R-:W0:Y:S01]  /*aab40*/  MUFU.RCP64H R57, R55 ;  /* 0x0000003700397308 */ /* 0x000e220000001800 */
[----:B------:R-:W-:Y:S01]  /*aab50*/  SEL R6, R3, 0x63400000, !P3 ;  /* 0x6340000003067807 */ /* 0x000fe20005800000 */
[----:B------:R-:W-:Y:S01]  /*aab60*/  @!P1 IMAD.MOV.U32 R70, RZ, RZ, RZ ;  /* 0x000000ffff469224 */ /* 0x000fe200078e00ff */
[----:B------:R-:W-:Y:S02]  /*aab70*/  @!P1 LOP3.LUT R5, R9, 0x7ff00000, RZ, 0xc0, !PT ;  /* 0x7ff0000009059812 */ /* 0x000fe400078ec0ff */
[----:B------:R-:W-:Y:S02]  /*aab80*/  @!P0 LOP3.LUT R7, R55, 0x7ff00000, RZ, 0xc0, !PT ;  /* 0x7ff0000037078812 */ /* 0x000fe400078ec0ff */
[----:B------:R-:W-:-:S04]  /*aab90*/  @!P1 ISETP.GE.U32.AND P2, PT, R2, R5, PT ;  /* 0x000000050200920c */ /* 0x000fc80003f46070 */
[----:B------:R-:W-:-:S04]  /*aaba0*/  @!P1 SEL R5, R3, 0x63400000, !P2 ;  /* 0x6340000003059807 */ /* 0x000fc80005000000 */
[----:B------:R-:W-:Y:S01]  /*aabb0*/  @!P1 LOP3.LUT R5, R5, 0x80000000, R59, 0xf8, !PT ;  /* 0x8000000005059812 */ /* 0x000fe200078ef83b */
[----:B0-----:R-:W-:-:S03]  /*aabc0*/  DFMA R60, R56, -R54, 1 ;  /* 0x3ff00000383c742b */ /* 0x001fc60000000836 */
[----:B------:R-:W-:-:S05]  /*aabd0*/  @!P1 LOP3.LUT R71, R5, 0x100000, RZ, 0xfc, !PT ;  /* 0x0010000005479812 */ /* 0x000fca00078efcff */
[----:B------:R-:W-:-:S08]  /*aabe0*/  DFMA R60, R60, R60, R60 ;  /* 0x0000003c3c3c722b */ /* 0x000fd0000000003c */
[----:B------:R-:W-:Y:S01]  /*aabf0*/  DFMA R56, R56, R60, R56 ;  /* 0x0000003c3838722b */ /* 0x000fe20000000038 */
[----:B------:R-:W-:Y:S01]  /*aac00*/  LOP3.LUT R61, R6, 0x800fffff, R59, 0xf8, !PT ;  /* 0x800fffff063d7812 */ /* 0x000fe200078ef83b */
[----:B------:R-:W-:Y:S02]  /*aac10*/  IMAD.MOV.U32 R60, RZ, RZ, R58 ;  /* 0x000000ffff3c7224 */ /* 0x000fe400078e003a */
[----:B------:R-:W-:-:S04]  /*aac20*/  IMAD.MOV.U32 R6, RZ, RZ, R2 ;  /* 0x000000ffff067224 */ /* 0x000fc800078e0002 */
[----:B------:R-:W-:Y:S02]  /*aac30*/  DFMA R72, R56, -R54, 1 ;  /* 0x3ff000003848742b */ /* 0x000fe40000000836 */
[----:B------:R-:W-:-:S06]  /*aac40*/  @!P1 DFMA R60, R60, 2, -R70 ;  /* 0x400000003c3c982b */ /* 0x000fcc0000000846 */
[----:B------:R-:W-:-:S04]  /*aac50*/  DFMA R72, R56, R72, R56 ;  /* 0x000000483848722b */ /* 0x000fc80000000038 */
[----:B------:R-:W-:-:S04]  /*aac60*/  @!P1 LOP3.LUT R6, R61, 0x7ff00000, RZ, 0xc0, !PT ;  /* 0x7ff000003d069812 */ /* 0x000fc800078ec0ff */
[----:B------:R-:W-:Y:S01]  /*aac70*/  DMUL R70, R72, R60 ;  /* 0x0000003c48467228 */ /* 0x000fe20000000000 */
[----:B------:R-:W-:-:S05]  /*aac80*/  VIADD R5, R6, 0xffffffff ;  /* 0xffffffff06057836 */ /* 0x000fca0000000000 */
[----:B------:R-:W-:Y:S02]  /*aac90*/  ISETP.GT.U32.AND P0, PT, R5, 0x7feffffe, PT ;  /* 0x7feffffe0500780c */ /* 0x000fe40003f04070 */
[----:B------:R-:W-:Y:S01]  /*aaca0*/  IADD3 R5, R7, -0x1, RZ ;  /* 0xffffffff07057810 */ /* 0x000fe20007ffe0ff */
        /* <DEDUP_REMOVED lines=29> */
[----:B------:R-:W-:-:S03]  /*aae80*/  FSEL R6, R6, R70, !P0 ;  /* 0x0000004606067208 */ /* 0x000fc60004000000 */
[----:B------:R-:W-:Y:S01]  /*aae90*/  IMAD.MOV.U32 R71, RZ, RZ, R7 ;  /* 0x000000ffff477224 */ /* 0x000fe200078e0007 */
[----:B------:R-:W-:Y:S01]  /*aaea0*/  MOV R70, R6 ;  /* 0x0000000600467202 */ /* 0x000fe20000000f00 */
[----:B------:R-:W-:Y:S06]  /*aaeb0*/  BRA `(.L_x_16464) ;  /* 0x0000000000607947 */ /* 0x000fec0003800000 */
.L_x_16463:
        /* <DEDUP_REMOVED lines=13> */
[----:B------:R-:W-:Y:S01]  /*aaf90*/  @!P0 IMAD.MOV.U32 R71, RZ, RZ, R3 ;  /* 0x000000ffff478224 */ /* 0x000fe200078e0003 */
[----:B------:R-:W-:Y:S01]  /*aafa0*/  @P0 MOV R71, R2 ;  /* 0x0000000200470202 */ /* 0x000fe20000000f00 */
[----:B------:R-:W-:Y:S01]  /*aafb0*/  @P0 IMAD.MOV.U32 R70, RZ, RZ, RZ ;  /* 0x000000ffff460224 */ /* 0x000fe200078e00ff */
[----:B------:R-:W-:Y:S06]  /*aafc0*/  BRA `(.L_x_16464) ;  /* 0x00000000001c7947 */ /* 0x000fec0003800000 */
.L_x_16466:
[----:B------:R-:W-:Y:S01]  /*aafd0*/  LOP3.LUT R3, R9, 0x80000, RZ, 0xfc, !PT ;  /* 0x0008000009037812 */ /* 0x000fe200078efcff */
[----:B------:R-:W-:-:S04]  /*aafe0*/  IMAD.MOV.U32 R70, RZ, RZ, R8 ;  /* 0x000000ffff467224 */ /* 0x000fc800078e0008 */
[----:B------:R-:W-:Y:S01]  /*aaff0*/  IMAD.MOV.U32 R71, RZ, RZ, R3 ;  /* 0x000000ffff477224 */ /* 0x000fe200078e0003 */
[----:B------:R-:W-:Y:S06]  /*ab000*/  BRA `(.L_x_16464) ;  /* 0x00000000000c7947 */ /* 0x000fec0003800000 */
.L_x_16465:
[----:B------:R-:W-:Y:S01]  /*ab010*/  LOP3.LUT R3, R59, 0x80000, RZ, 0xfc, !PT ;  /* 0x000800003b037812 */ /* 0x000fe200078efcff */
[----:B------:R-:W-:-:S04]  /*ab020*/  IMAD.MOV.U32 R70, RZ, RZ, R58 ;  /* 0x000000ffff467224 */ /* 0x000fc800078e003a */
[----:B------:R-:W-:-:S07]  /*ab030*/  IMAD.MOV.U32 R71, RZ, RZ, R3 ;  /* 0x000000ffff477224 */ /* 0x000fce00078e0003 */
.L_x_16464:
[----:B------:R-:W-:Y:S05]  /*ab040*/  BSYNC B0 ;  /* 0x0000000000007941 */ /* 0x000fea0003800000 */
.L_x_16462:
[----:B------:R-:W-:Y:S01]  /*ab050*/  HFMA2.MMA R5, -RZ, RZ, 0, 0 ;  /* 0x00000000ff057435 */ /* 0x000fe200000001ff */
[----:B------:R-:W-:Y:S02]  /*ab060*/  IMAD.MOV.U32 R2, RZ, RZ, R70 ;  /* 0x000000ffff027224 */ /* 0x000fe400078e0046 */
[----:B------:R-:W-:-:S03]  /*ab070*/  IMAD.MOV.U32 R3, RZ, RZ, R71 ;  /* 0x000000ffff037224 */ /* 0x000fc600078e0047 */
[----:B------:R-:W-:Y:S05]  /*ab080*/  RET.REL.NODEC R4 `(_ZN2at6native29vectorized_elementwise_kernelILi2EZZZNS0_16asin_kernel_cudaERNS_18TensorIteratorBaseEENKUlvE_clEvENKUlvE_clEvEUlN3c107complexIdEEE_St5arrayIPcLm2EEEEviT0_T1_) ;  /* 0xfffff54c04dc7950 */ /* 0x000fea0003c3ffff */
        .weak           $__internal_23_$__cuda_sm20_dsqrt_rn_f64_mediumpath_v1
        .type           $__internal_23_$__cuda_sm20_dsqrt_rn_f64_mediumpath_v1,@function
        .size           $__internal_23_$__cuda_sm20_dsqrt_rn_f64_mediumpath_v1,(.L_x_20819 - $__internal_23_$__cuda_sm20_dsqrt_rn_f64_mediumpath_v1)
$__internal_23_$__cuda_sm20_dsqrt_rn_f64_mediumpath_v1:
        /* <DEDUP_REMOVED lines=12> */
.L_x_16468:
        /* <DEDUP_REMOVED lines=9> */
[----:B------:R-:W-:Y:S01]  /*ab1e0*/  IMAD.MOV.U32 R8, RZ, RZ, RZ ;  /* 0x000000ffff087224 */ /* 0x000fe200078e00ff */
[----:B------:R-:W-:Y:S01]  /*ab1f0*/  MOV R5, 0x3fd80000 ;  /* 0x3fd8000000057802 */ /* 0x000fe20000000f00 */
[----:B------:R-:W-:-:S03]  /*ab200*/  IMAD.MOV.U32 R4, RZ, RZ, 0x0 ;  /* 0x00000000ff047424 */ /* 0x000fc600078e00ff */
        /* <DEDUP_REMOVED lines=12> */
.L_x_16470:
[----:B------:R-:W-:-:S11]  /*ab2d0*/  DADD R4, R54, R54 ;  /* 0x0000000036047229 */ /* 0x000fd60000000036 */
.L_x_16469:
[----:B------:R-:W-:Y:S05]  /*ab2e0*/  BSYNC B0 ;  /* 0x0000000000007941 */ /* 0x000fea0003800000 */
.L_x_16467:
[----:B------:R-:W-:Y:S02]  /*ab2f0*/  IMAD.MOV.U32 R6, RZ, RZ, R2 ;  /* 0x000000ffff067224 */ /* 0x000fe400078e0002 */
[----:B------:R-:W-:Y:S02]  /*ab300*/  IMAD.MOV.U32 R7, RZ, RZ, 0x0 ;  /* 0x00000000ff077424 */ /* 0x000fe400078e00ff */
[----:B------:R-:W-:Y:S02]  /*ab310*/  IMAD.MOV.U32 R3, RZ, RZ, R5 ;  /* 0x000000ffff037224 */ /* 0x000fe400078e0005 */
[----:B------:R-:W-:Y:S05]  /*ab320*/  RET.REL.NODEC R6 `(_ZN2at6native29vectorized_elementwise_kernelILi2EZZZNS0_16asin_kernel_cudaERNS_18TensorIteratorBaseEENKUlvE_clEvENKUlvE_clEvEUlN3c107complexIdEEE_St5arrayIPcLm2EEEEviT0_T1_) ;  /* 0xfffff54c06347950 */ /* 0x000fea0003c3ffff */
.L_x_16471:
        /* <DEDUP_REMOVED lines=13> */
.L_x_20819:


//--------------------- .text._ZN2at6native29vectorized_elementwise_kernelILi4EZZZNS0_16asin_kernel_cudaERNS_18TensorIteratorBaseEENKUlvE_clEvENKUlvE_clEvEUlN3c107complexIdEEE_St5arrayIPcLm2EEEEviT0_T1_ --------------------------
	.section	.text._ZN2at6native29vectorized_elementwise_kernelILi4EZZZNS0_16asin_kernel_cudaERNS_18TensorIteratorBaseEENKUlvE_clEvENKUlvE_clEvEUlN3c107complexIdEEE_St5arrayIPcLm2EEEEviT0_T1_,"ax",@progbits
	.align	128
        .global         _ZN2at6native29vectorized_elementwise_kernelILi4EZZZNS0_16asin_kernel_cudaERNS_18TensorIteratorBaseEENKUlvE_clEvENKUlvE_clEvEUlN3c107complexIdEEE_St5arrayIPcLm2EEEEviT0_T1_
        .type           _ZN2at6native29vectorized_elementwise_kernelILi4EZZZNS0_16asin_kernel_cudaERNS_18TensorIteratorBaseEENKUlvE_clEvENKUlvE_clEvEUlN3c107complexIdEEE_St5arrayIPcLm2EEEEviT0_T1_,@function
        .size           _ZN2at6native29vectorized_elementwise_kernelILi4EZZZNS0_16asin_kernel_cudaERNS_18TensorIteratorBaseEENKUlvE_clEvENKUlvE_clEvEUlN3c107complexIdEEE_St5arrayIPcLm2EEEEviT0_T1_,(.L_x_20821 - _ZN2at6native29vectorized_elementwise_kernelILi4EZZZNS0_16asin_kernel_cudaERNS_18TensorIteratorBaseEENKUlvE_clEvENKUlvE_clEvEUlN3c107complexIdEEE_St5arrayIPcLm2EEEEviT0_T1_)
        .other          _ZN2at6native29vectorized_elementwise_kernelILi4EZZZNS0_16asin_kernel_cudaERNS_18TensorIteratorBaseEENKUlvE_clEvENKUlvE_clEvEUlN3c107complexIdEEE_St5arrayIPcLm2EEEEviT0_T1_,@"STO_CUDA_ENTRY STV_DEFAULT"
_ZN2at6native29vectorized_elementwise_kernelILi4EZZZNS0_16asin_kernel_cudaERNS_18TensorIteratorBaseEENKUlvE_clEvENKUlvE_clEvEUlN3c107complexIdEEE_St5arrayIPcLm2EEEEviT0_T1_:
.text._ZN2at6native29vectorized_elementwise_kernelILi4EZZZNS0_16asin_kernel_cudaERNS_18TensorIteratorBaseEENKUlvE_clEvENKUlvE_clEvEUlN3c107complexIdEEE_St5arrayIPcLm2EEEEviT0_T1_:
        /* <DEDUP_REMOVED lines=151> */
[----:B-----5:R-:W-:Y:S05]  /*0970*/  CALL.REL.NOINC `($__internal_25_$__cuda_sm20_dsqrt_rn_f64_mediumpath_v1) ;  /* 0x00000aa400c47944 */ /* 0x020fea0003c00000 */
[----:B------:R-:W-:-:S07]  /*0980*/  IMAD.MOV.U32 R2, RZ, RZ, R4 ;  /* 0x000000ffff027224 */ /* 0x000fce00078e0004 */
.L_x_16480:
[----:B------:R-:W-:Y:S05]  /*0990*/  BSYNC B3 ;  /* 0x0000000000037941 */ /* 0x000fea0003800000 */
.L_x_16479:
        /* <DEDUP_REMOVED lines=82> */
.L_x_16478:
        /* <DEDUP_REMOVED lines=35> */
[----:B-----5:R-:W-:Y:S05]  /*10f0*/  CALL.REL.NOINC `($__internal_24_$__cuda_sm20_div_rn_f64_full) ;  /* 0x00000a9800507944 */ /* 0x020fea0003c00000 */
.L_x_16488:
[----:B------:R-:W-:Y:S05]  /*1100*/  BSYNC B4 ;  /* 0x0000000000047941 */ /* 0x000fea0003800000 */
.L_x_16487:
[----:B------:R-:W-:Y:S01]  /*1110*/  MOV R52, R2 ;  /* 0x0000000200347202 */ /* 0x000fe20000000f00 */
[----:B------:R-:W-:Y:S01]  /*1120*/  IMAD.MOV.U32 R53, RZ, RZ, R3 ;  /* 0x000000ffff357224 */ /* 0x000fe200078e0003 */
[----:B------:R-:W-:Y:S06]  /*1130*/  BRA `(.L_x_16486) ;  /* 0x0000000000047947 */ /* 0x000fec0003800000 */
.L_x_16485:
[----:B------:R-:W-:-:S11]  /*1140*/  DADD R52, -R62, R50 ;  /* 0x000000003e347229 */ /* 0x000fd60000000132 */
.L_x_16486:
[----:B------:R-:W-:Y:S05]  /*1150*/  BSYNC B3 ;  /* 0x0000000000037941 */ /* 0x000fea0003800000 */
.L_x_16484:
        /* <DEDUP_REMOVED lines=30> */
[----:B-----5:R-:W-:Y:S05]  /*1340*/  CALL.REL.NOINC `($__internal_24_$__cuda_sm20_div_rn_f64_full) ;  /* 0x00000a9400bc7944 */ /* 0x020fea0003c00000 */
.L_x_16493:
[----:B------:R-:W-:Y:S05]  /*1350*/  BSYNC B4 ;  /* 0x0000000000047941 */ /* 0x000fea0003800000 */
.L_x_16492:
[----:B------:R-:W-:Y:S05]  /*1360*/  BRA `(.L_x_16491) ;  /* 0x0000000000047947 */ /* 0x000fea0003800000 */
.L_x_16490:
[----:B------:R-:W-:-:S11]  /*1370*/  DADD R2, R46, -R8 ;  /* 0x000000002e027229 */ /* 0x000fd60000000808 */
.L_x_16491:
[----:B------:R-:W-:Y:S05]  /*1380*/  BSYNC B3 ;  /* 0x0000000000037941 */ /* 0x000fea0003800000 */
.L_x_16489:
        /* <DEDUP_REMOVED lines=26> */
[----:B-----5:R-:W-:Y:S05]  /*1530*/  CALL.REL.NOINC `($__internal_25_$__cuda_sm20_dsqrt_rn_f64_mediumpath_v1) ;  /* 0x00000a9800d47944 */ /* 0x020fea0003c00000 */
[----:B------:R-:W-:Y:S02]  /*1540*/  IMAD.MOV.U32 R6, RZ, RZ, R4 ;  /* 0x000000ffff067224 */ /* 0x000fe400078e0004 */
[----:B------:R-:W-:-:S07]  /*1550*/  IMAD.MOV.U32 R7, RZ, RZ, R3 ;  /* 0x000000ffff077224 */ /* 0x000fce00078e0003 */
.L_x_16495:
[----:B------:R-:W-:Y:S05]  /*1560*/  BSYNC B3 ;  /* 0x0000000000037941 */ /* 0x000fea0003800000 */
.L_x_16494:
        /* <DEDUP_REMOVED lines=86> */
.L_x_16496:
        /* <DEDUP_REMOVED lines=22> */
.L_x_16498:
[----:B------:R-:W-:Y:S05]  /*1c30*/  BSYNC B3 ;  /* 0x0000000000037941 */ /* 0x000fea0003800000 */
.L_x_16497:
        /* <DEDUP_REMOVED lines=30> */
.L_x_16483:
        /* <DEDUP_REMOVED lines=23> */
[----:B-----5:R-:W-:Y:S05]  /*1f90*/  CALL.REL.NOINC `($__internal_25_$__cuda_sm20_dsqrt_rn_f64_mediumpath_v1) ;  /* 0x00000a90003c7944 */ /* 0x020fea0003c00000 */
[----:B------:R-:W-:-:S07]  /*1fa0*/  IMAD.MOV.U32 R2, RZ, RZ, R4 ;  /* 0x000000ffff027224 */ /* 0x000fce00078e0004 */
.L_x_16501:
[----:B------:R-:W-:Y:S05]  /*1fb0*/  BSYNC B3 ;  /* 0x0000000000037941 */ /* 0x000fea0003800000 */
.L_x_16500:
        /* <DEDUP_REMOVED lines=27> */
.L_x_16504:
[----:B------:R-:W-:Y:S05]  /*2170*/  BSYNC B3 ;  /* 0x0000000000037941 */ /* 0x000fea0003800000 */
.L_x_16503:
        /* <DEDUP_REMOVED lines=30> */
.L_x_16502:
        /* <DEDUP_REMOVED lines=76> */
.L_x_16505:
[----:B------:R-:W-:Y:S01]  /*2820*/  IMAD.MOV.U32 R2, RZ, RZ, 0x0 ;  /* 0x00000000ff027424 */ /* 0x000fe200078e00ff */
[----:B------:R-:W-:Y:S01]  /*2830*/  FSETP.NEU.FTZ.AND P0, PT, R5, RZ, PT ;  /* 0x000000ff0500720b */ /* 0x000fe20003f1d000 */
[----:B------:R-:W-:-:S06]  /*2840*/  IMAD.MOV.U32 R3, RZ, RZ, 0x7ff00000 ;  /* 0x7ff00000ff037424 */ /* 0x000fcc00078e00ff */
[----:B------:R-:W-:-:S10]  /*2850*/  DFMA R2, R4, R2, +INF ;  /* 0x7ff000000402742b */ /* 0x000fd40000000002 */
[----:B------:R-:W-:Y:S02]  /*2860*/  FSEL R64, R2, RZ, P0 ;  /* 0x000000ff02407208 */ /* 0x000fe40000000000 */
[----:B------:R-:W-:Y:S01]  /*2870*/  FSEL R65, R3, -QNAN , P0 ;  /* 0xfff0000003417808 */ /* 0x000fe20000000000 */
[----:B------:R-:W-:Y:S06]  /*2880*/  BRA `(.L_x_16481) ;  /* 0x00000004003c7947 */ /* 0x000fec0003800000 */
.L_x_16499:
        /* <DEDUP_REMOVED lines=24> */
[----:B-----5:R-:W-:Y:S05]  /*2a10*/  CALL.REL.NOINC `($__internal_25_$__cuda_sm20_dsqrt_rn_f64_mediumpath_v1) ;  /* 0x00000a84009c7944 */ /* 0x020fea0003c00000 */
[----:B------:R-:W-:-:S07]  /*2a20*/  IMAD.MOV.U32 R5, RZ, RZ, R3 ;  /* 0x000000ffff057224 */ /* 0x000fce00078e0003 */
.L_x_16507:
[----:B------:R-:W-:Y:S05]  /*2a30*/  BSYNC B3 ;  /* 0x0000000000037941 */ /* 0x000fea0003800000 */
.L_x_16506:
        /* <DEDUP_REMOVED lines=21> */
.L_x_16509:
[----:B------:R-:W-:Y:S05]  /*2b90*/  BSYNC B3 ;  /* 0x0000000000037941 */ /* 0x000fea0003800000 */
.L_x_16508:
[----:B------:R-:W-:Y:S02]  /*2ba0*/  IMAD.MOV.U32 R64, RZ, RZ, R2 ;  /* 0x000000ffff407224 */ /* 0x000fe400078e0002 */
[----:B------:R-:W-:Y:S01]  /*2bb0*/  IMAD.MOV.U32 R65, RZ, RZ, R3 ;  /* 0x000000ffff417224 */ /* 0x000fe200078e0003 */
[----:B------:R-:W-:Y:S06]  /*2bc0*/  BRA `(.L_x_16481) ;  /* 0x00000000006c7947 */ /* 0x000fec0003800000 */
.L_x_16482:
        /* <DEDUP_REMOVED lines=23> */
[----:B------:R-:W-:-:S07]  /*2d40*/  MOV R5, R3 ;  /* 0x0000000300057202 */ /* 0x000fce0000000f00 */
.L_x_16511:
[----:B------:R-:W-:Y:S05]  /*2d50*/  BSYNC B3 ;  /* 0x0000000000037941 */ /* 0x000fea0003800000 */
.L_x_16510:
[----:B------:R-:W-:Y:S02]  /*2d60*/  IMAD.MOV.U32 R64, RZ, RZ, R4 ;  /* 0x000000ffff407224 */ /* 0x000fe400078e0004 */
[----:B------:R-:W-:-:S07]  /*2d70*/  IMAD.MOV.U32 R65, RZ, RZ, R5 ;  /* 0x000000ffff417224 */ /* 0x000fce00078e0005 */
.L_x_16481:
[----:B------:R-:W-:Y:S05]  /*2d80*/  BSYNC B2 ;  /* 0x0000000000027941 */ /* 0x000fea0003800000 */
.L_x_16477:
        /* <DEDUP_REMOVED lines=25> */
.L_x_16516:
[----:B------:R-:W-:Y:S05]  /*2f20*/  BSYNC B4 ;  /* 0x0000000000047941 */ /* 0x000fea0003800000 */
.L_x_16515:
        /* <DEDUP_REMOVED lines=49> */
.L_x_16518:
        /* <DEDUP_REMOVED lines=71> */
.L_x_16517:
        /* <DEDUP_REMOVED lines=37> */
.L_x_16527:
[----:B------:R-:W-:Y:S05]  /*3900*/  BSYNC B6 ;  /* 0x0000000000067941 */ /* 0x000fea0003800000 */
.L_x_16526:
[----:B------:R-:W-:Y:S02]  /*3910*/  IMAD.MOV.U32 R52, RZ, RZ, R2 ;  /* 0x000000ffff347224 */ /* 0x000fe400078e0002 */
[----:B------:R-:W-:Y:S01]  /*3920*/  IMAD.MOV.U32 R53, RZ, RZ, R3 ;  /* 0x000000ffff357224 */ /* 0x000fe200078e0003 */
[----:B------:R-:W-:Y:S06]  /*3930*/  BRA `(.L_x_16525) ;  /* 0x0000000000047947 */ /* 0x000fec0003800000 */
.L_x_16524:
[----:B------:R-:W-:-:S11]  /*3940*/  DADD R52, -R62, R50 ;  /* 0x000000003e347229 */ /* 0x000fd60000000132 */
.L_x_16525:
[----:B------:R-:W-:Y:S05]  /*3950*/  BSYNC B5 ;  /* 0x0000000000057941 */ /* 0x000fea0003800000 */
.L_x_16523:
        /* <DEDUP_REMOVED lines=28> */
.L_x_16532:
[----:B------:R-:W-:Y:S05]  /*3b20*/  BSYNC B6 ;  /* 0x0000000000067941 */ /* 0x000fea0003800000 */
.L_x_16531:
[----:B------:R-:W-:Y:S01]  /*3b30*/  MOV R68, R2 ;  /* 0x0000000200447202 */ /* 0x000fe20000000f00 */
[----:B------:R-:W-:Y:S01]  /*3b40*/  IMAD.MOV.U32 R69, RZ, RZ, R3 ;  /* 0x000000ffff457224 */ /* 0x000fe200078e0003 */
[----:B------:R-:W-:Y:S06]  /*3b50*/  BRA `(.L_x_16530) ;  /* 0x0000000000047947 */ /* 0x000fec0003800000 */
.L_x_16529:
[----:B------:R-:W-:-:S11]  /*3b60*/  DADD R68, -R48, R46 ;  /* 0x0000000030447229 */ /* 0x000fd6000000012e */
.L_x_16530:
[----:B------:R-:W-:Y:S05]  /*3b70*/  BSYNC B5 ;  /* 0x0000000000057941 */ /* 0x000fea0003800000 */
.L_x_16528:
        /* <DEDUP_REMOVED lines=25> */
[----:B-----5:R-:W-:Y:S05]  /*3d10*/  CALL.REL.NOINC `($__internal_25_$__cuda_sm20_dsqrt_rn_f64_mediumpath_v1) ;  /* 0x00000a7000dc7944 */ /* 0x020fea0003c00000 */
[----:B------:R-:W-:-:S07]  /*3d20*/  IMAD.MOV.U32 R5, RZ, RZ, R3 ;  /* 0x000000ffff057224 */ /* 0x000fce00078e0003 */
.L_x_16534:
[----:B------:R-:W-:Y:S05]  /*3d30*/  BSYNC B5 ;  /* 0x0000000000057941 */ /* 0x000fea0003800000 */
.L_x_16533:
[----:B------:R-:W-:Y:S02]  /*3d40*/  IMAD.MOV.U32 R46, RZ, RZ, R4 ;  /* 0x000000ffff2e7224 */ /* 0x000fe400078e0004 */
[----:B------:R-:W-:Y:S01]  /*3d50*/  IMAD.MOV.U32 R47, RZ, RZ, R5 ;  /* 0x000000ffff2f7224 */ /* 0x000fe200078e0005 */
[----:B------:R-:W-:Y:S06]  /*3d60*/  BRA `(.L_x_16535) ;  /* 0x0000000800347947 */ /* 0x000fec0003800000 */
.L_x_16522:
        /* <DEDUP_REMOVED lines=25> */
[----:B-----5:R-:W-:Y:S05]  /*3f00*/  CALL.REL.NOINC `($__internal_25_$__cuda_sm20_dsqrt_rn_f64_mediumpath_v1) ;  /* 0x00000a7000607944 */ /* 0x020fea0003c00000 */
[----:B------:R-:W-:-:S07]  /*3f10*/  IMAD.MOV.U32 R5, RZ, RZ, R3 ;  /* 0x000000ffff057224 */ /* 0x000fce00078e0003 */
.L_x_16538:
[----:B------:R-:W-:Y:S05]  /*3f20*/  BSYNC B5 ;  /* 0x0000000000057941 */ /* 0x000fea0003800000 */
.L_x_16537:
[----:B------:R-:W-:Y:S02]  /*3f30*/  IMAD.MOV.U32 R46, RZ, RZ, R4 ;  /* 0x000000ffff2e7224 */ /* 0x000fe400078e0004 */
[----:B------:R-:W-:Y:S01]  /*3f40*/  IMAD.MOV.U32 R47, RZ, RZ, R5 ;  /* 0x000000ffff2f7224 */ /* 0x000fe200078e0005 */
[----:B------:R-:W-:Y:S06]  /*3f50*/  BRA `(.L_x_16535) ;  /* 0x0000000400b87947 */ /* 0x000fec0003800000 */
.L_x_16536:
        /* <DEDUP_REMOVED lines=28> */
.L_x_16540:
[----:B------:R-:W-:Y:S05]  /*4120*/  BSYNC B5 ;  /* 0x0000000000057941 */ /* 0x000fea0003800000 */
.L_x_16539:
        /* <DEDUP_REMOVED lines=21> */
.L_x_16542:
[----:B------:R-:W-:Y:S05]  /*4280*/  BSYNC B5 ;  /* 0x0000000000057941 */ /* 0x000fea0003800000 */
.L_x_16541:
[----:B------:R-:W-:Y:S01]  /*4290*/  DMUL R66, R66, 8.11296384146066816958e+31 ;  /* 0x4690000042427828 */ /* 0x000fe20000000000 */
[----:B------:R-:W-:Y:S01]  /*42a0*/  MOV R46, R2 ;  /* 0x00000002002e7202 */ /* 0x000fe20000000f00 */
[----:B------:R-:W-:Y:S01]  /*42b0*/  IMAD.MOV.U32 R47, RZ, RZ, R3 ;  /* 0x000000ffff2f7224 */ /* 0x000fe200078e0003 */
[----:B------:R-:W-:Y:S08]  /*42c0*/  BRA `(.L_x_16535) ;  /* 0x0000000000dc7947 */ /* 0x000ff00003800000 */
.L_x_16521:
        /* <DEDUP_REMOVED lines=22> */
[----:B------:R-:W-:Y:S02]  /*4430*/  IMAD.MOV.U32 R46, RZ, RZ, R4 ;  /* 0x000000ffff2e7224 */ /* 0x000fe400078e0004 */
[----:B------:R-:W-:-:S07]  /*4440*/  IMAD.MOV.U32 R47, RZ, RZ, R3 ;  /* 0x000000ffff2f7224 */ /* 0x000fce00078e0003 */
.L_x_16544:
[----:B------:R-:W-:Y:S05]  /*4450*/  BSYNC B5 ;  /* 0x0000000000057941 */ /* 0x000fea0003800000 */
.L_x_16543:
        /* <DEDUP_REMOVED lines=28> */
.L_x_16546:
[----:B------:R-:W-:Y:S05]  /*4620*/  BSYNC B5 ;  /* 0x0000000000057941 */ /* 0x000fea0003800000 */
.L_x_16545:
[----:B------:R-:W-:-:S11]  /*4630*/  DMUL R46, R2, R46 ;  /* 0x0000002e022e7228 */ /* 0x000fd60000000000 */
.L_x_16535:
[----:B------:R-:W-:Y:S05]  /*4640*/  BSYNC B4 ;  /* 0x0000000000047941 */ /* 0x000fea0003800000 */
.L_x_16520:
[----:B------:R-:W-:Y:S05]  /*4650*/  BRA `(.L_x_16547) ;  /* 0x0000000000087947 */ /* 0x000fea0003800000 */
.L_x_16514:
[----:B------:R-:W-:Y:S02]  /*4660*/  DMUL R46, R44, 9.00719925474099200000e+15 ;  /* 0x434000002c2e7828 */ /* 0x000fe40000000000 */
[----:B------:R-:W-:-:S11]  /*4670*/  DMUL R66, R66, 9.00719925474099200000e+15 ;  /* 0x4340000042427828 */ /* 0x000fd60000000000 */
.L_x_16547:
[----:B------:R-:W-:Y:S05]  /*4680*/  BSYNC B2 ;  /* 0x0000000000027941 */ /* 0x000fea0003800000 */
.L_x_16513:
        /* <DEDUP_REMOVED lines=28> */
.L_x_16549:
[----:B------:R-:W-:Y:S05]  /*4850*/  BSYNC B2 ;  /* 0x0000000000027941 */ /* 0x000fea0003800000 */
.L_x_16548:
        /* <DEDUP_REMOVED lines=82> */
.L_x_16551:
[----:B------:R-:W-:Y:S02]  /*4d80*/  FSEL R2, RZ, 3.37028055040000000000e+12, P1 ;  /* 0x54442d18ff027808 */ /* 0x000fe40000800000 */
[----:B------:R-:W-:-:S07]  /*4d90*/  FSEL R3, RZ, 2.1426990032196044922, P1 ;  /* 0x400921fbff037808 */ /* 0x000fce0000800000 */
.L_x_16552:
[----:B------:R-:W-:Y:S05]  /*4da0*/  BSYNC B0 ;  /* 0x0000000000007941 */ /* 0x000fea0003800000 */
.L_x_16550:
[----:B------:R-:W-:Y:S01]  /*4db0*/  DADD R46, |R46|, |R66| ;  /* 0x000000002e2e7229 */ /* 0x000fe20000000642 */
[----:B------:R-:W-:-:S07]  /*4dc0*/  LOP3.LUT R67, R3, 0x80000000, R67, 0xb8, !PT ;  /* 0x8000000003437812 */ /* 0x000fce00078eb843 */
[----:B------:R-:W-:-:S06]  /*4dd0*/  DSETP.GTU.AND P0, PT, |R46|, +INF , PT ;  /* 0x7ff000002e00742a */ /* 0x000fcc0003f0c200 */
[----:B------:R-:W-:Y:S02]  /*4de0*/  FSEL R2, R46, R2, P0 ;  /* 0x000000022e027208 */ /* 0x000fe40000000000 */
[----:B------:R-:W-:-:S07]  /*4df0*/  FSEL R3, R47, R67, P0 ;  /* 0x000000432f037208 */ /* 0x000fce0000000000 */
.L_x_16519:
[----:B------:R-:W-:Y:S05]  /*4e00*/  BSYNC B3 ;  /* 0x0000000000037941 */ /* 0x000fea0003800000 */
.L_x_16512:
[----:B------:R-:W-:Y:S01]  /*4e10*/  LOP3.LUT R13, R3, 0x80000000, R13, 0xb8, !PT ;  /* 0x80000000030d7812 */ /* 0x000fe200078eb80d */
[----:B------:R-:W-:Y:S01]  /*4e20*/  IMAD.MOV.U32 R12, RZ, RZ, R2 ;  /* 0x000000ffff0c7224 */ /* 0x000fe200078e0002 */
[----:B------:R-:W-:Y:S01]  /*4e30*/  LOP3.LUT R15, R65, 0x80000000, R15, 0xb8, !PT ;  /* 0x80000000410f7812 */ /* 0x000fe200078eb80f */
[----:B------:R-:W-:Y:S01]  /*4e40*/  IMAD.MOV.U32 R14, RZ, RZ, R64 ;  /* 0x000000ffff0e7224 */ /* 0x000fe200078e0040 */
[----:B------:R-:W-:Y:S06]  /*4e50*/  BRA `(.L_x_16476) ;  /* 0x0000005800e87947 */ /* 0x000fec0003800000 */
.L_x_16475:
        /* <DEDUP_REMOVED lines=115> */
.L_x_16558:
[----:B------:R-:W-:Y:S05]  /*5590*/  BSYNC B0 ;  /* 0x0000000000007941 */ /* 0x000fea0003800000 */
.L_x_16557:
[----:B------:R-:W-:Y:S04]  /*55a0*/  BSSY B3, `(.L_x_16559) ;  /* 0x0000008000037945 */ /* 0x000fe80003800000 */
[----:B------:R-:W-:Y:S05]  /*55b0*/  @P3 BRA P5, `(.L_x_16560) ;  /* 0x0000000000183947 */ /* 0x000fea0002800000 */
[----:B------:R-:W-:Y:S01]  /*55c0*/  IMAD.MOV.U32 R6, RZ, RZ, R48 ;  /* 0x000000ffff067224 */ /* 0x000fe200078e0030 */
[----:B------:R-:W-:Y:S01]  /*55d0*/  MOV R2, R50 ;  /* 0x0000003200027202 */ /* 0x000fe20000000f00 */
[----:B------:R-:W-:Y:S01]  /*55e0*/  IMAD.MOV.U32 R5, RZ, RZ, R49 ;  /* 0x000000ffff057224 */ /* 0x000fe200078e0031 */
[----:B------:R-:W-:Y:S01]  /*55f0*/  MOV R4, 0x5620 ;  /* 0x0000562000047802 */ /* 0x000fe20000000f00 */
[----:B------:R-:W-:-:S07]  /*5600*/  IMAD.MOV.U32 R3, RZ, RZ, R51 ;  /* 0x000000ffff037224 */ /* 0x000fce00078e0033 */
[----:B-----5:R-:W-:Y:S05]  /*5610*/  CALL.REL.NOINC `($__internal_24_$__cuda_sm20_div_rn_f64_full) ;  /* 0x00000a5400087944 */ /* 0x020fea0003c00000 */
.L_x_16560:
[----:B------:R-:W-:Y:S05]  /*5620*/  BSYNC B3 ;  /* 0x0000000000037941 */ /* 0x000fea0003800000 */
.L_x_16559:
        /* <DEDUP_REMOVED lines=82> */
.L_x_16562:
[----:B------:R-:W-:-:S04]  /*5b50*/  ISETP.GE.AND P0, PT, R45, RZ, PT ;  /* 0x000000ff2d00720c */ /* 0x000fc80003f06270 */
[----:B------:R-:W-:Y:S02]  /*5b60*/  FSEL R6, RZ, 3.37028055040000000000e+12, P0 ;  /* 0x54442d18ff067808 */ /* 0x000fe40000000000 */
[----:B------:R-:W-:-:S07]  /*5b70*/  FSEL R7, RZ, 2.1426990032196044922, P0 ;  /* 0x400921fbff077808 */ /* 0x000fce0000000000 */
.L_x_16563:
[----:B------:R-:W-:Y:S05]  /*5b80*/  BSYNC B0 ;  /* 0x0000000000007941 */ /* 0x000fea0003800000 */
.L_x_16561:
[----:B------:R-:W-:Y:S01]  /*5b90*/  DADD R2, |R12|, |R14| ;  /* 0x000000000c027229 */ /* 0x000fe2000000060e */
[----:B------:R-:W-:Y:S01]  /*5ba0*/  LOP3.LUT R11, R7, 0x80000000, R11, 0xb8, !PT ;  /* 0x80000000070b7812 */ /* 0x000fe200078eb80b */
[----:B------:R-:W-:-:S06]  /*5bb0*/  DMUL R46, R46, 0.5 ;  /* 0x3fe000002e2e7828 */ /* 0x000fcc0000000000 */
[----:B------:R-:W-:-:S06]  /*5bc0*/  DSETP.GTU.AND P0, PT, |R2|, +INF , PT ;  /* 0x7ff000000200742a */ /* 0x000fcc0003f0c200 */
[----:B------:R-:W-:Y:S02]  /*5bd0*/  FSEL R6, R2, R6, P0 ;  /* 0x0000000602067208 */ /* 0x000fe40000000000 */
[----:B------:R-:W-:Y:S01]  /*5be0*/  FSEL R7, R3, R11, P0 ;  /* 0x0000000b03077208 */ /* 0x000fe20000000000 */
[----:B------:R-:W-:Y:S06]  /*5bf0*/  BRA `(.L_x_16564) ;  /* 0x0000004c00187947 */ /* 0x000fec0003800000 */
.L_x_16556:
        /* <DEDUP_REMOVED lines=135> */
.L_x_16566:
[----:B------:R-:W-:Y:S05]  /*6470*/  BSYNC B0 ;  /* 0x0000000000007941 */ /* 0x000fea0003800000 */
.L_x_16565:
[----:B------:R-:W-:Y:S04]  /*6480*/  BSSY B3, `(.L_x_16567) ;  /* 0x0000008000037945 */ /* 0x000fe80003800000 */
[----:B------:R-:W-:Y:S05]  /*6490*/  @P3 BRA P5, `(.L_x_16568) ;  /* 0x0000000000183947 */ /* 0x000fea0002800000 */
[----:B------:R-:W-:Y:S01]  /*64a0*/  MOV R6, R48 ;  /* 0x0000003000067202 */ /* 0x000fe20000000f00 */
[----:B------:R-:W-:Y:S01]  /*64b0*/  IMAD.MOV.U32 R5, RZ, RZ, R49 ;  /* 0x000000ffff057224 */ /* 0x000fe200078e0031 */
[----:B------:R-:W-:Y:S01]  /*64c0*/  MOV R4, 0x6500 ;  /* 0x0000650000047802 */ /* 0x000fe20000000f00 */
[----:B------:R-:W-:Y:S02]  /*64d0*/  IMAD.MOV.U32 R2, RZ, RZ, R50 ;  /* 0x000000ffff027224 */ /* 0x000fe400078e0032 */
[----:B------:R-:W-:-:S07]  /*64e0*/  IMAD.MOV.U32 R3, RZ, RZ, R51 ;  /* 0x000000ffff037224 */ /* 0x000fce00078e0033 */
[----:B-----5:R-:W-:Y:S05]  /*64f0*/  CALL.REL.NOINC `($__internal_24_$__cuda_sm20_div_rn_f64_full) ;  /* 0x00000a4400507944 */ /* 0x020fea0003c00000 */
.L_x_16568:
[----:B------:R-:W-:Y:S05]  /*6500*/  BSYNC B3 ;  /* 0x0000000000037941 */ /* 0x000fea0003800000 */
.L_x_16567:
        /* <DEDUP_REMOVED lines=82> */
.L_x_16570:
[----:B------:R-:W-:-:S04]  /*6a30*/  ISETP.GE.AND P0, PT, R45, RZ, PT ;  /* 0x000000ff2d00720c */ /* 0x000fc80003f06270 */
[----:B------:R-:W-:Y:S02]  /*6a40*/  FSEL R6, RZ, 3.37028055040000000000e+12, P0 ;  /* 0x54442d18ff067808 */ /* 0x000fe40000000000 */
[----:B------:R-:W-:-:S07]  /*6a50*/  FSEL R7, RZ, 2.1426990032196044922, P0 ;  /* 0x400921fbff077808 */ /* 0x000fce0000000000 */
.L_x_16571:
[----:B------:R-:W-:Y:S05]  /*6a60*/  BSYNC B0 ;  /* 0x0000000000007941 */ /* 0x000fea0003800000 */
.L_x_16569:
[----:B------:R-:W-:Y:S01]  /*6a70*/  DADD R2, |R12|, |R14| ;  /* 0x000000000c027229 */ /* 0x000fe2000000060e */
[----:B------:R-:W-:-:S07]  /*6a80*/  LOP3.LUT R11, R7, 0x80000000, R11, 0xb8, !PT ;  /* 0x80000000070b7812 */ /* 0x000fce00078eb80b */
[----:B------:R-:W-:-:S06]  /*6a90*/  DSETP.GTU.AND P0, PT, |R2|, +INF , PT ;  /* 0x7ff000000200742a */ /* 0x000fcc0003f0c200 */
[----:B------:R-:W-:Y:S02]  /*6aa0*/  FSEL R6, R2, R6, P0 ;  /* 0x0000000602067208 */ /* 0x000fe40000000000 */
[----:B------:R-:W-:Y:S01]  /*6ab0*/  FSEL R7, R3, R11, P0 ;  /* 0x0000000b03077208 */ /* 0x000fe20000000000 */
[----:B------:R-:W-:Y:S06]  /*6ac0*/  BRA `(.L_x_16564) ;  /* 0x0000003c00647947 */ /* 0x000fec0003800000 */
.L_x_16555:
        /* <DEDUP_REMOVED lines=22> */
[----:B-----5:R-:W-:Y:S05]  /*6c30*/  CALL.REL.NOINC `($__internal_24_$__cuda_sm20_div_rn_f64_full) ;  /* 0x00000a3c00807944 */ /* 0x020fea0003c00000 */
.L_x_16573:
[----:B------:R-:W-:Y:S05]  /*6c40*/  BSYNC B3 ;  /* 0x0000000000037941 */ /* 0x000fea0003800000 */
.L_x_16572:
        /* <DEDUP_REMOVED lines=24> */
[----:B------:R-:W-:Y:S02]  /*6dd0*/  IMAD.MOV.U32 R4, RZ, RZ, R2 ;  /* 0x000000ffff047224 */ /* 0x000fe400078e0002 */
[----:B------:R-:W-:-:S07]  /*6de0*/  IMAD.MOV.U32 R5, RZ, RZ, R3 ;  /* 0x000000ffff057224 */ /* 0x000fce00078e0003 */
.L_x_16575:
[----:B------:R-:W-:Y:S05]  /*6df0*/  BSYNC B3 ;  /* 0x0000000000037941 */ /* 0x000fea0003800000 */
.L_x_16574:
        /* <DEDUP_REMOVED lines=136> */
.L_x_16577:
[----:B------:R-:W-:Y:S05]  /*7680*/  BSYNC B0 ;  /* 0x0000000000007941 */ /* 0x000fea0003800000 */
.L_x_16576:
[----:B------:R-:W-:Y:S04]  /*7690*/  BSSY B3, `(.L_x_16578) ;  /* 0x0000008000037945 */ /* 0x000fe80003800000 */
[----:B------:R-:W-:Y:S05]  /*76a0*/  @P3 BRA P5, `(.L_x_16579) ;  /* 0x0000000000183947 */ /* 0x000fea0002800000 */
[----:B------:R-:W-:Y:S01]  /*76b0*/  IMAD.MOV.U32 R6, RZ, RZ, R48 ;  /* 0x000000ffff067224 */ /* 0x000fe200078e0030 */
[----:B------:R-:W-:Y:S01]  /*76c0*/  MOV R4, 0x7710 ;  /* 0x0000771000047802 */ /* 0x000fe20000000f00 */
[----:B------:R-:W-:Y:S02]  /*76d0*/  IMAD.MOV.U32 R5, RZ, RZ, R49 ;  /* 0x000000ffff057224 */ /* 0x000fe400078e0031 */
[----:B------:R-:W-:Y:S02]  /*76e0*/  IMAD.MOV.U32 R2, RZ, RZ, R50 ;  /* 0x000000ffff027224 */ /* 0x000fe400078e0032 */
[----:B------:R-:W-:-:S07]  /*76f0*/  IMAD.MOV.U32 R3, RZ, RZ, R51 ;  /* 0x000000ffff037224 */ /* 0x000fce00078e0033 */
[----:B-----5:R-:W-:Y:S05]  /*7700*/  CALL.REL.NOINC `($__internal_24_$__cuda_sm20_div_rn_f64_full) ;  /* 0x00000a3000cc7944 */ /* 0x020fea0003c00000 */
.L_x_16579:
[----:B------:R-:W-:Y:S05]  /*7710*/  BSYNC B3 ;  /* 0x0000000000037941 */ /* 0x000fea0003800000 */
.L_x_16578:
        /* <DEDUP_REMOVED lines=82> */
.L_x_16581:
[----:B------:R-:W-:-:S04]  /*7c40*/  ISETP.GE.AND P0, PT, R45, RZ, PT ;  /* 0x000000ff2d00720c */ /* 0x000fc80003f06270 */
[----:B------:R-:W-:Y:S02]  /*7c50*/  FSEL R6, RZ, 3.37028055040000000000e+12, P0 ;  /* 0x54442d18ff067808 */ /* 0x000fe40000000000 */
[----:B------:R-:W-:-:S07]  /*7c60*/  FSEL R7, RZ, 2.1426990032196044922, P0 ;  /* 0x400921fbff077808 */ /* 0x000fce0000000000 */
.L_x_16582:
[----:B------:R-:W-:Y:S05]  /*7c70*/  BSYNC B0 ;  /* 0x0000000000007941 */ /* 0x000fea0003800000 */
.L_x_16580:
[----:B------:R-:W-:Y:S01]  /*7c80*/  DADD R2, |R12|, |R14| ;  /* 0x000000000c027229 */ /* 0x000fe2000000060e */
[----:B------:R-:W-:Y:S01]  /*7c90*/  LOP3.LUT R11, R7, 0x80000000, R11, 0xb8, !PT ;  /* 0x80000000070b7812 */ /* 0x000fe200078eb80b */
[----:B------:R-:W-:-:S06]  /*7ca0*/  DADD R46, R46, 1 ;  /* 0x3ff000002e2e7429 */ /* 0x000fcc0000000000 */
[----:B------:R-:W-:-:S06]  /*7cb0*/  DSETP.GTU.AND P0, PT, |R2|, +INF , PT ;  /* 0x7ff000000200742a */ /* 0x000fcc0003f0c200 */
[----:B------:R-:W-:Y:S02]  /*7cc0*/  FSEL R6, R2, R6, P0 ;  /* 0x0000000602067208 */ /* 0x000fe40000000000 */
[----:B------:R-:W-:Y:S01]  /*7cd0*/  FSEL R7, R3, R11, P0 ;  /* 0x0000000b03077208 */ /* 0x000fe20000000000 */
[----:B------:R-:W-:Y:S06]  /*7ce0*/  BRA `(.L_x_16564) ;  /* 0x0000002800dc7947 */ /* 0x000fec0003800000 */
.L_x_16554:
        /* <DEDUP_REMOVED lines=108> */
.L_x_16586:
[----:B------:R-:W-:Y:S05]  /*83b0*/  BSYNC B0 ;  /* 0x0000000000007941 */ /* 0x000fea0003800000 */
.L_x_16585:
        /* <DEDUP_REMOVED lines=8> */
.L_x_16588:
[----:B------:R-:W-:Y:S05]  /*8440*/  BSYNC B3 ;  /* 0x0000000000037941 */ /* 0x000fea0003800000 */
.L_x_16587:
        /* <DEDUP_REMOVED lines=73> */
.L_x_16590:
[----:B------:R-:W-:Y:S05]  /*88e0*/  BSYNC B0 ;  /* 0x0000000000007941 */ /* 0x000fea0003800000 */
.L_x_16589:
[----:B------:R-:W-:Y:S01]  /*88f0*/  LOP3.LUT R3, R7, 0x80000000, R13, 0xb8, !PT ;  /* 0x8000000007037812 */ /* 0x000fe200078eb80d */
[----:B------:R-:W-:Y:S01]  /*8900*/  DMUL R46, R46, 0.5 ;  /* 0x3fe000002e2e7828 */ /* 0x000fe20000000000 */
[----:B------:R-:W-:Y:S02]  /*8910*/  FSEL R6, R4, R6, P0 ;  /* 0x0000000604067208 */ /* 0x000fe40000000000 */
[----:B------:R-:W-:Y:S01]  /*8920*/  FSEL R7, R5, R3, P0 ;  /* 0x0000000305077208 */ /* 0x000fe20000000000 */
[----:B------:R-:W-:Y:S07]  /*8930*/  BRA `(.L_x_16564) ;  /* 0x0000001c00c87947 */ /* 0x000fee0003800000 */
.L_x_16584:
        /* <DEDUP_REMOVED lines=135> */
.L_x_16592:
[----:B------:R-:W-:Y:S05]  /*91b0*/  BSYNC B0 ;  /* 0x0000000000007941 */ /* 0x000fea0003800000 */
.L_x_16591:
        /* <DEDUP_REMOVED lines=8> */
.L_x_16594:
[----:B------:R-:W-:Y:S05]  /*9240*/  BSYNC B3 ;  /* 0x0000000000037941 */ /* 0x000fea0003800000 */
.L_x_16593:
        /* <DEDUP_REMOVED lines=73> */
.L_x_16596:
[----:B------:R-:W-:Y:S05]  /*96e0*/  BSYNC B0 ;  /* 0x0000000000007941 */ /* 0x000fea0003800000 */
.L_x_16595:
[----:B------:R-:W-:Y:S02]  /*96f0*/  LOP3.LUT R3, R7, 0x80000000, R13, 0xb8, !PT ;  /* 0x8000000007037812 */ /* 0x000fe400078eb80d */
[----:B------:R-:W-:Y:S02]  /*9700*/  FSEL R6, R4, R6, P1 ;  /* 0x0000000604067208 */ /* 0x000fe40000800000 */
[----:B------:R-:W-:Y:S01]  /*9710*/  FSEL R7, R5, R3, P1 ;  /* 0x0000000305077208 */ /* 0x000fe20000800000 */
[----:B------:R-:W-:Y:S06]  /*9720*/  BRA `(.L_x_16564) ;  /* 0x00000010004c7947 */ /* 0x000fec0003800000 */
.L_x_16583:
        /* <DEDUP_REMOVED lines=22> */
[----:B-----5:R-:W-:Y:S05]  /*9890*/  CALL.REL.NOINC `($__internal_24_$__cuda_sm20_div_rn_f64_full) ;  /* 0x00000a1000687944 */ /* 0x020fea0003c00000 */
.L_x_16598:
[----:B------:R-:W-:Y:S05]  /*98a0*/  BSYNC B3 ;  /* 0x0000000000037941 */ /* 0x000fea0003800000 */
.L_x_16597:
        /* <DEDUP_REMOVED lines=24> */
[----:B------:R-:W-:Y:S02]  /*9a30*/  IMAD.MOV.U32 R4, RZ, RZ, R2 ;  /* 0x000000ffff047224 */ /* 0x000fe400078e0002 */
[----:B------:R-:W-:-:S07]  /*9a40*/  IMAD.MOV.U32 R5, RZ, RZ, R3 ;  /* 0x000000ffff057224 */ /* 0x000fce00078e0003 */
.L_x_16600:
[----:B------:R-:W-:Y:S05]  /*9a50*/  BSYNC B3 ;  /* 0x0000000000037941 */ /* 0x000fea0003800000 */
.L_x_16599:
        /* <DEDUP_REMOVED lines=136> */
.L_x_16602:
[----:B------:R-:W-:Y:S05]  /*a2e0*/  BSYNC B0 ;  /* 0x0000000000007941 */ /* 0x000fea0003800000 */
.L_x_16601:
        /* <DEDUP_REMOVED lines=8> */
.L_x_16604:
[----:B------:R-:W-:Y:S05]  /*a370*/  BSYNC B3 ;  /* 0x0000000000037941 */ /* 0x000fea0003800000 */
.L_x_16603:
        /* <DEDUP_REMOVED lines=74> */
.L_x_16606:
[----:B------:R-:W-:Y:S05]  /*a820*/  BSYNC B0 ;  /* 0x0000000000007941 */ /* 0x000fea0003800000 */
.L_x_16605:
[----:B------:R-:W-:Y:S02]  /*a830*/  LOP3.LUT R3, R7, 0x80000000, R13, 0xb8, !PT ;  /* 0x8000000007037812 */ /* 0x000fe400078eb80d */
[----:B------:R-:W-:Y:S02]  /*a840*/  FSEL R6, R4, R6, P1 ;  /* 0x0000000604067208 */ /* 0x000fe40000800000 */
[----:B------:R-:W-:-:S07]  /*a850*/  FSEL R7, R5, R3, P1 ;  /* 0x0000000305077208 */ /* 0x000fce0000800000 */
.L_x_16564:
[----:B------:R-:W-:Y:S05]  /*a860*/  BSYNC B2 ;  /* 0x0000000000027941 */ /* 0x000fea0003800000 */
.L_x_16553:
        /* <DEDUP_REMOVED lines=8> */
.L_x_16474:
        /* <DEDUP_REMOVED lines=17> */
.L_x_16476:
[----:B------:R-:W-:Y:S05]  /*aa00*/  BSYNC B1 ;  /* 0x0000000000017941 */ /* 0x000fea0003800000 */
.L_x_16473:
        /* <DEDUP_REMOVED lines=132> */
[----:B------:R-:W-:Y:S05]  /*b250*/  CALL.REL.NOINC `($__internal_25_$__cuda_sm20_dsqrt_rn_f64_mediumpath_v1) ;  /* 0x000009fc008c7944 */ /* 0x000fea0003c00000 */
[----:B------:R-:W-:-:S07]  /*b260*/  IMAD.MOV.U32 R2, RZ, RZ, R4 ;  /* 0x000000ffff027224 */ /* 0x000fce00078e0004 */
.L_x_16614:
[----:B------:R-:W-:Y:S05]  /*b270*/  BSYNC B3 ;  /* 0x0000000000037941 */ /* 0x000fea0003800000 */
.L_x_16613:
        /* <DEDUP_REMOVED lines=82> */
.L_x_16612:
        /* <DEDUP_REMOVED lines=35> */
[----:B------:R-:W-:Y:S05]  /*b9d0*/  CALL.REL.NOINC `($__internal_24_$__cuda_sm20_div_rn_f64_full) ;  /* 0x000009f000187944 */ /* 0x000fea0003c00000 */
.L_x_16622:
[----:B------:R-:W-:Y:S05]  /*b9e0*/  BSYNC B4 ;  /* 0x0000000000047941 */ /* 0x000fea0003800000 */
.L_x_16621:
[----:B------:R-:W-:Y:S01]  /*b9f0*/  IMAD.MOV.U32 R52, RZ, RZ, R2 ;  /* 0x000000ffff347224 */ /* 0x000fe200078e0002 */
[----:B------:R-:W-:Y:S01]  /*ba00*/  MOV R53, R3 ;  /* 0x0000000300357202 */ /* 0x000fe20000000f00 */
[----:B------:R-:W-:Y:S06]  /*ba10*/  BRA `(.L_x_16620) ;  /* 0x0000000000047947 */ /* 0x000fec0003800000 */
.L_x_16619:
[----:B------:R-:W-:-:S11]  /*ba20*/  DADD R52, -R62, R50 ;  /* 0x000000003e347229 */ /* 0x000fd60000000132 */
.L_x_16620:
[----:B------:R-:W-:Y:S05]  /*ba30*/  BSYNC B3 ;  /* 0x0000000000037941 */ /* 0x000fea0003800000 */
.L_x_16618:
        /* <DEDUP_REMOVED lines=31> */
.L_x_16627:
[----:B------:R-:W-:Y:S05]  /*bc30*/  BSYNC B4 ;  /* 0x0000000000047941 */ /* 0x000fea0003800000 */
.L_x_16626:
[----:B------:R-:W-:Y:S05]  /*bc40*/  BRA `(.L_x_16625) ;  /* 0x0000000000047947 */ /* 0x000fea0003800000 */
.L_x_16624:
[----:B------:R-:W-:-:S11]  /*bc50*/  DADD R2, R46, -R8 ;  /* 0x000000002e027229 */ /* 0x000fd60000000808 */
.L_x_16625:
[----:B------:R-:W-:Y:S05]  /*bc60*/  BSYNC B3 ;  /* 0x0000000000037941 */ /* 0x000fea0003800000 */
.L_x_16623:
        /* <DEDUP_REMOVED lines=26> */
[----:B------:R-:W-:Y:S05]  /*be10*/  CALL.REL.NOINC `($__internal_25_$__cuda_sm20_dsqrt_rn_f64_mediumpath_v1) ;  /* 0x000009f0009c7944 */ /* 0x000fea0003c00000 */
[----:B------:R-:W-:Y:S02]  /*be20*/  IMAD.MOV.U32 R6, RZ, RZ, R4 ;  /* 0x000000ffff067224 */ /* 0x000fe400078e0004 */
[----:B------:R-:W-:-:S07]  /*be30*/  IMAD.MOV.U32 R7, RZ, RZ, R3 ;  /* 0x000000ffff077224 */ /* 0x000fce00078e0003 */
.L_x_16629:
[----:B------:R-:W-:Y:S05]  /*be40*/  BSYNC B3 ;  /* 0x0000000000037941 */ /* 0x000fea0003800000 */
.L_x_16628:
        /* <DEDUP_REMOVED lines=86> */
.L_x_16630:
        /* <DEDUP_REMOVED lines=21> */
[----:B------:R-:W-:Y:S05]  /*c500*/  CALL.REL.NOINC `($__internal_24_$__cuda_sm20_div_rn_f64_full) ;  /* 0x000009e4004c7944 */ /* 0x000fea0003c00000 */
.L_x_16632:
[----:B------:R-:W-:Y:S05]  /*c510*/  BSYNC B3 ;  /* 0x0000000000037941 */ /* 0x000fea0003800000 */
.L_x_16631:
        /* <DEDUP_REMOVED lines=30> */
.L_x_16617:
        /* <DEDUP_REMOVED lines=24> */
[----:B------:R-:W-:-:S07]  /*c880*/  IMAD.MOV.U32 R2, RZ, RZ, R4 ;  /* 0x000000ffff027224 */ /* 0x000fce00078e0004 */
.L_x_16635:
[----:B------:R-:W-:Y:S05]  /*c890*/  BSYNC B3 ;  /* 0x0000000000037941 */ /* 0x000fea0003800000 */
.L_x_16634:
        /* <DEDUP_REMOVED lines=27> */
.L_x_16638:
[----:B------:R-:W-:Y:S05]  /*ca50*/  BSYNC B3 ;  /* 0x0000000000037941 */ /* 0x000fea0003800000 */
.L_x_16637:
        /* <DEDUP_REMOVED lines=30> */
.L_x_16636:
        /* <DEDUP_REMOVED lines=76> */
.L_x_16639:
[----:B------:R-:W-:Y:S01]  /*d100*/  IMAD.MOV.U32 R2, RZ, RZ, 0x0 ;  /* 0x00000000ff027424 */ /* 0x000fe200078e00ff */
[----:B------:R-:W-:Y:S01]  /*d110*/  FSETP.NEU.FTZ.AND P0, PT, R5, RZ, PT ;  /* 0x000000ff0500720b */ /* 0x000fe20003f1d000 */
[----:B------:R-:W-:-:S06]  /*d120*/  IMAD.MOV.U32 R3, RZ, RZ, 0x7ff00000 ;  /* 0x7ff00000ff037424 */ /* 0x000fcc00078e00ff */
[----:B------:R-:W-:-:S10]  /*d130*/  DFMA R2, R4, R2, +INF ;  /* 0x7ff000000402742b */ /* 0x000fd40000000002 */
[----:B------:R-:W-:Y:S02]  /*d140*/  FSEL R64, R2, RZ, P0 ;  /* 0x000000ff02407208 */ /* 0x000fe40000000000 */
[----:B------:R-:W-:Y:S01]  /*d150*/  FSEL R65, R3, -QNAN , P0 ;  /* 0xfff0000003417808 */ /* 0x000fe20000000000 */
[----:B------:R-:W-:Y:S06]  /*d160*/  BRA `(.L_x_16615) ;  /* 0x00000004003c7947 */ /* 0x000fec0003800000 */
.L_x_16633:
        /* <DEDUP_REMOVED lines=24> */
[----:B------:R-:W-:Y:S05]  /*d2f0*/  CALL.REL.NOINC `($__internal_25_$__cuda_sm20_dsqrt_rn_f64_mediumpath_v1) ;  /* 0x000009dc00647944 */ /* 0x000fea0003c00000 */
[----:B------:R-:W-:-:S07]  /*d300*/  IMAD.MOV.U32 R5, RZ, RZ, R3 ;  /* 0x000000ffff057224 */ /* 0x000fce00078e0003 */
.L_x_16641:
[----:B------:R-:W-:Y:S05]  /*d310*/  BSYNC B3 ;  /* 0x0000000000037941 */ /* 0x000fea0003800000 */
.L_x_16640:
        /* <DEDUP_REMOVED lines=20> */
[----:B------:R-:W-:Y:S05]  /*d460*/  CALL.REL.NOINC `($__internal_24_$__cuda_sm20_div_rn_f64_full) ;  /* 0x000009d400747944 */ /* 0x000fea0003c00000 */
.L_x_16643:
[----:B------:R-:W-:Y:S05]  /*d470*/  BSYNC B3 ;  /* 0x0000000000037941 */ /* 0x000fea0003800000 */
.L_x_16642:
[----:B------:R-:W-:Y:S02]  /*d480*/  IMAD.MOV.U32 R64, RZ, RZ, R2 ;  /* 0x000000ffff407224 */ /* 0x000fe400078e0002 */
[----:B------:R-:W-:Y:S01]  /*d490*/  IMAD.MOV.U32 R65, RZ, RZ, R3 ;  /* 0x000000ffff417224 */ /* 0x000fe200078e0003 */
[----:B------:R-:W-:Y:S06]  /*d4a0*/  BRA `(.L_x_16615) ;  /* 0x00000000006c7947 */ /* 0x000fec0003800000 */
.L_x_16616:
        /* <DEDUP_REMOVED lines=22> */
[----:B------:R-:W-:Y:S05]  /*d610*/  CALL.REL.NOINC `($__internal_25_$__cuda_sm20_dsqrt_rn_f64_mediumpath_v1) ;  /* 0x000009d8009c7944 */ /* 0x000fea0003c00000 */
[----:B------:R-:W-:-:S07]  /*d620*/  IMAD.MOV.U32 R5, RZ, RZ, R3 ;  /* 0x000000ffff057224 */ /* 0x000fce00078e0003 */
.L_x_16645:
[----:B------:R-:W-:Y:S05]  /*d630*/  BSYNC B3 ;  /* 0x0000000000037941 */ /* 0x000fea0003800000 */
.L_x_16644:
[----:B------:R-:W-:Y:S01]  /*d640*/  MOV R64, R4 ;  /* 0x0000000400407202 */ /* 0x000fe20000000f00 */
[----:B------:R-:W-:-:S07]  /*d650*/  IMAD.MOV.U32 R65, RZ, RZ, R5 ;  /* 0x000000ffff417224 */ /* 0x000fce00078e0005 */
.L_x_16615:
[----:B------:R-:W-:Y:S05]  /*d660*/  BSYNC B2 ;  /* 0x0000000000027941 */ /* 0x000fea0003800000 */
.L_x_16611:
        /* <DEDUP_REMOVED lines=25> */
.L_x_16650:
[----:B------:R-:W-:Y:S05]  /*d800*/  BSYNC B4 ;  /* 0x0000000000047941 */ /* 0x000fea0003800000 */
.L_x_16649:
        /* <DEDUP_REMOVED lines=49> */
.L_x_16652:
        /* <DEDUP_REMOVED lines=71> */
.L_x_16651:
        /* <DEDUP_REMOVED lines=37> */
.L_x_16661:
[----:B------:R-:W-:Y:S05]  /*e1e0*/  BSYNC B6 ;  /* 0x0000000000067941 */ /* 0x000fea0003800000 */
.L_x_16660:
[----:B------:R-:W-:Y:S01]  /*e1f0*/  MOV R52, R2 ;  /* 0x0000000200347202 */ /* 0x000fe20000000f00 */
[----:B------:R-:W-:Y:S01]  /*e200*/  IMAD.MOV.U32 R53, RZ, RZ, R3 ;  /* 0x000000ffff357224 */ /* 0x000fe200078e0003 */
[----:B------:R-:W-:Y:S06]  /*e210*/  BRA `(.L_x_16659) ;  /* 0x0000000000047947 */ /* 0x000fec0003800000 */
.L_x_16658:
[----:B------:R-:W-:-:S11]  /*e220*/  DADD R52, -R62, R50 ;  /* 0x000000003e347229 */ /* 0x000fd60000000132 */
.L_x_16659:
[----:B------:R-:W-:Y:S05]  /*e230*/  BSYNC B5 ;  /* 0x0000000000057941 */ /* 0x000fea0003800000 */
.L_x_16657:
        /* <DEDUP_REMOVED lines=28> */
.L_x_16666:
[----:B------:R-:W-:Y:S05]  /*e400*/  BSYNC B6 ;  /* 0x0000000000067941 */ /* 0x000fea0003800000 */
.L_x_16665:
[----:B------:R-:W-:Y:S01]  /*e410*/  IMAD.MOV.U32 R68, RZ, RZ, R2 ;  /* 0x000000ffff447224 */ /* 0x000fe200078e0002 */
[----:B------:R-:W-:Y:S01]  /*e420*/  MOV R69, R3 ;  /* 0x0000000300457202 */ /* 0x000fe20000000f00 */
[----:B------:R-:W-:Y:S06]  /*e430*/  BRA `(.L_x_16664) ;  /* 0x0000000000047947 */ /* 0x000fec0003800000 */
.L_x_16663:
[----:B------:R-:W-:-:S11]  /*e440*/  DADD R68, -R48, R46 ;  /* 0x0000000030447229 */ /* 0x000fd6000000012e */
.L_x_16664:
[----:B------:R-:W-:Y:S05]  /*e450*/  BSYNC B5 ;  /* 0x0000000000057941 */ /* 0x000fea0003800000 */
.L_x_16662:
        /* <DEDUP_REMOVED lines=25> */
[----:B------:R-:W-:Y:S05]  /*e5f0*/  CALL.REL.NOINC `($__internal_25_$__cuda_sm20_dsqrt_rn_f64_mediumpath_v1) ;  /* 0x000009c800a47944 */ /* 0x000fea0003c00000 */
[----:B------:R-:W-:-:S07]  /*e600*/  IMAD.MOV.U32 R5, RZ, RZ, R3 ;  /* 0x000000ffff057224 */ /* 0x000fce00078e0003 */
.L_x_16668:
[----:B------:R-:W-:Y:S05]  /*e610*/  BSYNC B5 ;  /* 0x0000000000057941 */ /* 0x000fea0003800000 */
.L_x_16667:
[----:B------:R-:W-:Y:S02]  /*e620*/  IMAD.MOV.U32 R46, RZ, RZ, R4 ;  /* 0x000000ffff2e7224 */ /* 0x000fe400078e0004 */
[----:B------:R-:W-:Y:S01]  /*e630*/  IMAD.MOV.U32 R47, RZ, RZ, R5 ;  /* 0x000000ffff2f7224 */ /* 0x000fe200078e0005 */
[----:B------:R-:W-:Y:S06]  /*e640*/  BRA `(.L_x_16669) ;  /* 0x0000000800347947 */ /* 0x000fec0003800000 */
.L_x_16656:
        /* <DEDUP_REMOVED lines=25> */
[----:B------:R-:W-:Y:S05]  /*e7e0*/  CALL.REL.NOINC `($__internal_25_$__cuda_sm20_dsqrt_rn_f64_mediumpath_v1) ;  /* 0x000009c800287944 */ /* 0x000fea0003c00000 */
[----:B------:R-:W-:-:S07]  /*e7f0*/  IMAD.MOV.U32 R5, RZ, RZ, R3 ;  /* 0x000000ffff057224 */ /* 0x000fce00078e0003 */
.L_x_16672:
[----:B------:R-:W-:Y:S05]  /*e800*/  BSYNC B5 ;  /* 0x0000000000057941 */ /* 0x000fea0003800000 */
.L_x_16671:
[----:B------:R-:W-:Y:S02]  /*e810*/  IMAD.MOV.U32 R46, RZ, RZ, R4 ;  /* 0x000000ffff2e7224 */ /* 0x000fe400078e0004 */
[----:B------:R-:W-:Y:S01]  /*e820*/  IMAD.MOV.U32 R47, RZ, RZ, R5 ;  /* 0x000000ffff2f7224 */ /* 0x000fe200078e0005 */
[----:B------:R-:W-:Y:S06]  /*e830*/  BRA `(.L_x_16669) ;  /* 0x0000000400b87947 */ /* 0x000fec0003800000 */
.L_x_16670:
        /* <DEDUP_REMOVED lines=26> */
[----:B------:R-:W-:Y:S01]  /*e9e0*/  MOV R8, R4 ;  /* 0x0000000400087202 */ /* 0x000fe20000000f00 */
[----:B------:R-:W-:-:S07]  /*e9f0*/  IMAD.MOV.U32 R9, RZ, RZ, R3 ;  /* 0x000000ffff097224 */ /* 0x000fce00078e0003 */
.L_x_16674:
[----:B------:R-:W-:Y:S05]  /*ea00*/  BSYNC B5 ;  /* 0x0000000000057941 */ /* 0x000fea0003800000 */
.L_x_16673:
        /* <DEDUP_REMOVED lines=21> */
.L_x_16676:
[----:B------:R-:W-:Y:S05]  /*eb60*/  BSYNC B5 ;  /* 0x0000000000057941 */ /* 0x000fea0003800000 */
.L_x_16675:
[----:B------:R-:W-:Y:S01]  /*eb70*/  DMUL R66, R66, 8.11296384146066816958e+31 ;  /* 0x4690000042427828 */ /* 0x000fe20000000000 */
[----:B------:R-:W-:Y:S01]  /*eb80*/  IMAD.MOV.U32 R46, RZ, RZ, R2 ;  /* 0x000000ffff2e7224 */ /* 0x000fe200078e0002 */
[----:B------:R-:W-:Y:S01]  /*eb90*/  MOV R47, R3 ;  /* 0x00000003002f7202 */ /* 0x000fe20000000f00 */
[----:B------:R-:W-:Y:S08]  /*eba0*/  BRA `(.L_x_16669) ;  /* 0x0000000000dc7947 */ /* 0x000ff00003800000 */
.L_x_16655:
        /* <DEDUP_REMOVED lines=22> */
[----:B------:R-:W-:Y:S02]  /*ed10*/  IMAD.MOV.U32 R46, RZ, RZ, R4 ;  /* 0x000000ffff2e7224 */ /* 0x000fe400078e0004 */
[----:B------:R-:W-:-:S07]  /*ed20*/  IMAD.MOV.U32 R47, RZ, RZ, R3 ;  /* 0x000000ffff2f7224 */ /* 0x000fce00078e0003 */
.L_x_16678:
[----:B------:R-:W-:Y:S05]  /*ed30*/  BSYNC B5 ;  /* 0x0000000000057941 */ /* 0x000fea0003800000 */
.L_x_16677:
        /* <DEDUP_REMOVED lines=28> */
.L_x_16680:
[----:B------:R-:W-:Y:S05]  /*ef00*/  BSYNC B5 ;  /* 0x0000000000057941 */ /* 0x000fea0003800000 */
.L_x_16679:
[----:B------:R-:W-:-:S11]  /*ef10*/  DMUL R46, R2, R46 ;  /* 0x0000002e022e7228 */ /* 0x000fd60000000000 */
.L_x_16669:
[----:B------:R-:W-:Y:S05]  /*ef20*/  BSYNC B4 ;  /* 0x0000000000047941 */ /* 0x000fea0003800000 */
.L_x_16654:
[----:B------:R-:W-:Y:S05]  /*ef30*/  BRA `(.L_x_16681) ;  /* 0x0000000000087947 */ /* 0x000fea0003800000 */
.L_x_16648:
[----:B------:R-:W-:Y:S02]  /*ef40*/  DMUL R46, R44, 9.00719925474099200000e+15 ;  /* 0x434000002c2e7828 */ /* 0x000fe40000000000 */
[----:B------:R-:W-:-:S11]  /*ef50*/  DMUL R66, R66, 9.00719925474099200000e+15 ;  /* 0x4340000042427828 */ /* 0x000fd60000000000 */
.L_x_16681:
[----:B------:R-:W-:Y:S05]  /*ef60*/  BSYNC B2 ;  /* 0x0000000000027941 */ /* 0x000fea0003800000 */
.L_x_16647:
        /* <DEDUP_REMOVED lines=28> */
.L_x_16683:
[----:B------:R-:W-:Y:S05]  /*f130*/  BSYNC B2 ;  /* 0x0000000000027941 */ /* 0x000fea0003800000 */
.L_x_16682:
        /* <DEDUP_REMOVED lines=82> */
.L_x_16685:
[----:B------:R-:W-:Y:S02]  /*f660*/  FSEL R2, RZ, 3.37028055040000000000e+12, P1 ;  /* 0x54442d18ff027808 */ /* 0x000fe40000800000 */
[----:B------:R-:W-:-:S07]  /*f670*/  FSEL R3, RZ, 2.1426990032196044922, P1 ;  /* 0x400921fbff037808 */ /* 0x000fce0000800000 */
.L_x_16686:
[----:B------:R-:W-:Y:S05]  /*f680*/  BSYNC B0 ;  /* 0x0000000000007941 */ /* 0x000fea0003800000 */
.L_x_16684:
[----:B------:R-:W-:Y:S01]  /*f690*/  DADD R46, |R46|, |R66| ;  /* 0x000000002e2e7229 */ /* 0x000fe20000000642 */
[----:B------:R-:W-:-:S07]  /*f6a0*/  LOP3.LUT R67, R3, 0x80000000, R67, 0xb8, !PT ;  /* 0x8000000003437812 */ /* 0x000fce00078eb843 */
[----:B------:R-:W-:-:S06]  /*f6b0*/  DSETP.GTU.AND P0, PT, |R46|, +INF , PT ;  /* 0x7ff000002e00742a */ /* 0x000fcc0003f0c200 */
[----:B------:R-:W-:Y:S02]  /*f6c0*/  FSEL R2, R46, R2, P0 ;  /* 0x000000022e027208 */ /* 0x000fe40000000000 */
[----:B------:R-:W-:-:S07]  /*f6d0*/  FSEL R3, R47, R67, P0 ;  /* 0x000000432f037208 */ /* 0x000fce0000000000 */
.L_x_16653:
[----:B------:R-:W-:Y:S05]  /*f6e0*/  BSYNC B3 ;  /* 0x0000000000037941 */ /* 0x000fea0003800000 */
.L_x_16646:
[----:B------:R-:W-:Y:S01]  /*f6f0*/  LOP3.LUT R41, R3, 0x80000000, R41, 0xb8, !PT ;  /* 0x8000000003297812 */ /* 0x000fe200078eb829 */
[----:B------:R-:W-:Y:S01]  /*f700*/  IMAD.MOV.U32 R42, RZ, RZ, R64 ;  /* 0x000000ffff2a7224 */ /* 0x000fe200078e0040 */
[----:B------:R-:W-:Y:S02]  /*f710*/  LOP3.LUT R43, R65, 0x80000000, R43, 0xb8, !PT ;  /* 0x80000000412b7812 */ /* 0x000fe400078eb82b */
[----:B------:R-:W-:Y:S01]  /*f720*/  MOV R40, R2 ;  /* 0x0000000200287202 */ /* 0x000fe20000000f00 */
[----:B------:R-:W-:Y:S06]  /*f730*/  BRA `(.L_x_16610) ;  /* 0x0000005800e07947 */ /* 0x000fec0003800000 */
.L_x_16609:
        /* <DEDUP_REMOVED lines=113> */
.L_x_16692:
[----:B------:R-:W-:Y:S05]  /*fe50*/  BSYNC B0 ;  /* 0x0000000000007941 */ /* 0x000fea0003800000 */
.L_x_16691:
[----:B------:R-:W-:Y:S04]  /*fe60*/  BSSY B3, `(.L_x_16693) ;  /* 0x0000008000037945 */ /* 0x000fe80003800000 */
[----:B------:R-:W-:Y:S05]  /*fe70*/  @P3 BRA P5, `(.L_x_16694) ;  /* 0x0000000000183947 */ /* 0x000fea0002800000 */
[----:B------:R-:W-:Y:S01]  /*fe80*/  IMAD.MOV.U32 R6, RZ, RZ, R48 ;  /* 0x000000ffff067224 */ /* 0x000fe200078e0030 */
[----:B------:R-:W-:Y:S01]  /*fe90*/  MOV R3, R51 ;  /* 0x0000003300037202 */ /* 0x000fe20000000f00 */
[----:B------:R-:W-:Y:S01]  /*fea0*/  IMAD.MOV.U32 R5, RZ, RZ, R49 ;  /* 0x000000ffff057224 */ /* 0x000fe200078e0031 */
[----:B------:R-:W-:Y:S01]  /*feb0*/  MOV R4, 0xfee0 ;  /* 0x0000fee000047802 */ /* 0x000fe20000000f00 */
[----:B------:R-:W-:-:S07]  /*fec0*/  IMAD.MOV.U32 R2, RZ, RZ, R50 ;  /* 0x000000ffff027224 */ /* 0x000fce00078e0032 */
[----:B------:R-:W-:Y:S05]  /*fed0*/  CALL.REL.NOINC `($__internal_24_$__cuda_sm20_div_rn_f64_full) ;  /* 0x000009a800d87944 */ /* 0x000fea0003c00000 */
.L_x_16694:
[----:B------:R-:W-:Y:S05]  /*fee0*/  BSYNC B3 ;  /* 0x0000000000037941 */ /* 0x000fea0003800000 */
.L_x_16693:
        /* <DEDUP_REMOVED lines=82> */
.L_x_16696:
[----:B------:R-:W-:-:S04]  /*10410*/  ISETP.GE.AND P0, PT, R45, RZ, PT ;  /* 0x000000ff2d00720c */ /* 0x000fc80003f06270 */
[----:B------:R-:W-:Y:S02]  /*10420*/  FSEL R6, RZ, 3.37028055040000000000e+12, P0 ;  /* 0x54442d18ff067808 */ /* 0x000fe40000000000 */
[----:B------:R-:W-:-:S07]  /*10430*/  FSEL R7, RZ, 2.1426990032196044922, P0 ;  /* 0x400921fbff077808 */ /* 0x000fce0000000000 */
.L_x_16697:
[----:B------:R-:W-:Y:S05]  /*10440*/  BSYNC B0 ;  /* 0x0000000000007941 */ /* 0x000fea0003800000 */
.L_x_16695:
[----:B------:R-:W-:Y:S01]  /*10450*/  DADD R2, |R40|, |R42| ;  /* 0x0000000028027229 */ /* 0x000fe2000000062a */
[----:B------:R-:W-:Y:S01]  /*10460*/  LOP3.LUT R11, R7, 0x80000000, R11, 0xb8, !PT ;  /* 0x80000000070b7812 */ /* 0x000fe200078eb80b */
[----:B------:R-:W-:-:S06]  /*10470*/  DMUL R46, R46, 0.5 ;  /* 0x3fe000002e2e7828 */ /* 0x000fcc0000000000 */
[----:B------:R-:W-:-:S06]  /*10480*/  DSETP.GTU.AND P0, PT, |R2|, +INF , PT ;  /* 0x7ff000000200742a */ /* 0x000fcc0003f0c200 */
[----:B------:R-:W-:Y:S02]  /*10490*/  FSEL R6, R2, R6, P0 ;  /* 0x0000000602067208 */ /* 0x000fe40000000000 */
[----:B------:R-:W-:Y:S01]  /*104a0*/  FSEL R7, R3, R11, P0 ;  /* 0x0000000b03077208 */ /* 0x000fe20000000000 */
[----:B------:R-:W-:Y:S06]  /*104b0*/  BRA `(.L_x_16698) ;  /* 0x0000004c00187947 */ /* 0x000fec0003800000 */
.L_x_16690:
        /* <DEDUP_REMOVED lines=135> */
.L_x_16700:
[----:B------:R-:W-:Y:S05]  /*10d30*/  BSYNC B0 ;  /* 0x0000000000007941 */ /* 0x000fea0003800000 */
.L_x_16699:
        /* <DEDUP_REMOVED lines=8> */
.L_x_16702:
[----:B------:R-:W-:Y:S05]  /*10dc0*/  BSYNC B3 ;  /* 0x0000000000037941 */ /* 0x000fea0003800000 */
.L_x_16701:
        /* <DEDUP_REMOVED lines=82> */
.L_x_16704:
[----:B------:R-:W-:-:S04]  /*112f0*/  ISETP.GE.AND P0, PT, R45, RZ, PT ;  /* 0x000000ff2d00720c */ /* 0x000fc80003f06270 */
[----:B------:R-:W-:Y:S02]  /*11300*/  FSEL R6, RZ, 3.37028055040000000000e+12, P0 ;  /* 0x54442d18ff067808 */ /* 0x000fe40000000000 */
[----:B------:R-:W-:-:S07]  /*11310*/  FSEL R7, RZ, 2.1426990032196044922, P0 ;  /* 0x400921fbff077808 */ /* 0x000fce0000000000 */
.L_x_16705:
[----:B------:R-:W-:Y:S05]  /*11320*/  BSYNC B0 ;  /* 0x0000000000007941 */ /* 0x000fea0003800000 */
.L_x_16703:
[----:B------:R-:W-:Y:S01]  /*11330*/  DADD R2, |R40|, |R42| ;  /* 0x0000000028027229 */ /* 0x000fe2000000062a */
[----:B------:R-:W-:-:S07]  /*11340*/  LOP3.LUT R11, R7, 0x80000000, R11, 0xb8, !PT ;  /* 0x80000000070b7812 */ /* 0x000fce00078eb80b */
[----:B------:R-:W-:-:S06]  /*11350*/  DSETP.GTU.AND P0, PT, |R2|, +INF , PT ;  /* 0x7ff000000200742a */ /* 0x000fcc0003f0c200 */
[----:B------:R-:W-:Y:S02]  /*11360*/  FSEL R6, R2, R6, P0 ;  /* 0x0000000602067208 */ /* 0x000fe40000000000 */
[----:B------:R-:W-:Y:S01]  /*11370*/  FSEL R7, R3, R11, P0 ;  /* 0x0000000b03077208 */ /* 0x000fe20000000000 */
[----:B------:R-:W-:Y:S06]  /*11380*/  BRA `(.L_x_16698) ;  /* 0x0000003c00647947 */ /* 0x000fec0003800000 */
.L_x_16689:
        /* <DEDUP_REMOVED lines=22> */
[----:B------:R-:W-:Y:S05]  /*114f0*/  CALL.REL.NOINC `($__internal_24_$__cuda_sm20_div_rn_f64_full) ;  /* 0x0000099400507944 */ /* 0x000fea0003c00000 */
.L_x_16707:
[----:B------:R-:W-:Y:S05]  /*11500*/  BSYNC B3 ;  /* 0x0000000000037941 */ /* 0x000fea0003800000 */
.L_x_16706:
        /* <DEDUP_REMOVED lines=24> */
[----:B------:R-:W-:Y:S02]  /*11690*/  IMAD.MOV.U32 R4, RZ, RZ, R2 ;  /* 0x000000ffff047224 */ /* 0x000fe400078e0002 */
[----:B------:R-:W-:-:S07]  /*116a0*/  IMAD.MOV.U32 R5, RZ, RZ, R3 ;  /* 0x000000ffff057224 */ /* 0x000fce00078e0003 */
.L_x_16709:
[----:B------:R-:W-:Y:S05]  /*116b0*/  BSYNC B3 ;  /* 0x0000000000037941 */ /* 0x000fea0003800000 */
.L_x_16708:
        /* <DEDUP_REMOVED lines=136> */
.L_x_16711:
[----:B------:R-:W-:Y:S05]  /*11f40*/  BSYNC B0 ;  /* 0x0000000000007941 */ /* 0x000fea0003800000 */
.L_x_16710:
[----:B------:R-:W-:Y:S04]  /*11f50*/  BSSY B3, `(.L_x_16712) ;  /* 0x0000008000037945 */ /* 0x000fe80003800000 */
[----:B------:R-:W-:Y:S05]  /*11f60*/  @P3 BRA P5, `(.L_x_16713) ;  /* 0x0000000000183947 */ /* 0x000fea0002800000 */
[----:B------:R-:W-:Y:S01]  /*11f70*/  IMAD.MOV.U32 R6, RZ, RZ, R48 ;  /* 0x000000ffff067224 */ /* 0x000fe200078e0030 */
[----:B------:R-:W-:Y:S01]  /*11f80*/  MOV R4, 0x11fd0 ;  /* 0x00011fd000047802 */ /* 0x000fe20000000f00 */
[----:B------:R-:W-:Y:S02]  /*11f90*/  IMAD.MOV.U32 R5, RZ, RZ, R49 ;  /* 0x000000ffff057224 */ /* 0x000fe400078e0031 */
[----:B------:R-:W-:Y:S02]  /*11fa0*/  IMAD.MOV.U32 R2, RZ, RZ, R50 ;  /* 0x000000ffff027224 */ /* 0x000fe400078e0032 */
[----:B------:R-:W-:-:S07]  /*11fb0*/  IMAD.MOV.U32 R3, RZ, RZ, R51 ;  /* 0x000000ffff037224 */ /* 0x000fce00078e0033 */
[----:B------:R-:W-:Y:S05]  /*11fc0*/  CALL.REL.NOINC `($__internal_24_$__cuda_sm20_div_rn_f64_full) ;  /* 0x00000988009c7944 */ /* 0x000fea0003c00000 */
.L_x_16713:
[----:B------:R-:W-:Y:S05]  /*11fd0*/  BSYNC B3 ;  /* 0x0000000000037941 */ /* 0x000fea0003800000 */
.L_x_16712:
        /* <DEDUP_REMOVED lines=82> */
.L_x_16715:
[----:B------:R-:W-:-:S04]  /*12500*/  ISETP.GE.AND P0, PT, R45, RZ, PT ;  /* 0x000000ff2d00720c */ /* 0x000fc80003f06270 */
[----:B------:R-:W-:Y:S02]  /*12510*/  FSEL R6, RZ, 3.37028055040000000000e+12, P0 ;  /* 0x54442d18ff067808 */ /* 0x000fe40000000000 */
[----:B------:R-:W-:-:S07]  /*12520*/  FSEL R7, RZ, 2.1426990032196044922, P0 ;  /* 0x400921fbff077808 */ /* 0x000fce0000000000 */
.L_x_16716:
[----:B------:R-:W-:Y:S05]  /*12530*/  BSYNC B0 ;  /* 0x0000000000007941 */ /* 0x000fea0003800000 */
.L_x_16714:
[----:B------:R-:W-:Y:S01]  /*12540*/  DADD R2, |R40|, |R42| ;  /* 0x0000000028027229 */ /* 0x000fe2000000062a */
[----:B------:R-:W-:Y:S01]  /*12550*/  LOP3.LUT R11, R7, 0x80000000, R11, 0xb8, !PT ;  /* 0x80000000070b7812 */ /* 0x000fe200078eb80b */
[----:B------:R-:W-:-:S06]  /*12560*/  DADD R46, R46, 1 ;  /* 0x3ff000002e2e7429 */ /* 0x000fcc0000000000 */
[----:B------:R-:W-:-:S06]  /*12570*/  DSETP.GTU.AND P0, PT, |R2|, +INF , PT ;  /* 0x7ff000000200742a */ /* 0x000fcc0003f0c200 */
[----:B------:R-:W-:Y:S02]  /*12580*/  FSEL R6, R2, R6, P0 ;  /* 0x0000000602067208 */ /* 0x000fe40000000000 */
[----:B------:R-:W-:Y:S01]  /*12590*/  FSEL R7, R3, R11, P0 ;  /* 0x0000000b03077208 */ /* 0x000fe20000000000 */
[----:B------:R-:W-:Y:S06]  /*125a0*/  BRA `(.L_x_16698) ;  /* 0x0000002800dc7947 */ /* 0x000fec0003800000 */
.L_x_16688:
        /* <DEDUP_REMOVED lines=108> */
.L_x_16720:
[----:B------:R-:W-:Y:S05]  /*12c70*/  BSYNC B0 ;  /* 0x0000000000007941 */ /* 0x000fea0003800000 */
.L_x_16719:
        /* <DEDUP_REMOVED lines=8> */
.L_x_16722:
[----:B------:R-:W-:Y:S05]  /*12d00*/  BSYNC B3 ;  /* 0x0000000000037941 */ /* 0x000fea0003800000 */
.L_x_16721:
        /* <DEDUP_REMOVED lines=73> */
.L_x_16724:
[----:B------:R-:W-:Y:S05]  /*131a0*/  BSYNC B0 ;  /* 0x0000000000007941 */ /* 0x000fea0003800000 */
.L_x_16723:
[----:B------:R-:W-:Y:S01]  /*131b0*/  LOP3.LUT R3, R7, 0x80000000, R41, 0xb8, !PT ;  /* 0x8000000007037812 */ /* 0x000fe200078eb829 */
[----:B------:R-:W-:Y:S01]  /*131c0*/  DMUL R46, R46, 0.5 ;  /* 0x3fe000002e2e7828 */ /* 0x000fe20000000000 */
[----:B------:R-:W-:Y:S02]  /*131d0*/  FSEL R6, R4, R6, P0 ;  /* 0x0000000604067208 */ /* 0x000fe40000000000 */
[----:B------:R-:W-:Y:S01]  /*131e0*/  FSEL R7, R5, R3, P0 ;  /* 0x0000000305077208 */ /* 0x000fe20000000000 */
[----:B------:R-:W-:Y:S07]  /*131f0*/  BRA `(.L_x_16698) ;  /* 0x0000001c00c87947 */ /* 0x000fee0003800000 */
.L_x_16718:
        /* <DEDUP_REMOVED lines=135> */
.L_x_16726:
[----:B------:R-:W-:Y:S05]  /*13a70*/  BSYNC B0 ;  /* 0x0000000000007941 */ /* 0x000fea0003800000 */
.L_x_16725:
        /* <DEDUP_REMOVED lines=8> */
.L_x_16728:
[----:B------:R-:W-:Y:S05]  /*13b00*/  BSYNC B3 ;  /* 0x0000000000037941 */ /* 0x000fea0003800000 */
.L_x_16727:
        /* <DEDUP_REMOVED lines=73> */
.L_x_16730:
[----:B------:R-:W-:Y:S05]  /*13fa0*/  BSYNC B0 ;  /* 0x0000000000007941 */ /* 0x000fea0003800000 */
.L_x_16729:
[----:B------:R-:W-:Y:S02]  /*13fb0*/  LOP3.LUT R3, R7, 0x80000000, R41, 0xb8, !PT ;  /* 0x8000000007037812 */ /* 0x000fe400078eb829 */
[----:B------:R-:W-:Y:S02]  /*13fc0*/  FSEL R6, R4, R6, P1 ;  /* 0x0000000604067208 */ /* 0x000fe40000800000 */
[----:B------:R-:W-:Y:S01]  /*13fd0*/  FSEL R7, R5, R3, P1 ;  /* 0x0000000305077208 */ /* 0x000fe20000800000 */
[----:B------:R-:W-:Y:S06]  /*13fe0*/  BRA `(.L_x_16698) ;  /* 0x00000010004c7947 */ /* 0x000fec0003800000 */
.L_x_16717:
        /* <DEDUP_REMOVED lines=22> */
[----:B------:R-:W-:Y:S05]  /*14150*/  CALL.REL.NOINC `($__internal_24_$__cuda_sm20_div_rn_f64_full) ;  /* 0x0000096800387944 */ /* 0x000fea0003c00000 */
.L_x_16732:
[----:B------:R-:W-:Y:S05]  /*14160*/  BSYNC B3 ;  /* 0x0000000000037941 */ /* 0x000fea0003800000 */
.L_x_16731:
        /* <DEDUP_REMOVED lines=23> */
[----:B------:R-:W-:Y:S05]  /*142e0*/  CALL.REL.NOINC `($__internal_24_$__cuda_sm20_div_rn_f64_full) ;  /* 0x0000096400d47944 */ /* 0x000fea0003c00000 */
[----:B------:R-:W-:Y:S02]  /*142f0*/  IMAD.MOV.U32 R4, RZ, RZ, R2 ;  /* 0x000000ffff047224 */ /* 0x000fe400078e0002 */
[----:B------:R-:W-:-:S07]  /*14300*/  IMAD.MOV.U32 R5, RZ, RZ, R3 ;  /* 0x000000ffff057224 */ /* 0x000fce00078e0003 */
.L_x_16734:
[----:B------:R-:W-:Y:S05]  /*14310*/  BSYNC B3 ;  /* 0x0000000000037941 */ /* 0x000fea0003800000 */
.L_x_16733:
        /* <DEDUP_REMOVED lines=136> */
.L_x_16736:
[----:B------:R-:W-:Y:S05]  /*14ba0*/  BSYNC B0 ;  /* 0x0000000000007941 */ /* 0x000fea0003800000 */
.L_x_16735:
[----:B------:R-:W-:Y:S04]  /*14bb0*/  BSSY B3, `(.L_x_16737) ;  /* 0x0000008000037945 */ /* 0x000fe80003800000 */
[----:B------:R-:W-:Y:S05]  /*14bc0*/  @P3 BRA P5, `(.L_x_16738) ;  /* 0x0000000000183947 */ /* 0x000fea0002800000 */
[----:B------:R-:W-:Y:S01]  /*14bd0*/  MOV R6, R44 ;  /* 0x0000002c00067202 */ /* 0x000fe20000000f00 */
[----:B------:R-:W-:Y:S01]  /*14be0*/  IMAD.MOV.U32 R5, RZ, RZ, R45 ;  /* 0x000000ffff057224 */ /* 0x000fe200078e002d */
[----:B------:R-:W-:Y:S01]  /*14bf0*/  MOV R4, 0x14c30 ;  /* 0x00014c3000047802 */ /* 0x000fe20000000f00 */
[----:B------:R-:W-:Y:S02]  /*14c00*/  IMAD.MOV.U32 R2, RZ, RZ, R48 ;  /* 0x000000ffff027224 */ /* 0x000fe400078e0030 */
[----:B------:R-:W-:-:S07]  /*14c10*/  IMAD.MOV.U32 R3, RZ, RZ, R49 ;  /* 0x000000ffff037224 */ /* 0x000fce00078e0031 */
[----:B------:R-:W-:Y:S05]  /*14c20*/  CALL.REL.NOINC `($__internal_24_$__cuda_sm20_div_rn_f64_full) ;  /* 0x0000095c00847944 */ /* 0x000fea0003c00000 */
.L_x_16738:
[----:B------:R-:W-:Y:S05]  /*14c30*/  BSYNC B3 ;  /* 0x0000000000037941 */ /* 0x000fea0003800000 */
.L_x_16737:
        /* <DEDUP_REMOVED lines=74> */
.L_x_16740:
[----:B------:R-:W-:Y:S05]  /*150e0*/  BSYNC B0 ;  /* 0x0000000000007941 */ /* 0x000fea0003800000 */
.L_x_16739:
[----:B------:R-:W-:Y:S02]  /*150f0*/  LOP3.LUT R3, R7, 0x80000000, R41, 0xb8, !PT ;  /* 0x8000000007037812 */ /* 0x000fe400078eb829 */
[----:B------:R-:W-:Y:S02]  /*15100*/  FSEL R6, R4, R6, P1 ;  /* 0x0000000604067208 */ /* 0x000fe40000800000 */
[----:B------:R-:W-:-:S07]  /*15110*/  FSEL R7, R5, R3, P1 ;  /* 0x0000000305077208 */ /* 0x000fce0000800000 */
.L_x_16698:
[----:B------:R-:W-:Y:S05]  /*15120*/  BSYNC B2 ;  /* 0x0000000000027941 */ /* 0x000fea0003800000 */
.L_x_16687:
        /* <DEDUP_REMOVED lines=8> */
.L_x_16608:
        /* <DEDUP_REMOVED lines=17> */
.L_x_16610:
[----:B------:R-:W-:Y:S05]  /*152c0*/  BSYNC B1 ;  /* 0x0000000000017941 */ /* 0x000fea0003800000 */
.L_x_16607:
        /* <DEDUP_REMOVED lines=132> */
[----:B------:R-:W-:Y:S05]  /*15b10*/  CALL.REL.NOINC `($__internal_25_$__cuda_sm20_dsqrt_rn_f64_mediumpath_v1) ;  /* 0x00000954005c7944 */ /* 0x000fea0003c00000 */
[----:B------:R-:W-:-:S07]  /*15b20*/  IMAD.MOV.U32 R2, RZ, RZ, R4 ;  /* 0x000000ffff027224 */ /* 0x000fce00078e0004 */
.L_x_16748:
[----:B------:R-:W-:Y:S05]  /*15b30*/  BSYNC B3 ;  /* 0x0000000000037941 */ /* 0x000fea0003800000 */
.L_x_16747:
        /* <DEDUP_REMOVED lines=82> */
.L_x_16746:
        /* <DEDUP_REMOVED lines=36> */
.L_x_16756:
[----:B------:R-:W-:Y:S05]  /*162a0*/  BSYNC B4 ;  /* 0x0000000000047941 */ /* 0x000fea0003800000 */
.L_x_16755:
[----:B------:R-:W-:Y:S02]  /*162b0*/  IMAD.MOV.U32 R52, RZ, RZ, R2 ;  /* 0x000000ffff347224 */ /* 0x000fe400078e0002 */
[----:B------:R-:W-:Y:S01]  /*162c0*/  IMAD.MOV.U32 R53, RZ, RZ, R3 ;  /* 0x000000ffff357224 */ /* 0x000fe200078e0003 */
[----:B------:R-:W-:Y:S06]  /*162d0*/  BRA `(.L_x_16754) ;  /* 0x0000000000047947 */ /* 0x000fec0003800000 */
.L_x_16753:
[----:B------:R-:W-:-:S11]  /*162e0*/  DADD R52, -R62, R50 ;  /* 0x000000003e347229 */ /* 0x000fd60000000132 */
.L_x_16754:
[----:B------:R-:W-:Y:S05]  /*162f0*/  BSYNC B3 ;  /* 0x0000000000037941 */ /* 0x000fea0003800000 */
.L_x_16752:
        /* <DEDUP_REMOVED lines=31> */
.L_x_16761:
[----:B------:R-:W-:Y:S05]  /*164f0*/  BSYNC B4 ;  /* 0x0000000000047941 */ /* 0x000fea0003800000 */
.L_x_16760:
[----:B------:R-:W-:Y:S05]  /*16500*/  BRA `(.L_x_16759) ;  /* 0x0000000000047947 */ /* 0x000fea0003800000 */
.L_x_16758:
[----:B------:R-:W-:-:S11]  /*16510*/  DADD R2, R46, -R8 ;  /* 0x000000002e027229 */ /* 0x000fd60000000808 */
.L_x_16759:
[----:B------:R-:W-:Y:S05]  /*16520*/  BSYNC B3 ;  /* 0x0000000000037941 */ /* 0x000fea0003800000 */
.L_x_16757:
        /* <DEDUP_REMOVED lines=26> */
[----:B------:R-:W-:Y:S05]  /*166d0*/  CALL.REL.NOINC `($__internal_25_$__cuda_sm20_dsqrt_rn_f64_mediumpath_v1) ;  /* 0x00000948006c7944 */ /* 0x000fea0003c00000 */
[----:B------:R-:W-:Y:S01]  /*166e0*/  MOV R6, R4 ;  /* 0x0000000400067202 */ /* 0x000fe20000000f00 */
[----:B------:R-:W-:-:S07]  /*166f0*/  IMAD.MOV.U32 R7, RZ, RZ, R3 ;  /* 0x000000ffff077224 */ /* 0x000fce00078e0003 */
.L_x_16763:
[----:B------:R-:W-:Y:S05]  /*16700*/  BSYNC B3 ;  /* 0x0000000000037941 */ /* 0x000fea0003800000 */
.L_x_16762:
        /* <DEDUP_REMOVED lines=86> */
.L_x_16764:
        /* <DEDUP_REMOVED lines=22> */
.L_x_16766:
[----:B------:R-:W-:Y:S05]  /*16dd0*/  BSYNC B3 ;  /* 0x0000000000037941 */ /* 0x000fea0003800000 */
.L_x_16765:
        /* <DEDUP_REMOVED lines=30> */
.L_x_16751:
        /* <DEDUP_REMOVED lines=25> */
.L_x_16769:
[----:B------:R-:W-:Y:S05]  /*17150*/  BSYNC B3 ;  /* 0x0000000000037941 */ /* 0x000fea0003800000 */
.L_x_16768:
        /* <DEDUP_REMOVED lines=27> */
.L_x_16772:
[----:B------:R-:W-:Y:S05]  /*17310*/  BSYNC B3 ;  /* 0x0000000000037941 */ /* 0x000fea0003800000 */
.L_x_16771:
        /* <DEDUP_REMOVED lines=30> */
.L_x_16770:
        /* <DEDUP_REMOVED lines=76> */
.L_x_16773:
[----:B------:R-:W-:Y:S01]  /*179c0*/  IMAD.MOV.U32 R2, RZ, RZ, 0x0 ;  /* 0x00000000ff027424 */ /* 0x000fe200078e00ff */
[----:B------:R-:W-:Y:S01]  /*179d0*/  FSETP.NEU.FTZ.AND P0, PT, R5, RZ, PT ;  /* 0x000000ff0500720b */ /* 0x000fe20003f1d000 */
[----:B------:R-:W-:-:S06]  /*179e0*/  IMAD.MOV.U32 R3, RZ, RZ, 0x7ff00000 ;  /* 0x7ff00000ff037424 */ /* 0x000fcc00078e00ff */
[----:B------:R-:W-:-:S10]  /*179f0*/  DFMA R2, R4, R2, +INF ;  /* 0x7ff000000402742b */ /* 0x000fd40000000002 */
[----:B------:R-:W-:Y:S02]  /*17a00*/  FSEL R64, R2, RZ, P0 ;  /* 0x000000ff02407208 */ /* 0x000fe40000000000 */
[----:B------:R-:W-:Y:S01]  /*17a10*/  FSEL R65, R3, -QNAN , P0 ;  /* 0xfff0000003417808 */ /* 0x000fe20000000000 */
[----:B------:R-:W-:Y:S06]  /*17a20*/  BRA `(.L_x_16749) ;  /* 0x00000004003c7947 */ /* 0x000fec0003800000 */
.L_x_16767:
        /* <DEDUP_REMOVED lines=24> */
[----:B------:R-:W-:Y:S05]  /*17bb0*/  CALL.REL.NOINC `($__internal_25_$__cuda_sm20_dsqrt_rn_f64_mediumpath_v1) ;  /* 0x0000093400347944 */ /* 0x000fea0003c00000 */
[----:B------:R-:W-:-:S07]  /*17bc0*/  IMAD.MOV.U32 R5, RZ, RZ, R3 ;  /* 0x000000ffff057224 */ /* 0x000fce00078e0003 */
.L_x_16775:
[----:B------:R-:W-:Y:S05]  /*17bd0*/  BSYNC B3 ;  /* 0x0000000000037941 */ /* 0x000fea0003800000 */
.L_x_16774:
        /* <DEDUP_REMOVED lines=21> */
.L_x_16777:
[----:B------:R-:W-:Y:S05]  /*17d30*/  BSYNC B3 ;  /* 0x0000000000037941 */ /* 0x000fea0003800000 */
.L_x_16776:
[----:B------:R-:W-:Y:S02]  /*17d40*/  IMAD.MOV.U32 R64, RZ, RZ, R2 ;  /* 0x000000ffff407224 */ /* 0x000fe400078e0002 */
[----:B------:R-:W-:Y:S01]  /*17d50*/  IMAD.MOV.U32 R65, RZ, RZ, R3 ;  /* 0x000000ffff417224 */ /* 0x000fe200078e0003 */
[----:B------:R-:W-:Y:S06]  /*17d60*/  BRA `(.L_x_16749) ;  /* 0x00000000006c7947 */ /* 0x000fec0003800000 */
.L_x_16750:
        /* <DEDUP_REMOVED lines=24> */
.L_x_16779:
[----:B------:R-:W-:Y:S05]  /*17ef0*/  BSYNC B3 ;  /* 0x0000000000037941 */ /* 0x000fea0003800000 */
.L_x_16778:
[----:B------:R-:W-:Y:S01]  /*17f00*/  IMAD.MOV.U32 R64, RZ, RZ, R4 ;  /* 0x000000ffff407224 */ /* 0x000fe200078e0004 */
[----:B------:R-:W-:-:S07]  /*17f10*/  MOV R65, R5 ;  /* 0x0000000500417202 */ /* 0x000fce0000000f00 */
.L_x_16749:
[----:B------:R-:W-:Y:S05]  /*17f20*/  BSYNC B2 ;  /* 0x0000000000027941 */ /* 0x000fea0003800000 */
.L_x_16745:
        /* <DEDUP_REMOVED lines=25> */
.L_x_16784:
[----:B------:R-:W-:Y:S05]  /*180c0*/  BSYNC B4 ;  /* 0x0000000000047941 */ /* 0x000fea0003800000 */
.L_x_16783:
        /* <DEDUP_REMOVED lines=49> */
.L_x_16786:
        /* <DEDUP_REMOVED lines=71> */
.L_x_16785:
        /* <DEDUP_REMOVED lines=37> */
.L_x_16795:
[----:B------:R-:W-:Y:S05]  /*18aa0*/  BSYNC B6 ;  /* 0x0000000000067941 */ /* 0x000fea0003800000 */
.L_x_16794:
[----:B------:R-:W-:Y:S01]  /*18ab0*/  IMAD.MOV.U32 R52, RZ, RZ, R2 ;  /* 0x000000ffff347224 */ /* 0x000fe200078e0002 */
[----:B------:R-:W-:Y:S01]  /*18ac0*/  MOV R53, R3 ;  /* 0x0000000300357202 */ /* 0x000fe20000000f00 */
[----:B------:R-:W-:Y:S06]  /*18ad0*/  BRA `(.L_x_16793) ;  /* 0x0000000000047947 */ /* 0x000fec0003800000 */
.L_x_16792:
[----:B------:R-:W-:-:S11]  /*18ae0*/  DADD R52, -R62, R50 ;  /* 0x000000003e347229 */ /* 0x000fd60000000132 */
.L_x_16793:
[----:B------:R-:W-:Y:S05]  /*18af0*/  BSYNC B5 ;  /* 0x0000000000057941 */ /* 0x000fea0003800000 */
.L_x_16791:
        /* <DEDUP_REMOVED lines=28> */
.L_x_16800:
[----:B------:R-:W-:Y:S05]  /*18cc0*/  BSYNC B6 ;  /* 0x0000000000067941 */ /* 0x000fea0003800000 */
.L_x_16799:
[----:B------:R-:W-:Y:S02]  /*18cd0*/  IMAD.MOV.U32 R68, RZ, RZ, R2 ;  /* 0x000000ffff447224 */ /* 0x000fe400078e0002 */
[----:B------:R-:W-:Y:S01]  /*18ce0*/  IMAD.MOV.U32 R69, RZ, RZ, R3 ;  /* 0x000000ffff457224 */ /* 0x000fe200078e0003 */
[----:B------:R-:W-:Y:S06]  /*18cf0*/  BRA `(.L_x_16798) ;  /* 0x0000000000047947 */ /* 0x000fec0003800000 */
.L_x_16797:
[----:B------:R-:W-:-:S11]  /*18d00*/  DADD R68, -R48, R46 ;  /* 0x0000000030447229 */ /* 0x000fd6000000012e */
.L_x_16798:
[----:B------:R-:W-:Y:S05]  /*18d10*/  BSYNC B5 ;  /* 0x0000000000057941 */ /* 0x000fea0003800000 */
.L_x_16796:
        /* <DEDUP_REMOVED lines=26> */
[----:B------:R-:W-:-:S07]  /*18ec0*/  MOV R5, R3 ;  /* 0x0000000300057202 */ /* 0x000fce0000000f00 */
.L_x_16802:
[----:B------:R-:W-:Y:S05]  /*18ed0*/  BSYNC B5 ;  /* 0x0000000000057941 */ /* 0x000fea0003800000 */
.L_x_16801:
[----:B------:R-:W-:Y:S02]  /*18ee0*/  IMAD.MOV.U32 R46, RZ, RZ, R4 ;  /* 0x000000ffff2e7224 */ /* 0x000fe400078e0004 */
[----:B------:R-:W-:Y:S01]  /*18ef0*/  IMAD.MOV.U32 R47, RZ, RZ, R5 ;  /* 0x000000ffff2f7224 */ /* 0x000fe200078e0005 */
[----:B------:R-:W-:Y:S06]  /*18f00*/  BRA `(.L_x_16803) ;  /* 0x0000000800347947 */ /* 0x000fec0003800000 */
.L_x_16790:
        /* <DEDUP_REMOVED lines=25> */
[----:B------:R-:W-:Y:S05]  /*190a0*/  CALL.REL.NOINC `($__internal_25_$__cuda_sm20_dsqrt_rn_f64_mediumpath_v1) ;  /* 0x0000091c00f87944 */ /* 0x000fea0003c00000 */
[----:B------:R-:W-:-:S07]  /*190b0*/  IMAD.MOV.U32 R5, RZ, RZ, R3 ;  /* 0x000000ffff057224 */ /* 0x000fce00078e0003 */
.L_x_16806:
[----:B------:R-:W-:Y:S05]  /*190c0*/  BSYNC B5 ;  /* 0x0000000000057941 */ /* 0x000fea0003800000 */
.L_x_16805:
[----:B------:R-:W-:Y:S02]  /*190d0*/  IMAD.MOV.U32 R46, RZ, RZ, R4 ;  /* 0x000000ffff2e7224 */ /* 0x000fe400078e0004 */
[----:B------:R-:W-:Y:S01]  /*190e0*/  IMAD.MOV.U32 R47, RZ, RZ, R5 ;  /* 0x000000ffff2f7224 */ /* 0x000fe200078e0005 */
[----:B------:R-:W-:Y:S06]  /*190f0*/  BRA `(.L_x_16803) ;  /* 0x0000000400b87947 */ /* 0x000fec0003800000 */
.L_x_16804:
        /* <DEDUP_REMOVED lines=26> */
[----:B------:R-:W-:Y:S01]  /*192a0*/  IMAD.MOV.U32 R8, RZ, RZ, R4 ;  /* 0x000000ffff087224 */ /* 0x000fe200078e0004 */
[----:B------:R-:W-:-:S07]  /*192b0*/  MOV R9, R3 ;  /* 0x0000000300097202 */ /* 0x000fce0000000f00 */
.L_x_16808:
[----:B------:R-:W-:Y:S05]  /*192c0*/  BSYNC B5 ;  /* 0x0000000000057941 */ /* 0x000fea0003800000 */
.L_x_16807:
        /* <DEDUP_REMOVED lines=21> */
.L_x_16810:
[----:B------:R-:W-:Y:S05]  /*19420*/  BSYNC B5 ;  /* 0x0000000000057941 */ /* 0x000fea0003800000 */
.L_x_16809:
[----:B------:R-:W-:Y:S01]  /*19430*/  DMUL R66, R66, 8.11296384146066816958e+31 ;  /* 0x4690000042427828 */ /* 0x000fe20000000000 */
[----:B------:R-:W-:Y:S02]  /*19440*/  IMAD.MOV.U32 R46, RZ, RZ, R2 ;  /* 0x000000ffff2e7224 */ /* 0x000fe400078e0002 */
[----:B------:R-:W-:Y:S01]  /*19450*/  IMAD.MOV.U32 R47, RZ, RZ, R3 ;  /* 0x000000ffff2f7224 */ /* 0x000fe200078e0003 */
[----:B------:R-:W-:Y:S07]  /*19460*/  BRA `(.L_x_16803) ;  /* 0x0000000000dc7947 */ /* 0x000fee0003800000 */
.L_x_16789:
        /* <DEDUP_REMOVED lines=22> */
[----:B------:R-:W-:Y:S01]  /*195d0*/  MOV R46, R4 ;  /* 0x00000004002e7202 */ /* 0x000fe20000000f00 */
[----:B------:R-:W-:-:S07]  /*195e0*/  IMAD.MOV.U32 R47, RZ, RZ, R3 ;  /* 0x000000ffff2f7224 */ /* 0x000fce00078e0003 */
.L_x_16812:
[----:B------:R-:W-:Y:S05]  /*195f0*/  BSYNC B5 ;  /* 0x0000000000057941 */ /* 0x000fea0003800000 */
.L_x_16811:
        /* <DEDUP_REMOVED lines=28> */
.L_x_16814:
[----:B------:R-:W-:Y:S05]  /*197c0*/  BSYNC B5 ;  /* 0x0000000000057941 */ /* 0x000fea0003800000 */
.L_x_16813:
[----:B------:R-:W-:-:S11]  /*197d0*/  DMUL R46, R2, R46 ;  /* 0x0000002e022e7228 */ /* 0x000fd60000000000 */
.L_x_16803:
[----:B------:R-:W-:Y:S05]  /*197e0*/  BSYNC B4 ;  /* 0x0000000000047941 */ /* 0x000fea0003800000 */
.L_x_16788:
[----:B------:R-:W-:Y:S05]  /*197f0*/  BRA `(.L_x_16815) ;  /* 0x0000000000087947 */ /* 0x000fea0003800000 */
.L_x_16782:
[----:B------:R-:W-:Y:S02]  /*19800*/  DMUL R46, R44, 9.00719925474099200000e+15 ;  /* 0x434000002c2e7828 */ /* 0x000fe40000000000 */
[----:B------:R-:W-:-:S11]  /*19810*/  DMUL R66, R66, 9.00719925474099200000e+15 ;  /* 0x4340000042427828 */ /* 0x000fd60000000000 */
.L_x_16815:
[----:B------:R-:W-:Y:S05]  /*19820*/  BSYNC B2 ;  /* 0x0000000000027941 */ /* 0x000fea0003800000 */
.L_x_16781:
        /* <DEDUP_REMOVED lines=28> */
.L_x_16817:
[----:B------:R-:W-:Y:S05]  /*199f0*/  BSYNC B2 ;  /* 0x0000000000027941 */ /* 0x000fea0003800000 */
.L_x_16816:
        /* <DEDUP_REMOVED lines=82> */
.L_x_16819:
[----:B------:R-:W-:Y:S02]  /*19f20*/  FSEL R2, RZ, 3.37028055040000000000e+12, P1 ;  /* 0x54442d18ff027808 */ /* 0x000fe40000800000 */
[----:B------:R-:W-:-:S07]  /*19f30*/  FSEL R3, RZ, 2.1426990032196044922, P1 ;  /* 0x400921fbff037808 */ /* 0x000fce0000800000 */
.L_x_16820:
[----:B------:R-:W-:Y:S05]  /*19f40*/  BSYNC B0 ;  /* 0x0000000000007941 */ /* 0x000fea0003800000 */
.L_x_16818:
[----:B------:R-:W-:Y:S01]  /*19f50*/  DADD R46, |R46|, |R66| ;  /* 0x000000002e2e7229 */ /* 0x000fe20000000642 */
[----:B------:R-:W-:-:S07]  /*19f60*/  LOP3.LUT R67, R3, 0x80000000, R67, 0xb8, !PT ;  /* 0x8000000003437812 */ /* 0x000fce00078eb843 */
[----:B------:R-:W-:-:S06]  /*19f70*/  DSETP.GTU.AND P0, PT, |R46|, +INF , PT ;  /* 0x7ff000002e00742a */ /* 0x000fcc0003f0c200 */
[----:B------:R-:W-:Y:S02]  /*19f80*/  FSEL R2, R46, R2, P0 ;  /* 0x000000022e027208 */ /* 0x000fe40000000000 */
[----:B------:R-:W-:-:S07]  /*19f90*/  FSEL R3, R47, R67, P0 ;  /* 0x000000432f037208 */ /* 0x000fce0000000000 */
.L_x_16787:
[----:B------:R-:W-:Y:S05]  /*19fa0*/  BSYNC B3 ;  /* 0x0000000000037941 */ /* 0x000fea0003800000 */
.L_x_16780:
[----:B------:R-:W-:Y:S01]  /*19fb0*/  LOP3.LUT R37, R3, 0x80000000, R37, 0xb8, !PT ;  /* 0x8000000003257812 */ /* 0x000fe200078eb825 */
[----:B------:R-:W-:Y:S01]  /*19fc0*/  IMAD.MOV.U32 R36, RZ, RZ, R2 ;  /* 0x000000ffff247224 */ /* 0x000fe200078e0002 */
[----:B------:R-:W-:Y:S02]  /*19fd0*/  LOP3.LUT R39, R65, 0x80000000, R39, 0xb8, !PT ;  /* 0x8000000041277812 */ /* 0x000fe400078eb827 */
[----:B------:R-:W-:Y:S01]  /*19fe0*/  MOV R38, R64 ;  /* 0x0000004000267202 */ /* 0x000fe20000000f00 */
[----:B------:R-:W-:Y:S06]  /*19ff0*/  BRA `(.L_x_16744) ;  /* 0x0000005800e07947 */ /* 0x000fec0003800000 */
.L_x_16743:
        /* <DEDUP_REMOVED lines=113> */
.L_x_16826:
[----:B------:R-:W-:Y:S05]  /*1a710*/  BSYNC B0 ;  /* 0x0000000000007941 */ /* 0x000fea0003800000 */
.L_x_16825:
        /* <DEDUP_REMOVED lines=8> */
.L_x_16828:
[----:B------:R-:W-:Y:S05]  /*1a7a0*/  BSYNC B3 ;  /* 0x0000000000037941 */ /* 0x000fea0003800000 */
.L_x_16827:
        /* <DEDUP_REMOVED lines=82> */
.L_x_16830:
[----:B------:R-:W-:-:S04]  /*1acd0*/  ISETP.GE.AND P0, PT, R45, RZ, PT ;  /* 0x000000ff2d00720c */ /* 0x000fc80003f06270 */
[----:B------:R-:W-:Y:S02]  /*1ace0*/  FSEL R6, RZ, 3.37028055040000000000e+12, P0 ;  /* 0x54442d18ff067808 */ /* 0x000fe40000000000 */
[----:B------:R-:W-:-:S07]  /*1acf0*/  FSEL R7, RZ, 2.1426990032196044922, P0 ;  /* 0x400921fbff077808 */ /* 0x000fce0000000000 */
.L_x_16831:
[----:B------:R-:W-:Y:S05]  /*1ad00*/  BSYNC B0 ;  /* 0x0000000000007941 */ /* 0x000fea0003800000 */
.L_x_16829:
[----:B------:R-:W-:Y:S01]  /*1ad10*/  DADD R2, |R36|, |R38| ;  /* 0x0000000024027229 */ /* 0x000fe20000000626 */
[----:B------:R-:W-:Y:S01]  /*1ad20*/  LOP3.LUT R11, R7, 0x80000000, R11, 0xb8, !PT ;  /* 0x80000000070b7812 */ /* 0x000fe200078eb80b */
[----:B------:R-:W-:-:S06]  /*1ad30*/  DMUL R46, R46, 0.5 ;  /* 0x3fe000002e2e7828 */ /* 0x000fcc0000000000 */
[----:B------:R-:W-:-:S06]  /*1ad40*/  DSETP.GTU.AND P0, PT, |R2|, +INF , PT ;  /* 0x7ff000000200742a */ /* 0x000fcc0003f0c200 */
[----:B------:R-:W-:Y:S02]  /*1ad50*/  FSEL R6, R2, R6, P0 ;  /* 0x0000000602067208 */ /* 0x000fe40000000000 */
[----:B------:R-:W-:Y:S01]  /*1ad60*/  FSEL R7, R3, R11, P0 ;  /* 0x0000000b03077208 */ /* 0x000fe20000000000 */
[----:B------:R-:W-:Y:S06]  /*1ad70*/  BRA `(.L_x_16832) ;  /* 0x0000004c00187947 */ /* 0x000fec0003800000 */
.L_x_16824:
        /* <DEDUP_REMOVED lines=135> */
.L_x_16834:
[----:B------:R-:W-:Y:S05]  /*1b5f0*/  BSYNC B0 ;  /* 0x0000000000007941 */ /* 0x000fea0003800000 */
.L_x_16833:
        /* <DEDUP_REMOVED lines=8> */
.L_x_16836:
[----:B------:R-:W-:Y:S05]  /*1b680*/  BSYNC B3 ;  /* 0x0000000000037941 */ /* 0x000fea0003800000 */
.L_x_16835:
        /* <DEDUP_REMOVED lines=82> */
.L_x_16838:
[----:B------:R-:W-:-:S04]  /*1bbb0*/  ISETP.GE.AND P0, PT, R45, RZ, PT ;  /* 0x000000ff2d00720c */ /* 0x000fc80003f06270 */
[----:B------:R-:W-:Y:S02]  /*1bbc0*/  FSEL R6, RZ, 3.37028055040000000000e+12, P0 ;  /* 0x54442d18ff067808 */ /* 0x000fe40000000000 */
[----:B------:R-:W-:-:S07]  /*1bbd0*/  FSEL R7, RZ, 2.1426990032196044922, P0 ;  /* 0x400921fbff077808 */ /* 0x000fce0000000000 */
.L_x_16839:
[----:B------:R-:W-:Y:S05]  /*1bbe0*/  BSYNC B0 ;  /* 0x0000000000007941 */ /* 0x000fea0003800000 */
.L_x_16837:
[----:B------:R-:W-:Y:S01]  /*1bbf0*/  DADD R2, |R36|, |R38| ;  /* 0x0000000024027229 */ /* 0x000fe20000000626 */
[----:B------:R-:W-:-:S07]  /*1bc00*/  LOP3.LUT R11, R7, 0x80000000, R11, 0xb8, !PT ;  /* 0x80000000070b7812 */ /* 0x000fce00078eb80b */
[----:B------:R-:W-:-:S06]  /*1bc10*/  DSETP.GTU.AND P0, PT, |R2|, +INF , PT ;  /* 0x7ff000000200742a */ /* 0x000fcc0003f0c200 */
[----:B------:R-:W-:Y:S02]  /*1bc20*/  FSEL R6, R2, R6, P0 ;  /* 0x0000000602067208 */ /* 0x000fe40000000000 */
[----:B------:R-:W-:Y:S01]  /*1bc30*/  FSEL R7, R3, R11, P0 ;  /* 0x0000000b03077208 */ /* 0x000fe20000000000 */
[----:B------:R-:W-:Y:S06]  /*1bc40*/  BRA `(.L_x_16832) ;  /* 0x0000003c00647947 */ /* 0x000fec0003800000 */
.L_x_16823:
        /* <DEDUP_REMOVED lines=23> */
.L_x_16841:
[----:B------:R-:W-:Y:S05]  /*1bdc0*/  BSYNC B3 ;  /* 0x0000000000037941 */ /* 0x000fea0003800000 */
.L_x_16840:
        /* <DEDUP_REMOVED lines=23> */
[----:B------:R-:W-:Y:S05]  /*1bf40*/  CALL.REL.NOINC `($__internal_24_$__cuda_sm20_div_rn_f64_full) ;  /* 0x000008e800bc7944 */ /* 0x000fea0003c00000 */
[----:B------:R-:W-:Y:S02]  /*1bf50*/  IMAD.MOV.U32 R4, RZ, RZ, R2 ;  /* 0x000000ffff047224 */ /* 0x000fe400078e0002 */
[----:B------:R-:W-:-:S07]  /*1bf60*/  IMAD.MOV.U32 R5, RZ, RZ, R3 ;  /* 0x000000ffff057224 */ /* 0x000fce00078e0003 */
.L_x_16843:
[----:B------:R-:W-:Y:S05]  /*1bf70*/  BSYNC B3 ;  /* 0x0000000000037941 */ /* 0x000fea0003800000 */
.L_x_16842:
        /* <DEDUP_REMOVED lines=136> */
.L_x_16845:
[----:B------:R-:W-:Y:S05]  /*1c800*/  BSYNC B0 ;  /* 0x0000000000007941 */ /* 0x000fea0003800000 */
.L_x_16844:
        /* <DEDUP_REMOVED lines=8> */
.L_x_16847:
[----:B------:R-:W-:Y:S05]  /*1c890*/  BSYNC B3 ;  /* 0x0000000000037941 */ /* 0x000fea0003800000 */
.L_x_16846:
        /* <DEDUP_REMOVED lines=82> */
.L_x_16849:
[----:B------:R-:W-:-:S04]  /*1cdc0*/  ISETP.GE.AND P0, PT, R45, RZ, PT ;  /* 0x000000ff2d00720c */ /* 0x000fc80003f06270 */
[----:B------:R-:W-:Y:S02]  /*1cdd0*/  FSEL R6, RZ, 3.37028055040000000000e+12, P0 ;  /* 0x54442d18ff067808 */ /* 0x000fe40000000000 */
[----:B------:R-:W-:-:S07]  /*1cde0*/  FSEL R7, RZ, 2.1426990032196044922, P0 ;  /* 0x400921fbff077808 */ /* 0x000fce0000000000 */
.L_x_16850:
[----:B------:R-:W-:Y:S05]  /*1cdf0*/  BSYNC B0 ;  /* 0x0000000000007941 */ /* 0x000fea0003800000 */
.L_x_16848:
[----:B------:R-:W-:Y:S01]  /*1ce00*/  DADD R2, |R36|, |R38| ;  /* 0x0000000024027229 */ /* 0x000fe20000000626 */
[----:B------:R-:W-:Y:S01]  /*1ce10*/  LOP3.LUT R11, R7, 0x80000000, R11, 0xb8, !PT ;  /* 0x80000000070b7812 */ /* 0x000fe200078eb80b */
[----:B------:R-:W-:-:S06]  /*1ce20*/  DADD R46, R46, 1 ;  /* 0x3ff000002e2e7429 */ /* 0x000fcc0000000000 */
[----:B------:R-:W-:-:S06]  /*1ce30*/  DSETP.GTU.AND P0, PT, |R2|, +INF , PT ;  /* 0x7ff000000200742a */ /* 0x000fcc0003f0c200 */
[----:B------:R-:W-:Y:S02]  /*1ce40*/  FSEL R6, R2, R6, P0 ;  /* 0x0000000602067208 */ /* 0x000fe40000000000 */
[----:B------:R-:W-:Y:S01]  /*1ce50*/  FSEL R7, R3, R11, P0 ;  /* 0x0000000b03077208 */ /* 0x000fe20000000000 */
[----:B------:R-:W-:Y:S06]  /*1ce60*/  BRA `(.L_x_16832) ;  /* 0x0000002800dc7947 */ /* 0x000fec0003800000 */
.L_x_16822:
        /* <DEDUP_REMOVED lines=108> */
.L_x_16854:
[----:B------:R-:W-:Y:S05]  /*1d530*/  BSYNC B0 ;  /* 0x0000000000007941 */ /* 0x000fea0003800000 */
.L_x_16853:
        /* <DEDUP_REMOVED lines=8> */
.L_x_16856:
[----:B------:R-:W-:Y:S05]  /*1d5c0*/  BSYNC B3 ;  /* 0x0000000000037941 */ /* 0x000fea0003800000 */
.L_x_16855:
        /* <DEDUP_REMOVED lines=73> */
.L_x_16858:
[----:B------:R-:W-:Y:S05]  /*1da60*/  BSYNC B0 ;  /* 0x0000000000007941 */ /* 0x000fea0003800000 */
.L_x_16857:
[----:B------:R-:W-:Y:S01]  /*1da70*/  LOP3.LUT R3, R7, 0x80000000, R37, 0xb8, !PT ;  /* 0x8000000007037812 */ /* 0x000fe200078eb825 */
[----:B------:R-:W-:Y:S01]  /*1da80*/  DMUL R46, R46, 0.5 ;  /* 0x3fe000002e2e7828 */ /* 0x000fe20000000000 */
[----:B------:R-:W-:Y:S02]  /*1da90*/  FSEL R6, R4, R6, P0 ;  /* 0x0000000604067208 */ /* 0x000fe40000000000 */
[----:B------:R-:W-:Y:S01]  /*1daa0*/  FSEL R7, R5, R3, P0 ;  /* 0x0000000305077208 */ /* 0x000fe20000000000 */
[----:B------:R-:W-:Y:S07]  /*1dab0*/  BRA `(.L_x_16832) ;  /* 0x0000001c00c87947 */ /* 0x000fee0003800000 */
.L_x_16852:
        /* <DEDUP_REMOVED lines=135> */
.L_x_16860:
[----:B------:R-:W-:Y:S05]  /*1e330*/  BSYNC B0 ;  /* 0x0000000000007941 */ /* 0x000fea0003800000 */
.L_x_16859:
        /* <DEDUP_REMOVED lines=8> */
.L_x_16862:
[----:B------:R-:W-:Y:S05]  /*1e3c0*/  BSYNC B3 ;  /* 0x0000000000037941 */ /* 0x000fea0003800000 */
.L_x_16861:
        /* <DEDUP_REMOVED lines=73> */
.L_x_16864:
[----:B------:R-:W-:Y:S05]  /*1e860*/  BSYNC B0 ;  /* 0x0000000000007941 */ /* 0x000fea0003800000 */
.L_x_16863:
[----:B------:R-:W-:Y:S02]  /*1e870*/  LOP3.LUT R3, R7, 0x80000000, R37, 0xb8, !PT ;  /* 0x8000000007037812 */ /* 0x000fe400078eb825 */
[----:B------:R-:W-:Y:S02]  /*1e880*/  FSEL R6, R4, R6, P1 ;  /* 0x0000000604067208 */ /* 0x000fe40000800000 */
[----:B------:R-:W-:Y:S01]  /*1e890*/  FSEL R7, R5, R3, P1 ;  /* 0x0000000305077208 */ /* 0x000fe20000800000 */
[----:B------:R-:W-:Y:S06]  /*1e8a0*/  BRA `(.L_x_16832) ;  /* 0x00000010004c7947 */ /* 0x000fec0003800000 */
.L_x_16851:
        /* <DEDUP_REMOVED lines=23> */
.L_x_16866:
[----:B------:R-:W-:Y:S05]  /*1ea20*/  BSYNC B3 ;  /* 0x0000000000037941 */ /* 0x000fea0003800000 */
.L_x_16865:
        /* <DEDUP_REMOVED lines=23> */
[----:B------:R-:W-:Y:S05]  /*1eba0*/  CALL.REL.NOINC `($__internal_24_$__cuda_sm20_div_rn_f64_full) ;  /* 0x000008bc00a47944 */ /* 0x000fea0003c00000 */
[----:B------:R-:W-:Y:S02]  /*1ebb0*/  IMAD.MOV.U32 R4, RZ, RZ, R2 ;  /* 0x000000ffff047224 */ /* 0x000fe400078e0002 */
[----:B------:R-:W-:-:S07]  /*1ebc0*/  IMAD.MOV.U32 R5, RZ, RZ, R3 ;  /* 0x000000ffff057224 */ /* 0x000fce00078e0003 */
.L_x_16868:
[----:B------:R-:W-:Y:S05]  /*1ebd0*/  BSYNC B3 ;  /* 0x0000000000037941 */ /* 0x000fea0003800000 */
.L_x_16867:
        /* <DEDUP_REMOVED lines=136> */
.L_x_16870:
[----:B------:R-:W-:Y:S05]  /*1f460*/  BSYNC B0 ;  /* 0x0000000000007941 */ /* 0x000fea0003800000 */
.L_x_16869:
        /* <DEDUP_REMOVED lines=8> */
.L_x_16872:
[----:B------:R-:W-:Y:S05]  /*1f4f0*/  BSYNC B3 ;  /* 0x0000000000037941 */ /* 0x000fea0003800000 */
.L_x_16871:
        /* <DEDUP_REMOVED lines=74> */
.L_x_16874:
[----:B------:R-:W-:Y:S05]  /*1f9a0*/  BSYNC B0 ;  /* 0x0000000000007941 */ /* 0x000fea0003800000 */
.L_x_16873:
[----:B------:R-:W-:Y:S02]  /*1f9b0*/  LOP3.LUT R3, R7, 0x80000000, R37, 0xb8, !PT ;  /* 0x8000000007037812 */ /* 0x000fe400078eb825 */
[----:B------:R-:W-:Y:S02]  /*1f9c0*/  FSEL R6, R4, R6, P1 ;  /* 0x0000000604067208 */ /* 0x000fe40000800000 */
[----:B------:R-:W-:-:S07]  /*1f9d0*/  FSEL R7, R5, R3, P1 ;  /* 0x0000000305077208 */ /* 0x000fce0000800000 */
.L_x_16832:
[----:B------:R-:W-:Y:S05]  /*1f9e0*/  BSYNC B2 ;  /* 0x0000000000027941 */ /* 0x000fea0003800000 */
.L_x_16821:
        /* <DEDUP_REMOVED lines=8> */
.L_x_16742:
        /* <DEDUP_REMOVED lines=17> */
.L_x_16744:
[----:B------:R-:W-:Y:S05]  /*1fb80*/  BSYNC B1 ;  /* 0x0000000000017941 */ /* 0x000fea0003800000 */
.L_x_16741:
        /* <DEDUP_REMOVED lines=134> */
.L_x_16882:
[----:B------:R-:W-:Y:S05]  /*203f0*/  BSYNC B3 ;  /* 0x0000000000037941 */ /* 0x000fea0003800000 */
.L_x_16881:
        /* <DEDUP_REMOVED lines=82> */
.L_x_16880:
        /* <DEDUP_REMOVED lines=36> */
.L_x_16890:
[----:B------:R-:W-:Y:S05]  /*20b60*/  BSYNC B4 ;  /* 0x0000000000047941 */ /* 0x000fea0003800000 */
.L_x_16889:
[----:B------:R-:W-:Y:S02]  /*20b70*/  IMAD.MOV.U32 R52, RZ, RZ, R2 ;  /* 0x000000ffff347224 */ /* 0x000fe400078e0002 */
[----:B------:R-:W-:Y:S01]  /*20b80*/  IMAD.MOV.U32 R53, RZ, RZ, R3 ;  /* 0x000000ffff357224 */ /* 0x000fe200078e0003 */
[----:B------:R-:W-:Y:S06]  /*20b90*/  BRA `(.L_x_16888) ;  /* 0x0000000000047947 */ /* 0x000fec0003800000 */
.L_x_16887:
[----:B------:R-:W-:-:S11]  /*20ba0*/  DADD R52, -R62, R50 ;  /* 0x000000003e347229 */ /* 0x000fd60000000132 */
.L_x_16888:
[----:B------:R-:W-:Y:S05]  /*20bb0*/  BSYNC B3 ;  /* 0x0000000000037941 */ /* 0x000fea0003800000 */
.L_x_16886:
        /* <DEDUP_REMOVED lines=31> */
.L_x_16895:
[----:B------:R-:W-:Y:S05]  /*20db0*/  BSYNC B4 ;  /* 0x0000000000047941 */ /* 0x000fea0003800000 */
.L_x_16894:
[----:B------:R-:W-:Y:S05]  /*20dc0*/  BRA `(.L_x_16893) ;  /* 0x0000000000047947 */ /* 0x000fea0003800000 */
.L_x_16892:
[----:B------:R-:W-:-:S11]  /*20dd0*/  DADD R2, R46, -R8 ;  /* 0x000000002e027229 */ /* 0x000fd60000000808 */
.L_x_16893:
[----:B------:R-:W-:Y:S05]  /*20de0*/  BSYNC B3 ;  /* 0x0000000000037941 */ /* 0x000fea0003800000 */
.L_x_16891:
        /* <DEDUP_REMOVED lines=27> */
[----:B------:R-:W-:Y:S01]  /*20fa0*/  IMAD.MOV.U32 R6, RZ, RZ, R4 ;  /* 0x000000ffff067224 */ /* 0x000fe200078e0004 */
[----:B------:R-:W-:-:S07]  /*20fb0*/  MOV R7, R3 ;  /* 0x0000000300077202 */ /* 0x000fce0000000f00 */
.L_x_16897:
[----:B------:R-:W-:Y:S05]  /*20fc0*/  BSYNC B3 ;  /* 0x0000000000037941 */ /* 0x000fea0003800000 */
.L_x_16896:
        /* <DEDUP_REMOVED lines=86> */
.L_x_16898:
        /* <DEDUP_REMOVED lines=22> */
.L_x_16900:
[----:B------:R-:W-:Y:S05]  /*21690*/  BSYNC B3 ;  /* 0x0000000000037941 */ /* 0x000fea0003800000 */
.L_x_16899:
        /* <DEDUP_REMOVED lines=30> */
.L_x_16885:
        /* <DEDUP_REMOVED lines=25> */
.L_x_16903:
[----:B------:R-:W-:Y:S05]  /*21a10*/  BSYNC B3 ;  /* 0x0000000000037941 */ /* 0x000fea0003800000 */
.L_x_16902:
        /* <DEDUP_REMOVED lines=27> */
.L_x_16906:
[----:B------:R-:W-:Y:S05]  /*21bd0*/  BSYNC B3 ;  /* 0x0000000000037941 */ /* 0x000fea0003800000 */
.L_x_16905:
        /* <DEDUP_REMOVED lines=30> */
.L_x_16904:
        /* <DEDUP_REMOVED lines=76> */
.L_x_16907:
[----:B------:R-:W-:Y:S01]  /*22280*/  IMAD.MOV.U32 R2, RZ, RZ, 0x0 ;  /* 0x00000000ff027424 */ /* 0x000fe200078e00ff */
[----:B------:R-:W-:Y:S01]  /*22290*/  FSETP.NEU.FTZ.AND P0, PT, R5, RZ, PT ;  /* 0x000000ff0500720b */ /* 0x000fe20003f1d000 */
[----:B------:R-:W-:-:S06]  /*222a0*/  IMAD.MOV.U32 R3, RZ, RZ, 0x7ff00000 ;  /* 0x7ff00000ff037424 */ /* 0x000fcc00078e00ff */
[----:B------:R-:W-:-:S10]  /*222b0*/  DFMA R2, R4, R2, +INF ;  /* 0x7ff000000402742b */ /* 0x000fd40000000002 */
[----:B------:R-:W-:Y:S02]  /*222c0*/  FSEL R64, R2, RZ, P0 ;  /* 0x000000ff02407208 */ /* 0x000fe40000000000 */
[----:B------:R-:W-:Y:S01]  /*222d0*/  FSEL R65, R3, -QNAN , P0 ;  /* 0xfff0000003417808 */ /* 0x000fe20000000000 */
[----:B------:R-:W-:Y:S06]  /*222e0*/  BRA `(.L_x_16883) ;  /* 0x00000004003c7947 */ /* 0x000fec0003800000 */
.L_x_16901:
        /* <DEDUP_REMOVED lines=26> */
.L_x_16909:
[----:B------:R-:W-:Y:S05]  /*22490*/  BSYNC B3 ;  /* 0x0000000000037941 */ /* 0x000fea0003800000 */
.L_x_16908:
        /* <DEDUP_REMOVED lines=21> */
.L_x_16911:
[----:B------:R-:W-:Y:S05]  /*225f0*/  BSYNC B3 ;  /* 0x0000000000037941 */ /* 0x000fea0003800000 */
.L_x_16910:
[----:B------:R-:W-:Y:S02]  /*22600*/  IMAD.MOV.U32 R64, RZ, RZ, R2 ;  /* 0x000000ffff407224 */ /* 0x000fe400078e0002 */
[----:B------:R-:W-:Y:S01]  /*22610*/  IMAD.MOV.U32 R65, RZ, RZ, R3 ;  /* 0x000000ffff417224 */ /* 0x000fe200078e0003 */
[----:B------:R-:W-:Y:S06]  /*22620*/  BRA `(.L_x_16883) ;  /* 0x00000000006c7947 */ /* 0x000fec0003800000 */
.L_x_16884:
        /* <DEDUP_REMOVED lines=24> */
.L_x_16913:
[----:B------:R-:W-:Y:S05]  /*227b0*/  BSYNC B3 ;  /* 0x0000000000037941 */ /* 0x000fea0003800000 */
.L_x_16912:
[----:B------:R-:W-:Y:S02]  /*227c0*/  IMAD.MOV.U32 R64, RZ, RZ, R4 ;  /* 0x000000ffff407224 */ /* 0x000fe400078e0004 */
[----:B------:R-:W-:-:S07]  /*227d0*/  IMAD.MOV.U32 R65, RZ, RZ, R5 ;  /* 0x000000ffff417224 */ /* 0x000fce00078e0005 */
.L_x_16883:
[----:B------:R-:W-:Y:S05]  /*227e0*/  BSYNC B2 ;  /* 0x0000000000027941 */ /* 0x000fea0003800000 */
.L_x_16879:
        /* <DEDUP_REMOVED lines=25> */
.L_x_16918:
[----:B------:R-:W-:Y:S05]  /*22980*/  BSYNC B4 ;  /* 0x0000000000047941 */ /* 0x000fea0003800000 */
.L_x_16917:
        /* <DEDUP_REMOVED lines=49> */
.L_x_16920:
        /* <DEDUP_REMOVED lines=71> */
.L_x_16919:
        /* <DEDUP_REMOVED lines=37> */
.L_x_16929:
[----:B------:R-:W-:Y:S05]  /*23360*/  BSYNC B6 ;  /* 0x0000000000067941 */ /* 0x000fea0003800000 */
.L_x_16928:
[----:B------:R-:W-:Y:S02]  /*23370*/  IMAD.MOV.U32 R52, RZ, RZ, R2 ;  /* 0x000000ffff347224 */ /* 0x000fe400078e0002 */
[----:B------:R-:W-:Y:S01]  /*23380*/  IMAD.MOV.U32 R53, RZ, RZ, R3 ;  /* 0x000000ffff357224 */ /* 0x000fe200078e0003 */
[----:B------:R-:W-:Y:S06]  /*23390*/  BRA `(.L_x_16927) ;  /* 0x0000000000047947 */ /* 0x000fec0003800000 */
.L_x_16926:
[----:B------:R-:W-:-:S11]  /*233a0*/  DADD R52, -R62, R50 ;  /* 0x000000003e347229 */ /* 0x000fd60000000132 */
.L_x_16927:
[----:B------:R-:W-:Y:S05]  /*233b0*/  BSYNC B5 ;  /* 0x0000000000057941 */ /* 0x000fea0003800000 */
.L_x_16925:
        /* <DEDUP_REMOVED lines=28> */
.L_x_16934:
[----:B------:R-:W-:Y:S05]  /*23580*/  BSYNC B6 ;  /* 0x0000000000067941 */ /* 0x000fea0003800000 */
.L_x_16933:
[----:B------:R-:W-:Y:S02]  /*23590*/  IMAD.MOV.U32 R68, RZ, RZ, R2 ;  /* 0x000000ffff447224 */ /* 0x000fe400078e0002 */
[----:B------:R-:W-:Y:S01]  /*235a0*/  IMAD.MOV.U32 R69, RZ, RZ, R3 ;  /* 0x000000ffff457224 */ /* 0x000fe200078e0003 */
[----:B------:R-:W-:Y:S06]  /*235b0*/  BRA `(.L_x_16932) ;  /* 0x0000000000047947 */ /* 0x000fec0003800000 */
.L_x_16931:
[----:B------:R-:W-:-:S11]  /*235c0*/  DADD R68, -R48, R46 ;  /* 0x0000000030447229 */ /* 0x000fd6000000012e */
.L_x_16932:
[----:B------:R-:W-:Y:S05]  /*235d0*/  BSYNC B5 ;  /* 0x0000000000057941 */ /* 0x000fea0003800000 */
.L_x_16930:
        /* <DEDUP_REMOVED lines=27> */
.L_x_16936:
[----:B------:R-:W-:Y:S05]  /*23790*/  BSYNC B5 ;  /* 0x0000000000057941 */ /* 0x000fea0003800000 */
.L_x_16935:
[----:B------:R-:W-:Y:S01]  /*237a0*/  MOV R46, R4 ;  /* 0x00000004002e7202 */ /* 0x000fe20000000f00 */
[----:B------:R-:W-:Y:S01]  /*237b0*/  IMAD.MOV.U32 R47, RZ, RZ, R5 ;  /* 0x000000ffff2f7224 */ /* 0x000fe200078e0005 */
[----:B------:R-:W-:Y:S06]  /*237c0*/  BRA `(.L_x_16937) ;  /* 0x0000000800347947 */ /* 0x000fec0003800000 */
.L_x_16924:
        /* <DEDUP_REMOVED lines=27> */
.L_x_16940:
[----:B------:R-:W-:Y:S05]  /*23980*/  BSYNC B5 ;  /* 0x0000000000057941 */ /* 0x000fea0003800000 */
.L_x_16939:
[----:B------:R-:W-:Y:S02]  /*23990*/  IMAD.MOV.U32 R46, RZ, RZ, R4 ;  /* 0x000000ffff2e7224 */ /* 0x000fe400078e0004 */
[----:B------:R-:W-:Y:S01]  /*239a0*/  IMAD.MOV.U32 R47, RZ, RZ, R5 ;  /* 0x000000ffff2f7224 */ /* 0x000fe200078e0005 */
[----:B------:R-:W-:Y:S06]  /*239b0*/  BRA `(.L_x_16937) ;  /* 0x0000000400b87947 */ /* 0x000fec0003800000 */
.L_x_16938:
        /* <DEDUP_REMOVED lines=26> */
[----:B------:R-:W-:Y:S02]  /*23b60*/  IMAD.MOV.U32 R8, RZ, RZ, R4 ;  /* 0x000000ffff087224 */ /* 0x000fe400078e0004 */
[----:B------:R-:W-:-:S07]  /*23b70*/  IMAD.MOV.U32 R9, RZ, RZ, R3 ;  /* 0x000000ffff097224 */ /* 0x000fce00078e0003 */
.L_x_16942:
[----:B------:R-:W-:Y:S05]  /*23b80*/  BSYNC B5 ;  /* 0x0000000000057941 */ /* 0x000fea0003800000 */
.L_x_16941:
        /* <DEDUP_REMOVED lines=21> */
.L_x_16944:
[----:B------:R-:W-:Y:S05]  /*23ce0*/  BSYNC B5 ;  /* 0x0000000000057941 */ /* 0x000fea0003800000 */
.L_x_16943:
[----:B------:R-:W-:Y:S01]  /*23cf0*/  DMUL R66, R66, 8.11296384146066816958e+31 ;  /* 0x4690000042427828 */ /* 0x000fe20000000000 */
[----:B------:R-:W-:Y:S02]  /*23d00*/  IMAD.MOV.U32 R46, RZ, RZ, R2 ;  /* 0x000000ffff2e7224 */ /* 0x000fe400078e0002 */
[----:B------:R-:W-:Y:S01]  /*23d10*/  IMAD.MOV.U32 R47, RZ, RZ, R3 ;  /* 0x000000ffff2f7224 */ /* 0x000fe200078e0003 */
[----:B------:R-:W-:Y:S07]  /*23d20*/  BRA `(.L_x_16937) ;  /* 0x0000000000dc7947 */ /* 0x000fee0003800000 */
.L_x_16923:
        /* <DEDUP_REMOVED lines=22> */
[----:B------:R-:W-:Y:S01]  /*23e90*/  IMAD.MOV.U32 R46, RZ, RZ, R4 ;  /* 0x000000ffff2e7224 */ /* 0x000fe200078e0004 */
[----:B------:R-:W-:-:S07]  /*23ea0*/  MOV R47, R3 ;  /* 0x00000003002f7202 */ /* 0x000fce0000000f00 */
.L_x_16946:
[----:B------:R-:W-:Y:S05]  /*23eb0*/  BSYNC B5 ;  /* 0x0000000000057941 */ /* 0x000fea0003800000 */
.L_x_16945:
        /* <DEDUP_REMOVED lines=28> */
.L_x_16948:
[----:B------:R-:W-:Y:S05]  /*24080*/  BSYNC B5 ;  /* 0x0000000000057941 */ /* 0x000fea0003800000 */
.L_x_16947:
[----:B------:R-:W-:-:S11]  /*24090*/  DMUL R46, R2, R46 ;  /* 0x0000002e022e7228 */ /* 0x000fd60000000000 */
.L_x_16937:
[----:B------:R-:W-:Y:S05]  /*240a0*/  BSYNC B4 ;  /* 0x0000000000047941 */ /* 0x000fea0003800000 */
.L_x_16922:
[----:B------:R-:W-:Y:S05]  /*240b0*/  BRA `(.L_x_16949) ;  /* 0x0000000000087947 */ /* 0x000fea0003800000 */
.L_x_16916:
[----:B------:R-:W-:Y:S02]  /*240c0*/  DMUL R46, R44, 9.00719925474099200000e+15 ;  /* 0x434000002c2e7828 */ /* 0x000fe40000000000 */
[----:B------:R-:W-:-:S11]  /*240d0*/  DMUL R66, R66, 9.00719925474099200000e+15 ;  /* 0x4340000042427828 */ /* 0x000fd60000000000 */
.L_x_16949:
[----:B------:R-:W-:Y:S05]  /*240e0*/  BSYNC B2 ;  /* 0x0000000000027941 */ /* 0x000fea0003800000 */
.L_x_16915:
        /* <DEDUP_REMOVED lines=28> */
.L_x_16951:
[----:B------:R-:W-:Y:S05]  /*242b0*/  BSYNC B2 ;  /* 0x0000000000027941 */ /* 0x000fea0003800000 */
.L_x_16950:
        /* <DEDUP_REMOVED lines=82> */
.L_x_16953:
[----:B------:R-:W-:Y:S02]  /*247e0*/  FSEL R2, RZ, 3.37028055040000000000e+12, P1 ;  /* 0x54442d18ff027808 */ /* 0x000fe40000800000 */
[----:B------:R-:W-:-:S07]  /*247f0*/  FSEL R3, RZ, 2.1426990032196044922, P1 ;  /* 0x400921fbff037808 */ /* 0x000fce0000800000 */
.L_x_16954:
[----:B------:R-:W-:Y:S05]  /*24800*/  BSYNC B0 ;  /* 0x0000000000007941 */ /* 0x000fea0003800000 */
.L_x_16952:
[----:B------:R-:W-:Y:S01]  /*24810*/  DADD R46, |R46|, |R66| ;  /* 0x000000002e2e7229 */ /* 0x000fe20000000642 */
[----:B------:R-:W-:-:S07]  /*24820*/  LOP3.LUT R67, R3, 0x80000000, R67, 0xb8, !PT ;  /* 0x8000000003437812 */ /* 0x000fce00078eb843 */
[----:B------:R-:W-:-:S06]  /*24830*/  DSETP.GTU.AND P0, PT, |R46|, +INF , PT ;  /* 0x7ff000002e00742a */ /* 0x000fcc0003f0c200 */
[----:B------:R-:W-:Y:S02]  /*24840*/  FSEL R2, R46, R2, P0 ;  /* 0x000000022e027208 */ /* 0x000fe40000000000 */
[----:B------:R-:W-:-:S07]  /*24850*/  FSEL R3, R47, R67, P0 ;  /* 0x000000432f037208 */ /* 0x000fce0000000000 */
.L_x_16921:
[----:B------:R-:W-:Y:S05]  /*24860*/  BSYNC B3 ;  /* 0x0000000000037941 */ /* 0x000fea0003800000 */
.L_x_16914:
[----:B------:R-:W-:Y:S01]  /*24870*/  LOP3.LUT R33, R3, 0x80000000, R33, 0xb8, !PT ;  /* 0x8000000003217812 */ /* 0x000fe200078eb821 */
[----:B------:R-:W-:Y:S01]  /*24880*/  IMAD.MOV.U32 R32, RZ, RZ, R2 ;  /* 0x000000ffff207224 */ /* 0x000fe200078e0002 */
[----:B------:R-:W-:Y:S01]  /*24890*/  LOP3.LUT R35, R65, 0x80000000, R35, 0xb8, !PT ;  /* 0x8000000041237812 */ /* 0x000fe200078eb823 */
[----:B------:R-:W-:Y:S01]  /*248a0*/  IMAD.MOV.U32 R34, RZ, RZ, R64 ;  /* 0x000000ffff227224 */ /* 0x000fe200078e0040 */
[----:B------:R-:W-:Y:S06]  /*248b0*/  BRA `(.L_x_16878) ;  /* 0x0000005800e07947 */ /* 0x000fec0003800000 */
.L_x_16877:
        /* <DEDUP_REMOVED lines=113> */
.L_x_16960:
[----:B------:R-:W-:Y:S05]  /*24fd0*/  BSYNC B0 ;  /* 0x0000000000007941 */ /* 0x000fea0003800000 */
.L_x_16959:
        /* <DEDUP_REMOVED lines=8> */
.L_x_16962:
[----:B------:R-:W-:Y:S05]  /*25060*/  BSYNC B3 ;  /* 0x0000000000037941 */ /* 0x000fea0003800000 */
.L_x_16961:
        /* <DEDUP_REMOVED lines=82> */
.L_x_16964:
[----:B------:R-:W-:-:S04]  /*25590*/  ISETP.GE.AND P0, PT, R45, RZ, PT ;  /* 0x000000ff2d00720c */ /* 0x000fc80003f06270 */
[----:B------:R-:W-:Y:S02]  /*255a0*/  FSEL R6, RZ, 3.37028055040000000000e+12, P0 ;  /* 0x54442d18ff067808 */ /* 0x000fe40000000000 */
[----:B------:R-:W-:-:S07]  /*255b0*/  FSEL R7, RZ, 2.1426990032196044922, P0 ;  /* 0x400921fbff077808 */ /* 0x000fce0000000000 */
.L_x_16965:
[----:B------:R-:W-:Y:S05]  /*255c0*/  BSYNC B0 ;  /* 0x0000000000007941 */ /* 0x000fea0003800000 */
.L_x_16963:
[----:B------:R-:W-:Y:S01]  /*255d0*/  DADD R2, |R32|, |R34| ;  /* 0x0000000020027229 */ /* 0x000fe20000000622 */
[----:B------:R-:W-:Y:S01]  /*255e0*/  LOP3.LUT R11, R7, 0x80000000, R11, 0xb8, !PT ;  /* 0x80000000070b7812 */ /* 0x000fe200078eb80b */
[----:B------:R-:W-:-:S06]  /*255f0*/  DMUL R46, R46, 0.5 ;  /* 0x3fe000002e2e7828 */ /* 0x000fcc0000000000 */
[----:B------:R-:W-:-:S06]  /*25600*/  DSETP.GTU.AND P0, PT, |R2|, +INF , PT ;  /* 0x7ff000000200742a */ /* 0x000fcc0003f0c200 */
[----:B------:R-:W-:Y:S02]  /*25610*/  FSEL R6, R2, R6, P0 ;  /* 0x0000000602067208 */ /* 0x000fe40000000000 */
[----:B------:R-:W-:Y:S01]  /*25620*/  FSEL R7, R3, R11, P0 ;  /* 0x0000000b03077208 */ /* 0x000fe20000000000 */
[----:B------:R-:W-:Y:S06]  /*25630*/  BRA `(.L_x_16966) ;  /* 0x0000004c00187947 */ /* 0x000fec0003800000 */
.L_x_16958:
        /* <DEDUP_REMOVED lines=135> */
.L_x_16968:
[----:B------:R-:W-:Y:S05]  /*25eb0*/  BSYNC B0 ;  /* 0x0000000000007941 */ /* 0x000fea0003800000 */
.L_x_16967:
        /* <DEDUP_REMOVED lines=8> */
.L_x_16970:
[----:B------:R-:W-:Y:S05]  /*25f40*/  BSYNC B3 ;  /* 0x0000000000037941 */ /* 0x000fea0003800000 */
.L_x_16969:
        /* <DEDUP_REMOVED lines=82> */
.L_x_16972:
[----:B------:R-:W-:-:S04]  /*26470*/  ISETP.GE.AND P0, PT, R45, RZ, PT ;  /* 0x000000ff2d00720c */ /* 0x000fc80003f06270 */
[----:B------:R-:W-:Y:S02]  /*26480*/  FSEL R6, RZ, 3.37028055040000000000e+12, P0 ;  /* 0x54442d18ff067808 */ /* 0x000fe40000000000 */
[----:B------:R-:W-:-:S07]  /*26490*/  FSEL R7, RZ, 2.1426990032196044922, P0 ;  /* 0x400921fbff077808 */ /* 0x000fce0000000000 */
.L_x_16973:
[----:B------:R-:W-:Y:S05]  /*264a0*/  BSYNC B0 ;  /* 0x0000000000007941 */ /* 0x000fea0003800000 */
.L_x_16971:
[----:B------:R-:W-:Y:S01]  /*264b0*/  DADD R2, |R32|, |R34| ;  /* 0x0000000020027229 */ /* 0x000fe20000000622 */
[----:B------:R-:W-:-:S07]  /*264c0*/  LOP3.LUT R11, R7, 0x80000000, R11, 0xb8, !PT ;  /* 0x80000000070b7812 */ /* 0x000fce00078eb80b */
[----:B------:R-:W-:-:S06]  /*264d0*/  DSETP.GTU.AND P0, PT, |R2|, +INF , PT ;  /* 0x7ff000000200742a */ /* 0x000fcc0003f0c200 */
[----:B------:R-:W-:Y:S02]  /*264e0*/  FSEL R6, R2, R6, P0 ;  /* 0x0000000602067208 */ /* 0x000fe40000000000 */
[----:B------:R-:W-:Y:S01]  /*264f0*/  FSEL R7, R3, R11, P0 ;  /* 0x0000000b03077208 */ /* 0x000fe20000000000 */
[----:B------:R-:W-:Y:S06]  /*26500*/  BRA `(.L_x_16966) ;  /* 0x0000003c00647947 */ /* 0x000fec0003800000 */
.L_x_16957:
        /* <DEDUP_REMOVED lines=23> */
.L_x_16975:
[----:B------:R-:W-:Y:S05]  /*26680*/  BSYNC B3 ;  /* 0x0000000000037941 */ /* 0x000fea0003800000 */
.L_x_16974:
        /* <DEDUP_REMOVED lines=23> */
[----:B------:R-:W-:Y:S05]  /*26800*/  CALL.REL.NOINC `($__internal_24_$__cuda_sm20_div_rn_f64_full) ;  /* 0x00000840008c7944 */ /* 0x000fea0003c00000 */
[----:B------:R-:W-:Y:S02]  /*26810*/  IMAD.MOV.U32 R4, RZ, RZ, R2 ;  /* 0x000000ffff047224 */ /* 0x000fe400078e0002 */
[----:B------:R-:W-:-:S07]  /*26820*/  IMAD.MOV.U32 R5, RZ, RZ, R3 ;  /* 0x000000ffff057224 */ /* 0x000fce00078e0003 */
.L_x_16977:
[----:B------:R-:W-:Y:S05]  /*26830*/  BSYNC B3 ;  /* 0x0000000000037941 */ /* 0x000fea0003800000 */
.L_x_16976:
        /* <DEDUP_REMOVED lines=136> */
.L_x_16979:
[----:B------:R-:W-:Y:S05]  /*270c0*/  BSYNC B0 ;  /* 0x0000000000007941 */ /* 0x000fea0003800000 */
.L_x_16978:
        /* <DEDUP_REMOVED lines=8> */
.L_x_16981:
[----:B------:R-:W-:Y:S05]  /*27150*/  BSYNC B3 ;  /* 0x0000000000037941 */ /* 0x000fea0003800000 */
.L_x_16980:
        /* <DEDUP_REMOVED lines=82> */
.L_x_16983:
[----:B------:R-:W-:-:S04]  /*27680*/  ISETP.GE.AND P0, PT, R45, RZ, PT ;  /* 0x000000ff2d00720c */ /* 0x000fc80003f06270 */
[----:B------:R-:W-:Y:S02]  /*27690*/  FSEL R6, RZ, 3.37028055040000000000e+12, P0 ;  /* 0x54442d18ff067808 */ /* 0x000fe40000000000 */
[----:B------:R-:W-:-:S07]  /*276a0*/  FSEL R7, RZ, 2.1426990032196044922, P0 ;  /* 0x400921fbff077808 */ /* 0x000fce0000000000 */
.L_x_16984:
[----:B------:R-:W-:Y:S05]  /*276b0*/  BSYNC B0 ;  /* 0x0000000000007941 */ /* 0x000fea0003800000 */
.L_x_16982:
[----:B------:R-:W-:Y:S01]  /*276c0*/  DADD R2, |R32|, |R34| ;  /* 0x0000000020027229 */ /* 0x000fe20000000622 */
[----:B------:R-:W-:Y:S01]  /*276d0*/  LOP3.LUT R11, R7, 0x80000000, R11, 0xb8, !PT ;  /* 0x80000000070b7812 */ /* 0x000fe200078eb80b */
[----:B------:R-:W-:-:S06]  /*276e0*/  DADD R46, R46, 1 ;  /* 0x3ff000002e2e7429 */ /* 0x000fcc0000000000 */
[----:B------:R-:W-:-:S06]  /*276f0*/  DSETP.GTU.AND P0, PT, |R2|, +INF , PT ;  /* 0x7ff000000200742a */ /* 0x000fcc0003f0c200 */
[----:B------:R-:W-:Y:S02]  /*27700*/  FSEL R6, R2, R6, P0 ;  /* 0x0000000602067208 */ /* 0x000fe40000000000 */
[----:B------:R-:W-:Y:S01]  /*27710*/  FSEL R7, R3, R11, P0 ;  /* 0x0000000b03077208 */ /* 0x000fe20000000000 */
[----:B------:R-:W-:Y:S06]  /*27720*/  BRA `(.L_x_16966) ;  /* 0x0000002800dc7947 */ /* 0x000fec0003800000 */
.L_x_16956:
        /* <DEDUP_REMOVED lines=108> */
.L_x_16988:
[----:B------:R-:W-:Y:S05]  /*27df0*/  BSYNC B0 ;  /* 0x0000000000007941 */ /* 0x000fea0003800000 */
.L_x_16987:
        /* <DEDUP_REMOVED lines=8> */
.L_x_16990:
[----:B------:R-:W-:Y:S05]  /*27e80*/  BSYNC B3 ;  /* 0x0000000000037941 */ /* 0x000fea0003800000 */
.L_x_16989:
        /* <DEDUP_REMOVED lines=73> */
.L_x_16992:
[----:B------:R-:W-:Y:S05]  /*28320*/  BSYNC B0 ;  /* 0x0000000000007941 */ /* 0x000fea0003800000 */
.L_x_16991:
[----:B------:R-:W-:Y:S01]  /*28330*/  LOP3.LUT R3, R7, 0x80000000, R33, 0xb8, !PT ;  /* 0x8000000007037812 */ /* 0x000fe200078eb821 */
[----:B------:R-:W-:Y:S01]  /*28340*/  DMUL R46, R46, 0.5 ;  /* 0x3fe000002e2e7828 */ /* 0x000fe20000000000 */
[----:B------:R-:W-:Y:S02]  /*28350*/  FSEL R6, R4, R6, P0 ;  /* 0x0000000604067208 */ /* 0x000fe40000000000 */
[----:B------:R-:W-:Y:S01]  /*28360*/  FSEL R7, R5, R3, P0 ;  /* 0x0000000305077208 */ /* 0x000fe20000000000 */
[----:B------:R-:W-:Y:S07]  /*28370*/  BRA `(.L_x_16966) ;  /* 0x0000001c00c87947 */ /* 0x000fee0003800000 */
.L_x_16986:
        /* <DEDUP_REMOVED lines=135> */
.L_x_16994:
[----:B------:R-:W-:Y:S05]  /*28bf0*/  BSYNC B0 ;  /* 0x0000000000007941 */ /* 0x000fea0003800000 */
.L_x_16993:
        /* <DEDUP_REMOVED lines=8> */
.L_x_16996:
[----:B------:R-:W-:Y:S05]  /*28c80*/  BSYNC B3 ;  /* 0x0000000000037941 */ /* 0x000fea0003800000 */
.L_x_16995:
        /* <DEDUP_REMOVED lines=73> */
.L_x_16998:
[----:B------:R-:W-:Y:S05]  /*29120*/  BSYNC B0 ;  /* 0x0000000000007941 */ /* 0x000fea0003800000 */
.L_x_16997:
[----:B------:R-:W-:Y:S02]  /*29130*/  LOP3.LUT R3, R7, 0x80000000, R33, 0xb8, !PT ;  /* 0x8000000007037812 */ /* 0x000fe400078eb821 */
[----:B------:R-:W-:Y:S02]  /*29140*/  FSEL R6, R4, R6, P1 ;  /* 0x0000000604067208 */ /* 0x000fe40000800000 */
[----:B------:R-:W-:Y:S01]  /*29150*/  FSEL R7, R5, R3, P1 ;  /* 0x0000000305077208 */ /* 0x000fe20000800000 */
[----:B------:R-:W-:Y:S06]  /*29160*/  BRA `(.L_x_16966) ;  /* 0x00000010004c7947 */ /* 0x000fec0003800000 */
.L_x_16985:
        /* <DEDUP_REMOVED lines=22> */
[----:B------:R-:W-:Y:S05]  /*292d0*/  CALL.REL.NOINC `($__internal_24_$__cuda_sm20_div_rn_f64_full) ;  /* 0x0000081400d87944 */ /* 0x000fea0003c00000 */
.L_x_17000:
[----:B------:R-:W-:Y:S05]  /*292e0*/  BSYNC B3 ;  /* 0x0000000000037941 */ /* 0x000fea0003800000 */
.L_x_16999:
        /* <DEDUP_REMOVED lines=24> */
[----:B------:R-:W-:Y:S02]  /*29470*/  IMAD.MOV.U32 R4, RZ, RZ, R2 ;  /* 0x000000ffff047224 */ /* 0x000fe400078e0002 */
[----:B------:R-:W-:-:S07]  /*29480*/  IMAD.MOV.U32 R5, RZ, RZ, R3 ;  /* 0x000000ffff057224 */ /* 0x000fce00078e0003 */
.L_x_17002:
[----:B------:R-:W-:Y:S05]  /*29490*/  BSYNC B3 ;  /* 0x0000000000037941 */ /* 0x000fea0003800000 */
.L_x_17001:
        /* <DEDUP_REMOVED lines=136> */
.L_x_17004:
[----:B------:R-:W-:Y:S05]  /*29d20*/  BSYNC B0 ;  /* 0x0000000000007941 */ /* 0x000fea0003800000 */
.L_x_17003:
        /* <DEDUP_REMOVED lines=8> */
.L_x_17006:
[----:B------:R-:W-:Y:S05]  /*29db0*/  BSYNC B3 ;  /* 0x0000000000037941 */ /* 0x000fea0003800000 */
.L_x_17005:
        /* <DEDUP_REMOVED lines=74> */
.L_x_17008:
[----:B------:R-:W-:Y:S05]  /*2a260*/  BSYNC B0 ;  /* 0x0000000000007941 */ /* 0x000fea0003800000 */
.L_x_17007:
[----:B------:R-:W-:Y:S02]  /*2a270*/  LOP3.LUT R3, R7, 0x80000000, R33, 0xb8, !PT ;  /* 0x8000000007037812 */ /* 0x000fe400078eb821 */
[----:B------:R-:W-:Y:S02]  /*2a280*/  FSEL R6, R4, R6, P1 ;  /* 0x0000000604067208 */ /* 0x000fe40000800000 */
[----:B------:R-:W-:-:S07]  /*2a290*/  FSEL R7, R5, R3, P1 ;  /* 0x0000000305077208 */ /* 0x000fce0000800000 */
.L_x_16966:
[----:B------:R-:W-:Y:S05]  /*2a2a0*/  BSYNC B2 ;  /* 0x0000000000027941 */ /* 0x000fea0003800000 */
.L_x_16955:
        /* <DEDUP_REMOVED lines=8> */
.L_x_16876:
        /* <DEDUP_REMOVED lines=17> */
.L_x_16878:
[----:B------:R-:W-:Y:S05]  /*2a440*/  BSYNC B1 ;  /* 0x0000000000017941 */ /* 0x000fea0003800000 */
.L_x_16875:
        /* <DEDUP_REMOVED lines=134> */
.L_x_17016:
[----:B------:R-:W-:Y:S05]  /*2acb0*/  BSYNC B3 ;  /* 0x0000000000037941 */ /* 0x000fea0003800000 */
.L_x_17015:
        /* <DEDUP_REMOVED lines=82> */
.L_x_17014:
        /* <DEDUP_REMOVED lines=36> */
.L_x_17024:
[----:B------:R-:W-:Y:S05]  /*2b420*/  BSYNC B4 ;  /* 0x0000000000047941 */ /* 0x000fea0003800000 */
.L_x_17023:
[----:B------:R-:W-:Y:S02]  /*2b430*/  IMAD.MOV.U32 R52, RZ, RZ, R2 ;  /* 0x000000ffff347224 */ /* 0x000fe400078e0002 */
[----:B------:R-:W-:Y:S01]  /*2b440*/  IMAD.MOV.U32 R53, RZ, RZ, R3 ;  /* 0x000000ffff357224 */ /* 0x000fe200078e0003 */
[----:B------:R-:W-:Y:S06]  /*2b450*/  BRA `(.L_x_17022) ;  /* 0x0000000000047947 */ /* 0x000fec0003800000 */
.L_x_17021:
[----:B------:R-:W-:-:S11]  /*2b460*/  DADD R52, -R62, R50 ;  /* 0x000000003e347229 */ /* 0x000fd60000000132 */
.L_x_17022:
[----:B------:R-:W-:Y:S05]  /*2b470*/  BSYNC B3 ;  /* 0x0000000000037941 */ /* 0x000fea0003800000 */
.L_x_17020:
        /* <DEDUP_REMOVED lines=31> */
.L_x_17029:
[----:B------:R-:W-:Y:S05]  /*2b670*/  BSYNC B4 ;  /* 0x0000000000047941 */ /* 0x000fea0003800000 */
.L_x_17028:
[----:B------:R-:W-:Y:S05]  /*2b680*/  BRA `(.L_x_17027) ;  /* 0x0000000000047947 */ /* 0x000fea0003800000 */
.L_x_17026:
[----:B------:R-:W-:-:S11]  /*2b690*/  DADD R2, R46, -R8 ;  /* 0x000000002e027229 */ /* 0x000fd60000000808 */
.L_x_17027:
[----:B------:R-:W-:Y:S05]  /*2b6a0*/  BSYNC B3 ;  /* 0x0000000000037941 */ /* 0x000fea0003800000 */
.L_x_17025:
        /* <DEDUP_REMOVED lines=27> */
[----:B------:R-:W-:Y:S02]  /*2b860*/  IMAD.MOV.U32 R6, RZ, RZ, R4 ;  /* 0x000000ffff067224 */ /* 0x000fe400078e0004 */
[----:B------:R-:W-:-:S07]  /*2b870*/  IMAD.MOV.U32 R7, RZ, RZ, R3 ;  /* 0x000000ffff077224 */ /* 0x000fce00078e0003 */
.L_x_17031:
[----:B------:R-:W-:Y:S05]  /*2b880*/  BSYNC B3 ;  /* 0x0000000000037941 */ /* 0x000fea0003800000 */
.L_x_17030:
        /* <DEDUP_REMOVED lines=86> */
.L_x_17032:
        /* <DEDUP_REMOVED lines=22> */
.L_x_17034:
[----:B------:R-:W-:Y:S05]  /*2bf50*/  BSYNC B3 ;  /* 0x0000000000037941 */ /* 0x000fea0003800000 */
.L_x_17033:
        /* <DEDUP_REMOVED lines=30> */
.L_x_17019:
        /* <DEDUP_REMOVED lines=25> */
.L_x_17037:
[----:B------:R-:W-:Y:S05]  /*2c2d0*/  BSYNC B3 ;  /* 0x0000000000037941 */ /* 0x000fea0003800000 */
.L_x_17036:
        /* <DEDUP_REMOVED lines=27> */
.L_x_17040:
[----:B------:R-:W-:Y:S05]  /*2c490*/  BSYNC B3 ;  /* 0x0000000000037941 */ /* 0x000fea0003800000 */
.L_x_17039:
        /* <DEDUP_REMOVED lines=30> */
.L_x_17038:
        /* <DEDUP_REMOVED lines=76> */
.L_x_17041:
[----:B------:R-:W-:Y:S01]  /*2cb40*/  MOV R2, 0x0 ;  /* 0x0000000000027802 */ /* 0x000fe20000000f00 */
[----:B------:R-:W-:Y:S01]  /*2cb50*/  IMAD.MOV.U32 R3, RZ, RZ, 0x7ff00000 ;  /* 0x7ff00000ff037424 */ /* 0x000fe200078e00ff */
[----:B------:R-:W-:-:S05]  /*2cb60*/  FSETP.NEU.FTZ.AND P0, PT, R5, RZ, PT ;  /* 0x000000ff0500720b */ /* 0x000fca0003f1d000 */
[----:B------:R-:W-:-:S10]  /*2cb70*/  DFMA R2, R4, R2, +INF ;  /* 0x7ff000000402742b */ /* 0x000fd40000000002 */
[----:B------:R-:W-:Y:S02]  /*2cb80*/  FSEL R64, R2, RZ, P0 ;  /* 0x000000ff02407208 */ /* 0x000fe40000000000 */
[----:B------:R-:W-:Y:S01]  /*2cb90*/  FSEL R65, R3, -QNAN , P0 ;  /* 0xfff0000003417808 */ /* 0x000fe20000000000 */
[----:B------:R-:W-:Y:S06]  /*2cba0*/  BRA `(.L_x_17017) ;  /* 0x00000004003c7947 */ /* 0x000fec0003800000 */
.L_x_17035:
        /* <DEDUP_REMOVED lines=26> */
.L_x_17043:
[----:B------:R-:W-:Y:S05]  /*2cd50*/  BSYNC B3 ;  /* 0x0000000000037941 */ /* 0x000fea0003800000 */
.L_x_17042:
        /* <DEDUP_REMOVED lines=21> */
.L_x_17045:
[----:B------:R-:W-:Y:S05]  /*2ceb0*/  BSYNC B3 ;  /* 0x0000000000037941 */ /* 0x000fea0003800000 */
.L_x_17044:
[----:B------:R-:W-:Y:S02]  /*2cec0*/  IMAD.MOV.U32 R64, RZ, RZ, R2 ;  /* 0x000000ffff407224 */ /* 0x000fe400078e0002 */
[----:B------:R-:W-:Y:S01]  /*2ced0*/  IMAD.MOV.U32 R65, RZ, RZ, R3 ;  /* 0x000000ffff417224 */ /* 0x000fe200078e0003 */
[----:B------:R-:W-:Y:S06]  /*2cee0*/  BRA `(.L_x_17017) ;  /* 0x00000000006c7947 */ /* 0x000fec0003800000 */
.L_x_17018:
        /* <DEDUP_REMOVED lines=23> */
[----:B------:R-:W-:-:S07]  /*2d060*/  MOV R5, R3 ;  /* 0x0000000300057202 */ /* 0x000fce0000000f00 */
.L_x_17047:
[----:B------:R-:W-:Y:S05]  /*2d070*/  BSYNC B3 ;  /* 0x0000000000037941 */ /* 0x000fea0003800000 */
.L_x_17046:
[----:B------:R-:W-:Y:S02]  /*2d080*/  IMAD.MOV.U32 R64, RZ, RZ, R4 ;  /* 0x000000ffff407224 */ /* 0x000fe400078e0004 */
[----:B------:R-:W-:-:S07]  /*2d090*/  IMAD.MOV.U32 R65, RZ, RZ, R5 ;  /* 0x000000ffff417224 */ /* 0x000fce00078e0005 */
.L_x_17017:
[----:B------:R-:W-:Y:S05]  /*2d0a0*/  BSYNC B2 ;  /* 0x0000000000027941 */ /* 0x000fea0003800000 */
.L_x_17013:
        /* <DEDUP_REMOVED lines=25> */
.L_x_17052:
[----:B------:R-:W-:Y:S05]  /*2d240*/  BSYNC B4 ;  /* 0x0000000000047941 */ /* 0x000fea0003800000 */
.L_x_17051:
        /* <DEDUP_REMOVED lines=49> */
.L_x_17054:
        /* <DEDUP_REMOVED lines=71> */
.L_x_17053:
        /* <DEDUP_REMOVED lines=37> */
.L_x_17063:
[----:B------:R-:W-:Y:S05]  /*2dc20*/  BSYNC B6 ;  /* 0x0000000000067941 */ /* 0x000fea0003800000 */
.L_x_17062:
[----:B------:R-:W-:Y:S02]  /*2dc30*/  IMAD.MOV.U32 R52, RZ, RZ, R2 ;  /* 0x000000ffff347224 */ /* 0x000fe400078e0002 */
[----:B------:R-:W-:Y:S01]  /*2dc40*/  IMAD.MOV.U32 R53, RZ, RZ, R3 ;  /* 0x000000ffff357224 */ /* 0x000fe200078e0003 */
[----:B------:R-:W-:Y:S06]  /*2dc50*/  BRA `(.L_x_17061) ;  /* 0x0000000000047947 */ /* 0x000fec0003800000 */
.L_x_17060:
[----:B------:R-:W-:-:S11]  /*2dc60*/  DADD R52, -R62, R50 ;  /* 0x000000003e347229 */ /* 0x000fd60000000132 */
.L_x_17061:
[----:B------:R-:W-:Y:S05]  /*2dc70*/  BSYNC B5 ;  /* 0x0000000000057941 */ /* 0x000fea0003800000 */
.L_x_17059:
        /* <DEDUP_REMOVED lines=28> */
.L_x_17068:
[----:B------:R-:W-:Y:S05]  /*2de40*/  BSYNC B6 ;  /* 0x0000000000067941 */ /* 0x000fea0003800000 */
.L_x_17067:
[----:B------:R-:W-:Y:S02]  /*2de50*/  IMAD.MOV.U32 R68, RZ, RZ, R2 ;  /* 0x000000ffff447224 */ /* 0x000fe400078e0002 */
[----:B------:R-:W-:Y:S01]  /*2de60*/  IMAD.MOV.U32 R69, RZ, RZ, R3 ;  /* 0x000000ffff457224 */ /* 0x000fe200078e0003 */
[----:B------:R-:W-:Y:S06]  /*2de70*/  BRA `(.L_x_17066) ;  /* 0x0000000000047947 */ /* 0x000fec0003800000 */
.L_x_17065:
[----:B------:R-:W-:-:S11]  /*2de80*/  DADD R68, -R48, R46 ;  /* 0x0000000030447229 */ /* 0x000fd6000000012e */
.L_x_17066:
[----:B------:R-:W-:Y:S05]  /*2de90*/  BSYNC B5 ;  /* 0x0000000000057941 */ /* 0x000fea0003800000 */
.L_x_17064:
        /* <DEDUP_REMOVED lines=27> */
.L_x_17070:
[----:B------:R-:W-:Y:S05]  /*2e050*/  BSYNC B5 ;  /* 0x0000000000057941 */ /* 0x000fea0003800000 */
.L_x_17069:
[----:B------:R-:W-:Y:S02]  /*2e060*/  IMAD.MOV.U32 R46, RZ, RZ, R4 ;  /* 0x000000ffff2e7224 */ /* 0x000fe400078e0004 */
[----:B------:R-:W-:Y:S01]  /*2e070*/  IMAD.MOV.U32 R47, RZ, RZ, R5 ;  /* 0x000000ffff2f7224 */ /* 0x000fe200078e0005 */
[----:B------:R-:W-:Y:S06]  /*2e080*/  BRA `(.L_x_17071) ;  /* 0x0000000800347947 */ /* 0x000fec0003800000 */
.L_x_17058:
        /* <DEDUP_REMOVED lines=27> */
.L_x_17074:
[----:B------:R-:W-:Y:S05]  /*2e240*/  BSYNC B5 ;  /* 0x0000000000057941 */ /* 0x000fea0003800000 */
.L_x_17073:
[----:B------:R-:W-:Y:S02]  /*2e250*/  IMAD.MOV.U32 R46, RZ, RZ, R4 ;  /* 0x000000ffff2e7224 */ /* 0x000fe400078e0004 */
[----:B------:R-:W-:Y:S01]  /*2e260*/  IMAD.MOV.U32 R47, RZ, RZ, R5 ;  /* 0x000000ffff2f7224 */ /* 0x000fe200078e0005 */
[----:B------:R-:W-:Y:S06]  /*2e270*/  BRA `(.L_x_17071) ;  /* 0x0000000400b87947 */ /* 0x000fec0003800000 */
.L_x_17072:
        /* <DEDUP_REMOVED lines=28> */
.L_x_17076:
[----:B------:R-:W-:Y:S05]  /*2e440*/  BSYNC B5 ;  /* 0x0000000000057941 */ /* 0x000fea0003800000 */
.L_x_17075:
        /* <DEDUP_REMOVED lines=21> */
.L_x_17078:
[----:B------:R-:W-:Y:S05]  /*2e5a0*/  BSYNC B5 ;  /* 0x0000000000057941 */ /* 0x000fea0003800000 */
.L_x_17077:
[----:B------:R-:W-:Y:S01]  /*2e5b0*/  DMUL R66, R66, 8.11296384146066816958e+31 ;  /* 0x4690000042427828 */ /* 0x000fe20000000000 */
[----:B------:R-:W-:Y:S02]  /*2e5c0*/  IMAD.MOV.U32 R46, RZ, RZ, R2 ;  /* 0x000000ffff2e7224 */ /* 0x000fe400078e0002 */
[----:B------:R-:W-:Y:S01]  /*2e5d0*/  IMAD.MOV.U32 R47, RZ, RZ, R3 ;  /* 0x000000ffff2f7224 */ /* 0x000fe200078e0003 */
[----:B------:R-:W-:Y:S07]  /*2e5e0*/  BRA `(.L_x_17071) ;  /* 0x0000000000dc7947 */ /* 0x000fee0003800000 */
.L_x_17057:
        /* <DEDUP_REMOVED lines=22> */
[----:B------:R-:W-:Y:S02]  /*2e750*/  IMAD.MOV.U32 R46, RZ, RZ, R4 ;  /* 0x000000ffff2e7224 */ /* 0x000fe400078e0004 */
[----:B------:R-:W-:-:S07]  /*2e760*/  IMAD.MOV.U32 R47, RZ, RZ, R3 ;  /* 0x000000ffff2f7224 */ /* 0x000fce00078e0003 */
.L_x_17080:
[----:B------:R-:W-:Y:S05]  /*2e770*/  BSYNC B5 ;  /* 0x0000000000057941 */ /* 0x000fea0003800000 */
.L_x_17079:
        /* <DEDUP_REMOVED lines=28> */
.L_x_17082:
[----:B------:R-:W-:Y:S05]  /*2e940*/  BSYNC B5 ;  /* 0x0000000000057941 */ /* 0x000fea0003800000 */
.L_x_17081:
[----:B------:R-:W-:-:S11]  /*2e950*/  DMUL R46, R2, R46 ;  /* 0x0000002e022e7228 */ /* 0x000fd60000000000 */
.L_x_17071:
[----:B------:R-:W-:Y:S05]  /*2e960*/  BSYNC B4 ;  /* 0x0000000000047941 */ /* 0x000fea0003800000 */
.L_x_17056:
[----:B------:R-:W-:Y:S05]  /*2e970*/  BRA `(.L_x_17083) ;  /* 0x0000000000087947 */ /* 0x000fea0003800000 */
.L_x_17050:
[----:B------:R-:W-:Y:S02]  /*2e980*/  DMUL R46, R44, 9.00719925474099200000e+15 ;  /* 0x434000002c2e7828 */ /* 0x000fe40000000000 */
[----:B------:R-:W-:-:S11]  /*2e990*/  DMUL R66, R66, 9.00719925474099200000e+15 ;  /* 0x4340000042427828 */ /* 0x000fd60000000000 */
.L_x_17083:
[----:B------:R-:W-:Y:S05]  /*2e9a0*/  BSYNC B2 ;  /* 0x0000000000027941 */ /* 0x000fea0003800000 */
.L_x_17049:
        /* <DEDUP_REMOVED lines=28> */
.L_x_17085:
[----:B------:R-:W-:Y:S05]  /*2eb70*/  BSYNC B2 ;  /* 0x0000000000027941 */ /* 0x000fea0003800000 */
.L_x_17084:
        /* <DEDUP_REMOVED lines=82> */
.L_x_17087:
[----:B------:R-:W-:Y:S02]  /*2f0a0*/  FSEL R2, RZ, 3.37028055040000000000e+12, P1 ;  /* 0x54442d18ff027808 */ /* 0x000fe40000800000 */
[----:B------:R-:W-:-:S07]  /*2f0b0*/  FSEL R3, RZ, 2.1426990032196044922, P1 ;  /* 0x400921fbff037808 */ /* 0x000fce0000800000 */
.L_x_17088:
[----:B------:R-:W-:Y:S05]  /*2f0c0*/  BSYNC B0 ;  /* 0x0000000000007941 */ /* 0x000fea0003800000 */
.L_x_17086:
[----:B------:R-:W-:Y:S01]  /*2f0d0*/  DADD R46, |R46|, |R66| ;  /* 0x000000002e2e7229 */ /* 0x000fe20000000642 */
[----:B------:R-:W-:-:S07]  /*2f0e0*/  LOP3.LUT R67, R3, 0x80000000, R67, 0xb8, !PT ;  /* 0x8000000003437812 */ /* 0x000fce00078eb843 */
[----:B------:R-:W-:-:S06]  /*2f0f0*/  DSETP.GTU.AND P0, PT, |R46|, +INF , PT ;  /* 0x7ff000002e00742a */ /* 0x000fcc0003f0c200 */
[----:B------:R-:W-:Y:S02]  /*2f100*/  FSEL R2, R46, R2, P0 ;  /* 0x000000022e027208 */ /* 0x000fe40000000000 */
[----:B------:R-:W-:-:S07]  /*2f110*/  FSEL R3, R47, R67, P0 ;  /* 0x000000432f037208 */ /* 0x000fce0000000000 */
.L_x_17055:
[----:B------:R-:W-:Y:S05]  /*2f120*/  BSYNC B3 ;  /* 0x0000000000037941 */ /* 0x000fea0003800000 */
.L_x_17048:
[----:B------:R-:W-:Y:S01]  /*2f130*/  LOP3.LUT R29, R3, 0x80000000, R29, 0xb8, !PT ;  /* 0x80000000031d7812 */ /* 0x000fe200078eb81d */
[----:B------:R-:W-:Y:S01]  /*2f140*/  IMAD.MOV.U32 R30, RZ, RZ, R64 ;  /* 0x000000ffff1e7224 */ /* 0x000fe200078e0040 */
[----:B------:R-:W-:Y:S02]  /*2f150*/  LOP3.LUT R31, R65, 0x80000000, R31, 0xb8, !PT ;  /* 0x80000000411f7812 */ /* 0x000fe400078eb81f */
[----:B------:R-:W-:Y:S01]  /*2f160*/  MOV R28, R2 ;  /* 0x00000002001c7202 */ /* 0x000fe20000000f00 */
[----:B------:R-:W-:Y:S06]  /*2f170*/  BRA `(.L_x_17012) ;  /* 0x0000005800e07947 */ /* 0x000fec0003800000 */
.L_x_17011:
        /* <DEDUP_REMOVED lines=113> */
.L_x_17094:
[----:B------:R-:W-:Y:S05]  /*2f890*/  BSYNC B0 ;  /* 0x0000000000007941 */ /* 0x000fea0003800000 */
.L_x_17093:
        /* <DEDUP_REMOVED lines=8> */
.L_x_17096:
[----:B------:R-:W-:Y:S05]  /*2f920*/  BSYNC B3 ;  /* 0x0000000000037941 */ /* 0x000fea0003800000 */
.L_x_17095:
        /* <DEDUP_REMOVED lines=82> */
.L_x_17098:
[----:B------:R-:W-:-:S04]  /*2fe50*/  ISETP.GE.AND P0, PT, R45, RZ, PT ;  /* 0x000000ff2d00720c */ /* 0x000fc80003f06270 */
[----:B------:R-:W-:Y:S02]  /*2fe60*/  FSEL R6, RZ, 3.37028055040000000000e+12, P0 ;  /* 0x54442d18ff067808 */ /* 0x000fe40000000000 */
[----:B------:R-:W-:-:S07]  /*2fe70*/  FSEL R7, RZ, 2.1426990032196044922, P0 ;  /* 0x400921fbff077808 */ /* 0x000fce0000000000 */
.L_x_17099:
[----:B------:R-:W-:Y:S05]  /*2fe80*/  BSYNC B0 ;  /* 0x0000000000007941 */ /* 0x000fea0003800000 */
.L_x_17097:
[----:B------:R-:W-:Y:S01]  /*2fe90*/  DADD R2, |R28|, |R30| ;  /* 0x000000001c027229 */ /* 0x000fe2000000061e */
[----:B------:R-:W-:Y:S01]  /*2fea0*/  LOP3.LUT R11, R7, 0x80000000, R11, 0xb8, !PT ;  /* 0x80000000070b7812 */ /* 0x000fe200078eb80b */
[----:B------:R-:W-:-:S06]  /*2feb0*/  DMUL R46, R46, 0.5 ;  /* 0x3fe000002e2e7828 */ /* 0x000fcc0000000000 */
[----:B------:R-:W-:-:S06]  /*2fec0*/  DSETP.GTU.AND P0, PT, |R2|, +INF , PT ;  /* 0x7ff000000200742a */ /* 0x000fcc0003f0c200 */
[----:B------:R-:W-:Y:S02]  /*2fed0*/  FSEL R6, R2, R6, P0 ;  /* 0x0000000602067208 */ /* 0x000fe40000000000 */
[----:B------:R-:W-:Y:S01]  /*2fee0*/  FSEL R7, R3, R11, P0 ;  /* 0x0000000b03077208 */ /* 0x000fe20000000000 */
[----:B------:R-:W-:Y:S06]  /*2fef0*/  BRA `(.L_x_17100) ;  /* 0x0000004c00187947 */ /* 0x000fec0003800000 */
.L_x_17092:
        /* <DEDUP_REMOVED lines=135> */
.L_x_17102:
[----:B------:R-:W-:Y:S05]  /*30770*/  BSYNC B0 ;  /* 0x0000000000007941 */ /* 0x000fea0003800000 */
.L_x_17101:
        /* <DEDUP_REMOVED lines=8> */
.L_x_17104:
[----:B------:R-:W-:Y:S05]  /*30800*/  BSYNC B3 ;  /* 0x0000000000037941 */ /* 0x000fea0003800000 */
.L_x_17103:
        /* <DEDUP_REMOVED lines=82> */
.L_x_17106:
[----:B------:R-:W-:-:S04]  /*30d30*/  ISETP.GE.AND P0, PT, R45, RZ, PT ;  /* 0x000000ff2d00720c */ /* 0x000fc80003f06270 */
[----:B------:R-:W-:Y:S02]  /*30d40*/  FSEL R6, RZ, 3.37028055040000000000e+12, P0 ;  /* 0x54442d18ff067808 */ /* 0x000fe40000000000 */
[----:B------:R-:W-:-:S07]  /*30d50*/  FSEL R7, RZ, 2.1426990032196044922, P0 ;  /* 0x400921fbff077808 */ /* 0x000fce0000000000 */
.L_x_17107:
[----:B------:R-:W-:Y:S05]  /*30d60*/  BSYNC B0 ;  /* 0x0000000000007941 */ /* 0x000fea0003800000 */
.L_x_17105:
[----:B------:R-:W-:Y:S01]  /*30d70*/  DADD R2, |R28|, |R30| ;  /* 0x000000001c027229 */ /* 0x000fe2000000061e */
[----:B------:R-:W-:-:S07]  /*30d80*/  LOP3.LUT R11, R7, 0x80000000, R11, 0xb8, !PT ;  /* 0x80000000070b7812 */ /* 0x000fce00078eb80b */
[----:B------:R-:W-:-:S06]  /*30d90*/  DSETP.GTU.AND P0, PT, |R2|, +INF , PT ;  /* 0x7ff000000200742a */ /* 0x000fcc0003f0c200 */
[----:B------:R-:W-:Y:S02]  /*30da0*/  FSEL R6, R2, R6, P0 ;  /* 0x0000000602067208 */ /* 0x000fe40000000000 */
[----:B------:R-:W-:Y:S01]  /*30db0*/  FSEL R7, R3, R11, P0 ;  /* 0x0000000b03077208 */ /* 0x000fe20000000000 */
[----:B------:R-:W-:Y:S06]  /*30dc0*/  BRA `(.L_x_17100) ;  /* 0x0000003c00647947 */ /* 0x000fec0003800000 */
.L_x_17091:
        /* <DEDUP_REMOVED lines=23> */
.L_x_17109:
[----:B------:R-:W-:Y:S05]  /*30f40*/  BSYNC B3 ;  /* 0x0000000000037941 */ /* 0x000fea0003800000 */
.L_x_17108:
        /* <DEDUP_REMOVED lines=24> */
[----:B------:R-:W-:Y:S01]  /*310d0*/  MOV R4, R2 ;  /* 0x0000000200047202 */ /* 0x000fe20000000f00 */
[----:B------:R-:W-:-:S07]  /*310e0*/  IMAD.MOV.U32 R5, RZ, RZ, R3 ;  /* 0x000000ffff057224 */ /* 0x000fce00078e0003 */
.L_x_17111:
[----:B------:R-:W-:Y:S05]  /*310f0*/  BSYNC B3 ;  /* 0x0000000000037941 */ /* 0x000fea0003800000 */
.L_x_17110:
        /* <DEDUP_REMOVED lines=136> */
.L_x_17113:
[----:B------:R-:W-:Y:S05]  /*31980*/  BSYNC B0 ;  /* 0x0000000000007941 */ /* 0x000fea0003800000 */
.L_x_17112:
        /* <DEDUP_REMOVED lines=8> */
.L_x_17115:
[----:B------:R-:W-:Y:S05]  /*31a10*/  BSYNC B3 ;  /* 0x0000000000037941 */ /* 0x000fea0003800000 */
.L_x_17114:
        /* <DEDUP_REMOVED lines=82> */
.L_x_17117:
[----:B------:R-:W-:-:S04]  /*31f40*/  ISETP.GE.AND P0, PT, R45, RZ, PT ;  /* 0x000000ff2d00720c */ /* 0x000fc80003f06270 */
[----:B------:R-:W-:Y:S02]  /*31f50*/  FSEL R6, RZ, 3.37028055040000000000e+12, P0 ;  /* 0x54442d18ff067808 */ /* 0x000fe40000000000 */
[----:B------:R-:W-:-:S07]  /*31f60*/  FSEL R7, RZ, 2.1426990032196044922, P0 ;  /* 0x400921fbff077808 */ /* 0x000fce0000000000 */
.L_x_17118:
[----:B------:R-:W-:Y:S05]  /*31f70*/  BSYNC B0 ;  /* 0x0000000000007941 */ /* 0x000fea0003800000 */
.L_x_17116:
[----:B------:R-:W-:Y:S01]  /*31f80*/  DADD R2, |R28|, |R30| ;  /* 0x000000001c027229 */ /* 0x000fe2000000061e */
[----:B------:R-:W-:Y:S01]  /*31f90*/  LOP3.LUT R11, R7, 0x80000000, R11, 0xb8, !PT ;  /* 0x80000000070b7812 */ /* 0x000fe200078eb80b */
[----:B------:R-:W-:-:S06]  /*31fa0*/  DADD R46, R46, 1 ;  /* 0x3ff000002e2e7429 */ /* 0x000fcc0000000000 */
[----:B------:R-:W-:-:S06]  /*31fb0*/  DSETP.GTU.AND P0, PT, |R2|, +INF , PT ;  /* 0x7ff000000200742a */ /* 0x000fcc0003f0c200 */
[----:B------:R-:W-:Y:S02]  /*31fc0*/  FSEL R6, R2, R6, P0 ;  /* 0x0000000602067208 */ /* 0x000fe40000000000 */
[----:B------:R-:W-:Y:S01]  /*31fd0*/  FSEL R7, R3, R11, P0 ;  /* 0x0000000b03077208 */ /* 0x000fe20000000000 */
[----:B------:R-:W-:Y:S06]  /*31fe0*/  BRA `(.L_x_17100) ;  /* 0x0000002800dc7947 */ /* 0x000fec0003800000 */
.L_x_17090:
        /* <DEDUP_REMOVED lines=108> */
.L_x_17122:
[----:B------:R-:W-:Y:S05]  /*326b0*/  BSYNC B0 ;  /* 0x0000000000007941 */ /* 0x000fea0003800000 */
.L_x_17121:
        /* <DEDUP_REMOVED lines=8> */
.L_x_17124:
[----:B------:R-:W-:Y:S05]  /*32740*/  BSYNC B3 ;  /* 0x0000000000037941 */ /* 0x000fea0003800000 */
.L_x_17123:
        /* <DEDUP_REMOVED lines=73> */
.L_x_17126:
[----:B------:R-:W-:Y:S05]  /*32be0*/  BSYNC B0 ;  /* 0x0000000000007941 */ /* 0x000fea0003800000 */
.L_x_17125:
[----:B------:R-:W-:Y:S01]  /*32bf0*/  LOP3.LUT R3, R7, 0x80000000, R29, 0xb8, !PT ;  /* 0x8000000007037812 */ /* 0x000fe200078eb81d */
[----:B------:R-:W-:Y:S01]  /*32c00*/  DMUL R46, R46, 0.5 ;  /* 0x3fe000002e2e7828 */ /* 0x000fe20000000000 */
[----:B------:R-:W-:Y:S02]  /*32c10*/  FSEL R6, R4, R6, P0 ;  /* 0x0000000604067208 */ /* 0x000fe40000000000 */
[----:B------:R-:W-:Y:S01]  /*32c20*/  FSEL R7, R5, R3, P0 ;  /* 0x0000000305077208 */ /* 0x000fe20000000000 */
[----:B------:R-:W-:Y:S07]  /*32c30*/  BRA `(.L_x_17100) ;  /* 0x0000001c00c87947 */ /* 0x000fee0003800000 */
.L_x_17120:
        /* <DEDUP_REMOVED lines=135> */
.L_x_17128:
[----:B------:R-:W-:Y:S05]  /*334b0*/  BSYNC B0 ;  /* 0x0000000000007941 */ /* 0x000fea0003800000 */
.L_x_17127:
        /* <DEDUP_REMOVED lines=8> */
.L_x_17130:
[----:B------:R-:W-:Y:S05]  /*33540*/  BSYNC B3 ;  /* 0x0000000000037941 */ /* 0x000fea0003800000 */
.L_x_17129:
        /* <DEDUP_REMOVED lines=73> */
.L_x_17132:
[----:B------:R-:W-:Y:S05]  /*339e0*/  BSYNC B0 ;  /* 0x0000000000007941 */ /* 0x000fea0003800000 */
.L_x_17131:
[----:B------:R-:W-:Y:S02]  /*339f0*/  LOP3.LUT R3, R7, 0x80000000, R29, 0xb8, !PT ;  /* 0x8000000007037812 */ /* 0x000fe400078eb81d */
[----:B------:R-:W-:Y:S02]  /*33a00*/  FSEL R6, R4, R6, P1 ;  /* 0x0000000604067208 */ /* 0x000fe40000800000 */
[----:B------:R-:W-:Y:S01]  /*33a10*/  FSEL R7, R5, R3, P1 ;  /* 0x0000000305077208 */ /* 0x000fe20000800000 */
[----:B------:R-:W-:Y:S06]  /*33a20*/  BRA `(.L_x_17100) ;  /* 0x00000010004c7947 */ /* 0x000fec0003800000 */
.L_x_17119:
        /* <DEDUP_REMOVED lines=23> */
.L_x_17134:
[----:B------:R-:W-:Y:S05]  /*33ba0*/  BSYNC B3 ;  /* 0x0000000000037941 */ /* 0x000fea0003800000 */
.L_x_17133:
        /* <DEDUP_REMOVED lines=24> */
[----:B------:R-:W-:Y:S01]  /*33d30*/  IMAD.MOV.U32 R4, RZ, RZ, R2 ;  /* 0x000000ffff047224 */ /* 0x000fe200078e0002 */
[----:B------:R-:W-:-:S07]  /*33d40*/  MOV R5, R3 ;  /* 0x0000000300057202 */ /* 0x000fce0000000f00 */
.L_x_17136:
[----:B------:R-:W-:Y:S05]  /*33d50*/  BSYNC B3 ;  /* 0x0000000000037941 */ /* 0x000fea0003800000 */
.L_x_17135:
        /* <DEDUP_REMOVED lines=136> */
.L_x_17138:
[----:B------:R-:W-:Y:S05]  /*345e0*/  BSYNC B0 ;  /* 0x0000000000007941 */ /* 0x000fea0003800000 */
.L_x_17137:
        /* <DEDUP_REMOVED lines=8> */
.L_x_17140:
[----:B------:R-:W-:Y:S05]  /*34670*/  BSYNC B3 ;  /* 0x0000000000037941 */ /* 0x000fea0003800000 */
.L_x_17139:
        /* <DEDUP_REMOVED lines=74> */
.L_x_17142:
[----:B------:R-:W-:Y:S05]  /*34b20*/  BSYNC B0 ;  /* 0x0000000000007941 */ /* 0x000fea0003800000 */
.L_x_17141:
[----:B------:R-:W-:Y:S02]  /*34b30*/  LOP3.LUT R3, R7, 0x80000000, R29, 0xb8, !PT ;  /* 0x8000000007037812 */ /* 0x000fe400078eb81d */
[----:B------:R-:W-:Y:S02]  /*34b40*/  FSEL R6, R4, R6, P1 ;  /* 0x0000000604067208 */ /* 0x000fe40000800000 */
[----:B------:R-:W-:-:S07]  /*34b50*/  FSEL R7, R5, R3, P1 ;  /* 0x0000000305077208 */ /* 0x000fce0000800000 */
.L_x_17100:
[----:B------:R-:W-:Y:S05]  /*34b60*/  BSYNC B2 ;  /* 0x0000000000027941 */ /* 0x000fea0003800000 */
.L_x_17089:
        /* <DEDUP_REMOVED lines=8> */
.L_x_17010:
        /* <DEDUP_REMOVED lines=17> */
.L_x_17012:
[----:B------:R-:W-:Y:S05]  /*34d00*/  BSYNC B1 ;  /* 0x0000000000017941 */ /* 0x000fea0003800000 */
.L_x_17009:
        /* <DEDUP_REMOVED lines=133> */
[----:B------:R-:W-:-:S07]  /*35560*/  MOV R2, R4 ;  /* 0x0000000400027202 */ /* 0x000fce0000000f00 */
.L_x_17150:
[----:B------:R-:W-:Y:S05]  /*35570*/  BSYNC B3 ;  /* 0x0000000000037941 */ /* 0x000fea0003800000 */
.L_x_17149:
        /* <DEDUP_REMOVED lines=82> */
.L_x_17148:
        /* <DEDUP_REMOVED lines=36> */
.L_x_17158:
[----:B------:R-:W-:Y:S05]  /*35ce0*/  BSYNC B4 ;  /* 0x0000000000047941 */ /* 0x000fea0003800000 */
.L_x_17157:
[----:B------:R-:W-:Y:S02]  /*35cf0*/  IMAD.MOV.U32 R52, RZ, RZ, R2 ;  /* 0x000000ffff347224 */ /* 0x000fe400078e0002 */
[----:B------:R-:W-:Y:S01]  /*35d00*/  IMAD.MOV.U32 R53, RZ, RZ, R3 ;  /* 0x000000ffff357224 */ /* 0x000fe200078e0003 */
[----:B------:R-:W-:Y:S06]  /*35d10*/  BRA `(.L_x_17156) ;  /* 0x0000000000047947 */ /* 0x000fec0003800000 */
.L_x_17155:
[----:B------:R-:W-:-:S11]  /*35d20*/  DADD R52, -R62, R50 ;  /* 0x000000003e347229 */ /* 0x000fd60000000132 */
.L_x_17156:
[----:B------:R-:W-:Y:S05]  /*35d30*/  BSYNC B3 ;  /* 0x0000000000037941 */ /* 0x000fea0003800000 */
.L_x_17154:
        /* <DEDUP_REMOVED lines=31> */
.L_x_17163:
[----:B------:R-:W-:Y:S05]  /*35f30*/  BSYNC B4 ;  /* 0x0000000000047941 */ /* 0x000fea0003800000 */
.L_x_17162:
[----:B------:R-:W-:Y:S05]  /*35f40*/  BRA `(.L_x_17161) ;  /* 0x0000000000047947 */ /* 0x000fea0003800000 */
.L_x_17160:
[----:B------:R-:W-:-:S11]  /*35f50*/  DADD R2, R46, -R8 ;  /* 0x000000002e027229 */ /* 0x000fd60000000808 */
.L_x_17161:
[----:B------:R-:W-:Y:S05]  /*35f60*/  BSYNC B3 ;  /* 0x0000000000037941 */ /* 0x000fea0003800000 */
.L_x_17159:
        /* <DEDUP_REMOVED lines=29> */
.L_x_17165:
[----:B------:R-:W-:Y:S05]  /*36140*/  BSYNC B3 ;  /* 0x0000000000037941 */ /* 0x000fea0003800000 */
.L_x_17164:
        /* <DEDUP_REMOVED lines=86> */
.L_x_17166:
        /* <DEDUP_REMOVED lines=22> */
.L_x_17168:
[----:B------:R-:W-:Y:S05]  /*36810*/  BSYNC B3 ;  /* 0x0000000000037941 */ /* 0x000fea0003800000 */
.L_x_17167:
        /* <DEDUP_REMOVED lines=30> */
.L_x_17153:
        /* <DEDUP_REMOVED lines=25> */
.L_x_17171:
[----:B------:R-:W-:Y:S05]  /*36b90*/  BSYNC B3 ;  /* 0x0000000000037941 */ /* 0x000fea0003800000 */
.L_x_17170:
        /* <DEDUP_REMOVED lines=27> */
.L_x_17174:
[----:B------:R-:W-:Y:S05]  /*36d50*/  BSYNC B3 ;  /* 0x0000000000037941 */ /* 0x000fea0003800000 */
.L_x_17173:
        /* <DEDUP_REMOVED lines=30> */
.L_x_17172:
        /* <DEDUP_REMOVED lines=76> */
.L_x_17175:
[----:B------:R-:W-:Y:S01]  /*37400*/  IMAD.MOV.U32 R2, RZ, RZ, 0x0 ;  /* 0x00000000ff027424 */ /* 0x000fe200078e00ff */
[----:B------:R-:W-:Y:S01]  /*37410*/  FSETP.NEU.FTZ.AND P0, PT, R5, RZ, PT ;  /* 0x000000ff0500720b */ /* 0x000fe20003f1d000 */
[----:B------:R-:W-:-:S06]  /*37420*/  IMAD.MOV.U32 R3, RZ, RZ, 0x7ff00000 ;  /* 0x7ff00000ff037424 */ /* 0x000fcc00078e00ff */
[----:B------:R-:W-:-:S10]  /*37430*/  DFMA R2, R4, R2, +INF ;  /* 0x7ff000000402742b */ /* 0x000fd40000000002 */
[----:B------:R-:W-:Y:S02]  /*37440*/  FSEL R64, R2, RZ, P0 ;  /* 0x000000ff02407208 */ /* 0x000fe40000000000 */
[----:B------:R-:W-:Y:S01]  /*37450*/  FSEL R65, R3, -QNAN , P0 ;  /* 0xfff0000003417808 */ /* 0x000fe20000000000 */
[----:B------:R-:W-:Y:S06]  /*37460*/  BRA `(.L_x_17151) ;  /* 0x00000004003c7947 */ /* 0x000fec0003800000 */
.L_x_17169:
        /* <DEDUP_REMOVED lines=26> */
.L_x_17177:
[----:B------:R-:W-:Y:S05]  /*37610*/  BSYNC B3 ;  /* 0x0000000000037941 */ /* 0x000fea0003800000 */
.L_x_17176:
        /* <DEDUP_REMOVED lines=21> */
.L_x_17179:
[----:B------:R-:W-:Y:S05]  /*37770*/  BSYNC B3 ;  /* 0x0000000000037941 */ /* 0x000fea0003800000 */
.L_x_17178:
[----:B------:R-:W-:Y:S01]  /*37780*/  MOV R64, R2 ;  /* 0x0000000200407202 */ /* 0x000fe20000000f00 */
[----:B------:R-:W-:Y:S01]  /*37790*/  IMAD.MOV.U32 R65, RZ, RZ, R3 ;  /* 0x000000ffff417224 */ /* 0x000fe200078e0003 */
[----:B------:R-:W-:Y:S06]  /*377a0*/  BRA `(.L_x_17151) ;  /* 0x00000000006c7947 */ /* 0x000fec0003800000 */
.L_x_17152:
        /* <DEDUP_REMOVED lines=24> */
.L_x_17181:
[----:B------:R-:W-:Y:S05]  /*37930*/  BSYNC B3 ;  /* 0x0000000000037941 */ /* 0x000fea0003800000 */
.L_x_17180:
[----:B------:R-:W-:Y:S02]  /*37940*/  IMAD.MOV.U32 R64, RZ, RZ, R4 ;  /* 0x000000ffff407224 */ /* 0x000fe400078e0004 */
[----:B------:R-:W-:-:S07]  /*37950*/  IMAD.MOV.U32 R65, RZ, RZ, R5 ;  /* 0x000000ffff417224 */ /* 0x000fce00078e0005 */
.L_x_17151:
[----:B------:R-:W-:Y:S05]  /*37960*/  BSYNC B2 ;  /* 0x0000000000027941 */ /* 0x000fea0003800000 */
.L_x_17147:
        /* <DEDUP_REMOVED lines=25> */
.L_x_17186:
[----:B------:R-:W-:Y:S05]  /*37b00*/  BSYNC B4 ;  /* 0x0000000000047941 */ /* 0x000fea0003800000 */
.L_x_17185:
        /* <DEDUP_REMOVED lines=49> */
.L_x_17188:
        /* <DEDUP_REMOVED lines=71> */
.L_x_17187:
        /* <DEDUP_REMOVED lines=37> */
.L_x_17197:
[----:B------:R-:W-:Y:S05]  /*384e0*/  BSYNC B6 ;  /* 0x0000000000067941 */ /* 0x000fea0003800000 */
.L_x_17196:
[----:B------:R-:W-:Y:S02]  /*384f0*/  IMAD.MOV.U32 R52, RZ, RZ, R2 ;  /* 0x000000ffff347224 */ /* 0x000fe400078e0002 */
[----:B------:R-:W-:Y:S01]  /*38500*/  IMAD.MOV.U32 R53, RZ, RZ, R3 ;  /* 0x000000ffff357224 */ /* 0x000fe200078e0003 */
[----:B------:R-:W-:Y:S06]  /*38510*/  BRA `(.L_x_17195) ;  /* 0x0000000000047947 */ /* 0x000fec0003800000 */
.L_x_17194:
[----:B------:R-:W-:-:S11]  /*38520*/  DADD R52, -R62, R50 ;  /* 0x000000003e347229 */ /* 0x000fd60000000132 */
.L_x_17195:
[----:B------:R-:W-:Y:S05]  /*38530*/  BSYNC B5 ;  /* 0x0000000000057941 */ /* 0x000fea0003800000 */
.L_x_17193:
        /* <DEDUP_REMOVED lines=28> */
.L_x_17202:
[----:B------:R-:W-:Y:S05]  /*38700*/  BSYNC B6 ;  /* 0x0000000000067941 */ /* 0x000fea0003800000 */
.L_x_17201:
[----:B------:R-:W-:Y:S02]  /*38710*/  IMAD.MOV.U32 R68, RZ, RZ, R2 ;  /* 0x000000ffff447224 */ /* 0x000fe400078e0002 */
[----:B------:R-:W-:Y:S01]  /*38720*/  IMAD.MOV.U32 R69, RZ, RZ, R3 ;  /* 0x000000ffff457224 */ /* 0x000fe200078e0003 */
[----:B------:R-:W-:Y:S06]  /*38730*/  BRA `(.L_x_17200) ;  /* 0x0000000000047947 */ /* 0x000fec0003800000 */
.L_x_17199:
[----:B------:R-:W-:-:S11]  /*38740*/  DADD R68, -R48, R46 ;  /* 0x0000000030447229 */ /* 0x000fd6000000012e */
.L_x_17200:
[----:B------:R-:W-:Y:S05]  /*38750*/  BSYNC B5 ;  /* 0x0000000000057941 */ /* 0x000fea0003800000 */
.L_x_17198:
        /* <DEDUP_REMOVED lines=27> */
.L_x_17204:
[----:B------:R-:W-:Y:S05]  /*38910*/  BSYNC B5 ;  /* 0x0000000000057941 */ /* 0x000fea0003800000 */
.L_x_17203:
[----:B------:R-:W-:Y:S02]  /*38920*/  IMAD.MOV.U32 R46, RZ, RZ, R4 ;  /* 0x000000ffff2e7224 */ /* 0x000fe400078e0004 */
[----:B------:R-:W-:Y:S01]  /*38930*/  IMAD.MOV.U32 R47, RZ, RZ, R5 ;  /* 0x000000ffff2f7224 */ /* 0x000fe200078e0005 */
[----:B------:R-:W-:Y:S06]  /*38940*/  BRA `(.L_x_17205) ;  /* 0x0000000800347947 */ /* 0x000fec0003800000 */
.L_x_17192:
        /* <DEDUP_REMOVED lines=27> */
.L_x_17208:
[----:B------:R-:W-:Y:S05]  /*38b00*/  BSYNC B5 ;  /* 0x0000000000057941 */ /* 0x000fea0003800000 */
.L_x_17207:
[----:B------:R-:W-:Y:S02]  /*38b10*/  IMAD.MOV.U32 R46, RZ, RZ, R4 ;  /* 0x000000ffff2e7224 */ /* 0x000fe400078e0004 */
[----:B------:R-:W-:Y:S01]  /*38b20*/  IMAD.MOV.U32 R47, RZ, RZ, R5 ;  /* 0x000000ffff2f7224 */ /* 0x000fe200078e0005 */
[----:B------:R-:W-:Y:S06]  /*38b30*/  BRA `(.L_x_17205) ;  /* 0x0000000400b87947 */ /* 0x000fec0003800000 */
.L_x_17206:
        /* <DEDUP_REMOVED lines=28> */
.L_x_17210:
[----:B------:R-:W-:Y:S05]  /*38d00*/  BSYNC B5 ;  /* 0x0000000000057941 */ /* 0x000fea0003800000 */
.L_x_17209:
        /* <DEDUP_REMOVED lines=21> */
.L_x_17212:
[----:B------:R-:W-:Y:S05]  /*38e60*/  BSYNC B5 ;  /* 0x0000000000057941 */ /* 0x000fea0003800000 */
.L_x_17211:
[----:B------:R-:W-:Y:S01]  /*38e70*/  DMUL R66, R66, 8.11296384146066816958e+31 ;  /* 0x4690000042427828 */ /* 0x000fe20000000000 */
[----:B------:R-:W-:Y:S01]  /*38e80*/  IMAD.MOV.U32 R46, RZ, RZ, R2 ;  /* 0x000000ffff2e7224 */ /* 0x000fe200078e0002 */
[----:B------:R-:W-:Y:S01]  /*38e90*/  MOV R47, R3 ;  /* 0x00000003002f7202 */ /* 0x000fe20000000f00 */
[----:B------:R-:W-:Y:S08]  /*38ea0*/  BRA `(.L_x_17205) ;  /* 0x0000000000dc7947 */ /* 0x000ff00003800000 */
.L_x_17191:
        /* <DEDUP_REMOVED lines=24> */
.L_x_17214:
[----:B------:R-:W-:Y:S05]  /*39030*/  BSYNC B5 ;  /* 0x0000000000057941 */ /* 0x000fea0003800000 */
.L_x_17213:
        /* <DEDUP_REMOVED lines=28> */
.L_x_17216:
[----:B------:R-:W-:Y:S05]  /*39200*/  BSYNC B5 ;  /* 0x0000000000057941 */ /* 0x000fea0003800000 */
.L_x_17215:
[----:B------:R-:W-:-:S11]  /*39210*/  DMUL R46, R2, R46 ;  /* 0x0000002e022e7228 */ /* 0x000fd60000000000 */
.L_x_17205:
[----:B------:R-:W-:Y:S05]  /*39220*/  BSYNC B4 ;  /* 0x0000000000047941 */ /* 0x000fea0003800000 */
.L_x_17190:
[----:B------:R-:W-:Y:S05]  /*39230*/  BRA `(.L_x_17217) ;  /* 0x0000000000087947 */ /* 0x000fea0003800000 */
.L_x_17184:
[----:B------:R-:W-:Y:S02]  /*39240*/  DMUL R46, R44, 9.00719925474099200000e+15 ;  /* 0x434000002c2e7828 */ /* 0x000fe40000000000 */
[----:B------:R-:W-:-:S11]  /*39250*/  DMUL R66, R66, 9.00719925474099200000e+15 ;  /* 0x4340000042427828 */ /* 0x000fd60000000000 */
.L_x_17217:
[----:B------:R-:W-:Y:S05]  /*39260*/  BSYNC B2 ;  /* 0x0000000000027941 */ /* 0x000fea0003800000 */
.L_x_17183:
        /* <DEDUP_REMOVED lines=28> */
.L_x_17219:
[----:B------:R-:W-:Y:S05]  /*39430*/  BSYNC B2 ;  /* 0x0000000000027941 */ /* 0x000fea0003800000 */
.L_x_17218:
        /* <DEDUP_REMOVED lines=82> */
.L_x_17221:
[----:B------:R-:W-:Y:S02]  /*39960*/  FSEL R2, RZ, 3.37028055040000000000e+12, P1 ;  /* 0x54442d18ff027808 */ /* 0x000fe40000800000 */
[----:B------:R-:W-:-:S07]  /*39970*/  FSEL R3, RZ, 2.1426990032196044922, P1 ;  /* 0x400921fbff037808 */ /* 0x000fce0000800000 */
.L_x_17222:
[----:B------:R-:W-:Y:S05]  /*39980*/  BSYNC B0 ;  /* 0x0000000000007941 */ /* 0x000fea0003800000 */
.L_x_17220:
[----:B------:R-:W-:Y:S01]  /*39990*/  DADD R46, |R46|, |R66| ;  /* 0x000000002e2e7229 */ /* 0x000fe20000000642 */
[----:B------:R-:W-:-:S07]  /*399a0*/  LOP3.LUT R67, R3, 0x80000000, R67, 0xb8, !PT ;  /* 0x8000000003437812 */ /* 0x000fce00078eb843 */
[----:B------:R-:W-:-:S06]  /*399b0*/  DSETP.GTU.AND P0, PT, |R46|, +INF , PT ;  /* 0x7ff000002e00742a */ /* 0x000fcc0003f0c200 */
[----:B------:R-:W-:Y:S02]  /*399c0*/  FSEL R2, R46, R2, P0 ;  /* 0x000000022e027208 */ /* 0x000fe40000000000 */
[----:B------:R-:W-:-:S07]  /*399d0*/  FSEL R3, R47, R67, P0 ;  /* 0x000000432f037208 */ /* 0x000fce0000000000 */
.L_x_17189:
[----:B------:R-:W-:Y:S05]  /*399e0*/  BSYNC B3 ;  /* 0x0000000000037941 */ /* 0x000fea0003800000 */
.L_x_17182:
[----:B------:R-:W-:Y:S01]  /*399f0*/  LOP3.LUT R25, R3, 0x80000000, R25, 0xb8, !PT ;  /* 0x8000000003197812 */ /* 0x000fe200078eb819 */
[----:B------:R-:W-:Y:S01]  /*39a00*/  IMAD.MOV.U32 R24, RZ, RZ, R2 ;  /* 0x000000ffff187224 */ /* 0x000fe200078e0002 */
[----:B------:R-:W-:Y:S01]  /*39a10*/  LOP3.LUT R27, R65, 0x80000000, R27, 0xb8, !PT ;  /* 0x80000000411b7812 */ /* 0x000fe200078eb81b */
[----:B------:R-:W-:Y:S01]  /*39a20*/  IMAD.MOV.U32 R26, RZ, RZ, R64 ;  /* 0x000000ffff1a7224 */ /* 0x000fe200078e0040 */
[----:B------:R-:W-:Y:S06]  /*39a30*/  BRA `(.L_x_17146) ;  /* 0x0000005800e07947 */ /* 0x000fec0003800000 */
.L_x_17145:
        /* <DEDUP_REMOVED lines=113> */
.L_x_17228:
[----:B------:R-:W-:Y:S05]  /*3a150*/  BSYNC B0 ;  /* 0x0000000000007941 */ /* 0x000fea0003800000 */
.L_x_17227:
        /* <DEDUP_REMOVED lines=8> */
.L_x_17230:
[----:B------:R-:W-:Y:S05]  /*3a1e0*/  BSYNC B3 ;  /* 0x0000000000037941 */ /* 0x000fea0003800000 */
.L_x_17229:
        /* <DEDUP_REMOVED lines=82> */
.L_x_17232:
[----:B------:R-:W-:-:S04]  /*3a710*/  ISETP.GE.AND P0, PT, R45, RZ, PT ;  /* 0x000000ff2d00720c */ /* 0x000fc80003f06270 */
[----:B------:R-:W-:Y:S02]  /*3a720*/  FSEL R6, RZ, 3.37028055040000000000e+12, P0 ;  /* 0x54442d18ff067808 */ /* 0x000fe40000000000 */
[----:B------:R-:W-:-:S07]  /*3a730*/  FSEL R7, RZ, 2.1426990032196044922, P0 ;  /* 0x400921fbff077808 */ /* 0x000fce0000000000 */
.L_x_17233:
[----:B------:R-:W-:Y:S05]  /*3a740*/  BSYNC B0 ;  /* 0x0000000000007941 */ /* 0x000fea0003800000 */
.L_x_17231:
[----:B------:R-:W-:Y:S01]  /*3a750*/  DADD R2, |R24|, |R26| ;  /* 0x0000000018027229 */ /* 0x000fe2000000061a */
[----:B------:R-:W-:Y:S01]  /*3a760*/  LOP3.LUT R11, R7, 0x80000000, R11, 0xb8, !PT ;  /* 0x80000000070b7812 */ /* 0x000fe200078eb80b */
[----:B------:R-:W-:-:S06]  /*3a770*/  DMUL R46, R46, 0.5 ;  /* 0x3fe000002e2e7828 */ /* 0x000fcc0000000000 */
[----:B------:R-:W-:-:S06]  /*3a780*/  DSETP.GTU.AND P0, PT, |R2|, +INF , PT ;  /* 0x7ff000000200742a */ /* 0x000fcc0003f0c200 */
[----:B------:R-:W-:Y:S02]  /*3a790*/  FSEL R6, R2, R6, P0 ;  /* 0x0000000602067208 */ /* 0x000fe40000000000 */
[----:B------:R-:W-:Y:S01]  /*3a7a0*/  FSEL R7, R3, R11, P0 ;  /* 0x0000000b03077208 */ /* 0x000fe20000000000 */
[----:B------:R-:W-:Y:S06]  /*3a7b0*/  BRA `(.L_x_17234) ;  /* 0x0000004c00187947 */ /* 0x000fec0003800000 */
.L_x_17226:
        /* <DEDUP_REMOVED lines=135> */
.L_x_17236:
[----:B------:R-:W-:Y:S05]  /*3b030*/  BSYNC B0 ;  /* 0x0000000000007941 */ /* 0x000fea0003800000 */
.L_x_17235:
        /* <DEDUP_REMOVED lines=8> */
.L_x_17238:
[----:B------:R-:W-:Y:S05]  /*3b0c0*/  BSYNC B3 ;  /* 0x0000000000037941 */ /* 0x000fea0003800000 */
.L_x_17237:
        /* <DEDUP_REMOVED lines=82> */
.L_x_17240:
[----:B------:R-:W-:-:S04]  /*3b5f0*/  ISETP.GE.AND P0, PT, R45, RZ, PT ;  /* 0x000000ff2d00720c */ /* 0x000fc80003f06270 */
[----:B------:R-:W-:Y:S02]  /*3b600*/  FSEL R6, RZ, 3.37028055040000000000e+12, P0 ;  /* 0x54442d18ff067808 */ /* 0x000fe40000000000 */
[----:B------:R-:W-:-:S07]  /*3b610*/  FSEL R7, RZ, 2.1426990032196044922, P0 ;  /* 0x400921fbff077808 */ /* 0x000fce0000000000 */
.L_x_17241:
[----:B------:R-:W-:Y:S05]  /*3b620*/  BSYNC B0 ;  /* 0x0000000000007941 */ /* 0x000fea0003800000 */
.L_x_17239:
[----:B------:R-:W-:Y:S01]  /*3b630*/  DADD R2, |R24|, |R26| ;  /* 0x0000000018027229 */ /* 0x000fe2000000061a */
[----:B------:R-:W-:-:S07]  /*3b640*/  LOP3.LUT R11, R7, 0x80000000, R11, 0xb8, !PT ;  /* 0x80000000070b7812 */ /* 0x000fce00078eb80b */
[----:B------:R-:W-:-:S06]  /*3b650*/  DSETP.GTU.AND P0, PT, |R2|, +INF , PT ;  /* 0x7ff000000200742a */ /* 0x000fcc0003f0c200 */
[----:B------:R-:W-:Y:S02]  /*3b660*/  FSEL R6, R2, R6, P0 ;  /* 0x0000000602067208 */ /* 0x000fe40000000000 */
[----:B------:R-:W-:Y:S01]  /*3b670*/  FSEL R7, R3, R11, P0 ;  /* 0x0000000b03077208 */ /* 0x000fe20000000000 */
[----:B------:R-:W-:Y:S06]  /*3b680*/  BRA `(.L_x_17234) ;  /* 0x0000003c00647947 */ /* 0x000fec0003800000 */
.L_x_17225:
        /* <DEDUP_REMOVED lines=23> */
.L_x_17243:
[----:B------:R-:W-:Y:S05]  /*3b800*/  BSYNC B3 ;  /* 0x0000000000037941 */ /* 0x000fea0003800000 */
.L_x_17242:
        /* <DEDUP_REMOVED lines=26> */
.L_x_17245:
[----:B------:R-:W-:Y:S05]  /*3b9b0*/  BSYNC B3 ;  /* 0x0000000000037941 */ /* 0x000fea0003800000 */
.L_x_17244:
        /* <DEDUP_REMOVED lines=136> */
.L_x_17247:
[----:B------:R-:W-:Y:S05]  /*3c240*/  BSYNC B0 ;  /* 0x0000000000007941 */ /* 0x000fea0003800000 */
.L_x_17246:
        /* <DEDUP_REMOVED lines=8> */
.L_x_17249:
[----:B------:R-:W-:Y:S05]  /*3c2d0*/  BSYNC B3 ;  /* 0x0000000000037941 */ /* 0x000fea0003800000 */
.L_x_17248:
        /* <DEDUP_REMOVED lines=82> */
.L_x_17251:
[----:B------:R-:W-:-:S04]  /*3c800*/  ISETP.GE.AND P0, PT, R45, RZ, PT ;  /* 0x000000ff2d00720c */ /* 0x000fc80003f06270 */
[----:B------:R-:W-:Y:S02]  /*3c810*/  FSEL R6, RZ, 3.37028055040000000000e+12, P0 ;  /* 0x54442d18ff067808 */ /* 0x000fe40000000000 */
[----:B------:R-:W-:-:S07]  /*3c820*/  FSEL R7, RZ, 2.1426990032196044922, P0 ;  /* 0x400921fbff077808 */ /* 0x000fce0000000000 */
.L_x_17252:
[----:B------:R-:W-:Y:S05]  /*3c830*/  BSYNC B0 ;  /* 0x0000000000007941 */ /* 0x000fea0003800000 */
.L_x_17250:
[----:B------:R-:W-:Y:S01]  /*3c840*/  DADD R2, |R24|, |R26| ;  /* 0x0000000018027229 */ /* 0x000fe2000000061a */
[----:B------:R-:W-:Y:S01]  /*3c850*/  LOP3.LUT R11, R7, 0x80000000, R11, 0xb8, !PT ;  /* 0x80000000070b7812 */ /* 0x000fe200078eb80b */
[----:B------:R-:W-:-:S06]  /*3c860*/  DADD R46, R46, 1 ;  /* 0x3ff000002e2e7429 */ /* 0x000fcc0000000000 */
[----:B------:R-:W-:-:S06]  /*3c870*/  DSETP.GTU.AND P0, PT, |R2|, +INF , PT ;  /* 0x7ff000000200742a */ /* 0x000fcc0003f0c200 */
[----:B------:R-:W-:Y:S02]  /*3c880*/  FSEL R6, R2, R6, P0 ;  /* 0x0000000602067208 */ /* 0x000fe40000000000 */
[----:B------:R-:W-:Y:S01]  /*3c890*/  FSEL R7, R3, R11, P0 ;  /* 0x0000000b03077208 */ /* 0x000fe20000000000 */
[----:B------:R-:W-:Y:S06]  /*3c8a0*/  BRA `(.L_x_17234) ;  /* 0x0000002800dc7947 */ /* 0x000fec0003800000 */
.L_x_17224:
        /* <DEDUP_REMOVED lines=108> */
.L_x_17256:
[----:B------:R-:W-:Y:S05]  /*3cf70*/  BSYNC B0 ;  /* 0x0000000000007941 */ /* 0x000fea0003800000 */
.L_x_17255:
        /* <DEDUP_REMOVED lines=8> */
.L_x_17258:
[----:B------:R-:W-:Y:S05]  /*3d000*/  BSYNC B3 ;  /* 0x0000000000037941 */ /* 0x000fea0003800000 */
.L_x_17257:
        /* <DEDUP_REMOVED lines=73> */
.L_x_17260:
[----:B------:R-:W-:Y:S05]  /*3d4a0*/  BSYNC B0 ;  /* 0x0000000000007941 */ /* 0x000fea0003800000 */
.L_x_17259:
[----:B------:R-:W-:Y:S01]  /*3d4b0*/  LOP3.LUT R3, R7, 0x80000000, R25, 0xb8, !PT ;  /* 0x8000000007037812 */ /* 0x000fe200078eb819 */
[----:B------:R-:W-:Y:S01]  /*3d4c0*/  DMUL R46, R46, 0.5 ;  /* 0x3fe000002e2e7828 */ /* 0x000fe20000000000 */
[----:B------:R-:W-:Y:S02]  /*3d4d0*/  FSEL R6, R4, R6, P0 ;  /* 0x0000000604067208 */ /* 0x000fe40000000000 */
[----:B------:R-:W-:Y:S01]  /*3d4e0*/  FSEL R7, R5, R3, P0 ;  /* 0x0000000305077208 */ /* 0x000fe20000000000 */
[----:B------:R-:W-:Y:S07]  /*3d4f0*/  BRA `(.L_x_17234) ;  /* 0x0000001c00c87947 */ /* 0x000fee0003800000 */
.L_x_17254:
        /* <DEDUP_REMOVED lines=135> */
.L_x_17262:
[----:B------:R-:W-:Y:S05]  /*3dd70*/  BSYNC B0 ;  /* 0x0000000000007941 */ /* 0x000fea0003800000 */
.L_x_17261:
        /* <DEDUP_REMOVED lines=8> */
.L_x_17264:
[----:B------:R-:W-:Y:S05]  /*3de00*/  BSYNC B3 ;  /* 0x0000000000037941 */ /* 0x000fea0003800000 */
.L_x_17263:
        /* <DEDUP_REMOVED lines=73> */
.L_x_17266:
[----:B------:R-:W-:Y:S05]  /*3e2a0*/  BSYNC B0 ;  /* 0x0000000000007941 */ /* 0x000fea0003800000 */
.L_x_17265:
[----:B------:R-:W-:Y:S02]  /*3e2b0*/  LOP3.LUT R3, R7, 0x80000000, R25, 0xb8, !PT ;  /* 0x8000000007037812 */ /* 0x000fe400078eb819 */
[----:B------:R-:W-:Y:S02]  /*3e2c0*/  FSEL R6, R4, R6, P1 ;  /* 0x0000000604067208 */ /* 0x000fe40000800000 */
[----:B------:R-:W-:Y:S01]  /*3e2d0*/  FSEL R7, R5, R3, P1 ;  /* 0x0000000305077208 */ /* 0x000fe20000800000 */
[----:B------:R-:W-:Y:S06]  /*3e2e0*/  BRA `(.L_x_17234) ;  /* 0x00000010004c7947 */ /* 0x000fec0003800000 */
.L_x_17253:
        /* <DEDUP_REMOVED lines=23> */
.L_x_17268:
[----:B------:R-:W-:Y:S05]  /*3e460*/  BSYNC B3 ;  /* 0x0000000000037941 */ /* 0x000fea0003800000 */
.L_x_17267:
        /* <DEDUP_REMOVED lines=26> */
.L_x_17270:
[----:B------:R-:W-:Y:S05]  /*3e610*/  BSYNC B3 ;  /* 0x0000000000037941 */ /* 0x000fea0003800000 */
.L_x_17269:
        /* <DEDUP_REMOVED lines=136> */
.L_x_17272:
[----:B------:R-:W-:Y:S05]  /*3eea0*/  BSYNC B0 ;  /* 0x0000000000007941 */ /* 0x000fea0003800000 */
.L_x_17271:
        /* <DEDUP_REMOVED lines=8> */
.L_x_17274:
[----:B------:R-:W-:Y:S05]  /*3ef30*/  BSYNC B3 ;  /* 0x0000000000037941 */ /* 0x000fea0003800000 */
.L_x_17273:
        /* <DEDUP_REMOVED lines=74> */
.L_x_17276:
[----:B------:R-:W-:Y:S05]  /*3f3e0*/  BSYNC B0 ;  /* 0x0000000000007941 */ /* 0x000fea0003800000 */
.L_x_17275:
[----:B------:R-:W-:Y:S02]  /*3f3f0*/  LOP3.LUT R3, R7, 0x80000000, R25, 0xb8, !PT ;  /* 0x8000000007037812 */ /* 0x000fe400078eb819 */
[----:B------:R-:W-:Y:S02]  /*3f400*/  FSEL R6, R4, R6, P1 ;  /* 0x0000000604067208 */ /* 0x000fe40000800000 */
[----:B------:R-:W-:-:S07]  /*3f410*/  FSEL R7, R5, R3, P1 ;  /* 0x0000000305077208 */ /* 0x000fce0000800000 */
.L_x_17234:
[----:B------:R-:W-:Y:S05]  /*3f420*/  BSYNC B2 ;  /* 0x0000000000027941 */ /* 0x000fea0003800000 */
.L_x_17223:
        /* <DEDUP_REMOVED lines=8> */
.L_x_17144:
        /* <DEDUP_REMOVED lines=17> */
.L_x_17146:
[----:B------:R-:W-:Y:S05]  /*3f5c0*/  BSYNC B1 ;  /* 0x0000000000017941 */ /* 0x000fea0003800000 */
.L_x_17143:
        /* <DEDUP_REMOVED lines=134> */
.L_x_17284:
[----:B------:R-:W-:Y:S05]  /*3fe30*/  BSYNC B3 ;  /* 0x0000000000037941 */ /* 0x000fea0003800000 */
.L_x_17283:
        /* <DEDUP_REMOVED lines=82> */
.L_x_17282:
        /* <DEDUP_REMOVED lines=36> */
.L_x_17292:
[----:B------:R-:W-:Y:S05]  /*405a0*/  BSYNC B4 ;  /* 0x0000000000047941 */ /* 0x000fea0003800000 */
.L_x_17291:
[----:B------:R-:W-:Y:S02]  /*405b0*/  IMAD.MOV.U32 R52, RZ, RZ, R2 ;  /* 0x000000ffff347224 */ /* 0x000fe400078e0002 */
[----:B------:R-:W-:Y:S01]  /*405c0*/  IMAD.MOV.U32 R53, RZ, RZ, R3 ;  /* 0x000000ffff357224 */ /* 0x000fe200078e0003 */
[----:B------:R-:W-:Y:S06]  /*405d0*/  BRA `(.L_x_17290) ;  /* 0x0000000000047947 */ /* 0x000fec0003800000 */
.L_x_17289:
[----:B------:R-:W-:-:S11]  /*405e0*/  DADD R52, -R62, R50 ;  /* 0x000000003e347229 */ /* 0x000fd60000000132 */
.L_x_17290:
[----:B------:R-:W-:Y:S05]  /*405f0*/  BSYNC B3 ;  /* 0x0000000000037941 */ /* 0x000fea0003800000 */
.L_x_17288:
        /* <DEDUP_REMOVED lines=31> */
.L_x_17297:
[----:B------:R-:W-:Y:S05]  /*407f0*/  BSYNC B4 ;  /* 0x0000000000047941 */ /* 0x000fea0003800000 */
.L_x_17296:
[----:B------:R-:W-:Y:S05]  /*40800*/  BRA `(.L_x_17295) ;  /* 0x0000000000047947 */ /* 0x000fea0003800000 */
.L_x_17294:
[----:B------:R-:W-:-:S11]  /*40810*/  DADD R2, R46, -R8 ;  /* 0x000000002e027229 */ /* 0x000fd60000000808 */
.L_x_17295:
[----:B------:R-:W-:Y:S05]  /*40820*/  BSYNC B3 ;  /* 0x0000000000037941 */ /* 0x000fea0003800000 */
.L_x_17293:
        /* <DEDUP_REMOVED lines=29> */
.L_x_17299:
[----:B------:R-:W-:Y:S05]  /*40a00*/  BSYNC B3 ;  /* 0x0000000000037941 */ /* 0x000fea0003800000 */
.L_x_17298:
        /* <DEDUP_REMOVED lines=86> */
.L_x_17300:
        /* <DEDUP_REMOVED lines=22> */
.L_x_17302:
[----:B------:R-:W-:Y:S05]  /*410d0*/  BSYNC B3 ;  /* 0x0000000000037941 */ /* 0x000fea0003800000 */
.L_x_17301:
        /* <DEDUP_REMOVED lines=30> */
.L_x_17287:
        /* <DEDUP_REMOVED lines=25> */
.L_x_17305:
[----:B------:R-:W-:Y:S05]  /*41450*/  BSYNC B3 ;  /* 0x0000000000037941 */ /* 0x000fea0003800000 */
.L_x_17304:
        /* <DEDUP_REMOVED lines=27> */
.L_x_17308:
[----:B------:R-:W-:Y:S05]  /*41610*/  BSYNC B3 ;  /* 0x0000000000037941 */ /* 0x000fea0003800000 */
.L_x_17307:
        /* <DEDUP_REMOVED lines=30> */
.L_x_17306:
        /* <DEDUP_REMOVED lines=76> */
.L_x_17309:
[----:B------:R-:W-:Y:S01]  /*41cc0*/  IMAD.MOV.U32 R2, RZ, RZ, 0x0 ;  /* 0x00000000ff027424 */ /* 0x000fe200078e00ff */
[----:B------:R-:W-:Y:S01]  /*41cd0*/  FSETP.NEU.FTZ.AND P0, PT, R5, RZ, PT ;  /* 0x000000ff0500720b */ /* 0x000fe20003f1d000 */
[----:B------:R-:W-:-:S06]  /*41ce0*/  IMAD.MOV.U32 R3, RZ, RZ, 0x7ff00000 ;  /* 0x7ff00000ff037424 */ /* 0x000fcc00078e00ff */
[----:B------:R-:W-:-:S10]  /*41cf0*/  DFMA R2, R4, R2, +INF ;  /* 0x7ff000000402742b */ /* 0x000fd40000000002 */
[----:B------:R-:W-:Y:S02]  /*41d00*/  FSEL R64, R2, RZ, P0 ;  /* 0x000000ff02407208 */ /* 0x000fe40000000000 */
[----:B------:R-:W-:Y:S01]  /*41d10*/  FSEL R65, R3, -QNAN , P0 ;  /* 0xfff0000003417808 */ /* 0x000fe20000000000 */
[----:B------:R-:W-:Y:S06]  /*41d20*/  BRA `(.L_x_17285) ;  /* 0x00000004003c7947 */ /* 0x000fec0003800000 */
.L_x_17303:
        /* <DEDUP_REMOVED lines=26> */
.L_x_17311:
[----:B------:R-:W-:Y:S05]  /*41ed0*/  BSYNC B3 ;  /* 0x0000000000037941 */ /* 0x000fea0003800000 */
.L_x_17310:
        /* <DEDUP_REMOVED lines=21> */
.L_x_17313:
[----:B------:R-:W-:Y:S05]  /*42030*/  BSYNC B3 ;  /* 0x0000000000037941 */ /* 0x000fea0003800000 */
.L_x_17312:
[----:B------:R-:W-:Y:S02]  /*42040*/  IMAD.MOV.U32 R64, RZ, RZ, R2 ;  /* 0x000000ffff407224 */ /* 0x000fe400078e0002 */
[----:B------:R-:W-:Y:S01]  /*42050*/  IMAD.MOV.U32 R65, RZ, RZ, R3 ;  /* 0x000000ffff417224 */ /* 0x000fe200078e0003 */
[----:B------:R-:W-:Y:S06]  /*42060*/  BRA `(.L_x_17285) ;  /* 0x00000000006c7947 */ /* 0x000fec0003800000 */
.L_x_17286:
        /* <DEDUP_REMOVED lines=22> */
[----:B------:R-:W-:Y:S05]  /*421d0*/  CALL.REL.NOINC `($__internal_25_$__cuda_sm20_dsqrt_rn_f64_mediumpath_v1) ;  /* 0x0000068c00ac7944 */ /* 0x000fea0003c00000 */
[----:B------:R-:W-:-:S07]  /*421e0*/  IMAD.MOV.U32 R5, RZ, RZ, R3 ;  /* 0x000000ffff057224 */ /* 0x000fce00078e0003 */
.L_x_17315:
[----:B------:R-:W-:Y:S05]  /*421f0*/  BSYNC B3 ;  /* 0x0000000000037941 */ /* 0x000fea0003800000 */
.L_x_17314:
[----:B------:R-:W-:Y:S02]  /*42200*/  IMAD.MOV.U32 R64, RZ, RZ, R4 ;  /* 0x000000ffff407224 */ /* 0x000fe400078e0004 */
[----:B------:R-:W-:-:S07]  /*42210*/  IMAD.MOV.U32 R65, RZ, RZ, R5 ;  /* 0x000000ffff417224 */ /* 0x000fce00078e0005 */
.L_x_17285:
[----:B------:R-:W-:Y:S05]  /*42220*/  BSYNC B2 ;  /* 0x0000000000027941 */ /* 0x000fea0003800000 */
.L_x_17281:
        /* <DEDUP_REMOVED lines=25> */
.L_x_17320:
[----:B------:R-:W-:Y:S05]  /*423c0*/  BSYNC B4 ;  /* 0x0000000000047941 */ /* 0x000fea0003800000 */
.L_x_17319:
        /* <DEDUP_REMOVED lines=49> */
.L_x_17322:
        /* <DEDUP_REMOVED lines=71> */
.L_x_17321:
        /* <DEDUP_REMOVED lines=37> */
.L_x_17331:
[----:B------:R-:W-:Y:S05]  /*42da0*/  BSYNC B6 ;  /* 0x0000000000067941 */ /* 0x000fea0003800000 */
.L_x_17330:
[----:B------:R-:W-:Y:S02]  /*42db0*/  IMAD.MOV.U32 R52, RZ, RZ, R2 ;  /* 0x000000ffff347224 */ /* 0x000fe400078e0002 */
[----:B------:R-:W-:Y:S01]  /*42dc0*/  IMAD.MOV.U32 R53, RZ, RZ, R3 ;  /* 0x000000ffff357224 */ /* 0x000fe200078e0003 */
[----:B------:R-:W-:Y:S06]  /*42dd0*/  BRA `(.L_x_17329) ;  /* 0x0000000000047947 */ /* 0x000fec0003800000 */
.L_x_17328:
[----:B------:R-:W-:-:S11]  /*42de0*/  DADD R52, -R62, R50 ;  /* 0x000000003e347229 */ /* 0x000fd60000000132 */
.L_x_17329:
[----:B------:R-:W-:Y:S05]  /*42df0*/  BSYNC B5 ;  /* 0x0000000000057941 */ /* 0x000fea0003800000 */
.L_x_17327:
        /* <DEDUP_REMOVED lines=28> */
.L_x_17336:
[----:B------:R-:W-:Y:S05]  /*42fc0*/  BSYNC B6 ;  /* 0x0000000000067941 */ /* 0x000fea0003800000 */
.L_x_17335:
[----:B------:R-:W-:Y:S02]  /*42fd0*/  IMAD.MOV.U32 R68, RZ, RZ, R2 ;  /* 0x000000ffff447224 */ /* 0x000fe400078e0002 */
[----:B------:R-:W-:Y:S01]  /*42fe0*/  IMAD.MOV.U32 R69, RZ, RZ, R3 ;  /* 0x000000ffff457224 */ /* 0x000fe200078e0003 */
[----:B------:R-:W-:Y:S06]  /*42ff0*/  BRA `(.L_x_17334) ;  /* 0x0000000000047947 */ /* 0x000fec0003800000 */
.L_x_17333:
[----:B------:R-:W-:-:S11]  /*43000*/  DADD R68, -R48, R46 ;  /* 0x0000000030447229 */ /* 0x000fd6000000012e */
.L_x_17334:
[----:B------:R-:W-:Y:S05]  /*43010*/  BSYNC B5 ;  /* 0x0000000000057941 */ /* 0x000fea0003800000 */
.L_x_17332:
        /* <DEDUP_REMOVED lines=27> */
.L_x_17338:
[----:B------:R-:W-:Y:S05]  /*431d0*/  BSYNC B5 ;  /* 0x0000000000057941 */ /* 0x000fea0003800000 */
.L_x_17337:
[----:B------:R-:W-:Y:S02]  /*431e0*/  IMAD.MOV.U32 R46, RZ, RZ, R4 ;  /* 0x000000ffff2e7224 */ /* 0x000fe400078e0004 */
[----:B------:R-:W-:Y:S01]  /*431f0*/  IMAD.MOV.U32 R47, RZ, RZ, R5 ;  /* 0x000000ffff2f7224 */ /* 0x000fe200078e0005 */
[----:B------:R-:W-:Y:S06]  /*43200*/  BRA `(.L_x_17339) ;  /* 0x0000000800347947 */ /* 0x000fec0003800000 */
.L_x_17326:
        /* <DEDUP_REMOVED lines=27> */
.L_x_17342:
[----:B------:R-:W-:Y:S05]  /*433c0*/  BSYNC B5 ;  /* 0x0000000000057941 */ /* 0x000fea0003800000 */
.L_x_17341:
[----:B------:R-:W-:Y:S01]  /*433d0*/  IMAD.MOV.U32 R46, RZ, RZ, R4 ;  /* 0x000000ffff2e7224 */ /* 0x000fe200078e0004 */
[----:B------:R-:W-:Y:S01]  /*433e0*/  MOV R47, R5 ;  /* 0x00000005002f7202 */ /* 0x000fe20000000f00 */
[----:B------:R-:W-:Y:S06]  /*433f0*/  BRA `(.L_x_17339) ;  /* 0x0000000400b87947 */ /* 0x000fec0003800000 */
.L_x_17340:
        /* <DEDUP_REMOVED lines=28> */
.L_x_17344:
[----:B------:R-:W-:Y:S05]  /*435c0*/  BSYNC B5 ;  /* 0x0000000000057941 */ /* 0x000fea0003800000 */
.L_x_17343:
        /* <DEDUP_REMOVED lines=21> */
.L_x_17346:
[----:B------:R-:W-:Y:S05]  /*43720*/  BSYNC B5 ;  /* 0x0000000000057941 */ /* 0x000fea0003800000 */
.L_x_17345:
[----:B------:R-:W-:Y:S01]  /*43730*/  DMUL R66, R66, 8.11296384146066816958e+31 ;  /* 0x4690000042427828 */ /* 0x000fe20000000000 */
[----:B------:R-:W-:Y:S02]  /*43740*/  IMAD.MOV.U32 R46, RZ, RZ, R2 ;  /* 0x000000ffff2e7224 */ /* 0x000fe400078e0002 */
[----:B------:R-:W-:Y:S01]  /*43750*/  IMAD.MOV.U32 R47, RZ, RZ, R3 ;  /* 0x000000ffff2f7224 */ /* 0x000fe200078e0003 */
[----:B------:R-:W-:Y:S07]  /*43760*/  BRA `(.L_x_17339) ;  /* 0x0000000000dc7947 */ /* 0x000fee0003800000 */
.L_x_17325:
        /* <DEDUP_REMOVED lines=24> */
.L_x_17348:
[----:B------:R-:W-:Y:S05]  /*438f0*/  BSYNC B5 ;  /* 0x0000000000057941 */ /* 0x000fea0003800000 */
.L_x_17347:
        /* <DEDUP_REMOVED lines=28> */
.L_x_17350:
[----:B------:R-:W-:Y:S05]  /*43ac0*/  BSYNC B5 ;  /* 0x0000000000057941 */ /* 0x000fea0003800000 */
.L_x_17349:
[----:B------:R-:W-:-:S11]  /*43ad0*/  DMUL R46, R2, R46 ;  /* 0x0000002e022e7228 */ /* 0x000fd60000000000 */
.L_x_17339:
[----:B------:R-:W-:Y:S05]  /*43ae0*/  BSYNC B4 ;  /* 0x0000000000047941 */ /* 0x000fea0003800000 */
.L_x_17324:
[----:B------:R-:W-:Y:S05]  /*43af0*/  BRA `(.L_x_17351) ;  /* 0x0000000000087947 */ /* 0x000fea0003800000 */
.L_x_17318:
[----:B------:R-:W-:Y:S02]  /*43b00*/  DMUL R46, R44, 9.00719925474099200000e+15 ;  /* 0x434000002c2e7828 */ /* 0x000fe40000000000 */
[----:B------:R-:W-:-:S11]  /*43b10*/  DMUL R66, R66, 9.00719925474099200000e+15 ;  /* 0x4340000042427828 */ /* 0x000fd60000000000 */
.L_x_17351:
[----:B------:R-:W-:Y:S05]  /*43b20*/  BSYNC B2 ;  /* 0x0000000000027941 */ /* 0x000fea0003800000 */
.L_x_17317:
        /* <DEDUP_REMOVED lines=28> */
.L_x_17353:
[----:B------:R-:W-:Y:S05]  /*43cf0*/  BSYNC B2 ;  /* 0x0000000000027941 */ /* 0x000fea0003800000 */
.L_x_17352:
        /* <DEDUP_REMOVED lines=82> */
.L_x_17355:
[----:B------:R-:W-:Y:S02]  /*44220*/  FSEL R2, RZ, 3.37028055040000000000e+12, P1 ;  /* 0x54442d18ff027808 */ /* 0x000fe40000800000 */
[----:B------:R-:W-:-:S07]  /*44230*/  FSEL R3, RZ, 2.1426990032196044922, P1 ;  /* 0x400921fbff037808 */ /* 0x000fce0000800000 */
.L_x_17356:
[----:B------:R-:W-:Y:S05]  /*44240*/  BSYNC B0 ;  /* 0x0000000000007941 */ /* 0x000fea0003800000 */
.L_x_17354:
[----:B------:R-:W-:Y:S01]  /*44250*/  DADD R46, |R46|, |R66| ;  /* 0x000000002e2e7229 */ /* 0x000fe20000000642 */
[----:B------:R-:W-:-:S07]  /*44260*/  LOP3.LUT R67, R3, 0x80000000, R67, 0xb8, !PT ;  /* 0x8000000003437812 */ /* 0x000fce00078eb843 */
[----:B------:R-:W-:-:S06]  /*44270*/  DSETP.GTU.AND P0, PT, |R46|, +INF , PT ;  /* 0x7ff000002e00742a */ /* 0x000fcc0003f0c200 */
[----:B------:R-:W-:Y:S02]  /*44280*/  FSEL R2, R46, R2, P0 ;  /* 0x000000022e027208 */ /* 0x000fe40000000000 */
[----:B------:R-:W-:-:S07]  /*44290*/  FSEL R3, R47, R67, P0 ;  /* 0x000000432f037208 */ /* 0x000fce0000000000 */
.L_x_17323:
[----:B------:R-:W-:Y:S05]  /*442a0*/  BSYNC B3 ;  /* 0x0000000000037941 */ /* 0x000fea0003800000 */
.L_x_17316:
[----:B------:R-:W-:Y:S01]  /*442b0*/  LOP3.LUT R21, R3, 0x80000000, R21, 0xb8, !PT ;  /* 0x8000000003157812 */ /* 0x000fe200078eb815 */
[----:B------:R-:W-:Y:S01]  /*442c0*/  IMAD.MOV.U32 R20, RZ, RZ, R2 ;  /* 0x000000ffff147224 */ /* 0x000fe200078e0002 */
[----:B------:R-:W-:Y:S01]  /*442d0*/  LOP3.LUT R23, R65, 0x80000000, R23, 0xb8, !PT ;  /* 0x8000000041177812 */ /* 0x000fe200078eb817 */
[----:B------:R-:W-:Y:S01]  /*442e0*/  IMAD.MOV.U32 R22, RZ, RZ, R64 ;  /* 0x000000ffff167224 */ /* 0x000fe200078e0040 */
[----:B------:R-:W-:Y:S06]  /*442f0*/  BRA `(.L_x_17280) ;  /* 0x0000005800e07947 */ /* 0x000fec0003800000 */
.L_x_17279:
        /* <DEDUP_REMOVED lines=113> */
.L_x_17362:
[----:B------:R-:W-:Y:S05]  /*44a10*/  BSYNC B0 ;  /* 0x0000000000007941 */ /* 0x000fea0003800000 */
.L_x_17361:
        /* <DEDUP_REMOVED lines=8> */
.L_x_17364:
[----:B------:R-:W-:Y:S05]  /*44aa0*/  BSYNC B3 ;  /* 0x0000000000037941 */ /* 0x000fea0003800000 */
.L_x_17363:
        /* <DEDUP_REMOVED lines=82> */
.L_x_17366:
[----:B------:R-:W-:-:S04]  /*44fd0*/  ISETP.GE.AND P0, PT, R45, RZ, PT ;  /* 0x000000ff2d00720c */ /* 0x000fc80003f06270 */
[----:B------:R-:W-:Y:S02]  /*44fe0*/  FSEL R6, RZ, 3.37028055040000000000e+12, P0 ;  /* 0x54442d18ff067808 */ /* 0x000fe40000000000 */
[----:B------:R-:W-:-:S07]  /*44ff0*/  FSEL R7, RZ, 2.1426990032196044922, P0 ;  /* 0x400921fbff077808 */ /* 0x000fce0000000000 */
.L_x_17367:
[----:B------:R-:W-:Y:S05]  /*45000*/  BSYNC B0 ;  /* 0x0000000000007941 */ /* 0x000fea0003800000 */
.L_x_17365:
[----:B------:R-:W-:Y:S01]  /*45010*/  DADD R2, |R20|, |R22| ;  /* 0x0000000014027229 */ /* 0x000fe20000000616 */
[----:B------:R-:W-:Y:S01]  /*45020*/  LOP3.LUT R11, R7, 0x80000000, R11, 0xb8, !PT ;  /* 0x80000000070b7812 */ /* 0x000fe200078eb80b */
[----:B------:R-:W-:-:S06]  /*45030*/  DMUL R46, R46, 0.5 ;  /* 0x3fe000002e2e7828 */ /* 0x000fcc0000000000 */
[----:B------:R-:W-:-:S06]  /*45040*/  DSETP.GTU.AND P0, PT, |R2|, +INF , PT ;  /* 0x7ff000000200742a */ /* 0x000fcc0003f0c200 */
[----:B------:R-:W-:Y:S02]  /*45050*/  FSEL R6, R2, R6, P0 ;  /* 0x0000000602067208 */ /* 0x000fe40000000000 */
[----:B------:R-:W-:Y:S01]  /*45060*/  FSEL R7, R3, R11, P0 ;  /* 0x0000000b03077208 */ /* 0x000fe20000000000 */
[----:B------:R-:W-:Y:S06]  /*45070*/  BRA `(.L_x_17368) ;  /* 0x0000004c00187947 */ /* 0x000fec0003800000 */
.L_x_17360:
        /* <DEDUP_REMOVED lines=135> */
.L_x_17370:
[----:B------:R-:W-:Y:S05]  /*458f0*/  BSYNC B0 ;  /* 0x0000000000007941 */ /* 0x000fea0003800000 */
.L_x_17369:
        /* <DEDUP_REMOVED lines=8> */
.L_x_17372:
[----:B------:R-:W-:Y:S05]  /*45980*/  BSYNC B3 ;  /* 0x0000000000037941 */ /* 0x000fea0003800000 */
.L_x_17371:
        /* <DEDUP_REMOVED lines=82> */
.L_x_17374:
[----:B------:R-:W-:-:S04]  /*45eb0*/  ISETP.GE.AND P0, PT, R45, RZ, PT ;  /* 0x000000ff2d00720c */ /* 0x000fc80003f06270 */
[----:B------:R-:W-:Y:S02]  /*45ec0*/  FSEL R6, RZ, 3.37028055040000000000e+12, P0 ;  /* 0x54442d18ff067808 */ /* 0x000fe40000000000 */
[----:B------:R-:W-:-:S07]  /*45ed0*/  FSEL R7, RZ, 2.1426990032196044922, P0 ;  /* 0x400921fbff077808 */ /* 0x000fce0000000000 */
.L_x_17375:
[----:B------:R-:W-:Y:S05]  /*45ee0*/  BSYNC B0 ;  /* 0x0000000000007941 */ /* 0x000fea0003800000 */
.L_x_17373:
[----:B------:R-:W-:Y:S01]  /*45ef0*/  DADD R2, |R20|, |R22| ;  /* 0x0000000014027229 */ /* 0x000fe20000000616 */
[----:B------:R-:W-:-:S07]  /*45f00*/  LOP3.LUT R11, R7, 0x80000000, R11, 0xb8, !PT ;  /* 0x80000000070b7812 */ /* 0x000fce00078eb80b */
[----:B------:R-:W-:-:S06]  /*45f10*/  DSETP.GTU.AND P0, PT, |R2|, +INF , PT ;  /* 0x7ff000000200742a */ /* 0x000fcc0003f0c200 */
[----:B------:R-:W-:Y:S02]  /*45f20*/  FSEL R6, R2, R6, P0 ;  /* 0x0000000602067208 */ /* 0x000fe40000000000 */
[----:B------:R-:W-:Y:S01]  /*45f30*/  FSEL R7, R3, R11, P0 ;  /* 0x0000000b03077208 */ /* 0x000fe20000000000 */
[----:B------:R-:W-:Y:S06]  /*45f40*/  BRA `(.L_x_17368) ;  /* 0x0000003c00647947 */ /* 0x000fec0003800000 */
.L_x_17359:
        /* <DEDUP_REMOVED lines=22> */
[----:B------:R-:W-:Y:S05]  /*460b0*/  CALL.REL.NOINC `($__internal_24_$__cuda_sm20_div_rn_f64_full) ;  /* 0x0000064800607944 */ /* 0x000fea0003c00000 */
.L_x_17377:
[----:B------:R-:W-:Y:S05]  /*460c0*/  BSYNC B3 ;  /* 0x0000000000037941 */ /* 0x000fea0003800000 */
.L_x_17376:
        /* <DEDUP_REMOVED lines=24> */
[----:B------:R-:W-:Y:S02]  /*46250*/  IMAD.MOV.U32 R4, RZ, RZ, R2 ;  /* 0x000000ffff047224 */ /* 0x000fe400078e0002 */
[----:B------:R-:W-:-:S07]  /*46260*/  IMAD.MOV.U32 R5, RZ, RZ, R3 ;  /* 0x000000ffff057224 */ /* 0x000fce00078e0003 */
.L_x_17379:
[----:B------:R-:W-:Y:S05]  /*46270*/  BSYNC B3 ;  /* 0x0000000000037941 */ /* 0x000fea0003800000 */
.L_x_17378:
        /* <DEDUP_REMOVED lines=136> */
.L_x_17381:
[----:B------:R-:W-:Y:S05]  /*46b00*/  BSYNC B0 ;  /* 0x0000000000007941 */ /* 0x000fea0003800000 */
.L_x_17380:
        /* <DEDUP_REMOVED lines=8> */
.L_x_17383:
[----:B------:R-:W-:Y:S05]  /*46b90*/  BSYNC B3 ;  /* 0x0000000000037941 */ /* 0x000fea0003800000 */
.L_x_17382:
        /* <DEDUP_REMOVED lines=82> */
.L_x_17385:
[----:B------:R-:W-:-:S04]  /*470c0*/  ISETP.GE.AND P0, PT, R45, RZ, PT ;  /* 0x000000ff2d00720c */ /* 0x000fc80003f06270 */
[----:B------:R-:W-:Y:S02]  /*470d0*/  FSEL R6, RZ, 3.37028055040000000000e+12, P0 ;  /* 0x54442d18ff067808 */ /* 0x000fe40000000000 */
[----:B------:R-:W-:-:S07]  /*470e0*/  FSEL R7, RZ, 2.1426990032196044922, P0 ;  /* 0x400921fbff077808 */ /* 0x000fce0000000000 */
.L_x_17386:
[----:B------:R-:W-:Y:S05]  /*470f0*/  BSYNC B0 ;  /* 0x0000000000007941 */ /* 0x000fea0003800000 */
.L_x_17384:
[----:B------:R-:W-:Y:S01]  /*47100*/  DADD R2, |R20|, |R22| ;  /* 0x0000000014027229 */ /* 0x000fe20000000616 */
[----:B------:R-:W-:Y:S01]  /*47110*/  LOP3.LUT R11, R7, 0x80000000, R11, 0xb8, !PT ;  /* 0x80000000070b7812 */ /* 0x000fe200078eb80b */
[----:B------:R-:W-:-:S06]  /*47120*/  DADD R46, R46, 1 ;  /* 0x3ff000002e2e7429 */ /* 0x000fcc0000000000 */
[----:B------:R-:W-:-:S06]  /*47130*/  DSETP.GTU.AND P0, PT, |R2|, +INF , PT ;  /* 0x7ff000000200742a */ /* 0x000fcc0003f0c200 */
[----:B------:R-:W-:Y:S02]  /*47140*/  FSEL R6, R2, R6, P0 ;  /* 0x0000000602067208 */ /* 0x000fe40000000000 */
[----:B------:R-:W-:Y:S01]  /*47150*/  FSEL R7, R3, R11, P0 ;  /* 0x0000000b03077208 */ /* 0x000fe20000000000 */
[----:B------:R-:W-:Y:S06]  /*47160*/  BRA `(.L_x_17368) ;  /* 0x0000002800dc7947 */ /* 0x000fec0003800000 */
.L_x_17358:
        /* <DEDUP_REMOVED lines=108> */
.L_x_17390:
[----:B------:R-:W-:Y:S05]  /*47830*/  BSYNC B0 ;  /* 0x0000000000007941 */ /* 0x000fea0003800000 */
.L_x_17389:
        /* <DEDUP_REMOVED lines=8> */
.L_x_17392:
[----:B------:R-:W-:Y:S05]  /*478c0*/  BSYNC B3 ;  /* 0x0000000000037941 */ /* 0x000fea0003800000 */
.L_x_17391:
        /* <DEDUP_REMOVED lines=73> */
.L_x_17394:
[----:B------:R-:W-:Y:S05]  /*47d60*/  BSYNC B0 ;  /* 0x0000000000007941 */ /* 0x000fea0003800000 */
.L_x_17393:
[----:B------:R-:W-:Y:S01]  /*47d70*/  LOP3.LUT R3, R7, 0x80000000, R21, 0xb8, !PT ;  /* 0x8000000007037812 */ /* 0x000fe200078eb815 */
[----:B------:R-:W-:Y:S01]  /*47d80*/  DMUL R46, R46, 0.5 ;  /* 0x3fe000002e2e7828 */ /* 0x000fe20000000000 */
[----:B------:R-:W-:Y:S02]  /*47d90*/  FSEL R6, R4, R6, P0 ;  /* 0x0000000604067208 */ /* 0x000fe40000000000 */
[----:B------:R-:W-:Y:S01]  /*47da0*/  FSEL R7, R5, R3, P0 ;  /* 0x0000000305077208 */ /* 0x000fe20000000000 */
[----:B------:R-:W-:Y:S07]  /*47db0*/  BRA `(.L_x_17368) ;  /* 0x0000001c00c87947 */ /* 0x000fee0003800000 */
.L_x_17388:
        /* <DEDUP_REMOVED lines=135> */
.L_x_17396:
[----:B------:R-:W-:Y:S05]  /*48630*/  BSYNC B0 ;  /* 0x0000000000007941 */ /* 0x000fea0003800000 */
.L_x_17395:
        /* <DEDUP_REMOVED lines=8> */
.L_x_17398:
[----:B------:R-:W-:Y:S05]  /*486c0*/  BSYNC B3 ;  /* 0x0000000000037941 */ /* 0x000fea0003800000 */
.L_x_17397:
        /* <DEDUP_REMOVED lines=73> */
.L_x_17400:
[----:B------:R-:W-:Y:S05]  /*48b60*/  BSYNC B0 ;  /* 0x0000000000007941 */ /* 0x000fea0003800000 */
.L_x_17399:
[----:B------:R-:W-:Y:S02]  /*48b70*/  LOP3.LUT R3, R7, 0x80000000, R21, 0xb8, !PT ;  /* 0x8000000007037812 */ /* 0x000fe400078eb815 */
[----:B------:R-:W-:Y:S02]  /*48b80*/  FSEL R6, R4, R6, P1 ;  /* 0x0000000604067208 */ /* 0x000fe40000800000 */
[----:B------:R-:W-:Y:S01]  /*48b90*/  FSEL R7, R5, R3, P1 ;  /* 0x0000000305077208 */ /* 0x000fe20000800000 */
[----:B------:R-:W-:Y:S06]  /*48ba0*/  BRA `(.L_x_17368) ;  /* 0x00000010004c7947 */ /* 0x000fec0003800000 */
.L_x_17387:
        /* <DEDUP_REMOVED lines=23> */
.L_x_17402:
[----:B------:R-:W-:Y:S05]  /*48d20*/  BSYNC B3 ;  /* 0x0000000000037941 */ /* 0x000fea0003800000 */
.L_x_17401:
        /* <DEDUP_REMOVED lines=24> */
[----:B------:R-:W-:Y:S01]  /*48eb0*/  MOV R4, R2 ;  /* 0x0000000200047202 */ /* 0x000fe20000000f00 */
[----:B------:R-:W-:-:S07]  /*48ec0*/  IMAD.MOV.U32 R5, RZ, RZ, R3 ;  /* 0x000000ffff057224 */ /* 0x000fce00078e0003 */
.L_x_17404:
[----:B------:R-:W-:Y:S05]  /*48ed0*/  BSYNC B3 ;  /* 0x0000000000037941 */ /* 0x000fea0003800000 */
.L_x_17403:
        /* <DEDUP_REMOVED lines=136> */
.L_x_17406:
[----:B------:R-:W-:Y:S05]  /*49760*/  BSYNC B0 ;  /* 0x0000000000007941 */ /* 0x000fea0003800000 */
.L_x_17405:
        /* <DEDUP_REMOVED lines=8> */
.L_x_17408:
[----:B------:R-:W-:Y:S05]  /*497f0*/  BSYNC B3 ;  /* 0x0000000000037941 */ /* 0x000fea0003800000 */
.L_x_17407:
        /* <DEDUP_REMOVED lines=74> */
.L_x_17410:
[----:B------:R-:W-:Y:S05]  /*49ca0*/  BSYNC B0 ;  /* 0x0000000000007941 */ /* 0x000fea0003800000 */
.L_x_17409:
[----:B------:R-:W-:Y:S02]  /*49cb0*/  LOP3.LUT R3, R7, 0x80000000, R21, 0xb8, !PT ;  /* 0x8000000007037812 */ /* 0x000fe400078eb815 */
[----:B------:R-:W-:Y:S02]  /*49cc0*/  FSEL R6, R4, R6, P1 ;  /* 0x0000000604067208 */ /* 0x000fe40000800000 */
[----:B------:R-:W-:-:S07]  /*49cd0*/  FSEL R7, R5, R3, P1 ;  /* 0x0000000305077208 */ /* 0x000fce0000800000 */
.L_x_17368:
[----:B------:R-:W-:Y:S05]  /*49ce0*/  BSYNC B2 ;  /* 0x0000000000027941 */ /* 0x000fea0003800000 */
.L_x_17357:
        /* <DEDUP_REMOVED lines=8> */
.L_x_17278:
        /* <DEDUP_REMOVED lines=17> */
.L_x_17280:
[----:B------:R-:W-:Y:S05]  /*49e80*/  BSYNC B1 ;  /* 0x0000000000017941 */ /* 0x000fea0003800000 */
.L_x_17277:
        /* <DEDUP_REMOVED lines=134> */
.L_x_17418:
[----:B------:R-:W-:Y:S05]  /*4a6f0*/  BSYNC B3 ;  /* 0x0000000000037941 */ /* 0x000fea0003800000 */
.L_x_17417:
        /* <DEDUP_REMOVED lines=82> */
.L_x_17416:
        /* <DEDUP_REMOVED lines=36> */
.L_x_17426:
[----:B------:R-:W-:Y:S05]  /*4ae60*/  BSYNC B4 ;  /* 0x0000000000047941 */ /* 0x000fea0003800000 */
.L_x_17425:
[----:B------:R-:W-:Y:S01]  /*4ae70*/  IMAD.MOV.U32 R52, RZ, RZ, R2 ;  /* 0x000000ffff347224 */ /* 0x000fe200078e0002 */
[----:B------:R-:W-:Y:S01]  /*4ae80*/  MOV R53, R3 ;  /* 0x0000000300357202 */ /* 0x000fe20000000f00 */
[----:B------:R-:W-:Y:S06]  /*4ae90*/  BRA `(.L_x_17424) ;  /* 0x0000000000047947 */ /* 0x000fec0003800000 */
.L_x_17423:
[----:B------:R-:W-:-:S11]  /*4aea0*/  DADD R52, -R62, R50 ;  /* 0x000000003e347229 */ /* 0x000fd60000000132 */
.L_x_17424:
[----:B------:R-:W-:Y:S05]  /*4aeb0*/  BSYNC B3 ;  /* 0x0000000000037941 */ /* 0x000fea0003800000 */
.L_x_17422:
        /* <DEDUP_REMOVED lines=31> */
.L_x_17431:
[----:B------:R-:W-:Y:S05]  /*4b0b0*/  BSYNC B4 ;  /* 0x0000000000047941 */ /* 0x000fea0003800000 */
.L_x_17430:
[----:B------:R-:W-:Y:S05]  /*4b0c0*/  BRA `(.L_x_17429) ;  /* 0x0000000000047947 */ /* 0x000fea0003800000 */
.L_x_17428:
[----:B------:R-:W-:-:S11]  /*4b0d0*/  DADD R2, R46, -R8 ;  /* 0x000000002e027229 */ /* 0x000fd60000000808 */
.L_x_17429:
[----:B------:R-:W-:Y:S05]  /*4b0e0*/  BSYNC B3 ;  /* 0x0000000000037941 */ /* 0x000fea0003800000 */
.L_x_17427:
        /* <DEDUP_REMOVED lines=29> */
.L_x_17433:
[----:B------:R-:W-:Y:S05]  /*4b2c0*/  BSYNC B3 ;  /* 0x0000000000037941 */ /* 0x000fea0003800000 */
.L_x_17432:
        /* <DEDUP_REMOVED lines=86> */
.L_x_17434:
        /* <DEDUP_REMOVED lines=22> */
.L_x_17436:
[----:B------:R-:W-:Y:S05]  /*4b990*/  BSYNC B3 ;  /* 0x0000000000037941 */ /* 0x000fea0003800000 */
.L_x_17435:
        /* <DEDUP_REMOVED lines=30> */
.L_x_17421:
        /* <DEDUP_REMOVED lines=25> */
.L_x_17439:
[----:B------:R-:W-:Y:S05]  /*4bd10*/  BSYNC B3 ;  /* 0x0000000000037941 */ /* 0x000fea0003800000 */
.L_x_17438:
        /* <DEDUP_REMOVED lines=27> */
.L_x_17442:
[----:B------:R-:W-:Y:S05]  /*4bed0*/  BSYNC B3 ;  /* 0x0000000000037941 */ /* 0x000fea0003800000 */
.L_x_17441:
        /* <DEDUP_REMOVED lines=30> */
.L_x_17440:
        /* <DEDUP_REMOVED lines=76> */
.L_x_17443:
[----:B------:R-:W-:Y:S01]  /*4c580*/  IMAD.MOV.U32 R2, RZ, RZ, 0x0 ;  /* 0x00000000ff027424 */ /* 0x000fe200078e00ff */
[----:B------:R-:W-:Y:S01]  /*4c590*/  FSETP.NEU.FTZ.AND P0, PT, R5, RZ, PT ;  /* 0x000000ff0500720b */ /* 0x000fe20003f1d000 */
[----:B------:R-:W-:-:S06]  /*4c5a0*/  IMAD.MOV.U32 R3, RZ, RZ, 0x7ff00000 ;  /* 0x7ff00000ff037424 */ /* 0x000fcc00078e00ff */
[----:B------:R-:W-:-:S10]  /*4c5b0*/  DFMA R2, R4, R2, +INF ;  /* 0x7ff000000402742b */ /* 0x000fd40000000002 */
[----:B------:R-:W-:Y:S02]  /*4c5c0*/  FSEL R64, R2, RZ, P0 ;  /* 0x000000ff02407208 */ /* 0x000fe40000000000 */
[----:B------:R-:W-:Y:S01]  /*4c5d0*/  FSEL R65, R3, -QNAN , P0 ;  /* 0xfff0000003417808 */ /* 0x000fe20000000000 */
[----:B------:R-:W-:Y:S06]  /*4c5e0*/  BRA `(.L_x_17419) ;  /* 0x00000004003c7947 */ /* 0x000fec0003800000 */
.L_x_17437:
        /* <DEDUP_REMOVED lines=26> */
.L_x_17445:
[----:B------:R-:W-:Y:S05]  /*4c790*/  BSYNC B3 ;  /* 0x0000000000037941 */ /* 0x000fea0003800000 */
.L_x_17444:
        /* <DEDUP_REMOVED lines=20> */
[----:B------:R-:W-:Y:S05]  /*4c8e0*/  CALL.REL.NOINC `($__internal_24_$__cuda_sm20_div_rn_f64_full) ;  /* 0x000005e000547944 */ /* 0x000fea0003c00000 */
.L_x_17447:
[----:B------:R-:W-:Y:S05]  /*4c8f0*/  BSYNC B3 ;  /* 0x0000000000037941 */ /* 0x000fea0003800000 */
.L_x_17446:
[----:B------:R-:W-:Y:S02]  /*4c900*/  IMAD.MOV.U32 R64, RZ, RZ, R2 ;  /* 0x000000ffff407224 */ /* 0x000fe400078e0002 */
[----:B------:R-:W-:Y:S01]  /*4c910*/  IMAD.MOV.U32 R65, RZ, RZ, R3 ;  /* 0x000000ffff417224 */ /* 0x000fe200078e0003 */
[----:B------:R-:W-:Y:S06]  /*4c920*/  BRA `(.L_x_17419) ;  /* 0x00000000006c7947 */ /* 0x000fec0003800000 */
.L_x_17420:
        /* <DEDUP_REMOVED lines=24> */
.L_x_17449:
[----:B------:R-:W-:Y:S05]  /*4cab0*/  BSYNC B3 ;  /* 0x0000000000037941 */ /* 0x000fea0003800000 */
.L_x_17448:
[----:B------:R-:W-:Y:S01]  /*4cac0*/  IMAD.MOV.U32 R64, RZ, RZ, R4 ;  /* 0x000000ffff407224 */ /* 0x000fe200078e0004 */
[----:B------:R-:W-:-:S07]  /*4cad0*/  MOV R65, R5 ;  /* 0x0000000500417202 */ /* 0x000fce0000000f00 */
.L_x_17419:
[----:B------:R-:W-:Y:S05]  /*4cae0*/  BSYNC B2 ;  /* 0x0000000000027941 */ /* 0x000fea0003800000 */
.L_x_17415:
        /* <DEDUP_REMOVED lines=25> */
.L_x_17454:
[----:B------:R-:W-:Y:S05]  /*4cc80*/  BSYNC B4 ;  /* 0x0000000000047941 */ /* 0x000fea0003800000 */
.L_x_17453:
        /* <DEDUP_REMOVED lines=49> */
.L_x_17456:
        /* <DEDUP_REMOVED lines=71> */
.L_x_17455:
        /* <DEDUP_REMOVED lines=37> */
.L_x_17465:
[----:B------:R-:W-:Y:S05]  /*4d660*/  BSYNC B6 ;  /* 0x0000000000067941 */ /* 0x000fea0003800000 */
.L_x_17464:
[----:B------:R-:W-:Y:S02]  /*4d670*/  IMAD.MOV.U32 R52, RZ, RZ, R2 ;  /* 0x000000ffff347224 */ /* 0x000fe400078e0002 */
[----:B------:R-:W-:Y:S01]  /*4d680*/  IMAD.MOV.U32 R53, RZ, RZ, R3 ;  /* 0x000000ffff357224 */ /* 0x000fe200078e0003 */
[----:B------:R-:W-:Y:S06]  /*4d690*/  BRA `(.L_x_17463) ;  /* 0x0000000000047947 */ /* 0x000fec0003800000 */
.L_x_17462:
[----:B------:R-:W-:-:S11]  /*4d6a0*/  DADD R52, -R62, R50 ;  /* 0x000000003e347229 */ /* 0x000fd60000000132 */
.L_x_17463:
[----:B------:R-:W-:Y:S05]  /*4d6b0*/  BSYNC B5 ;  /* 0x0000000000057941 */ /* 0x000fea0003800000 */
.L_x_17461:
        /* <DEDUP_REMOVED lines=28> */
.L_x_17470:
[----:B------:R-:W-:Y:S05]  /*4d880*/  BSYNC B6 ;  /* 0x0000000000067941 */ /* 0x000fea0003800000 */
.L_x_17469:
[----:B------:R-:W-:Y:S02]  /*4d890*/  IMAD.MOV.U32 R68, RZ, RZ, R2 ;  /* 0x000000ffff447224 */ /* 0x000fe400078e0002 */
[----:B------:R-:W-:Y:S01]  /*4d8a0*/  IMAD.MOV.U32 R69, RZ, RZ, R3 ;  /* 0x000000ffff457224 */ /* 0x000fe200078e0003 */
[----:B------:R-:W-:Y:S06]  /*4d8b0*/  BRA `(.L_x_17468) ;  /* 0x0000000000047947 */ /* 0x000fec0003800000 */
.L_x_17467:
[----:B------:R-:W-:-:S11]  /*4d8c0*/  DADD R68, -R48, R46 ;  /* 0x0000000030447229 */ /* 0x000fd6000000012e */
.L_x_17468:
[----:B------:R-:W-:Y:S05]  /*4d8d0*/  BSYNC B5 ;  /* 0x0000000000057941 */ /* 0x000fea0003800000 */
.L_x_17466:
        /* <DEDUP_REMOVED lines=27> */
.L_x_17472:
[----:B------:R-:W-:Y:S05]  /*4da90*/  BSYNC B5 ;  /* 0x0000000000057941 */ /* 0x000fea0003800000 */
.L_x_17471:
[----:B------:R-:W-:Y:S01]  /*4daa0*/  IMAD.MOV.U32 R46, RZ, RZ, R4 ;  /* 0x000000ffff2e7224 */ /* 0x000fe200078e0004 */
[----:B------:R-:W-:Y:S01]  /*4dab0*/  MOV R47, R5 ;  /* 0x00000005002f7202 */ /* 0x000fe20000000f00 */
[----:B------:R-:W-:Y:S06]  /*4dac0*/  BRA `(.L_x_17473) ;  /* 0x0000000800347947 */ /* 0x000fec0003800000 */
.L_x_17460:
        /* <DEDUP_REMOVED lines=27> */
.L_x_17476:
[----:B------:R-:W-:Y:S05]  /*4dc80*/  BSYNC B5 ;  /* 0x0000000000057941 */ /* 0x000fea0003800000 */
.L_x_17475:
[----:B------:R-:W-:Y:S02]  /*4dc90*/  IMAD.MOV.U32 R46, RZ, RZ, R4 ;  /* 0x000000ffff2e7224 */ /* 0x000fe400078e0004 */
[----:B------:R-:W-:Y:S01]  /*4dca0*/  IMAD.MOV.U32 R47, RZ, RZ, R5 ;  /* 0x000000ffff2f7224 */ /* 0x000fe200078e0005 */
[----:B------:R-:W-:Y:S06]  /*4dcb0*/  BRA `(.L_x_17473) ;  /* 0x0000000400b87947 */ /* 0x000fec0003800000 */
.L_x_17474:
        /* <DEDUP_REMOVED lines=28> */
.L_x_17478:
[----:B------:R-:W-:Y:S05]  /*4de80*/  BSYNC B5 ;  /* 0x0000000000057941 */ /* 0x000fea0003800000 */
.L_x_17477:
        /* <DEDUP_REMOVED lines=21> */
.L_x_17480:
[----:B------:R-:W-:Y:S05]  /*4dfe0*/  BSYNC B5 ;  /* 0x0000000000057941 */ /* 0x000fea0003800000 */
.L_x_17479:
[----:B------:R-:W-:Y:S01]  /*4dff0*/  DMUL R66, R66, 8.11296384146066816958e+31 ;  /* 0x4690000042427828 */ /* 0x000fe20000000000 */
[----:B------:R-:W-:Y:S01]  /*4e000*/  MOV R46, R2 ;  /* 0x00000002002e7202 */ /* 0x000fe20000000f00 */
[----:B------:R-:W-:Y:S01]  /*4e010*/  IMAD.MOV.U32 R47, RZ, RZ, R3 ;  /* 0x000000ffff2f7224 */ /* 0x000fe200078e0003 */
[----:B------:R-:W-:Y:S08]  /*4e020*/  BRA `(.L_x_17473) ;  /* 0x0000000000dc7947 */ /* 0x000ff00003800000 */
.L_x_17459:
        /* <DEDUP_REMOVED lines=22> */
[----:B------:R-:W-:Y:S02]  /*4e190*/  IMAD.MOV.U32 R46, RZ, RZ, R4 ;  /* 0x000000ffff2e7224 */ /* 0x000fe400078e0004 */
[----:B------:R-:W-:-:S07]  /*4e1a0*/  IMAD.MOV.U32 R47, RZ, RZ, R3 ;  /* 0x000000ffff2f7224 */ /* 0x000fce00078e0003 */
.L_x_17482:
[----:B------:R-:W-:Y:S05]  /*4e1b0*/  BSYNC B5 ;  /* 0x0000000000057941 */ /* 0x000fea0003800000 */
.L_x_17481:
        /* <DEDUP_REMOVED lines=28> */
.L_x_17484:
[----:B------:R-:W-:Y:S05]  /*4e380*/  BSYNC B5 ;  /* 0x0000000000057941 */ /* 0x000fea0003800000 */
.L_x_17483:
[----:B------:R-:W-:-:S11]  /*4e390*/  DMUL R46, R2, R46 ;  /* 0x0000002e022e7228 */ /* 0x000fd60000000000 */
.L_x_17473:
[----:B------:R-:W-:Y:S05]  /*4e3a0*/  BSYNC B4 ;  /* 0x0000000000047941 */ /* 0x000fea0003800000 */
.L_x_17458:
[----:B------:R-:W-:Y:S05]  /*4e3b0*/  BRA `(.L_x_17485) ;  /* 0x0000000000087947 */ /* 0x000fea0003800000 */
.L_x_17452:
[----:B------:R-:W-:Y:S02]  /*4e3c0*/  DMUL R46, R44, 9.00719925474099200000e+15 ;  /* 0x434000002c2e7828 */ /* 0x000fe40000000000 */
[----:B------:R-:W-:-:S11]  /*4e3d0*/  DMUL R66, R66, 9.00719925474099200000e+15 ;  /* 0x4340000042427828 */ /* 0x000fd60000000000 */
.L_x_17485:
[----:B------:R-:W-:Y:S05]  /*4e3e0*/  BSYNC B2 ;  /* 0x0000000000027941 */ /* 0x000fea0003800000 */
.L_x_17451:
        /* <DEDUP_REMOVED lines=28> */
.L_x_17487:
[----:B------:R-:W-:Y:S05]  /*4e5b0*/  BSYNC B2 ;  /* 0x0000000000027941 */ /* 0x000fea0003800000 */
.L_x_17486:
        /* <DEDUP_REMOVED lines=82> */
.L_x_17489:
[----:B------:R-:W-:Y:S02]  /*4eae0*/  FSEL R2, RZ, 3.37028055040000000000e+12, P1 ;  /* 0x54442d18ff027808 */ /* 0x000fe40000800000 */
[----:B------:R-:W-:-:S07]  /*4eaf0*/  FSEL R3, RZ, 2.1426990032196044922, P1 ;  /* 0x400921fbff037808 */ /* 0x000fce0000800000 */
.L_x_17490:
[----:B------:R-:W-:Y:S05]  /*4eb00*/  BSYNC B0 ;  /* 0x0000000000007941 */ /* 0x000fea0003800000 */
.L_x_17488:
[----:B------:R-:W-:Y:S01]  /*4eb10*/  DADD R46, |R46|, |R66| ;  /* 0x000000002e2e7229 */ /* 0x000fe20000000642 */
[----:B------:R-:W-:-:S07]  /*4eb20*/  LOP3.LUT R67, R3, 0x80000000, R67, 0xb8, !PT ;  /* 0x8000000003437812 */ /* 0x000fce00078eb843 */
[----:B------:R-:W-:-:S06]  /*4eb30*/  DSETP.GTU.AND P0, PT, |R46|, +INF , PT ;  /* 0x7ff000002e00742a */ /* 0x000fcc0003f0c200 */
[----:B------:R-:W-:Y:S02]  /*4eb40*/  FSEL R2, R46, R2, P0 ;  /* 0x000000022e027208 */ /* 0x000fe40000000000 */
[----:B------:R-:W-:-:S07]  /*4eb50*/  FSEL R3, R47, R67, P0 ;  /* 0x000000432f037208 */ /* 0x000fce0000000000 */
.L_x_17457:
[----:B------:R-:W-:Y:S05]  /*4eb60*/  BSYNC B3 ;  /* 0x0000000000037941 */ /* 0x000fea0003800000 */
.L_x_17450:
[----:B------:R-:W-:Y:S01]  /*4eb70*/  LOP3.LUT R17, R3, 0x80000000, R17, 0xb8, !PT ;  /* 0x8000000003117812 */ /* 0x000fe200078eb811 */
[----:B------:R-:W-:Y:S01]  /*4eb80*/  IMAD.MOV.U32 R16, RZ, RZ, R2 ;  /* 0x000000ffff107224 */ /* 0x000fe200078e0002 */
[----:B------:R-:W-:Y:S01]  /*4eb90*/  LOP3.LUT R19, R65, 0x80000000, R19, 0xb8, !PT ;  /* 0x8000000041137812 */ /* 0x000fe200078eb813 */
[----:B------:R-:W-:Y:S01]  /*4eba0*/  IMAD.MOV.U32 R18, RZ, RZ, R64 ;  /* 0x000000ffff127224 */ /* 0x000fe200078e0040 */
[----:B------:R-:W-:Y:S06]  /*4ebb0*/  BRA `(.L_x_17414) ;  /* 0x0000005800e07947 */ /* 0x000fec0003800000 */
.L_x_17413:
        /* <DEDUP_REMOVED lines=113> */
.L_x_17496:
[----:B------:R-:W-:Y:S05]  /*4f2d0*/  BSYNC B0 ;  /* 0x0000000000007941 */ /* 0x000fea0003800000 */
.L_x_17495:
        /* <DEDUP_REMOVED lines=8> */
.L_x_17498:
[----:B------:R-:W-:Y:S05]  /*4f360*/  BSYNC B3 ;  /* 0x0000000000037941 */ /* 0x000fea0003800000 */
.L_x_17497:
        /* <DEDUP_REMOVED lines=82> */
.L_x_17500:
[----:B------:R-:W-:-:S04]  /*4f890*/  ISETP.GE.AND P0, PT, R45, RZ, PT ;  /* 0x000000ff2d00720c */ /* 0x000fc80003f06270 */
[----:B------:R-:W-:Y:S02]  /*4f8a0*/  FSEL R6, RZ, 3.37028055040000000000e+12, P0 ;  /* 0x54442d18ff067808 */ /* 0x000fe40000000000 */
[----:B------:R-:W-:-:S07]  /*4f8b0*/  FSEL R7, RZ, 2.1426990032196044922, P0 ;  /* 0x400921fbff077808 */ /* 0x000fce0000000000 */
.L_x_17501:
[----:B------:R-:W-:Y:S05]  /*4f8c0*/  BSYNC B0 ;  /* 0x0000000000007941 */ /* 0x000fea0003800000 */
.L_x_17499:
[----:B------:R-:W-:Y:S01]  /*4f8d0*/  DADD R2, |R16|, |R18| ;  /* 0x0000000010027229 */ /* 0x000fe20000000612 */
[----:B------:R-:W-:Y:S01]  /*4f8e0*/  LOP3.LUT R11, R7, 0x80000000, R11, 0xb8, !PT ;  /* 0x80000000070b7812 */ /* 0x000fe200078eb80b */
[----:B------:R-:W-:-:S06]  /*4f8f0*/  DMUL R46, R46, 0.5 ;  /* 0x3fe000002e2e7828 */ /* 0x000fcc0000000000 */
[----:B------:R-:W-:-:S06]  /*4f900*/  DSETP.GTU.AND P0, PT, |R2|, +INF , PT ;  /* 0x7ff000000200742a */ /* 0x000fcc0003f0c200 */
[----:B------:R-:W-:Y:S02]  /*4f910*/  FSEL R6, R2, R6, P0 ;  /* 0x0000000602067208 */ /* 0x000fe40000000000 */
[----:B------:R-:W-:Y:S01]  /*4f920*/  FSEL R7, R3, R11, P0 ;  /* 0x0000000b03077208 */ /* 0x000fe20000000000 */
[----:B------:R-:W-:Y:S06]  /*4f930*/  BRA `(.L_x_17502) ;  /* 0x0000004c00187947 */ /* 0x000fec0003800000 */
.L_x_17494:
        /* <DEDUP_REMOVED lines=135> */
.L_x_17504:
[----:B------:R-:W-:Y:S05]  /*501b0*/  BSYNC B0 ;  /* 0x0000000000007941 */ /* 0x000fea0003800000 */
.L_x_17503:
        /* <DEDUP_REMOVED lines=8> */
.L_x_17506:
[----:B------:R-:W-:Y:S05]  /*50240*/  BSYNC B3 ;  /* 0x0000000000037941 */ /* 0x000fea0003800000 */
.L_x_17505:
        /* <DEDUP_REMOVED lines=82> */
.L_x_17508:
[----:B------:R-:W-:-:S04]  /*50770*/  ISETP.GE.AND P0, PT, R45, RZ, PT ;  /* 0x000000ff2d00720c */ /* 0x000fc80003f06270 */
[----:B------:R-:W-:Y:S02]  /*50780*/  FSEL R6, RZ, 3.37028055040000000000e+12, P0 ;  /* 0x54442d18ff067808 */ /* 0x000fe40000000000 */
[----:B------:R-:W-:-:S07]  /*50790*/  FSEL R7, RZ, 2.1426990032196044922, P0 ;  /* 0x400921fbff077808 */ /* 0x000fce0000000000 */
.L_x_17509:
[----:B------:R-:W-:Y:S05]  /*507a0*/  BSYNC B0 ;  /* 0x0000000000007941 */ /* 0x000fea0003800000 */
.L_x_17507:
[----:B------:R-:W-:Y:S01]  /*507b0*/  DADD R2, |R16|, |R18| ;  /* 0x0000000010027229 */ /* 0x000fe20000000612 */
[----:B------:R-:W-:-:S07]  /*507c0*/  LOP3.LUT R11, R7, 0x80000000, R11, 0xb8, !PT ;  /* 0x80000000070b7812 */ /* 0x000fce00078eb80b */
[----:B------:R-:W-:-:S06]  /*507d0*/  DSETP.GTU.AND P0, PT, |R2|, +INF , PT ;  /* 0x7ff000000200742a */ /* 0x000fcc0003f0c200 */
[----:B------:R-:W-:Y:S02]  /*507e0*/  FSEL R6, R2, R6, P0 ;  /* 0x0000000602067208 */ /* 0x000fe40000000000 */
[----:B------:R-:W-:Y:S01]  /*507f0*/  FSEL R7, R3, R11, P0 ;  /* 0x0000000b03077208 */ /* 0x000fe20000000000 */
[----:B------:R-:W-:Y:S06]  /*50800*/  BRA `(.L_x_17502) ;  /* 0x0000003c00647947 */ /* 0x000fec0003800000 */
.L_x_17493:
        /* <DEDUP_REMOVED lines=23> */
.L_x_17511:
[----:B------:R-:W-:Y:S05]  /*50980*/  BSYNC B3 ;  /* 0x0000000000037941 */ /* 0x000fea0003800000 */
.L_x_17510:
        /* <DEDUP_REMOVED lines=26> */
.L_x_17513:
[----:B------:R-:W-:Y:S05]  /*50b30*/  BSYNC B3 ;  /* 0x0000000000037941 */ /* 0x000fea0003800000 */
.L_x_17512:
        /* <DEDUP_REMOVED lines=136> */
.L_x_17515:
[----:B------:R-:W-:Y:S05]  /*513c0*/  BSYNC B0 ;  /* 0x0000000000007941 */ /* 0x000fea0003800000 */
.L_x_17514:
        /* <DEDUP_REMOVED lines=8> */
.L_x_17517:
[----:B------:R-:W-:Y:S05]  /*51450*/  BSYNC B3 ;  /* 0x0000000000037941 */ /* 0x000fea0003800000 */
.L_x_17516:
        /* <DEDUP_REMOVED lines=82> */
.L_x_17519:
[----:B------:R-:W-:-:S04]  /*51980*/  ISETP.GE.AND P0, PT, R45, RZ, PT ;  /* 0x000000ff2d00720c */ /* 0x000fc80003f06270 */
[----:B------:R-:W-:Y:S02]  /*51990*/  FSEL R6, RZ, 3.37028055040000000000e+12, P0 ;  /* 0x54442d18ff067808 */ /* 0x000fe40000000000 */
[----:B------:R-:W-:-:S07]  /*519a0*/  FSEL R7, RZ, 2.1426990032196044922, P0 ;  /* 0x400921fbff077808 */ /* 0x000fce0000000000 */
.L_x_17520:
[----:B------:R-:W-:Y:S05]  /*519b0*/  BSYNC B0 ;  /* 0x0000000000007941 */ /* 0x000fea0003800000 */
.L_x_17518:
[----:B------:R-:W-:Y:S01]  /*519c0*/  DADD R2, |R16|, |R18| ;  /* 0x0000000010027229 */ /* 0x000fe20000000612 */
[----:B------:R-:W-:Y:S01]  /*519d0*/  LOP3.LUT R11, R7, 0x80000000, R11, 0xb8, !PT ;  /* 0x80000000070b7812 */ /* 0x000fe200078eb80b */
[----:B------:R-:W-:-:S06]  /*519e0*/  DADD R46, R46, 1 ;  /* 0x3ff000002e2e7429 */ /* 0x000fcc0000000000 */
[----:B------:R-:W-:-:S06]  /*519f0*/  DSETP.GTU.AND P0, PT, |R2|, +INF , PT ;  /* 0x7ff000000200742a */ /* 0x000fcc0003f0c200 */
[----:B------:R-:W-:Y:S02]  /*51a00*/  FSEL R6, R2, R6, P0 ;  /* 0x0000000602067208 */ /* 0x000fe40000000000 */
[----:B------:R-:W-:Y:S01]  /*51a10*/  FSEL R7, R3, R11, P0 ;  /* 0x0000000b03077208 */ /* 0x000fe20000000000 */
[----:B------:R-:W-:Y:S06]  /*51a20*/  BRA `(.L_x_17502) ;  /* 0x0000002800dc7947 */ /* 0x000fec0003800000 */
.L_x_17492:
        /* <DEDUP_REMOVED lines=108> */
.L_x_17524:
[----:B------:R-:W-:Y:S05]  /*520f0*/  BSYNC B0 ;  /* 0x0000000000007941 */ /* 0x000fea0003800000 */
.L_x_17523:
        /* <DEDUP_REMOVED lines=8> */
.L_x_17526:
[----:B------:R-:W-:Y:S05]  /*52180*/  BSYNC B3 ;  /* 0x0000000000037941 */ /* 0x000fea0003800000 */
.L_x_17525:
        /* <DEDUP_REMOVED lines=73> */
.L_x_17528:
[----:B------:R-:W-:Y:S05]  /*52620*/  BSYNC B0 ;  /* 0x0000000000007941 */ /* 0x000fea0003800000 */
.L_x_17527:
[----:B------:R-:W-:Y:S01]  /*52630*/  LOP3.LUT R3, R7, 0x80000000, R17, 0xb8, !PT ;  /* 0x8000000007037812 */ /* 0x000fe200078eb811 */
[----:B------:R-:W-:Y:S01]  /*52640*/  DMUL R46, R46, 0.5 ;  /* 0x3fe000002e2e7828 */ /* 0x000fe20000000000 */
[----:B------:R-:W-:Y:S02]  /*52650*/  FSEL R6, R4, R6, P0 ;  /* 0x0000000604067208 */ /* 0x000fe40000000000 */
[----:B------:R-:W-:Y:S01]  /*52660*/  FSEL R7, R5, R3, P0 ;  /* 0x0000000305077208 */ /* 0x000fe20000000000 */
[----:B------:R-:W-:Y:S07]  /*52670*/  BRA `(.L_x_17502) ;  /* 0x0000001c00c87947 */ /* 0x000fee0003800000 */
.L_x_17522:
        /* <DEDUP_REMOVED lines=135> */
.L_x_17530:
[----:B------:R-:W-:Y:S05]  /*52ef0*/  BSYNC B0 ;  /* 0x0000000000007941 */ /* 0x000fea0003800000 */
.L_x_17529:
        /* <DEDUP_REMOVED lines=8> */
.L_x_17532:
[----:B------:R-:W-:Y:S05]  /*52f80*/  BSYNC B3 ;  /* 0x0000000000037941 */ /* 0x000fea0003800000 */
.L_x_17531:
        /* <DEDUP_REMOVED lines=73> */
.L_x_17534:
[----:B------:R-:W-:Y:S05]  /*53420*/  BSYNC B0 ;  /* 0x0000000000007941 */ /* 0x000fea0003800000 */
.L_x_17533:
[----:B------:R-:W-:Y:S02]  /*53430*/  LOP3.LUT R3, R7, 0x80000000, R17, 0xb8, !PT ;  /* 0x8000000007037812 */ /* 0x000fe400078eb811 */
[----:B------:R-:W-:Y:S02]  /*53440*/  FSEL R6, R4, R6, P1 ;  /* 0x0000000604067208 */ /* 0x000fe40000800000 */
[----:B------:R-:W-:Y:S01]  /*53450*/  FSEL R7, R5, R3, P1 ;  /* 0x0000000305077208 */ /* 0x000fe20000800000 */
[----:B------:R-:W-:Y:S06]  /*53460*/  BRA `(.L_x_17502) ;  /* 0x00000010004c7947 */ /* 0x000fec0003800000 */
.L_x_17521:
        /* <DEDUP_REMOVED lines=23> */
.L_x_17536:
[----:B------:R-:W-:Y:S05]  /*535e0*/  BSYNC B3 ;  /* 0x0000000000037941 */ /* 0x000fea0003800000 */
.L_x_17535:
        /* <DEDUP_REMOVED lines=26> */
.L_x_17538:
[----:B------:R-:W-:Y:S05]  /*53790*/  BSYNC B3 ;  /* 0x0000000000037941 */ /* 0x000fea0003800000 */
.L_x_17537:
        /* <DEDUP_REMOVED lines=136> */
.L_x_17540:
[----:B------:R-:W-:Y:S05]  /*54020*/  BSYNC B0 ;  /* 0x0000000000007941 */ /* 0x000fea0003800000 */
.L_x_17539:
        /* <DEDUP_REMOVED lines=8> */
.L_x_17542:
[----:B------:R-:W-:Y:S05]  /*540b0*/  BSYNC B3 ;  /* 0x0000000000037941 */ /* 0x000fea0003800000 */
.L_x_17541:
        /* <DEDUP_REMOVED lines=74> */
.L_x_17544:
[----:B------:R-:W-:Y:S05]  /*54560*/  BSYNC B0 ;  /* 0x0000000000007941 */ /* 0x000fea0003800000 */
.L_x_17543:
[----:B------:R-:W-:Y:S02]  /*54570*/  LOP3.LUT R3, R7, 0x80000000, R17, 0xb8, !PT ;  /* 0x8000000007037812 */ /* 0x000fe400078eb811 */
[----:B------:R-:W-:Y:S02]  /*54580*/  FSEL R6, R4, R6, P1 ;  /* 0x0000000604067208 */ /* 0x000fe40000800000 */
[----:B------:R-:W-:-:S07]  /*54590*/  FSEL R7, R5, R3, P1 ;  /* 0x0000000305077208 */ /* 0x000fce0000800000 */
.L_x_17502:
[----:B------:R-:W-:Y:S05]  /*545a0*/  BSYNC B2 ;  /* 0x0000000000027941 */ /* 0x000fea0003800000 */
.L_x_17491:
        /* <DEDUP_REMOVED lines=8> */
.L_x_17412:
        /* <DEDUP_REMOVED lines=17> */
.L_x_17414:
[----:B------:R-:W-:Y:S05]  /*54740*/  BSYNC B1 ;  /* 0x0000000000017941 */ /* 0x000fea0003800000 */
.L_x_17411:
        /* <DEDUP_REMOVED lines=13> */
.L_x_16472:
        /* <DEDUP_REMOVED lines=209> */
[----:B------:R-:W-:Y:S05]  /*55530*/  CALL.REL.NOINC `($__internal_25_$__cuda_sm20_dsqrt_rn_f64_mediumpath_v1) ;  /* 0x0000055800d47944 */ /* 0x000fea0003c00000 */
[----:B------:R-:W-:-:S07]  /*55540*/  IMAD.MOV.U32 R2, RZ, RZ, R4 ;  /* 0x000000ffff027224 */ /* 0x000fce00078e0004 */
.L_x_17552:
[----:B------:R-:W-:Y:S05]  /*55550*/  BSYNC B3 ;  /* 0x0000000000037941 */ /* 0x000fea0003800000 */
.L_x_17551:
        /* <DEDUP_REMOVED lines=82> */
.L_x_17550:
        /* <DEDUP_REMOVED lines=36> */
.L_x_17560:
[----:B------:R-:W-:Y:S05]  /*55cc0*/  BSYNC B4 ;  /* 0x0000000000047941 */ /* 0x000fea0003800000 */
.L_x_17559:
[----:B------:R-:W-:Y:S02]  /*55cd0*/  IMAD.MOV.U32 R38, RZ, RZ, R2 ;  /* 0x000000ffff267224 */ /* 0x000fe400078e0002 */
[----:B------:R-:W-:Y:S01]  /*55ce0*/  IMAD.MOV.U32 R39, RZ, RZ, R3 ;  /* 0x000000ffff277224 */ /* 0x000fe200078e0003 */
[----:B------:R-:W-:Y:S06]  /*55cf0*/  BRA `(.L_x_17558) ;  /* 0x0000000000047947 */ /* 0x000fec0003800000 */
.L_x_17557:
[----:B------:R-:W-:-:S11]  /*55d00*/  DADD R38, -R66, R64 ;  /* 0x0000000042267229 */ /* 0x000fd60000000140 */
.L_x_17558:
[----:B------:R-:W-:Y:S05]  /*55d10*/  BSYNC B3 ;  /* 0x0000000000037941 */ /* 0x000fea0003800000 */
.L_x_17556:
        /* <DEDUP_REMOVED lines=31> */
.L_x_17565:
[----:B------:R-:W-:Y:S05]  /*55f10*/  BSYNC B4 ;  /* 0x0000000000047941 */ /* 0x000fea0003800000 */
.L_x_17564:
[----:B------:R-:W-:Y:S05]  /*55f20*/  BRA `(.L_x_17563) ;  /* 0x0000000000047947 */ /* 0x000fea0003800000 */
.L_x_17562:
[----:B------:R-:W-:-:S11]  /*55f30*/  DADD R2, R36, -R8 ;  /* 0x0000000024027229 */ /* 0x000fd60000000808 */
.L_x_17563:
[----:B------:R-:W-:Y:S05]  /*55f40*/  BSYNC B3 ;  /* 0x0000000000037941 */ /* 0x000fea0003800000 */
.L_x_17561:
        /* <DEDUP_REMOVED lines=27> */
[----:B------:R-:W-:Y:S05]  /*56100*/  CALL.REL.NOINC `($__internal_25_$__cuda_sm20_dsqrt_rn_f64_mediumpath_v1) ;  /* 0x0000054c00e07944 */ /* 0x000fea0003c00000 */
[----:B------:R-:W-:Y:S01]  /*56110*/  IMAD.MOV.U32 R6, RZ, RZ, R4 ;  /* 0x000000ffff067224 */ /* 0x000fe200078e0004 */
[----:B------:R-:W-:-:S07]  /*56120*/  MOV R7, R3 ;  /* 0x0000000300077202 */ /* 0x000fce0000000f00 */
.L_x_17567:
[----:B------:R-:W-:Y:S05]  /*56130*/  BSYNC B3 ;  /* 0x0000000000037941 */ /* 0x000fea0003800000 */
.L_x_17566:
        /* <DEDUP_REMOVED lines=86> */
.L_x_17568:
        /* <DEDUP_REMOVED lines=22> */
.L_x_17570:
[----:B------:R-:W-:Y:S05]  /*56800*/  BSYNC B3 ;  /* 0x0000000000037941 */ /* 0x000fea0003800000 */
.L_x_17569:
        /* <DEDUP_REMOVED lines=30> */
.L_x_17555:
        /* <DEDUP_REMOVED lines=26> */
.L_x_17573:
[----:B------:R-:W-:Y:S05]  /*56b90*/  BSYNC B3 ;  /* 0x0000000000037941 */ /* 0x000fea0003800000 */
.L_x_17572:
        /* <DEDUP_REMOVED lines=27> */
.L_x_17576:
[----:B------:R-:W-:Y:S05]  /*56d50*/  BSYNC B3 ;  /* 0x0000000000037941 */ /* 0x000fea0003800000 */
.L_x_17575:
        /* <DEDUP_REMOVED lines=30> */
.L_x_17574:
        /* <DEDUP_REMOVED lines=76> */
.L_x_17577:
[----:B------:R-:W-:Y:S01]  /*57400*/  IMAD.MOV.U32 R2, RZ, RZ, 0x0 ;  /* 0x00000000ff027424 */ /* 0x000fe200078e00ff */
[----:B------:R-:W-:Y:S01]  /*57410*/  FSETP.NEU.FTZ.AND P0, PT, R5, RZ, PT ;  /* 0x000000ff0500720b */ /* 0x000fe20003f1d000 */
[----:B------:R-:W-:-:S06]  /*57420*/  IMAD.MOV.U32 R3, RZ, RZ, 0x7ff00000 ;  /* 0x7ff00000ff037424 */ /* 0x000fcc00078e00ff */
[----:B------:R-:W-:-:S10]  /*57430*/  DFMA R2, R4, R2, +INF ;  /* 0x7ff000000402742b */ /* 0x000fd40000000002 */
[----:B------:R-:W-:Y:S02]  /*57440*/  FSEL R38, R2, RZ, P0 ;  /* 0x000000ff02267208 */ /* 0x000fe40000000000 */
[----:B------:R-:W-:Y:S01]  /*57450*/  FSEL R39, R3, -QNAN , P0 ;  /* 0xfff0000003277808 */ /* 0x000fe20000000000 */
[----:B------:R-:W-:Y:S06]  /*57460*/  BRA `(.L_x_17553) ;  /* 0x0000000400447947 */ /* 0x000fec0003800000 */
.L_x_17571:
        /* <DEDUP_REMOVED lines=27> */
.L_x_17579:
[----:B------:R-:W-:Y:S05]  /*57620*/  BSYNC B3 ;  /* 0x0000000000037941 */ /* 0x000fea0003800000 */
.L_x_17578:
        /* <DEDUP_REMOVED lines=21> */
.L_x_17581:
[----:B------:R-:W-:Y:S05]  /*57780*/  BSYNC B3 ;  /* 0x0000000000037941 */ /* 0x000fea0003800000 */
.L_x_17580:
[----:B------:R-:W-:Y:S01]  /*57790*/  IMAD.MOV.U32 R38, RZ, RZ, R2 ;  /* 0x000000ffff267224 */ /* 0x000fe200078e0002 */
[----:B------:R-:W-:Y:S01]  /*577a0*/  MOV R39, R3 ;  /* 0x0000000300277202 */ /* 0x000fe20000000f00 */
[----:B------:R-:W-:Y:S06]  /*577b0*/  BRA `(.L_x_17553) ;  /* 0x0000000000707947 */ /* 0x000fec0003800000 */
.L_x_17554:
        /* <DEDUP_REMOVED lines=25> */
.L_x_17583:
[----:B------:R-:W-:Y:S05]  /*57950*/  BSYNC B3 ;  /* 0x0000000000037941 */ /* 0x000fea0003800000 */
.L_x_17582:
[----:B------:R-:W-:Y:S02]  /*57960*/  IMAD.MOV.U32 R38, RZ, RZ, R4 ;  /* 0x000000ffff267224 */ /* 0x000fe400078e0004 */
[----:B------:R-:W-:-:S07]  /*57970*/  IMAD.MOV.U32 R39, RZ, RZ, R5 ;  /* 0x000000ffff277224 */ /* 0x000fce00078e0005 */
.L_x_17553:
[----:B------:R-:W-:Y:S05]  /*57980*/  BSYNC B2 ;  /* 0x0000000000027941 */ /* 0x000fea0003800000 */
.L_x_17549:
        /* <DEDUP_REMOVED lines=25> */
.L_x_17588:
[----:B------:R-:W-:Y:S05]  /*57b20*/  BSYNC B4 ;  /* 0x0000000000047941 */ /* 0x000fea0003800000 */
.L_x_17587:
        /* <DEDUP_REMOVED lines=49> */
.L_x_17590:
        /* <DEDUP_REMOVED lines=71> */
.L_x_17589:
        /* <DEDUP_REMOVED lines=38> */
.L_x_17599:
[----:B------:R-:W-:Y:S05]  /*58510*/  BSYNC B6 ;  /* 0x0000000000067941 */ /* 0x000fea0003800000 */
.L_x_17598:
[----:B------:R-:W-:Y:S02]  /*58520*/  IMAD.MOV.U32 R68, RZ, RZ, R2 ;  /* 0x000000ffff447224 */ /* 0x000fe400078e0002 */
[----:B------:R-:W-:Y:S01]  /*58530*/  IMAD.MOV.U32 R69, RZ, RZ, R3 ;  /* 0x000000ffff457224 */ /* 0x000fe200078e0003 */
[----:B------:R-:W-:Y:S06]  /*58540*/  BRA `(.L_x_17597) ;  /* 0x0000000000047947 */ /* 0x000fec0003800000 */
.L_x_17596:
[----:B------:R-:W-:-:S11]  /*58550*/  DADD R68, -R66, R64 ;  /* 0x0000000042447229 */ /* 0x000fd60000000140 */
.L_x_17597:
[----:B------:R-:W-:Y:S05]  /*58560*/  BSYNC B5 ;  /* 0x0000000000057941 */ /* 0x000fea0003800000 */
.L_x_17595:
        /* <DEDUP_REMOVED lines=28> */
.L_x_17604:
[----:B------:R-:W-:Y:S05]  /*58730*/  BSYNC B6 ;  /* 0x0000000000067941 */ /* 0x000fea0003800000 */
.L_x_17603:
[----:B------:R-:W-:Y:S02]  /*58740*/  IMAD.MOV.U32 R32, RZ, RZ, R2 ;  /* 0x000000ffff207224 */ /* 0x000fe400078e0002 */
[----:B------:R-:W-:Y:S01]  /*58750*/  IMAD.MOV.U32 R33, RZ, RZ, R3 ;  /* 0x000000ffff217224 */ /* 0x000fe200078e0003 */
[----:B------:R-:W-:Y:S06]  /*58760*/  BRA `(.L_x_17602) ;  /* 0x0000000000047947 */ /* 0x000fec0003800000 */
.L_x_17601:
[----:B------:R-:W-:-:S11]  /*58770*/  DADD R32, -R62, R36 ;  /* 0x000000003e207229 */ /* 0x000fd60000000124 */
.L_x_17602:
[----:B------:R-:W-:Y:S05]  /*58780*/  BSYNC B5 ;  /* 0x0000000000057941 */ /* 0x000fea0003800000 */
.L_x_17600:
        /* <DEDUP_REMOVED lines=28> */
[----:B------:R-:W-:Y:S05]  /*58950*/  CALL.REL.NOINC `($__internal_25_$__cuda_sm20_dsqrt_rn_f64_mediumpath_v1) ;  /* 0x0000052400cc7944 */ /* 0x000fea0003c00000 */
[----:B------:R-:W-:-:S07]  /*58960*/  MOV R5, R3 ;  /* 0x0000000300057202 */ /* 0x000fce0000000f00 */
.L_x_17606:
[----:B------:R-:W-:Y:S05]  /*58970*/  BSYNC B5 ;  /* 0x0000000000057941 */ /* 0x000fea0003800000 */
.L_x_17605:
[----:B------:R-:W-:Y:S02]  /*58980*/  IMAD.MOV.U32 R34, RZ, RZ, R4 ;  /* 0x000000ffff227224 */ /* 0x000fe400078e0004 */
[----:B------:R-:W-:Y:S01]  /*58990*/  IMAD.MOV.U32 R35, RZ, RZ, R5 ;  /* 0x000000ffff237224 */ /* 0x000fe200078e0005 */
[----:B------:R-:W-:Y:S06]  /*589a0*/  BRA `(.L_x_17607) ;  /* 0x0000000800607947 */ /* 0x000fec0003800000 */
.L_x_17594:
        /* <DEDUP_REMOVED lines=30> */
.L_x_17610:
[----:B------:R-:W-:Y:S05]  /*58b90*/  BSYNC B5 ;  /* 0x0000000000057941 */ /* 0x000fea0003800000 */
.L_x_17609:
[----:B------:R-:W-:Y:S02]  /*58ba0*/  IMAD.MOV.U32 R34, RZ, RZ, R4 ;  /* 0x000000ffff227224 */ /* 0x000fe400078e0004 */
[----:B------:R-:W-:Y:S01]  /*58bb0*/  IMAD.MOV.U32 R35, RZ, RZ, R5 ;  /* 0x000000ffff237224 */ /* 0x000fe200078e0005 */
[----:B------:R-:W-:Y:S06]  /*58bc0*/  BRA `(.L_x_17607) ;  /* 0x0000000400d87947 */ /* 0x000fec0003800000 */
.L_x_17608:
        /* <DEDUP_REMOVED lines=29> */
[----:B------:R-:W-:Y:S02]  /*58da0*/  IMAD.MOV.U32 R8, RZ, RZ, R4 ;  /* 0x000000ffff087224 */ /* 0x000fe400078e0004 */
[----:B------:R-:W-:-:S07]  /*58db0*/  IMAD.MOV.U32 R9, RZ, RZ, R3 ;  /* 0x000000ffff097224 */ /* 0x000fce00078e0003 */
.L_x_17612:
[----:B------:R-:W-:Y:S05]  /*58dc0*/  BSYNC B5 ;  /* 0x0000000000057941 */ /* 0x000fea0003800000 */
.L_x_17611:
        /* <DEDUP_REMOVED lines=21> */
.L_x_17614:
[----:B------:R-:W-:Y:S05]  /*58f20*/  BSYNC B5 ;  /* 0x0000000000057941 */ /* 0x000fea0003800000 */
.L_x_17613:
[----:B------:R-:W-:Y:S01]  /*58f30*/  DMUL R10, R10, 8.11296384146066816958e+31 ;  /* 0x469000000a0a7828 */ /* 0x000fe20000000000 */
[----:B------:R-:W-:Y:S02]  /*58f40*/  IMAD.MOV.U32 R34, RZ, RZ, R2 ;  /* 0x000000ffff227224 */ /* 0x000fe400078e0002 */
[----:B------:R-:W-:Y:S01]  /*58f50*/  IMAD.MOV.U32 R35, RZ, RZ, R3 ;  /* 0x000000ffff237224 */ /* 0x000fe200078e0003 */
[----:B------:R-:W-:Y:S07]  /*58f60*/  BRA `(.L_x_17607) ;  /* 0x0000000000f07947 */ /* 0x000fee0003800000 */
.L_x_17593:
        /* <DEDUP_REMOVED lines=25> */
[----:B------:R-:W-:Y:S01]  /*59100*/  MOV R36, R4 ;  /* 0x0000000400247202 */ /* 0x000fe20000000f00 */
[----:B------:R-:W-:-:S07]  /*59110*/  IMAD.MOV.U32 R37, RZ, RZ, R3 ;  /* 0x000000ffff257224 */ /* 0x000fce00078e0003 */
.L_x_17616:
[----:B------:R-:W-:Y:S05]  /*59120*/  BSYNC B5 ;  /* 0x0000000000057941 */ /* 0x000fea0003800000 */
.L_x_17615:
        /* <DEDUP_REMOVED lines=30> */
.L_x_17618:
[----:B------:R-:W-:Y:S05]  /*59310*/  BSYNC B5 ;  /* 0x0000000000057941 */ /* 0x000fea0003800000 */
.L_x_17617:
[----:B------:R-:W-:-:S11]  /*59320*/  DMUL R34, R4, R36 ;  /* 0x0000002404227228 */ /* 0x000fd60000000000 */
.L_x_17607:
[----:B------:R-:W-:Y:S05]  /*59330*/  BSYNC B4 ;  /* 0x0000000000047941 */ /* 0x000fea0003800000 */
.L_x_17592:
[----:B------:R-:W-:Y:S05]  /*59340*/  BRA `(.L_x_17619) ;  /* 0x0000000000087947 */ /* 0x000fea0003800000 */
.L_x_17586:
[----:B------:R-:W-:Y:S02]  /*59350*/  DMUL R34, R34, 9.00719925474099200000e+15 ;  /* 0x4340000022227828 */ /* 0x000fe40000000000 */
[----:B------:R-:W-:-:S11]  /*59360*/  DMUL R10, R10, 9.00719925474099200000e+15 ;  /* 0x434000000a0a7828 */ /* 0x000fd60000000000 */
.L_x_17619:
[----:B------:R-:W-:Y:S05]  /*59370*/  BSYNC B2 ;  /* 0x0000000000027941 */ /* 0x000fea0003800000 */
.L_x_17585:
        /* <DEDUP_REMOVED lines=28> */
.L_x_17621:
[----:B------:R-:W-:Y:S05]  /*59540*/  BSYNC B2 ;  /* 0x0000000000027941 */ /* 0x000fea0003800000 */
.L_x_17620:
        /* <DEDUP_REMOVED lines=82> */
.L_x_17623:
[----:B------:R-:W-:Y:S02]  /*59a70*/  FSEL R2, RZ, 3.37028055040000000000e+12, P0 ;  /* 0x54442d18ff027808 */ /* 0x000fe40000000000 */
[----:B------:R-:W-:-:S07]  /*59a80*/  FSEL R3, RZ, 2.1426990032196044922, P0 ;  /* 0x400921fbff037808 */ /* 0x000fce0000000000 */
.L_x_17624:
[----:B------:R-:W-:Y:S05]  /*59a90*/  BSYNC B0 ;  /* 0x0000000000007941 */ /* 0x000fea0003800000 */
.L_x_17622:
[----:B------:R-:W-:Y:S01]  /*59aa0*/  DADD R34, |R34|, |R10| ;  /* 0x0000000022227229 */ /* 0x000fe2000000060a */
[----:B------:R-:W-:-:S07]  /*59ab0*/  LOP3.LUT R11, R3, 0x80000000, R11, 0xb8, !PT ;  /* 0x80000000030b7812 */ /* 0x000fce00078eb80b */
[----:B------:R-:W-:-:S06]  /*59ac0*/  DSETP.GTU.AND P0, PT, |R34|, +INF , PT ;  /* 0x7ff000002200742a */ /* 0x000fcc0003f0c200 */
[----:B------:R-:W-:Y:S02]  /*59ad0*/  FSEL R2, R34, R2, P0 ;  /* 0x0000000222027208 */ /* 0x000fe40000000000 */
[----:B------:R-:W-:-:S07]  /*59ae0*/  FSEL R3, R35, R11, P0 ;  /* 0x0000000b23037208 */ /* 0x000fce0000000000 */
.L_x_17591:
[----:B------:R-:W-:Y:S05]  /*59af0*/  BSYNC B3 ;  /* 0x0000000000037941 */ /* 0x000fea0003800000 */
.L_x_17584:
[----:B------:R-:W-:Y:S01]  /*59b00*/  LOP3.LUT R37, R3, 0x80000000, R29, 0xb8, !PT ;  /* 0x8000000003257812 */ /* 0x000fe200078eb81d */
[----:B------:R-:W-:Y:S01]  /*59b10*/  IMAD.MOV.U32 R36, RZ, RZ, R2 ;  /* 0x000000ffff247224 */ /* 0x000fe200078e0002 */
[----:B------:R-:W-:Y:S01]  /*59b20*/  LOP3.LUT R39, R39, 0x80000000, R31, 0xb8, !PT ;  /* 0x8000000027277812 */ /* 0x000fe200078eb81f */
[----:B------:R-:W-:Y:S06]  /*59b30*/  BRA `(.L_x_17546) ;  /* 0x0000005c00687947 */ /* 0x000fec0003800000 */
.L_x_17548:
        /* <DEDUP_REMOVED lines=114> */
.L_x_17630:
[----:B------:R-:W-:Y:S05]  /*5a260*/  BSYNC B0 ;  /* 0x0000000000007941 */ /* 0x000fea0003800000 */
.L_x_17629:
[----:B------:R-:W-:Y:S04]  /*5a270*/  BSSY B3, `(.L_x_17631) ;  /* 0x0000007000037945 */ /* 0x000fe80003800000 */
[----:B------:R-:W-:Y:S05]  /*5a280*/  @P2 BRA P3, `(.L_x_17632) ;  /* 0x0000000000142947 */ /* 0x000fea0001800000 */
[----:B------:R-:W-:Y:S01]  /*5a290*/  IMAD.MOV.U32 R6, RZ, RZ, R4 ;  /* 0x000000ffff067224 */ /* 0x000fe200078e0004 */
[----:B------:R-:W-:Y:S01]  /*5a2a0*/  MOV R3, R9 ;  /* 0x0000000900037202 */ /* 0x000fe20000000f00 */
[----:B------:R-:W-:Y:S01]  /*5a2b0*/  IMAD.MOV.U32 R2, RZ, RZ, R8 ;  /* 0x000000ffff027224 */ /* 0x000fe200078e0008 */
[----:B------:R-:W-:-:S07]  /*5a2c0*/  MOV R4, 0x5a2e0 ;  /* 0x0005a2e000047802 */ /* 0x000fce0000000f00 */
[----:B------:R-:W-:Y:S05]  /*5a2d0*/  CALL.REL.NOINC `($__internal_24_$__cuda_sm20_div_rn_f64_full) ;  /* 0x0000050400d87944 */ /* 0x000fea0003c00000 */
.L_x_17632:
[----:B------:R-:W-:Y:S05]  /*5a2e0*/  BSYNC B3 ;  /* 0x0000000000037941 */ /* 0x000fea0003800000 */
.L_x_17631:
        /* <DEDUP_REMOVED lines=83> */
.L_x_17634:
[----:B------:R-:W-:-:S04]  /*5a820*/  ISETP.GE.AND P0, PT, R11, RZ, PT ;  /* 0x000000ff0b00720c */ /* 0x000fc80003f06270 */
[----:B------:R-:W-:Y:S02]  /*5a830*/  FSEL R6, RZ, 3.37028055040000000000e+12, P0 ;  /* 0x54442d18ff067808 */ /* 0x000fe40000000000 */
[----:B------:R-:W-:-:S07]  /*5a840*/  FSEL R7, RZ, 2.1426990032196044922, P0 ;  /* 0x400921fbff077808 */ /* 0x000fce0000000000 */
.L_x_17635:
[----:B------:R-:W-:Y:S05]  /*5a850*/  BSYNC B0 ;  /* 0x0000000000007941 */ /* 0x000fea0003800000 */
.L_x_17633:
        /* <DEDUP_REMOVED lines=8> */
.L_x_17628:
        /* <DEDUP_REMOVED lines=139> */
.L_x_17638:
[----:B------:R-:W-:Y:S05]  /*5b190*/  BSYNC B0 ;  /* 0x0000000000007941 */ /* 0x000fea0003800000 */
.L_x_17637:
[----:B------:R-:W-:Y:S04]  /*5b1a0*/  BSSY B3, `(.L_x_17639) ;  /* 0x0000007000037945 */ /* 0x000fe80003800000 */
[----:B------:R-:W-:Y:S05]  /*5b1b0*/  @P3 BRA P1, `(.L_x_17640) ;  /* 0x0000000000143947 */ /* 0x000fea0000800000 */
[----:B------:R-:W-:Y:S01]  /*5b1c0*/  IMAD.MOV.U32 R6, RZ, RZ, R4 ;  /* 0x000000ffff067224 */ /* 0x000fe200078e0004 */
[----:B------:R-:W-:Y:S01]  /*5b1d0*/  MOV R2, R8 ;  /* 0x0000000800027202 */ /* 0x000fe20000000f00 */
[----:B------:R-:W-:Y:S01]  /*5b1e0*/  IMAD.MOV.U32 R3, RZ, RZ, R9 ;  /* 0x000000ffff037224 */ /* 0x000fe200078e0009 */
[----:B------:R-:W-:-:S07]  /*5b1f0*/  MOV R4, 0x5b210 ;  /* 0x0005b21000047802 */ /* 0x000fce0000000f00 */
[----:B------:R-:W-:Y:S05]  /*5b200*/  CALL.REL.NOINC `($__internal_24_$__cuda_sm20_div_rn_f64_full) ;  /* 0x000004f8000c7944 */ /* 0x000fea0003c00000 */
.L_x_17640:
[----:B------:R-:W-:Y:S05]  /*5b210*/  BSYNC B3 ;  /* 0x0000000000037941 */ /* 0x000fea0003800000 */
.L_x_17639:
        /* <DEDUP_REMOVED lines=83> */
.L_x_17642:
[----:B------:R-:W-:-:S04]  /*5b750*/  ISETP.GE.AND P0, PT, R11, RZ, PT ;  /* 0x000000ff0b00720c */ /* 0x000fc80003f06270 */
[----:B------:R-:W-:Y:S02]  /*5b760*/  FSEL R6, RZ, 3.37028055040000000000e+12, P0 ;  /* 0x54442d18ff067808 */ /* 0x000fe40000000000 */
[----:B------:R-:W-:-:S07]  /*5b770*/  FSEL R7, RZ, 2.1426990032196044922, P0 ;  /* 0x400921fbff077808 */ /* 0x000fce0000000000 */
.L_x_17643:
[----:B------:R-:W-:Y:S05]  /*5b780*/  BSYNC B0 ;  /* 0x0000000000007941 */ /* 0x000fea0003800000 */
.L_x_17641:
[----:B------:R-:W-:Y:S02]  /*5b790*/  DADD R2, |R28|, |R30| ;  /* 0x000000001c027229 */ /* 0x000fe4000000061e */
[----:B------:R-:W-:-:S06]  /*5b7a0*/  DADD R4, -RZ, -R28 ;  /* 0x00000000ff047229 */ /* 0x000fcc000000091c */
[----:B------:R-:W-:-:S04]  /*5b7b0*/  DSETP.GTU.AND P0, PT, |R2|, +INF , PT ;  /* 0x7ff000000200742a */ /* 0x000fc80003f0c200 */
[----:B------:R-:W-:Y:S02]  /*5b7c0*/  LOP3.LUT R5, R7, 0x80000000, R5, 0xb8, !PT ;  /* 0x8000000007057812 */ /* 0x000fe400078eb805 */
[----:B------:R-:W-:Y:S02]  /*5b7d0*/  FSEL R6, R2, R6, P0 ;  /* 0x0000000602067208 */ /* 0x000fe40000000000 */
[----:B------:R-:W-:Y:S01]  /*5b7e0*/  FSEL R7, R3, R5, P0 ;  /* 0x0000000503077208 */ /* 0x000fe20000000000 */
[----:B------:R-:W-:Y:S06]  /*5b7f0*/  BRA `(.L_x_17636) ;  /* 0x0000003c00c87947 */ /* 0x000fec0003800000 */
.L_x_17627:
        /* <DEDUP_REMOVED lines=23> */
.L_x_17645:
[----:B------:R-:W-:Y:S05]  /*5b970*/  BSYNC B3 ;  /* 0x0000000000037941 */ /* 0x000fea0003800000 */
.L_x_17644:
        /* <DEDUP_REMOVED lines=24> */
[----:B------:R-:W-:Y:S01]  /*5bb00*/  IMAD.MOV.U32 R4, RZ, RZ, R2 ;  /* 0x000000ffff047224 */ /* 0x000fe200078e0002 */
[----:B------:R-:W-:-:S07]  /*5bb10*/  MOV R5, R3 ;  /* 0x0000000300057202 */ /* 0x000fce0000000f00 */
.L_x_17647:
[----:B------:R-:W-:Y:S05]  /*5bb20*/  BSYNC B3 ;  /* 0x0000000000037941 */ /* 0x000fea0003800000 */
.L_x_17646:
        /* <DEDUP_REMOVED lines=144> */
.L_x_17649:
[----:B------:R-:W-:Y:S05]  /*5c430*/  BSYNC B0 ;  /* 0x0000000000007941 */ /* 0x000fea0003800000 */
.L_x_17648:
[----:B------:R-:W-:Y:S04]  /*5c440*/  BSSY B3, `(.L_x_17650) ;  /* 0x0000007000037945 */ /* 0x000fe80003800000 */
[----:B------:R-:W-:Y:S05]  /*5c450*/  @P3 BRA P2, `(.L_x_17651) ;  /* 0x0000000000143947 */ /* 0x000fea0001000000 */
[----:B------:R-:W-:Y:S01]  /*5c460*/  IMAD.MOV.U32 R5, RZ, RZ, R7 ;  /* 0x000000ffff057224 */ /* 0x000fe200078e0007 */
[----:B------:R-:W-:Y:S01]  /*5c470*/  MOV R2, R32 ;  /* 0x0000002000027202 */ /* 0x000fe20000000f00 */
[----:B------:R-:W-:Y:S01]  /*5c480*/  IMAD.MOV.U32 R3, RZ, RZ, R33 ;  /* 0x000000ffff037224 */ /* 0x000fe200078e0021 */
[----:B------:R-:W-:-:S07]  /*5c490*/  MOV R4, 0x5c4b0 ;  /* 0x0005c4b000047802 */ /* 0x000fce0000000f00 */
[----:B------:R-:W-:Y:S05]  /*5c4a0*/  CALL.REL.NOINC `($__internal_24_$__cuda_sm20_div_rn_f64_full) ;  /* 0x000004e400647944 */ /* 0x000fea0003c00000 */
.L_x_17651:
[----:B------:R-:W-:Y:S05]  /*5c4b0*/  BSYNC B3 ;  /* 0x0000000000037941 */ /* 0x000fea0003800000 */
.L_x_17650:
        /* <DEDUP_REMOVED lines=83> */
.L_x_17653:
[----:B------:R-:W-:-:S04]  /*5c9f0*/  ISETP.GE.AND P0, PT, R11, RZ, PT ;  /* 0x000000ff0b00720c */ /* 0x000fc80003f06270 */
[----:B------:R-:W-:Y:S02]  /*5ca00*/  FSEL R6, RZ, 3.37028055040000000000e+12, P0 ;  /* 0x54442d18ff067808 */ /* 0x000fe40000000000 */
[----:B------:R-:W-:-:S07]  /*5ca10*/  FSEL R7, RZ, 2.1426990032196044922, P0 ;  /* 0x400921fbff077808 */ /* 0x000fce0000000000 */
.L_x_17654:
[----:B------:R-:W-:Y:S05]  /*5ca20*/  BSYNC B0 ;  /* 0x0000000000007941 */ /* 0x000fea0003800000 */
.L_x_17652:
        /* <DEDUP_REMOVED lines=8> */
.L_x_17626:
        /* <DEDUP_REMOVED lines=112> */
.L_x_17658:
[----:B------:R-:W-:Y:S05]  /*5d1b0*/  BSYNC B0 ;  /* 0x0000000000007941 */ /* 0x000fea0003800000 */
.L_x_17657:
[----:B------:R-:W-:Y:S04]  /*5d1c0*/  BSSY B3, `(.L_x_17659) ;  /* 0x0000007000037945 */ /* 0x000fe80003800000 */
[----:B------:R-:W-:Y:S05]  /*5d1d0*/  @P3 BRA P4, `(.L_x_17660) ;  /* 0x0000000000143947 */ /* 0x000fea0002000000 */
[----:B------:R-:W-:Y:S01]  /*5d1e0*/  IMAD.MOV.U32 R6, RZ, RZ, R4 ;  /* 0x000000ffff067224 */ /* 0x000fe200078e0004 */
[----:B------:R-:W-:Y:S01]  /*5d1f0*/  MOV R4, 0x5d230 ;  /* 0x0005d23000047802 */ /* 0x000fe20000000f00 */
[----:B------:R-:W-:Y:S02]  /*5d200*/  IMAD.MOV.U32 R2, RZ, RZ, R10 ;  /* 0x000000ffff027224 */ /* 0x000fe400078e000a */
[----:B------:R-:W-:-:S07]  /*5d210*/  IMAD.MOV.U32 R3, RZ, RZ, R11 ;  /* 0x000000ffff037224 */ /* 0x000fce00078e000b */
[----:B------:R-:W-:Y:S05]  /*5d220*/  CALL.REL.NOINC `($__internal_24_$__cuda_sm20_div_rn_f64_full) ;  /* 0x000004d800047944 */ /* 0x000fea0003c00000 */
.L_x_17660:
[----:B------:R-:W-:Y:S05]  /*5d230*/  BSYNC B3 ;  /* 0x0000000000037941 */ /* 0x000fea0003800000 */
.L_x_17659:
        /* <DEDUP_REMOVED lines=74> */
.L_x_17662:
[----:B------:R-:W-:Y:S05]  /*5d6e0*/  BSYNC B0 ;  /* 0x0000000000007941 */ /* 0x000fea0003800000 */
.L_x_17661:
[----:B------:R-:W-:Y:S01]  /*5d6f0*/  LOP3.LUT R3, R7, 0x80000000, R29, 0xb8, !PT ;  /* 0x8000000007037812 */ /* 0x000fe200078eb81d */
[----:B------:R-:W-:Y:S01]  /*5d700*/  DMUL R34, R34, 0.5 ;  /* 0x3fe0000022227828 */ /* 0x000fe20000000000 */
[----:B------:R-:W-:Y:S02]  /*5d710*/  FSEL R6, R4, R6, P2 ;  /* 0x0000000604067208 */ /* 0x000fe40001000000 */
[----:B------:R-:W-:Y:S01]  /*5d720*/  FSEL R7, R5, R3, P2 ;  /* 0x0000000305077208 */ /* 0x000fe20001000000 */
[----:B------:R-:W-:Y:S07]  /*5d730*/  BRA `(.L_x_17636) ;  /* 0x0000001c00f87947 */ /* 0x000fee0003800000 */
.L_x_17656:
        /* <DEDUP_REMOVED lines=140> */
.L_x_17664:
[----:B------:R-:W-:Y:S05]  /*5e000*/  BSYNC B0 ;  /* 0x0000000000007941 */ /* 0x000fea0003800000 */
.L_x_17663:
[----:B------:R-:W-:Y:S04]  /*5e010*/  BSSY B3, `(.L_x_17665) ;  /* 0x0000007000037945 */ /* 0x000fe80003800000 */
[----:B------:R-:W-:Y:S05]  /*5e020*/  @P3 BRA P4, `(.L_x_17666) ;  /* 0x0000000000143947 */ /* 0x000fea0002000000 */
[----:B------:R-:W-:Y:S01]  /*5e030*/  IMAD.MOV.U32 R5, RZ, RZ, R7 ;  /* 0x000000ffff057224 */ /* 0x000fe200078e0007 */
[----:B------:R-:W-:Y:S01]  /*5e040*/  MOV R4, 0x5e080 ;  /* 0x0005e08000047802 */ /* 0x000fe20000000f00 */
[----:B------:R-:W-:Y:S02]  /*5e050*/  IMAD.MOV.U32 R2, RZ, RZ, R10 ;  /* 0x000000ffff027224 */ /* 0x000fe400078e000a */
[----:B------:R-:W-:-:S07]  /*5e060*/  IMAD.MOV.U32 R3, RZ, RZ, R11 ;  /* 0x000000ffff037224 */ /* 0x000fce00078e000b */
[----:B------:R-:W-:Y:S05]  /*5e070*/  CALL.REL.NOINC `($__internal_24_$__cuda_sm20_div_rn_f64_full) ;  /* 0x000004c800707944 */ /* 0x000fea0003c00000 */
.L_x_17666:
[----:B------:R-:W-:Y:S05]  /*5e080*/  BSYNC B3 ;  /* 0x0000000000037941 */ /* 0x000fea0003800000 */
.L_x_17665:
        /* <DEDUP_REMOVED lines=74> */
.L_x_17668:
[----:B------:R-:W-:Y:S05]  /*5e530*/  BSYNC B0 ;  /* 0x0000000000007941 */ /* 0x000fea0003800000 */
.L_x_17667:
[----:B------:R-:W-:Y:S02]  /*5e540*/  LOP3.LUT R3, R7, 0x80000000, R29, 0xb8, !PT ;  /* 0x8000000007037812 */ /* 0x000fe400078eb81d */
[----:B------:R-:W-:Y:S02]  /*5e550*/  FSEL R6, R4, R6, P2 ;  /* 0x0000000604067208 */ /* 0x000fe40001000000 */
[----:B------:R-:W-:Y:S01]  /*5e560*/  FSEL R7, R5, R3, P2 ;  /* 0x0000000305077208 */ /* 0x000fe20001000000 */
[----:B------:R-:W-:Y:S06]  /*5e570*/  BRA `(.L_x_17636) ;  /* 0x0000001000687947 */ /* 0x000fec0003800000 */
.L_x_17655:
        /* <DEDUP_REMOVED lines=23> */
.L_x_17670:
[----:B------:R-:W-:Y:S05]  /*5e6f0*/  BSYNC B3 ;  /* 0x0000000000037941 */ /* 0x000fea0003800000 */
.L_x_17669:
        /* <DEDUP_REMOVED lines=26> */
.L_x_17672:
[----:B------:R-:W-:Y:S05]  /*5e8a0*/  BSYNC B3 ;  /* 0x0000000000037941 */ /* 0x000fea0003800000 */
.L_x_17671:
        /* <DEDUP_REMOVED lines=143> */
.L_x_17674:
[----:B------:R-:W-:Y:S05]  /*5f1a0*/  BSYNC B0 ;  /* 0x0000000000007941 */ /* 0x000fea0003800000 */
.L_x_17673:
[----:B------:R-:W-:Y:S04]  /*5f1b0*/  BSSY B3, `(.L_x_17675) ;  /* 0x0000007000037945 */ /* 0x000fe80003800000 */
[----:B------:R-:W-:Y:S05]  /*5f1c0*/  @P3 BRA P4, `(.L_x_17676) ;  /* 0x0000000000143947 */ /* 0x000fea0002000000 */
[----:B------:R-:W-:Y:S01]  /*5f1d0*/  IMAD.MOV.U32 R5, RZ, RZ, R7 ;  /* 0x000000ffff057224 */ /* 0x000fe200078e0007 */
[----:B------:R-:W-:Y:S01]  /*5f1e0*/  MOV R4, 0x5f220 ;  /* 0x0005f22000047802 */ /* 0x000fe20000000f00 */
[----:B------:R-:W-:Y:S02]  /*5f1f0*/  IMAD.MOV.U32 R2, RZ, RZ, R10 ;  /* 0x000000ffff027224 */ /* 0x000fe400078e000a */
[----:B------:R-:W-:-:S07]  /*5f200*/  IMAD.MOV.U32 R3, RZ, RZ, R11 ;  /* 0x000000ffff037224 */ /* 0x000fce00078e000b */
[----:B------:R-:W-:Y:S05]  /*5f210*/  CALL.REL.NOINC `($__internal_24_$__cuda_sm20_div_rn_f64_full) ;  /* 0x000004b800087944 */ /* 0x000fea0003c00000 */
.L_x_17676:
[----:B------:R-:W-:Y:S05]  /*5f220*/  BSYNC B3 ;  /* 0x0000000000037941 */ /* 0x000fea0003800000 */
.L_x_17675:
        /* <DEDUP_REMOVED lines=75> */
.L_x_17678:
[----:B------:R-:W-:Y:S05]  /*5f6e0*/  BSYNC B0 ;  /* 0x0000000000007941 */ /* 0x000fea0003800000 */
.L_x_17677:
[----:B------:R-:W-:Y:S02]  /*5f6f0*/  LOP3.LUT R3, R7, 0x80000000, R29, 0xb8, !PT ;  /* 0x8000000007037812 */ /* 0x000fe400078eb81d */
[----:B------:R-:W-:Y:S02]  /*5f700*/  FSEL R6, R4, R6, P2 ;  /* 0x0000000604067208 */ /* 0x000fe40001000000 */
[----:B------:R-:W-:-:S07]  /*5f710*/  FSEL R7, R5, R3, P2 ;  /* 0x0000000305077208 */ /* 0x000fce0001000000 */
.L_x_17636:
[----:B------:R-:W-:Y:S05]  /*5f720*/  BSYNC B2 ;  /* 0x0000000000027941 */ /* 0x000fea0003800000 */
.L_x_17625:
        /* <DEDUP_REMOVED lines=8> */
.L_x_17547:
        /* <DEDUP_REMOVED lines=19> */
.L_x_17546:
[----:B------:R-:W-:Y:S05]  /*5f8e0*/  BSYNC B1 ;  /* 0x0000000000017941 */ /* 0x000fea0003800000 */
.L_x_17545:
        /* <DEDUP_REMOVED lines=153> */
.L_x_17686:
[----:B------:R-:W-:Y:S05]  /*60280*/  BSYNC B3 ;  /* 0x0000000000037941 */ /* 0x000fea0003800000 */
.L_x_17685:
        /* <DEDUP_REMOVED lines=82> */
.L_x_17684:
        /* <DEDUP_REMOVED lines=36> */
.L_x_17694:
[----:B------:R-:W-:Y:S05]  /*609f0*/  BSYNC B4 ;  /* 0x0000000000047941 */ /* 0x000fea0003800000 */
.L_x_17693:
[----:B------:R-:W-:Y:S02]  /*60a00*/  IMAD.MOV.U32 R34, RZ, RZ, R2 ;  /* 0x000000ffff227224 */ /* 0x000fe400078e0002 */
[----:B------:R-:W-:Y:S01]  /*60a10*/  IMAD.MOV.U32 R35, RZ, RZ, R3 ;  /* 0x000000ffff237224 */ /* 0x000fe200078e0003 */
[----:B------:R-:W-:Y:S06]  /*60a20*/  BRA `(.L_x_17692) ;  /* 0x0000000000047947 */ /* 0x000fec0003800000 */
.L_x_17691:
[----:B------:R-:W-:-:S11]  /*60a30*/  DADD R34, -R66, R64 ;  /* 0x0000000042227229 */ /* 0x000fd60000000140 */
.L_x_17692:
[----:B------:R-:W-:Y:S05]  /*60a40*/  BSYNC B3 ;  /* 0x0000000000037941 */ /* 0x000fea0003800000 */
.L_x_17690:
        /* <DEDUP_REMOVED lines=31> */
.L_x_17699:
[----:B------:R-:W-:Y:S05]  /*60c40*/  BSYNC B4 ;  /* 0x0000000000047941 */ /* 0x000fea0003800000 */
.L_x_17698:
[----:B------:R-:W-:Y:S05]  /*60c50*/  BRA `(.L_x_17697) ;  /* 0x0000000000047947 */ /* 0x000fea0003800000 */
.L_x_17696:
[----:B------:R-:W-:-:S11]  /*60c60*/  DADD R2, R32, -R8 ;  /* 0x0000000020027229 */ /* 0x000fd60000000808 */
.L_x_17697:
[----:B------:R-:W-:Y:S05]  /*60c70*/  BSYNC B3 ;  /* 0x0000000000037941 */ /* 0x000fea0003800000 */
.L_x_17695:
        /* <DEDUP_REMOVED lines=30> */
.L_x_17701:
[----:B------:R-:W-:Y:S05]  /*60e60*/  BSYNC B3 ;  /* 0x0000000000037941 */ /* 0x000fea0003800000 */
.L_x_17700:
        /* <DEDUP_REMOVED lines=86> */
.L_x_17702:
        /* <DEDUP_REMOVED lines=22> */
.L_x_17704:
[----:B------:R-:W-:Y:S05]  /*61530*/  BSYNC B3 ;  /* 0x0000000000037941 */ /* 0x000fea0003800000 */
.L_x_17703:
        /* <DEDUP_REMOVED lines=30> */
.L_x_17689:
        /* <DEDUP_REMOVED lines=26> */
.L_x_17707:
[----:B------:R-:W-:Y:S05]  /*618c0*/  BSYNC B3 ;  /* 0x0000000000037941 */ /* 0x000fea0003800000 */
.L_x_17706:
        /* <DEDUP_REMOVED lines=27> */
.L_x_17710:
[----:B------:R-:W-:Y:S05]  /*61a80*/  BSYNC B3 ;  /* 0x0000000000037941 */ /* 0x000fea0003800000 */
.L_x_17709:
        /* <DEDUP_REMOVED lines=30> */
.L_x_17708:
        /* <DEDUP_REMOVED lines=76> */
.L_x_17711:
[----:B------:R-:W-:Y:S01]  /*62130*/  IMAD.MOV.U32 R2, RZ, RZ, 0x0 ;  /* 0x00000000ff027424 */ /* 0x000fe200078e00ff */
[----:B------:R-:W-:Y:S01]  /*62140*/  FSETP.NEU.FTZ.AND P0, PT, R5, RZ, PT ;  /* 0x000000ff0500720b */ /* 0x000fe20003f1d000 */
[----:B------:R-:W-:-:S06]  /*62150*/  IMAD.MOV.U32 R3, RZ, RZ, 0x7ff00000 ;  /* 0x7ff00000ff037424 */ /* 0x000fcc00078e00ff */
[----:B------:R-:W-:-:S10]  /*62160*/  DFMA R2, R4, R2, +INF ;  /* 0x7ff000000402742b */ /* 0x000fd40000000002 */
[----:B------:R-:W-:Y:S02]  /*62170*/  FSEL R34, R2, RZ, P0 ;  /* 0x000000ff02227208 */ /* 0x000fe40000000000 */
[----:B------:R-:W-:Y:S01]  /*62180*/  FSEL R35, R3, -QNAN , P0 ;  /* 0xfff0000003237808 */ /* 0x000fe20000000000 */
[----:B------:R-:W-:Y:S06]  /*62190*/  BRA `(.L_x_17687) ;  /* 0x0000000400447947 */ /* 0x000fec0003800000 */
.L_x_17705:
        /* <DEDUP_REMOVED lines=27> */
.L_x_17713:
[----:B------:R-:W-:Y:S05]  /*62350*/  BSYNC B3 ;  /* 0x0000000000037941 */ /* 0x000fea0003800000 */
.L_x_17712:
        /* <DEDUP_REMOVED lines=21> */
.L_x_17715:
[----:B------:R-:W-:Y:S05]  /*624b0*/  BSYNC B3 ;  /* 0x0000000000037941 */ /* 0x000fea0003800000 */
.L_x_17714:
[----:B------:R-:W-:Y:S01]  /*624c0*/  IMAD.MOV.U32 R34, RZ, RZ, R2 ;  /* 0x000000ffff227224 */ /* 0x000fe200078e0002 */
[----:B------:R-:W-:Y:S01]  /*624d0*/  MOV R35, R3 ;  /* 0x0000000300237202 */ /* 0x000fe20000000f00 */
[----:B------:R-:W-:Y:S06]  /*624e0*/  BRA `(.L_x_17687) ;  /* 0x0000000000707947 */ /* 0x000fec0003800000 */
.L_x_17688:
        /* <DEDUP_REMOVED lines=25> */
.L_x_17717:
[----:B------:R-:W-:Y:S05]  /*62680*/  BSYNC B3 ;  /* 0x0000000000037941 */ /* 0x000fea0003800000 */
.L_x_17716:
[----:B------:R-:W-:Y:S02]  /*62690*/  IMAD.MOV.U32 R34, RZ, RZ, R4 ;  /* 0x000000ffff227224 */ /* 0x000fe400078e0004 */
[----:B------:R-:W-:-:S07]  /*626a0*/  IMAD.MOV.U32 R35, RZ, RZ, R5 ;  /* 0x000000ffff237224 */ /* 0x000fce00078e0005 */
.L_x_17687:
[----:B------:R-:W-:Y:S05]  /*626b0*/  BSYNC B2 ;  /* 0x0000000000027941 */ /* 0x000fea0003800000 */
.L_x_17683:
        /* <DEDUP_REMOVED lines=25> */
.L_x_17722:
[----:B------:R-:W-:Y:S05]  /*62850*/  BSYNC B4 ;  /* 0x0000000000047941 */ /* 0x000fea0003800000 */
.L_x_17721:
        /* <DEDUP_REMOVED lines=49> */
.L_x_17724:
        /* <DEDUP_REMOVED lines=71> */
.L_x_17723:
        /* <DEDUP_REMOVED lines=38> */
.L_x_17733:
[----:B------:R-:W-:Y:S05]  /*63240*/  BSYNC B6 ;  /* 0x0000000000067941 */ /* 0x000fea0003800000 */
.L_x_17732:
[----:B------:R-:W-:Y:S02]  /*63250*/  IMAD.MOV.U32 R68, RZ, RZ, R2 ;  /* 0x000000ffff447224 */ /* 0x000fe400078e0002 */
[----:B------:R-:W-:Y:S01]  /*63260*/  IMAD.MOV.U32 R69, RZ, RZ, R3 ;  /* 0x000000ffff457224 */ /* 0x000fe200078e0003 */
[----:B------:R-:W-:Y:S06]  /*63270*/  BRA `(.L_x_17731) ;  /* 0x0000000000047947 */ /* 0x000fec0003800000 */
.L_x_17730:
[----:B------:R-:W-:-:S11]  /*63280*/  DADD R68, -R66, R64 ;  /* 0x0000000042447229 */ /* 0x000fd60000000140 */
.L_x_17731:
[----:B------:R-:W-:Y:S05]  /*63290*/  BSYNC B5 ;  /* 0x0000000000057941 */ /* 0x000fea0003800000 */
.L_x_17729:
        /* <DEDUP_REMOVED lines=28> */
.L_x_17738:
[----:B------:R-:W-:Y:S05]  /*63460*/  BSYNC B6 ;  /* 0x0000000000067941 */ /* 0x000fea0003800000 */
.L_x_17737:
[----:B------:R-:W-:Y:S02]  /*63470*/  IMAD.MOV.U32 R28, RZ, RZ, R2 ;  /* 0x000000ffff1c7224 */ /* 0x000fe400078e0002 */
[----:B------:R-:W-:Y:S01]  /*63480*/  IMAD.MOV.U32 R29, RZ, RZ, R3 ;  /* 0x000000ffff1d7224 */ /* 0x000fe200078e0003 */
[----:B------:R-:W-:Y:S06]  /*63490*/  BRA `(.L_x_17736) ;  /* 0x0000000000047947 */ /* 0x000fec0003800000 */
.L_x_17735:
[----:B------:R-:W-:-:S11]  /*634a0*/  DADD R28, -R62, R32 ;  /* 0x000000003e1c7229 */ /* 0x000fd60000000120 */
.L_x_17736:
[----:B------:R-:W-:Y:S05]  /*634b0*/  BSYNC B5 ;  /* 0x0000000000057941 */ /* 0x000fea0003800000 */
.L_x_17734:
        /* <DEDUP_REMOVED lines=30> */
.L_x_17740:
[----:B------:R-:W-:Y:S05]  /*636a0*/  BSYNC B5 ;  /* 0x0000000000057941 */ /* 0x000fea0003800000 */
.L_x_17739:
[----:B------:R-:W-:Y:S02]  /*636b0*/  IMAD.MOV.U32 R30, RZ, RZ, R4 ;  /* 0x000000ffff1e7224 */ /* 0x000fe400078e0004 */
[----:B------:R-:W-:Y:S01]  /*636c0*/  IMAD.MOV.U32 R31, RZ, RZ, R5 ;  /* 0x000000ffff1f7224 */ /* 0x000fe200078e0005 */
[----:B------:R-:W-:Y:S06]  /*636d0*/  BRA `(.L_x_17741) ;  /* 0x0000000800607947 */ /* 0x000fec0003800000 */
.L_x_17728:
        /* <DEDUP_REMOVED lines=30> */
.L_x_17744:
[----:B------:R-:W-:Y:S05]  /*638c0*/  BSYNC B5 ;  /* 0x0000000000057941 */ /* 0x000fea0003800000 */
.L_x_17743:
[----:B------:R-:W-:Y:S02]  /*638d0*/  IMAD.MOV.U32 R30, RZ, RZ, R4 ;  /* 0x000000ffff1e7224 */ /* 0x000fe400078e0004 */
[----:B------:R-:W-:Y:S01]  /*638e0*/  IMAD.MOV.U32 R31, RZ, RZ, R5 ;  /* 0x000000ffff1f7224 */ /* 0x000fe200078e0005 */
[----:B------:R-:W-:Y:S06]  /*638f0*/  BRA `(.L_x_17741) ;  /* 0x0000000400d87947 */ /* 0x000fec0003800000 */
.L_x_17742:
        /* <DEDUP_REMOVED lines=31> */
.L_x_17746:
[----:B------:R-:W-:Y:S05]  /*63af0*/  BSYNC B5 ;  /* 0x0000000000057941 */ /* 0x000fea0003800000 */
.L_x_17745:
        /* <DEDUP_REMOVED lines=21> */
.L_x_17748:
[----:B------:R-:W-:Y:S05]  /*63c50*/  BSYNC B5 ;  /* 0x0000000000057941 */ /* 0x000fea0003800000 */
.L_x_17747:
[----:B------:R-:W-:Y:S01]  /*63c60*/  DMUL R10, R10, 8.11296384146066816958e+31 ;  /* 0x469000000a0a7828 */ /* 0x000fe20000000000 */
[----:B------:R-:W-:Y:S02]  /*63c70*/  IMAD.MOV.U32 R30, RZ, RZ, R2 ;  /* 0x000000ffff1e7224 */ /* 0x000fe400078e0002 */
[----:B------:R-:W-:Y:S01]  /*63c80*/  IMAD.MOV.U32 R31, RZ, RZ, R3 ;  /* 0x000000ffff1f7224 */ /* 0x000fe200078e0003 */
[----:B------:R-:W-:Y:S07]  /*63c90*/  BRA `(.L_x_17741) ;  /* 0x0000000000f07947 */ /* 0x000fee0003800000 */
.L_x_17727:
        /* <DEDUP_REMOVED lines=27> */
.L_x_17750:
[----:B------:R-:W-:Y:S05]  /*63e50*/  BSYNC B5 ;  /* 0x0000000000057941 */ /* 0x000fea0003800000 */
.L_x_17749:
        /* <DEDUP_REMOVED lines=30> */
.L_x_17752:
[----:B------:R-:W-:Y:S05]  /*64040*/  BSYNC B5 ;  /* 0x0000000000057941 */ /* 0x000fea0003800000 */
.L_x_17751:
[----:B------:R-:W-:-:S11]  /*64050*/  DMUL R30, R4, R32 ;  /* 0x00000020041e7228 */ /* 0x000fd60000000000 */
.L_x_17741:
[----:B------:R-:W-:Y:S05]  /*64060*/  BSYNC B4 ;  /* 0x0000000000047941 */ /* 0x000fea0003800000 */
.L_x_17726:
[----:B------:R-:W-:Y:S05]  /*64070*/  BRA `(.L_x_17753) ;  /* 0x0000000000087947 */ /* 0x000fea0003800000 */
.L_x_17720:
[----:B------:R-:W-:Y:S02]  /*64080*/  DMUL R30, R30, 9.00719925474099200000e+15 ;  /* 0x434000001e1e7828 */ /* 0x000fe40000000000 */
[----:B------:R-:W-:-:S11]  /*64090*/  DMUL R10, R10, 9.00719925474099200000e+15 ;  /* 0x434000000a0a7828 */ /* 0x000fd60000000000 */
.L_x_17753:
[----:B------:R-:W-:Y:S05]  /*640a0*/  BSYNC B2 ;  /* 0x0000000000027941 */ /* 0x000fea0003800000 */
.L_x_17719:
        /* <DEDUP_REMOVED lines=28> */
.L_x_17755:
[----:B------:R-:W-:Y:S05]  /*64270*/  BSYNC B2 ;  /* 0x0000000000027941 */ /* 0x000fea0003800000 */
.L_x_17754:
        /* <DEDUP_REMOVED lines=82> */
.L_x_17757:
[----:B------:R-:W-:Y:S02]  /*647a0*/  FSEL R2, RZ, 3.37028055040000000000e+12, P0 ;  /* 0x54442d18ff027808 */ /* 0x000fe40000000000 */
[----:B------:R-:W-:-:S07]  /*647b0*/  FSEL R3, RZ, 2.1426990032196044922, P0 ;  /* 0x400921fbff037808 */ /* 0x000fce0000000000 */
.L_x_17758:
[----:B------:R-:W-:Y:S05]  /*647c0*/  BSYNC B0 ;  /* 0x0000000000007941 */ /* 0x000fea0003800000 */
.L_x_17756:
[----:B------:R-:W-:Y:S01]  /*647d0*/  DADD R30, |R30|, |R10| ;  /* 0x000000001e1e7229 */ /* 0x000fe2000000060a */
[----:B------:R-:W-:-:S07]  /*647e0*/  LOP3.LUT R11, R3, 0x80000000, R11, 0xb8, !PT ;  /* 0x80000000030b7812 */ /* 0x000fce00078eb80b */
[----:B------:R-:W-:-:S06]  /*647f0*/  DSETP.GTU.AND P0, PT, |R30|, +INF , PT ;  /* 0x7ff000001e00742a */ /* 0x000fcc0003f0c200 */
[----:B------:R-:W-:Y:S02]  /*64800*/  FSEL R2, R30, R2, P0 ;  /* 0x000000021e027208 */ /* 0x000fe40000000000 */
[----:B------:R-:W-:-:S07]  /*64810*/  FSEL R3, R31, R11, P0 ;  /* 0x0000000b1f037208 */ /* 0x000fce0000000000 */
.L_x_17725:
[----:B------:R-:W-:Y:S05]  /*64820*/  BSYNC B3 ;  /* 0x0000000000037941 */ /* 0x000fea0003800000 */
.L_x_17718:
[----:B------:R-:W-:Y:S01]  /*64830*/  LOP3.LUT R33, R3, 0x80000000, R25, 0xb8, !PT ;  /* 0x8000000003217812 */ /* 0x000fe200078eb819 */
[----:B------:R-:W-:Y:S01]  /*64840*/  IMAD.MOV.U32 R32, RZ, RZ, R2 ;  /* 0x000000ffff207224 */ /* 0x000fe200078e0002 */
[----:B------:R-:W-:Y:S01]  /*64850*/  LOP3.LUT R35, R35, 0x80000000, R27, 0xb8, !PT ;  /* 0x8000000023237812 */ /* 0x000fe200078eb81b */
[----:B------:R-:W-:Y:S06]  /*64860*/  BRA `(.L_x_17680) ;  /* 0x0000005800e47947 */ /* 0x000fec0003800000 */
.L_x_17682:
        /* <DEDUP_REMOVED lines=112> */
.L_x_17764:
[----:B------:R-:W-:Y:S05]  /*64f70*/  BSYNC B0 ;  /* 0x0000000000007941 */ /* 0x000fea0003800000 */
.L_x_17763:
        /* <DEDUP_REMOVED lines=8> */
.L_x_17766:
[----:B------:R-:W-:Y:S05]  /*65000*/  BSYNC B3 ;  /* 0x0000000000037941 */ /* 0x000fea0003800000 */
.L_x_17765:
        /* <DEDUP_REMOVED lines=82> */
.L_x_17768:
[----:B------:R-:W-:-:S04]  /*65530*/  ISETP.GE.AND P0, PT, R29, RZ, PT ;  /* 0x000000ff1d00720c */ /* 0x000fc80003f06270 */
[----:B------:R-:W-:Y:S02]  /*65540*/  FSEL R6, RZ, 3.37028055040000000000e+12, P0 ;  /* 0x54442d18ff067808 */ /* 0x000fe40000000000 */
[----:B------:R-:W-:-:S07]  /*65550*/  FSEL R7, RZ, 2.1426990032196044922, P0 ;  /* 0x400921fbff077808 */ /* 0x000fce0000000000 */
.L_x_17769:
[----:B------:R-:W-:Y:S05]  /*65560*/  BSYNC B0 ;  /* 0x0000000000007941 */ /* 0x000fea0003800000 */
.L_x_17767:
[----:B------:R-:W-:Y:S01]  /*65570*/  DADD R2, |R24|, |R26| ;  /* 0x0000000018027229 */ /* 0x000fe2000000061a */
[----:B------:R-:W-:Y:S01]  /*65580*/  LOP3.LUT R11, R7, 0x80000000, R11, 0xb8, !PT ;  /* 0x80000000070b7812 */ /* 0x000fe200078eb80b */
[----:B------:R-:W-:-:S06]  /*65590*/  DMUL R30, R30, 0.5 ;  /* 0x3fe000001e1e7828 */ /* 0x000fcc0000000000 */
[----:B------:R-:W-:-:S06]  /*655a0*/  DSETP.GTU.AND P0, PT, |R2|, +INF , PT ;  /* 0x7ff000000200742a */ /* 0x000fcc0003f0c200 */
[----:B------:R-:W-:Y:S02]  /*655b0*/  FSEL R6, R2, R6, P0 ;  /* 0x0000000602067208 */ /* 0x000fe40000000000 */
[----:B------:R-:W-:Y:S01]  /*655c0*/  FSEL R7, R3, R11, P0 ;  /* 0x0000000b03077208 */ /* 0x000fe20000000000 */
[----:B------:R-:W-:Y:S06]  /*655d0*/  BRA `(.L_x_17770) ;  /* 0x0000004c00187947 */ /* 0x000fec0003800000 */
.L_x_17762:
        /* <DEDUP_REMOVED lines=135> */
.L_x_17772:
[----:B------:R-:W-:Y:S05]  /*65e50*/  BSYNC B0 ;  /* 0x0000000000007941 */ /* 0x000fea0003800000 */
.L_x_17771:
        /* <DEDUP_REMOVED lines=8> */
.L_x_17774:
[----:B------:R-:W-:Y:S05]  /*65ee0*/  BSYNC B3 ;  /* 0x0000000000037941 */ /* 0x000fea0003800000 */
.L_x_17773:
        /* <DEDUP_REMOVED lines=82> */
.L_x_17776:
[----:B------:R-:W-:-:S04]  /*66410*/  ISETP.GE.AND P0, PT, R29, RZ, PT ;  /* 0x000000ff1d00720c */ /* 0x000fc80003f06270 */
[----:B------:R-:W-:Y:S02]  /*66420*/  FSEL R6, RZ, 3.37028055040000000000e+12, P0 ;  /* 0x54442d18ff067808 */ /* 0x000fe40000000000 */
[----:B------:R-:W-:-:S07]  /*66430*/  FSEL R7, RZ, 2.1426990032196044922, P0 ;  /* 0x400921fbff077808 */ /* 0x000fce0000000000 */
.L_x_17777:
[----:B------:R-:W-:Y:S05]  /*66440*/  BSYNC B0 ;  /* 0x0000000000007941 */ /* 0x000fea0003800000 */
.L_x_17775:
[----:B------:R-:W-:Y:S01]  /*66450*/  DADD R2, |R24|, |R26| ;  /* 0x0000000018027229 */ /* 0x000fe2000000061a */
[----:B------:R-:W-:-:S07]  /*66460*/  LOP3.LUT R11, R7, 0x80000000, R11, 0xb8, !PT ;  /* 0x80000000070b7812 */ /* 0x000fce00078eb80b */
[----:B------:R-:W-:-:S06]  /*66470*/  DSETP.GTU.AND P0, PT, |R2|, +INF , PT ;  /* 0x7ff000000200742a */ /* 0x000fcc0003f0c200 */
[----:B------:R-:W-:Y:S02]  /*66480*/  FSEL R6, R2, R6, P0 ;  /* 0x0000000602067208 */ /* 0x000fe40000000000 */
[----:B------:R-:W-:Y:S01]  /*66490*/  FSEL R7, R3, R11, P0 ;  /* 0x0000000b03077208 */ /* 0x000fe20000000000 */
[----:B------:R-:W-:Y:S06]  /*664a0*/  BRA `(.L_x_17770) ;  /* 0x0000003c00647947 */ /* 0x000fec0003800000 */
.L_x_17761:
        /* <DEDUP_REMOVED lines=23> */
.L_x_17779:
[----:B------:R-:W-:Y:S05]  /*66620*/  BSYNC B3 ;  /* 0x0000000000037941 */ /* 0x000fea0003800000 */
.L_x_17778:
        /* <DEDUP_REMOVED lines=26> */
.L_x_17781:
[----:B------:R-:W-:Y:S05]  /*667d0*/  BSYNC B3 ;  /* 0x0000000000037941 */ /* 0x000fea0003800000 */
.L_x_17780:
        /* <DEDUP_REMOVED lines=136> */
.L_x_17783:
[----:B------:R-:W-:Y:S05]  /*67060*/  BSYNC B0 ;  /* 0x0000000000007941 */ /* 0x000fea0003800000 */
.L_x_17782:
        /* <DEDUP_REMOVED lines=8> */
.L_x_17785:
[----:B------:R-:W-:Y:S05]  /*670f0*/  BSYNC B3 ;  /* 0x0000000000037941 */ /* 0x000fea0003800000 */
.L_x_17784:
        /* <DEDUP_REMOVED lines=82> */
.L_x_17787:
[----:B------:R-:W-:-:S04]  /*67620*/  ISETP.GE.AND P0, PT, R29, RZ, PT ;  /* 0x000000ff1d00720c */ /* 0x000fc80003f06270 */
[----:B------:R-:W-:Y:S02]  /*67630*/  FSEL R6, RZ, 3.37028055040000000000e+12, P0 ;  /* 0x54442d18ff067808 */ /* 0x000fe40000000000 */
[----:B------:R-:W-:-:S07]  /*67640*/  FSEL R7, RZ, 2.1426990032196044922, P0 ;  /* 0x400921fbff077808 */ /* 0x000fce0000000000 */
.L_x_17788:
[----:B------:R-:W-:Y:S05]  /*67650*/  BSYNC B0 ;  /* 0x0000000000007941 */ /* 0x000fea0003800000 */
.L_x_17786:
[----:B------:R-:W-:Y:S01]  /*67660*/  DADD R2, |R24|, |R26| ;  /* 0x0000000018027229 */ /* 0x000fe2000000061a */
[----:B------:R-:W-:Y:S01]  /*67670*/  LOP3.LUT R11, R7, 0x80000000, R11, 0xb8, !PT ;  /* 0x80000000070b7812 */ /* 0x000fe200078eb80b */
[----:B------:R-:W-:-:S06]  /*67680*/  DADD R30, R30, 1 ;  /* 0x3ff000001e1e7429 */ /* 0x000fcc0000000000 */
[----:B------:R-:W-:-:S06]  /*67690*/  DSETP.GTU.AND P0, PT, |R2|, +INF , PT ;  /* 0x7ff000000200742a */ /* 0x000fcc0003f0c200 */
[----:B------:R-:W-:Y:S02]  /*676a0*/  FSEL R6, R2, R6, P0 ;  /* 0x0000000602067208 */ /* 0x000fe40000000000 */
[----:B------:R-:W-:Y:S01]  /*676b0*/  FSEL R7, R3, R11, P0 ;  /* 0x0000000b03077208 */ /* 0x000fe20000000000 */
[----:B------:R-:W-:Y:S06]  /*676c0*/  BRA `(.L_x_17770) ;  /* 0x0000002800dc7947 */ /* 0x000fec0003800000 */
.L_x_17760:
        /* <DEDUP_REMOVED lines=108> */
.L_x_17792:
[----:B------:R-:W-:Y:S05]  /*67d90*/  BSYNC B0 ;  /* 0x0000000000007941 */ /* 0x000fea0003800000 */
.L_x_17791:
        /* <DEDUP_REMOVED lines=8> */
.L_x_17794:
[----:B------:R-:W-:Y:S05]  /*67e20*/  BSYNC B3 ;  /* 0x0000000000037941 */ /* 0x000fea0003800000 */
.L_x_17793:
        /* <DEDUP_REMOVED lines=73> */
.L_x_17796:
[----:B------:R-:W-:Y:S05]  /*682c0*/  BSYNC B0 ;  /* 0x0000000000007941 */ /* 0x000fea0003800000 */
.L_x_17795:
[----:B------:R-:W-:Y:S01]  /*682d0*/  LOP3.LUT R3, R7, 0x80000000, R25, 0xb8, !PT ;  /* 0x8000000007037812 */ /* 0x000fe200078eb819 */
[----:B------:R-:W-:Y:S01]  /*682e0*/  DMUL R30, R30, 0.5 ;  /* 0x3fe000001e1e7828 */ /* 0x000fe20000000000 */
[----:B------:R-:W-:Y:S02]  /*682f0*/  FSEL R6, R4, R6, P0 ;  /* 0x0000000604067208 */ /* 0x000fe40000000000 */
[----:B------:R-:W-:Y:S01]  /*68300*/  FSEL R7, R5, R3, P0 ;  /* 0x0000000305077208 */ /* 0x000fe20000000000 */
[----:B------:R-:W-:Y:S07]  /*68310*/  BRA `(.L_x_17770) ;  /* 0x0000001c00c87947 */ /* 0x000fee0003800000 */
.L_x_17790:
        /* <DEDUP_REMOVED lines=135> */
.L_x_17798:
[----:B------:R-:W-:Y:S05]  /*68b90*/  BSYNC B0 ;  /* 0x0000000000007941 */ /* 0x000fea0003800000 */
.L_x_17797:
        /* <DEDUP_REMOVED lines=8> */
.L_x_17800:
[----:B------:R-:W-:Y:S05]  /*68c20*/  BSYNC B3 ;  /* 0x0000000000037941 */ /* 0x000fea0003800000 */
.L_x_17799:
        /* <DEDUP_REMOVED lines=73> */
.L_x_17802:
[----:B------:R-:W-:Y:S05]  /*690c0*/  BSYNC B0 ;  /* 0x0000000000007941 */ /* 0x000fea0003800000 */
.L_x_17801:
[----:B------:R-:W-:Y:S02]  /*690d0*/  LOP3.LUT R3, R7, 0x80000000, R25, 0xb8, !PT ;  /* 0x8000000007037812 */ /* 0x000fe400078eb819 */
[----:B------:R-:W-:Y:S02]  /*690e0*/  FSEL R6, R4, R6, P1 ;  /* 0x0000000604067208 */ /* 0x000fe40000800000 */
[----:B------:R-:W-:Y:S01]  /*690f0*/  FSEL R7, R5, R3, P1 ;  /* 0x0000000305077208 */ /* 0x000fe20000800000 */
[----:B------:R-:W-:Y:S06]  /*69100*/  BRA `(.L_x_17770) ;  /* 0x00000010004c7947 */ /* 0x000fec0003800000 */
.L_x_17789:
        /* <DEDUP_REMOVED lines=23> */
.L_x_17804:
[----:B------:R-:W-:Y:S05]  /*69280*/  BSYNC B3 ;  /* 0x0000000000037941 */ /* 0x000fea0003800000 */
.L_x_17803:
        /* <DEDUP_REMOVED lines=26> */
.L_x_17806:
[----:B------:R-:W-:Y:S05]  /*69430*/  BSYNC B3 ;  /* 0x0000000000037941 */ /* 0x000fea0003800000 */
.L_x_17805:
        /* <DEDUP_REMOVED lines=136> */
.L_x_17808:
[----:B------:R-:W-:Y:S05]  /*69cc0*/  BSYNC B0 ;  /* 0x0000000000007941 */ /* 0x000fea0003800000 */
.L_x_17807:
        /* <DEDUP_REMOVED lines=8> */
.L_x_17810:
[----:B------:R-:W-:Y:S05]  /*69d50*/  BSYNC B3 ;  /* 0x0000000000037941 */ /* 0x000fea0003800000 */
.L_x_17809:
        /* <DEDUP_REMOVED lines=74> */
.L_x_17812:
[----:B------:R-:W-:Y:S05]  /*6a200*/  BSYNC B0 ;  /* 0x0000000000007941 */ /* 0x000fea0003800000 */
.L_x_17811:
[----:B------:R-:W-:Y:S02]  /*6a210*/  LOP3.LUT R3, R7, 0x80000000, R25, 0xb8, !PT ;  /* 0x8000000007037812 */ /* 0x000fe400078eb819 */
[----:B------:R-:W-:Y:S02]  /*6a220*/  FSEL R6, R4, R6, P1 ;  /* 0x0000000604067208 */ /* 0x000fe40000800000 */
[----:B------:R-:W-:-:S07]  /*6a230*/  FSEL R7, R5, R3, P1 ;  /* 0x0000000305077208 */ /* 0x000fce0000800000 */
.L_x_17770:
[----:B------:R-:W-:Y:S05]  /*6a240*/  BSYNC B2 ;  /* 0x0000000000027941 */ /* 0x000fea0003800000 */
.L_x_17759:
        /* <DEDUP_REMOVED lines=8> */
.L_x_17681:
        /* <DEDUP_REMOVED lines=19> */
.L_x_17680:
[----:B------:R-:W-:Y:S05]  /*6a400*/  BSYNC B1 ;  /* 0x0000000000017941 */ /* 0x000fea0003800000 */
.L_x_17679:
        /* <DEDUP_REMOVED lines=153> */
.L_x_17820:
[----:B------:R-:W-:Y:S05]  /*6ada0*/  BSYNC B3 ;  /* 0x0000000000037941 */ /* 0x000fea0003800000 */
.L_x_17819:
        /* <DEDUP_REMOVED lines=82> */
.L_x_17818:
        /* <DEDUP_REMOVED lines=36> */
.L_x_17828:
[----:B------:R-:W-:Y:S05]  /*6b510*/  BSYNC B4 ;  /* 0x0000000000047941 */ /* 0x000fea0003800000 */
.L_x_17827:
[----:B------:R-:W-:Y:S02]  /*6b520*/  IMAD.MOV.U32 R30, RZ, RZ, R2 ;  /* 0x000000ffff1e7224 */ /* 0x000fe400078e0002 */
[----:B------:R-:W-:Y:S01]  /*6b530*/  IMAD.MOV.U32 R31, RZ, RZ, R3 ;  /* 0x000000ffff1f7224 */ /* 0x000fe200078e0003 */
[----:B------:R-:W-:Y:S06]  /*6b540*/  BRA `(.L_x_17826) ;  /* 0x0000000000047947 */ /* 0x000fec0003800000 */
.L_x_17825:
[----:B------:R-:W-:-:S11]  /*6b550*/  DADD R30, -R66, R64 ;  /* 0x00000000421e7229 */ /* 0x000fd60000000140 */
.L_x_17826:
[----:B------:R-:W-:Y:S05]  /*6b560*/  BSYNC B3 ;  /* 0x0000000000037941 */ /* 0x000fea0003800000 */
.L_x_17824:
        /* <DEDUP_REMOVED lines=31> */
.L_x_17833:
[----:B------:R-:W-:Y:S05]  /*6b760*/  BSYNC B4 ;  /* 0x0000000000047941 */ /* 0x000fea0003800000 */
.L_x_17832:
[----:B------:R-:W-:Y:S05]  /*6b770*/  BRA `(.L_x_17831) ;  /* 0x0000000000047947 */ /* 0x000fea0003800000 */
.L_x_17830:
[----:B------:R-:W-:-:S11]  /*6b780*/  DADD R2, R28, -R8 ;  /* 0x000000001c027229 */ /* 0x000fd60000000808 */
.L_x_17831:
[----:B------:R-:W-:Y:S05]  /*6b790*/  BSYNC B3 ;  /* 0x0000000000037941 */ /* 0x000fea0003800000 */
.L_x_17829:
        /* <DEDUP_REMOVED lines=30> */
.L_x_17835:
[----:B------:R-:W-:Y:S05]  /*6b980*/  BSYNC B3 ;  /* 0x0000000000037941 */ /* 0x000fea0003800000 */
.L_x_17834:
        /* <DEDUP_REMOVED lines=86> */
.L_x_17836:
        /* <DEDUP_REMOVED lines=22> */
.L_x_17838:
[----:B------:R-:W-:Y:S05]  /*6c050*/  BSYNC B3 ;  /* 0x0000000000037941 */ /* 0x000fea0003800000 */
.L_x_17837:
        /* <DEDUP_REMOVED lines=30> */
.L_x_17823:
        /* <DEDUP_REMOVED lines=26> */
.L_x_17841:
[----:B------:R-:W-:Y:S05]  /*6c3e0*/  BSYNC B3 ;  /* 0x0000000000037941 */ /* 0x000fea0003800000 */
.L_x_17840:
        /* <DEDUP_REMOVED lines=27> */
.L_x_17844:
[----:B------:R-:W-:Y:S05]  /*6c5a0*/  BSYNC B3 ;  /* 0x0000000000037941 */ /* 0x000fea0003800000 */
.L_x_17843:
        /* <DEDUP_REMOVED lines=30> */
.L_x_17842:
        /* <DEDUP_REMOVED lines=76> */
.L_x_17845:
[----:B------:R-:W-:Y:S01]  /*6cc50*/  IMAD.MOV.U32 R2, RZ, RZ, 0x0 ;  /* 0x00000000ff027424 */ /* 0x000fe200078e00ff */
[----:B------:R-:W-:Y:S01]  /*6cc60*/  FSETP.NEU.FTZ.AND P0, PT, R5, RZ, PT ;  /* 0x000000ff0500720b */ /* 0x000fe20003f1d000 */
[----:B------:R-:W-:-:S06]  /*6cc70*/  IMAD.MOV.U32 R3, RZ, RZ, 0x7ff00000 ;  /* 0x7ff00000ff037424 */ /* 0x000fcc00078e00ff */
[----:B------:R-:W-:-:S10]  /*6cc80*/  DFMA R2, R4, R2, +INF ;  /* 0x7ff000000402742b */ /* 0x000fd40000000002 */
[----:B------:R-:W-:Y:S02]  /*6cc90*/  FSEL R30, R2, RZ, P0 ;  /* 0x000000ff021e7208 */ /* 0x000fe40000000000 */
[----:B------:R-:W-:Y:S01]  /*6cca0*/  FSEL R31, R3, -QNAN , P0 ;  /* 0xfff00000031f7808 */ /* 0x000fe20000000000 */
[----:B------:R-:W-:Y:S06]  /*6ccb0*/  BRA `(.L_x_17821) ;  /* 0x0000000400447947 */ /* 0x000fec0003800000 */
.L_x_17839:
        /* <DEDUP_REMOVED lines=27> */
.L_x_17847:
[----:B------:R-:W-:Y:S05]  /*6ce70*/  BSYNC B3 ;  /* 0x0000000000037941 */ /* 0x000fea0003800000 */
.L_x_17846:
        /* <DEDUP_REMOVED lines=21> */
.L_x_17849:
[----:B------:R-:W-:Y:S05]  /*6cfd0*/  BSYNC B3 ;  /* 0x0000000000037941 */ /* 0x000fea0003800000 */
.L_x_17848:
[----:B------:R-:W-:Y:S01]  /*6cfe0*/  MOV R30, R2 ;  /* 0x00000002001e7202 */ /* 0x000fe20000000f00 */
[----:B------:R-:W-:Y:S01]  /*6cff0*/  IMAD.MOV.U32 R31, RZ, RZ, R3 ;  /* 0x000000ffff1f7224 */ /* 0x000fe200078e0003 */
[----:B------:R-:W-:Y:S06]  /*6d000*/  BRA `(.L_x_17821) ;  /* 0x0000000000707947 */ /* 0x000fec0003800000 */
.L_x_17822:
        /* <DEDUP_REMOVED lines=25> */
.L_x_17851:
[----:B------:R-:W-:Y:S05]  /*6d1a0*/  BSYNC B3 ;  /* 0x0000000000037941 */ /* 0x000fea0003800000 */
.L_x_17850:
[----:B------:R-:W-:Y:S01]  /*6d1b0*/  IMAD.MOV.U32 R30, RZ, RZ, R4 ;  /* 0x000000ffff1e7224 */ /* 0x000fe200078e0004 */
[----:B------:R-:W-:-:S07]  /*6d1c0*/  MOV R31, R5 ;  /* 0x00000005001f7202 */ /* 0x000fce0000000f00 */
.L_x_17821:
[----:B------:R-:W-:Y:S05]  /*6d1d0*/  BSYNC B2 ;  /* 0x0000000000027941 */ /* 0x000fea0003800000 */
.L_x_17817:
        /* <DEDUP_REMOVED lines=25> */
.L_x_17856:
[----:B------:R-:W-:Y:S05]  /*6d370*/  BSYNC B4 ;  /* 0x0000000000047941 */ /* 0x000fea0003800000 */
.L_x_17855:
        /* <DEDUP_REMOVED lines=49> */
.L_x_17858:
        /* <DEDUP_REMOVED lines=71> */
.L_x_17857:
        /* <DEDUP_REMOVED lines=38> */
.L_x_17867:
[----:B------:R-:W-:Y:S05]  /*6dd60*/  BSYNC B6 ;  /* 0x0000000000067941 */ /* 0x000fea0003800000 */
.L_x_17866:
[----:B------:R-:W-:Y:S02]  /*6dd70*/  IMAD.MOV.U32 R68, RZ, RZ, R2 ;  /* 0x000000ffff447224 */ /* 0x000fe400078e0002 */
[----:B------:R-:W-:Y:S01]  /*6dd80*/  IMAD.MOV.U32 R69, RZ, RZ, R3 ;  /* 0x000000ffff457224 */ /* 0x000fe200078e0003 */
[----:B------:R-:W-:Y:S06]  /*6dd90*/  BRA `(.L_x_17865) ;  /* 0x0000000000047947 */ /* 0x000fec0003800000 */
.L_x_17864:
[----:B------:R-:W-:-:S11]  /*6dda0*/  DADD R68, -R66, R64 ;  /* 0x0000000042447229 */ /* 0x000fd60000000140 */
.L_x_17865:
[----:B------:R-:W-:Y:S05]  /*6ddb0*/  BSYNC B5 ;  /* 0x0000000000057941 */ /* 0x000fea0003800000 */
.L_x_17863:
        /* <DEDUP_REMOVED lines=28> */
.L_x_17872:
[----:B------:R-:W-:Y:S05]  /*6df80*/  BSYNC B6 ;  /* 0x0000000000067941 */ /* 0x000fea0003800000 */
.L_x_17871:
[----:B------:R-:W-:Y:S02]  /*6df90*/  IMAD.MOV.U32 R24, RZ, RZ, R2 ;  /* 0x000000ffff187224 */ /* 0x000fe400078e0002 */
[----:B------:R-:W-:Y:S01]  /*6dfa0*/  IMAD.MOV.U32 R25, RZ, RZ, R3 ;  /* 0x000000ffff197224 */ /* 0x000fe200078e0003 */
[----:B------:R-:W-:Y:S06]  /*6dfb0*/  BRA `(.L_x_17870) ;  /* 0x0000000000047947 */ /* 0x000fec0003800000 */
.L_x_17869:
[----:B------:R-:W-:-:S11]  /*6dfc0*/  DADD R24, -R62, R28 ;  /* 0x000000003e187229 */ /* 0x000fd6000000011c */
.L_x_17870:
[----:B------:R-:W-:Y:S05]  /*6dfd0*/  BSYNC B5 ;  /* 0x0000000000057941 */ /* 0x000fea0003800000 */
.L_x_17868:
        /* <DEDUP_REMOVED lines=30> */
.L_x_17874:
[----:B------:R-:W-:Y:S05]  /*6e1c0*/  BSYNC B5 ;  /* 0x0000000000057941 */ /* 0x000fea0003800000 */
.L_x_17873:
[----:B------:R-:W-:Y:S02]  /*6e1d0*/  IMAD.MOV.U32 R26, RZ, RZ, R4 ;  /* 0x000000ffff1a7224 */ /* 0x000fe400078e0004 */
[----:B------:R-:W-:Y:S01]  /*6e1e0*/  IMAD.MOV.U32 R27, RZ, RZ, R5 ;  /* 0x000000ffff1b7224 */ /* 0x000fe200078e0005 */
[----:B------:R-:W-:Y:S06]  /*6e1f0*/  BRA `(.L_x_17875) ;  /* 0x0000000800607947 */ /* 0x000fec0003800000 */
.L_x_17862:
        /* <DEDUP_REMOVED lines=30> */
.L_x_17878:
[----:B------:R-:W-:Y:S05]  /*6e3e0*/  BSYNC B5 ;  /* 0x0000000000057941 */ /* 0x000fea0003800000 */
.L_x_17877:
[----:B------:R-:W-:Y:S02]  /*6e3f0*/  IMAD.MOV.U32 R26, RZ, RZ, R4 ;  /* 0x000000ffff1a7224 */ /* 0x000fe400078e0004 */
[----:B------:R-:W-:Y:S01]  /*6e400*/  IMAD.MOV.U32 R27, RZ, RZ, R5 ;  /* 0x000000ffff1b7224 */ /* 0x000fe200078e0005 */
[----:B------:R-:W-:Y:S06]  /*6e410*/  BRA `(.L_x_17875) ;  /* 0x0000000400d87947 */ /* 0x000fec0003800000 */
.L_x_17876:
        /* <DEDUP_REMOVED lines=31> */
.L_x_17880:
[----:B------:R-:W-:Y:S05]  /*6e610*/  BSYNC B5 ;  /* 0x0000000000057941 */ /* 0x000fea0003800000 */
.L_x_17879:
        /* <DEDUP_REMOVED lines=21> */
.L_x_17882:
[----:B------:R-:W-:Y:S05]  /*6e770*/  BSYNC B5 ;  /* 0x0000000000057941 */ /* 0x000fea0003800000 */
.L_x_17881:
[----:B------:R-:W-:Y:S01]  /*6e780*/  DMUL R10, R10, 8.11296384146066816958e+31 ;  /* 0x469000000a0a7828 */ /* 0x000fe20000000000 */
[----:B------:R-:W-:Y:S02]  /*6e790*/  IMAD.MOV.U32 R26, RZ, RZ, R2 ;  /* 0x000000ffff1a7224 */ /* 0x000fe400078e0002 */
[----:B------:R-:W-:Y:S01]  /*6e7a0*/  IMAD.MOV.U32 R27, RZ, RZ, R3 ;  /* 0x000000ffff1b7224 */ /* 0x000fe200078e0003 */
[----:B------:R-:W-:Y:S07]  /*6e7b0*/  BRA `(.L_x_17875) ;  /* 0x0000000000f07947 */ /* 0x000fee0003800000 */
.L_x_17861:
        /* <DEDUP_REMOVED lines=27> */
.L_x_17884:
[----:B------:R-:W-:Y:S05]  /*6e970*/  BSYNC B5 ;  /* 0x0000000000057941 */ /* 0x000fea0003800000 */
.L_x_17883:
        /* <DEDUP_REMOVED lines=30> */
.L_x_17886:
[----:B------:R-:W-:Y:S05]  /*6eb60*/  BSYNC B5 ;  /* 0x0000000000057941 */ /* 0x000fea0003800000 */
.L_x_17885:
[----:B------:R-:W-:-:S11]  /*6eb70*/  DMUL R26, R4, R28 ;  /* 0x0000001c041a7228 */ /* 0x000fd60000000000 */
.L_x_17875:
[----:B------:R-:W-:Y:S05]  /*6eb80*/  BSYNC B4 ;  /* 0x0000000000047941 */ /* 0x000fea0003800000 */
.L_x_17860:
[----:B------:R-:W-:Y:S05]  /*6eb90*/  BRA `(.L_x_17887) ;  /* 0x0000000000087947 */ /* 0x000fea0003800000 */
.L_x_17854:
[----:B------:R-:W-:Y:S02]  /*6eba0*/  DMUL R26, R26, 9.00719925474099200000e+15 ;  /* 0x434000001a1a7828 */ /* 0x000fe40000000000 */
[----:B------:R-:W-:-:S11]  /*6ebb0*/  DMUL R10, R10, 9.00719925474099200000e+15 ;  /* 0x434000000a0a7828 */ /* 0x000fd60000000000 */
.L_x_17887:
[----:B------:R-:W-:Y:S05]  /*6ebc0*/  BSYNC B2 ;  /* 0x0000000000027941 */ /* 0x000fea0003800000 */
.L_x_17853:
        /* <DEDUP_REMOVED lines=28> */
.L_x_17889:
[----:B------:R-:W-:Y:S05]  /*6ed90*/  BSYNC B2 ;  /* 0x0000000000027941 */ /* 0x000fea0003800000 */
.L_x_17888:
        /* <DEDUP_REMOVED lines=82> */
.L_x_17891:
[----:B------:R-:W-:Y:S02]  /*6f2c0*/  FSEL R2, RZ, 3.37028055040000000000e+12, P0 ;  /* 0x54442d18ff027808 */ /* 0x000fe40000000000 */
[----:B------:R-:W-:-:S07]  /*6f2d0*/  FSEL R3, RZ, 2.1426990032196044922, P0 ;  /* 0x400921fbff037808 */ /* 0x000fce0000000000 */
.L_x_17892:
[----:B------:R-:W-:Y:S05]  /*6f2e0*/  BSYNC B0 ;  /* 0x0000000000007941 */ /* 0x000fea0003800000 */
.L_x_17890:
[----:B------:R-:W-:Y:S01]  /*6f2f0*/  DADD R26, |R26|, |R10| ;  /* 0x000000001a1a7229 */ /* 0x000fe2000000060a */
[----:B------:R-:W-:-:S07]  /*6f300*/  LOP3.LUT R11, R3, 0x80000000, R11, 0xb8, !PT ;  /* 0x80000000030b7812 */ /* 0x000fce00078eb80b */
[----:B------:R-:W-:-:S06]  /*6f310*/  DSETP.GTU.AND P0, PT, |R26|, +INF , PT ;  /* 0x7ff000001a00742a */ /* 0x000fcc0003f0c200 */
[----:B------:R-:W-:Y:S02]  /*6f320*/  FSEL R2, R26, R2, P0 ;  /* 0x000000021a027208 */ /* 0x000fe40000000000 */
[----:B------:R-:W-:-:S07]  /*6f330*/  FSEL R3, R27, R11, P0 ;  /* 0x0000000b1b037208 */ /* 0x000fce0000000000 */
.L_x_17859:
[----:B------:R-:W-:Y:S05]  /*6f340*/  BSYNC B3 ;  /* 0x0000000000037941 */ /* 0x000fea0003800000 */
.L_x_17852:
[----:B------:R-:W-:Y:S01]  /*6f350*/  LOP3.LUT R29, R3, 0x80000000, R21, 0xb8, !PT ;  /* 0x80000000031d7812 */ /* 0x000fe200078eb815 */
[----:B------:R-:W-:Y:S01]  /*6f360*/  IMAD.MOV.U32 R28, RZ, RZ, R2 ;  /* 0x000000ffff1c7224 */ /* 0x000fe200078e0002 */
[----:B------:R-:W-:Y:S01]  /*6f370*/  LOP3.LUT R31, R31, 0x80000000, R23, 0xb8, !PT ;  /* 0x800000001f1f7812 */ /* 0x000fe200078eb817 */
[----:B------:R-:W-:Y:S06]  /*6f380*/  BRA `(.L_x_17814) ;  /* 0x0000005800e47947 */ /* 0x000fec0003800000 */
.L_x_17816:
        /* <DEDUP_REMOVED lines=112> */
.L_x_17898:
[----:B------:R-:W-:Y:S05]  /*6fa90*/  BSYNC B0 ;  /* 0x0000000000007941 */ /* 0x000fea0003800000 */
.L_x_17897:
        /* <DEDUP_REMOVED lines=8> */
.L_x_17900:
[----:B------:R-:W-:Y:S05]  /*6fb20*/  BSYNC B3 ;  /* 0x0000000000037941 */ /* 0x000fea0003800000 */
.L_x_17899:
        /* <DEDUP_REMOVED lines=82> */
.L_x_17902:
[----:B------:R-:W-:-:S04]  /*70050*/  ISETP.GE.AND P0, PT, R25, RZ, PT ;  /* 0x000000ff1900720c */ /* 0x000fc80003f06270 */
[----:B------:R-:W-:Y:S02]  /*70060*/  FSEL R6, RZ, 3.37028055040000000000e+12, P0 ;  /* 0x54442d18ff067808 */ /* 0x000fe40000000000 */
[----:B------:R-:W-:-:S07]  /*70070*/  FSEL R7, RZ, 2.1426990032196044922, P0 ;  /* 0x400921fbff077808 */ /* 0x000fce0000000000 */
.L_x_17903:
[----:B------:R-:W-:Y:S05]  /*70080*/  BSYNC B0 ;  /* 0x0000000000007941 */ /* 0x000fea0003800000 */
.L_x_17901:
[----:B------:R-:W-:Y:S01]  /*70090*/  DADD R2, |R20|, |R22| ;  /* 0x0000000014027229 */ /* 0x000fe20000000616 */
[----:B------:R-:W-:Y:S01]  /*700a0*/  LOP3.LUT R11, R7, 0x80000000, R11, 0xb8, !PT ;  /* 0x80000000070b7812 */ /* 0x000fe200078eb80b */
[----:B------:R-:W-:-:S06]  /*700b0*/  DMUL R26, R26, 0.5 ;  /* 0x3fe000001a1a7828 */ /* 0x000fcc0000000000 */
[----:B------:R-:W-:-:S06]  /*700c0*/  DSETP.GTU.AND P0, PT, |R2|, +INF , PT ;  /* 0x7ff000000200742a */ /* 0x000fcc0003f0c200 */
[----:B------:R-:W-:Y:S02]  /*700d0*/  FSEL R6, R2, R6, P0 ;  /* 0x0000000602067208 */ /* 0x000fe40000000000 */
[----:B------:R-:W-:Y:S01]  /*700e0*/  FSEL R7, R3, R11, P0 ;  /* 0x0000000b03077208 */ /* 0x000fe20000000000 */
[----:B------:R-:W-:Y:S06]  /*700f0*/  BRA `(.L_x_17904) ;  /* 0x0000004c00187947 */ /* 0x000fec0003800000 */
.L_x_17896:
        /* <DEDUP_REMOVED lines=135> */
.L_x_17906:
[----:B------:R-:W-:Y:S05]  /*70970*/  BSYNC B0 ;  /* 0x0000000000007941 */ /* 0x000fea0003800000 */
.L_x_17905:
        /* <DEDUP_REMOVED lines=8> */
.L_x_17908:
[----:B------:R-:W-:Y:S05]  /*70a00*/  BSYNC B3 ;  /* 0x0000000000037941 */ /* 0x000fea0003800000 */
.L_x_17907:
        /* <DEDUP_REMOVED lines=82> */
.L_x_17910:
[----:B------:R-:W-:-:S04]  /*70f30*/  ISETP.GE.AND P0, PT, R25, RZ, PT ;  /* 0x000000ff1900720c */ /* 0x000fc80003f06270 */
[----:B------:R-:W-:Y:S02]  /*70f40*/  FSEL R6, RZ, 3.37028055040000000000e+12, P0 ;  /* 0x54442d18ff067808 */ /* 0x000fe40000000000 */
[----:B------:R-:W-:-:S07]  /*70f50*/  FSEL R7, RZ, 2.1426990032196044922, P0 ;  /* 0x400921fbff077808 */ /* 0x000fce0000000000 */
.L_x_17911:
[----:B------:R-:W-:Y:S05]  /*70f60*/  BSYNC B0 ;  /* 0x0000000000007941 */ /* 0x000fea0003800000 */
.L_x_17909:
[----:B------:R-:W-:Y:S01]  /*70f70*/  DADD R2, |R20|, |R22| ;  /* 0x0000000014027229 */ /* 0x000fe20000000616 */
[----:B------:R-:W-:-:S07]  /*70f80*/  LOP3.LUT R11, R7, 0x80000000, R11, 0xb8, !PT ;  /* 0x80000000070b7812 */ /* 0x000fce00078eb80b */
[----:B------:R-:W-:-:S06]  /*70f90*/  DSETP.GTU.AND P0, PT, |R2|, +INF , PT ;  /* 0x7ff000000200742a */ /* 0x000fcc0003f0c200 */
[----:B------:R-:W-:Y:S02]  /*70fa0*/  FSEL R6, R2, R6, P0 ;  /* 0x0000000602067208 */ /* 0x000fe40000000000 */
[----:B------:R-:W-:Y:S01]  /*70fb0*/  FSEL R7, R3, R11, P0 ;  /* 0x0000000b03077208 */ /* 0x000fe20000000000 */
[----:B------:R-:W-:Y:S06]  /*70fc0*/  BRA `(.L_x_17904) ;  /* 0x0000003c00647947 */ /* 0x000fec0003800000 */
.L_x_17895:
        /* <DEDUP_REMOVED lines=23> */
.L_x_17913:
[----:B------:R-:W-:Y:S05]  /*71140*/  BSYNC B3 ;  /* 0x0000000000037941 */ /* 0x000fea0003800000 */
.L_x_17912:
        /* <DEDUP_REMOVED lines=26> */
.L_x_17915:
[----:B------:R-:W-:Y:S05]  /*712f0*/  BSYNC B3 ;  /* 0x0000000000037941 */ /* 0x000fea0003800000 */
.L_x_17914:
        /* <DEDUP_REMOVED lines=136> */
.L_x_17917:
[----:B------:R-:W-:Y:S05]  /*71b80*/  BSYNC B0 ;  /* 0x0000000000007941 */ /* 0x000fea0003800000 */
.L_x_17916:
        /* <DEDUP_REMOVED lines=8> */
.L_x_17919:
[----:B------:R-:W-:Y:S05]  /*71c10*/  BSYNC B3 ;  /* 0x0000000000037941 */ /* 0x000fea0003800000 */
.L_x_17918:
        /* <DEDUP_REMOVED lines=82> */
.L_x_17921:
[----:B------:R-:W-:-:S04]  /*72140*/  ISETP.GE.AND P0, PT, R25, RZ, PT ;  /* 0x000000ff1900720c */ /* 0x000fc80003f06270 */
[----:B------:R-:W-:Y:S02]  /*72150*/  FSEL R6, RZ, 3.37028055040000000000e+12, P0 ;  /* 0x54442d18ff067808 */ /* 0x000fe40000000000 */
[----:B------:R-:W-:-:S07]  /*72160*/  FSEL R7, RZ, 2.1426990032196044922, P0 ;  /* 0x400921fbff077808 */ /* 0x000fce0000000000 */
.L_x_17922:
[----:B------:R-:W-:Y:S05]  /*72170*/  BSYNC B0 ;  /* 0x0000000000007941 */ /* 0x000fea0003800000 */
.L_x_17920:
[----:B------:R-:W-:Y:S01]  /*72180*/  DADD R2, |R20|, |R22| ;  /* 0x0000000014027229 */ /* 0x000fe20000000616 */
[----:B------:R-:W-:Y:S01]  /*72190*/  LOP3.LUT R11, R7, 0x80000000, R11, 0xb8, !PT ;  /* 0x80000000070b7812 */ /* 0x000fe200078eb80b */
[----:B------:R-:W-:-:S06]  /*721a0*/  DADD R26, R26, 1 ;  /* 0x3ff000001a1a7429 */ /* 0x000fcc0000000000 */
[----:B------:R-:W-:-:S06]  /*721b0*/  DSETP.GTU.AND P0, PT, |R2|, +INF , PT ;  /* 0x7ff000000200742a */ /* 0x000fcc0003f0c200 */
[----:B------:R-:W-:Y:S02]  /*721c0*/  FSEL R6, R2, R6, P0 ;  /* 0x0000000602067208 */ /* 0x000fe40000000000 */
[----:B------:R-:W-:Y:S01]  /*721d0*/  FSEL R7, R3, R11, P0 ;  /* 0x0000000b03077208 */ /* 0x000fe20000000000 */
[----:B------:R-:W-:Y:S06]  /*721e0*/  BRA `(.L_x_17904) ;  /* 0x0000002800dc7947 */ /* 0x000fec0003800000 */
.L_x_17894:
        /* <DEDUP_REMOVED lines=108> */
.L_x_17926:
[----:B------:R-:W-:Y:S05]  /*728b0*/  BSYNC B0 ;  /* 0x0000000000007941 */ /* 0x000fea0003800000 */
.L_x_17925:
        /* <DEDUP_REMOVED lines=8> */
.L_x_17928:
[----:B------:R-:W-:Y:S05]  /*72940*/  BSYNC B3 ;  /* 0x0000000000037941 */ /* 0x000fea0003800000 */
.L_x_17927:
        /* <DEDUP_REMOVED lines=73> */
.L_x_17930:
[----:B------:R-:W-:Y:S05]  /*72de0*/  BSYNC B0 ;  /* 0x0000000000007941 */ /* 0x000fea0003800000 */
.L_x_17929:
[----:B------:R-:W-:Y:S01]  /*72df0*/  LOP3.LUT R3, R7, 0x80000000, R21, 0xb8, !PT ;  /* 0x8000000007037812 */ /* 0x000fe200078eb815 */
[----:B------:R-:W-:Y:S01]  /*72e00*/  DMUL R26, R26, 0.5 ;  /* 0x3fe000001a1a7828 */ /* 0x000fe20000000000 */
[----:B------:R-:W-:Y:S02]  /*72e10*/  FSEL R6, R4, R6, P0 ;  /* 0x0000000604067208 */ /* 0x000fe40000000000 */
[----:B------:R-:W-:Y:S01]  /*72e20*/  FSEL R7, R5, R3, P0 ;  /* 0x0000000305077208 */ /* 0x000fe20000000000 */
[----:B------:R-:W-:Y:S07]  /*72e30*/  BRA `(.L_x_17904) ;  /* 0x0000001c00c87947 */ /* 0x000fee0003800000 */
.L_x_17924:
        /* <DEDUP_REMOVED lines=135> */
.L_x_17932:
[----:B------:R-:W-:Y:S05]  /*736b0*/  BSYNC B0 ;  /* 0x0000000000007941 */ /* 0x000fea0003800000 */
.L_x_17931:
        /* <DEDUP_REMOVED lines=8> */
.L_x_17934:
[----:B------:R-:W-:Y:S05]  /*73740*/  BSYNC B3 ;  /* 0x0000000000037941 */ /* 0x000fea0003800000 */
.L_x_17933:
        /* <DEDUP_REMOVED lines=73> */
.L_x_17936:
[----:B------:R-:W-:Y:S05]  /*73be0*/  BSYNC B0 ;  /* 0x0000000000007941 */ /* 0x000fea0003800000 */
.L_x_17935:
[----:B------:R-:W-:Y:S02]  /*73bf0*/  LOP3.LUT R3, R7, 0x80000000, R21, 0xb8, !PT ;  /* 0x8000000007037812 */ /* 0x000fe400078eb815 */
[----:B------:R-:W-:Y:S02]  /*73c00*/  FSEL R6, R4, R6, P1 ;  /* 0x0000000604067208 */ /* 0x000fe40000800000 */
[----:B------:R-:W-:Y:S01]  /*73c10*/  FSEL R7, R5, R3, P1 ;  /* 0x0000000305077208 */ /* 0x000fe20000800000 */
[----:B------:R-:W-:Y:S06]  /*73c20*/  BRA `(.L_x_17904) ;  /* 0x00000010004c7947 */ /* 0x000fec0003800000 */
.L_x_17923:
        /* <DEDUP_REMOVED lines=23> */
.L_x_17938:
[----:B------:R-:W-:Y:S05]  /*73da0*/  BSYNC B3 ;  /* 0x0000000000037941 */ /* 0x000fea0003800000 */
.L_x_17937:
        /* <DEDUP_REMOVED lines=26> */
.L_x_17940:
[----:B------:R-:W-:Y:S05]  /*73f50*/  BSYNC B3 ;  /* 0x0000000000037941 */ /* 0x000fea0003800000 */
.L_x_17939:
        /* <DEDUP_REMOVED lines=136> */
.L_x_17942:
[----:B------:R-:W-:Y:S05]  /*747e0*/  BSYNC B0 ;  /* 0x0000000000007941 */ /* 0x000fea0003800000 */
.L_x_17941:
        /* <DEDUP_REMOVED lines=8> */
.L_x_17944:
[----:B------:R-:W-:Y:S05]  /*74870*/  BSYNC B3 ;  /* 0x0000000000037941 */ /* 0x000fea0003800000 */
.L_x_17943:
        /* <DEDUP_REMOVED lines=74> */
.L_x_17946:
[----:B------:R-:W-:Y:S05]  /*74d20*/  BSYNC B0 ;  /* 0x0000000000007941 */ /* 0x000fea0003800000 */
.L_x_17945:
[----:B------:R-:W-:Y:S02]  /*74d30*/  LOP3.LUT R3, R7, 0x80000000, R21, 0xb8, !PT ;  /* 0x8000000007037812 */ /* 0x000fe400078eb815 */
[----:B------:R-:W-:Y:S02]  /*74d40*/  FSEL R6, R4, R6, P1 ;  /* 0x0000000604067208 */ /* 0x000fe40000800000 */
[----:B------:R-:W-:-:S07]  /*74d50*/  FSEL R7, R5, R3, P1 ;  /* 0x0000000305077208 */ /* 0x000fce0000800000 */
.L_x_17904:
[----:B------:R-:W-:Y:S05]  /*74d60*/  BSYNC B2 ;  /* 0x0000000000027941 */ /* 0x000fea0003800000 */
.L_x_17893:
        /* <DEDUP_REMOVED lines=8> */
.L_x_17815:
        /* <DEDUP_REMOVED lines=19> */
.L_x_17814:
[----:B------:R-:W-:Y:S05]  /*74f20*/  BSYNC B1 ;  /* 0x0000000000017941 */ /* 0x000fea0003800000 */
.L_x_17813:
        /* <DEDUP_REMOVED lines=153> */
.L_x_17954:
[----:B------:R-:W-:Y:S05]  /*758c0*/  BSYNC B3 ;  /* 0x0000000000037941 */ /* 0x000fea0003800000 */
.L_x_17953:
        /* <DEDUP_REMOVED lines=82> */
.L_x_17952:
        /* <DEDUP_REMOVED lines=36> */
.L_x_17962:
[----:B------:R-:W-:Y:S05]  /*76030*/  BSYNC B4 ;  /* 0x0000000000047941 */ /* 0x000fea0003800000 */
.L_x_17961:
[----:B------:R-:W-:Y:S02]  /*76040*/  IMAD.MOV.U32 R26, RZ, RZ, R2 ;  /* 0x000000ffff1a7224 */ /* 0x000fe400078e0002 */
[----:B------:R-:W-:Y:S01]  /*76050*/  IMAD.MOV.U32 R27, RZ, RZ, R3 ;  /* 0x000000ffff1b7224 */ /* 0x000fe200078e0003 */
[----:B------:R-:W-:Y:S06]  /*76060*/  BRA `(.L_x_17960) ;  /* 0x0000000000047947 */ /* 0x000fec0003800000 */
.L_x_17959:
[----:B------:R-:W-:-:S11]  /*76070*/  DADD R26, -R66, R64 ;  /* 0x00000000421a7229 */ /* 0x000fd60000000140 */
.L_x_17960:
[----:B------:R-:W-:Y:S05]  /*76080*/  BSYNC B3 ;  /* 0x0000000000037941 */ /* 0x000fea0003800000 */
.L_x_17958:
        /* <DEDUP_REMOVED lines=31> */
.L_x_17967:
[----:B------:R-:W-:Y:S05]  /*76280*/  BSYNC B4 ;  /* 0x0000000000047941 */ /* 0x000fea0003800000 */
.L_x_17966:
[----:B------:R-:W-:Y:S05]  /*76290*/  BRA `(.L_x_17965) ;  /* 0x0000000000047947 */ /* 0x000fea0003800000 */
.L_x_17964:
[----:B------:R-:W-:-:S11]  /*762a0*/  DADD R2, R24, -R8 ;  /* 0x0000000018027229 */ /* 0x000fd60000000808 */
.L_x_17965:
[----:B------:R-:W-:Y:S05]  /*762b0*/  BSYNC B3 ;  /* 0x0000000000037941 */ /* 0x000fea0003800000 */
.L_x_17963:
        /* <DEDUP_REMOVED lines=30> */
.L_x_17969:
[----:B------:R-:W-:Y:S05]  /*764a0*/  BSYNC B3 ;  /* 0x0000000000037941 */ /* 0x000fea0003800000 */
.L_x_17968:
        /* <DEDUP_REMOVED lines=86> */
.L_x_17970:
        /* <DEDUP_REMOVED lines=22> */
.L_x_17972:
[----:B------:R-:W-:Y:S05]  /*76b70*/  BSYNC B3 ;  /* 0x0000000000037941 */ /* 0x000fea0003800000 */
.L_x_17971:
        /* <DEDUP_REMOVED lines=30> */
.L_x_17957:
        /* <DEDUP_REMOVED lines=26> */
.L_x_17975:
[----:B------:R-:W-:Y:S05]  /*76f00*/  BSYNC B3 ;  /* 0x0000000000037941 */ /* 0x000fea0003800000 */
.L_x_17974:
        /* <DEDUP_REMOVED lines=27> */
.L_x_17978:
[----:B------:R-:W-:Y:S05]  /*770c0*/  BSYNC B3 ;  /* 0x0000000000037941 */ /* 0x000fea0003800000 */
.L_x_17977:
        /* <DEDUP_REMOVED lines=30> */
.L_x_17976:
        /* <DEDUP_REMOVED lines=76> */
.L_x_17979:
[----:B------:R-:W-:Y:S01]  /*77770*/  IMAD.MOV.U32 R2, RZ, RZ, 0x0 ;  /* 0x00000000ff027424 */ /* 0x000fe200078e00ff */
[----:B------:R-:W-:Y:S01]  /*77780*/  FSETP.NEU.FTZ.AND P0, PT, R5, RZ, PT ;  /* 0x000000ff0500720b */ /* 0x000fe20003f1d000 */
[----:B------:R-:W-:-:S06]  /*77790*/  IMAD.MOV.U32 R3, RZ, RZ, 0x7ff00000 ;  /* 0x7ff00000ff037424 */ /* 0x000fcc00078e00ff */
[----:B------:R-:W-:-:S10]  /*777a0*/  DFMA R2, R4, R2, +INF ;  /* 0x7ff000000402742b */ /* 0x000fd40000000002 */
[----:B------:R-:W-:Y:S02]  /*777b0*/  FSEL R26, R2, RZ, P0 ;  /* 0x000000ff021a7208 */ /* 0x000fe40000000000 */
[----:B------:R-:W-:Y:S01]  /*777c0*/  FSEL R27, R3, -QNAN , P0 ;  /* 0xfff00000031b7808 */ /* 0x000fe20000000000 */
[----:B------:R-:W-:Y:S06]  /*777d0*/  BRA `(.L_x_17955) ;  /* 0x0000000400447947 */ /* 0x000fec0003800000 */
.L_x_17973:
        /* <DEDUP_REMOVED lines=27> */
.L_x_17981:
[----:B------:R-:W-:Y:S05]  /*77990*/  BSYNC B3 ;  /* 0x0000000000037941 */ /* 0x000fea0003800000 */
.L_x_17980:
        /* <DEDUP_REMOVED lines=21> */
.L_x_17983:
[----:B------:R-:W-:Y:S05]  /*77af0*/  BSYNC B3 ;  /* 0x0000000000037941 */ /* 0x000fea0003800000 */
.L_x_17982:
[----:B------:R-:W-:Y:S02]  /*77b00*/  IMAD.MOV.U32 R26, RZ, RZ, R2 ;  /* 0x000000ffff1a7224 */ /* 0x000fe400078e0002 */
[----:B------:R-:W-:Y:S01]  /*77b10*/  IMAD.MOV.U32 R27, RZ, RZ, R3 ;  /* 0x000000ffff1b7224 */ /* 0x000fe200078e0003 */
[----:B------:R-:W-:Y:S06]  /*77b20*/  BRA `(.L_x_17955) ;  /* 0x0000000000707947 */ /* 0x000fec0003800000 */
.L_x_17956:
        /* <DEDUP_REMOVED lines=25> */
.L_x_17985:
[----:B------:R-:W-:Y:S05]  /*77cc0*/  BSYNC B3 ;  /* 0x0000000000037941 */ /* 0x000fea0003800000 */
.L_x_17984:
[----:B------:R-:W-:Y:S01]  /*77cd0*/  MOV R26, R4 ;  /* 0x00000004001a7202 */ /* 0x000fe20000000f00 */
[----:B------:R-:W-:-:S07]  /*77ce0*/  IMAD.MOV.U32 R27, RZ, RZ, R5 ;  /* 0x000000ffff1b7224 */ /* 0x000fce00078e0005 */
.L_x_17955:
[----:B------:R-:W-:Y:S05]  /*77cf0*/  BSYNC B2 ;  /* 0x0000000000027941 */ /* 0x000fea0003800000 */
.L_x_17951:
        /* <DEDUP_REMOVED lines=25> */
.L_x_17990:
[----:B------:R-:W-:Y:S05]  /*77e90*/  BSYNC B4 ;  /* 0x0000000000047941 */ /* 0x000fea0003800000 */
.L_x_17989:
        /* <DEDUP_REMOVED lines=49> */
.L_x_17992:
        /* <DEDUP_REMOVED lines=71> */
.L_x_17991:
        /* <DEDUP_REMOVED lines=37> */
.L_x_18001:
[----:B------:R-:W-:Y:S05]  /*78870*/  BSYNC B6 ;  /* 0x0000000000067941 */ /* 0x000fea0003800000 */
.L_x_18000:
[----:B------:R-:W-:Y:S02]  /*78880*/  IMAD.MOV.U32 R68, RZ, RZ, R2 ;  /* 0x000000ffff447224 */ /* 0x000fe400078e0002 */
[----:B------:R-:W-:Y:S01]  /*78890*/  IMAD.MOV.U32 R69, RZ, RZ, R3 ;  /* 0x000000ffff457224 */ /* 0x000fe200078e0003 */
[----:B------:R-:W-:Y:S06]  /*788a0*/  BRA `(.L_x_17999) ;  /* 0x0000000000047947 */ /* 0x000fec0003800000 */
.L_x_17998:
[----:B------:R-:W-:-:S11]  /*788b0*/  DADD R68, -R66, R64 ;  /* 0x0000000042447229 */ /* 0x000fd60000000140 */
.L_x_17999:
[----:B------:R-:W-:Y:S05]  /*788c0*/  BSYNC B5 ;  /* 0x0000000000057941 */ /* 0x000fea0003800000 */
.L_x_17997:
        /* <DEDUP_REMOVED lines=28> */
.L_x_18006:
[----:B------:R-:W-:Y:S05]  /*78a90*/  BSYNC B6 ;  /* 0x0000000000067941 */ /* 0x000fea0003800000 */
.L_x_18005:
[----:B------:R-:W-:Y:S02]  /*78aa0*/  IMAD.MOV.U32 R20, RZ, RZ, R2 ;  /* 0x000000ffff147224 */ /* 0x000fe400078e0002 */
[----:B------:R-:W-:Y:S01]  /*78ab0*/  IMAD.MOV.U32 R21, RZ, RZ, R3 ;  /* 0x000000ffff157224 */ /* 0x000fe200078e0003 */
[----:B------:R-:W-:Y:S06]  /*78ac0*/  BRA `(.L_x_18004) ;  /* 0x0000000000047947 */ /* 0x000fec0003800000 */
.L_x_18003:
[----:B------:R-:W-:-:S11]  /*78ad0*/  DADD R20, -R62, R24 ;  /* 0x000000003e147229 */ /* 0x000fd60000000118 */
.L_x_18004:
[----:B------:R-:W-:Y:S05]  /*78ae0*/  BSYNC B5 ;  /* 0x0000000000057941 */ /* 0x000fea0003800000 */
.L_x_18002:
        /* <DEDUP_REMOVED lines=30> */
.L_x_18008:
[----:B------:R-:W-:Y:S05]  /*78cd0*/  BSYNC B5 ;  /* 0x0000000000057941 */ /* 0x000fea0003800000 */
.L_x_18007:
[----:B------:R-:W-:Y:S02]  /*78ce0*/  IMAD.MOV.U32 R22, RZ, RZ, R4 ;  /* 0x000000ffff167224 */ /* 0x000fe400078e0004 */
[----:B------:R-:W-:Y:S01]  /*78cf0*/  IMAD.MOV.U32 R23, RZ, RZ, R5 ;  /* 0x000000ffff177224 */ /* 0x000fe200078e0005 */
[----:B------:R-:W-:Y:S06]  /*78d00*/  BRA `(.L_x_18009) ;  /* 0x0000000800607947 */ /* 0x000fec0003800000 */
.L_x_17996:
        /* <DEDUP_REMOVED lines=30> */
.L_x_18012:
[----:B------:R-:W-:Y:S05]  /*78ef0*/  BSYNC B5 ;  /* 0x0000000000057941 */ /* 0x000fea0003800000 */
.L_x_18011:
[----:B------:R-:W-:Y:S02]  /*78f00*/  IMAD.MOV.U32 R22, RZ, RZ, R4 ;  /* 0x000000ffff167224 */ /* 0x000fe400078e0004 */
[----:B------:R-:W-:Y:S01]  /*78f10*/  IMAD.MOV.U32 R23, RZ, RZ, R5 ;  /* 0x000000ffff177224 */ /* 0x000fe200078e0005 */
[----:B------:R-:W-:Y:S06]  /*78f20*/  BRA `(.L_x_18009) ;  /* 0x0000000400d87947 */ /* 0x000fec0003800000 */
.L_x_18010:
        /* <DEDUP_REMOVED lines=31> */
.L_x_18014:
[----:B------:R-:W-:Y:S05]  /*79120*/  BSYNC B5 ;  /* 0x0000000000057941 */ /* 0x000fea0003800000 */
.L_x_18013:
        /* <DEDUP_REMOVED lines=21> */
.L_x_18016:
[----:B------:R-:W-:Y:S05]  /*79280*/  BSYNC B5 ;  /* 0x0000000000057941 */ /* 0x000fea0003800000 */
.L_x_18015:
[----:B------:R-:W-:Y:S01]  /*79290*/  DMUL R10, R10, 8.11296384146066816958e+31 ;  /* 0x469000000a0a7828 */ /* 0x000fe20000000000 */
[----:B------:R-:W-:Y:S02]  /*792a0*/  IMAD.MOV.U32 R22, RZ, RZ, R2 ;  /* 0x000000ffff167224 */ /* 0x000fe400078e0002 */
[----:B------:R-:W-:Y:S01]  /*792b0*/  IMAD.MOV.U32 R23, RZ, RZ, R3 ;  /* 0x000000ffff177224 */ /* 0x000fe200078e0003 */
[----:B------:R-:W-:Y:S07]  /*792c0*/  BRA `(.L_x_18009) ;  /* 0x0000000000f07947 */ /* 0x000fee0003800000 */
.L_x_17995:
        /* <DEDUP_REMOVED lines=27> */
.L_x_18018:
[----:B------:R-:W-:Y:S05]  /*79480*/  BSYNC B5 ;  /* 0x0000000000057941 */ /* 0x000fea0003800000 */
.L_x_18017:
        /* <DEDUP_REMOVED lines=30> */
.L_x_18020:
[----:B------:R-:W-:Y:S05]  /*79670*/  BSYNC B5 ;  /* 0x0000000000057941 */ /* 0x000fea0003800000 */
.L_x_18019:
[----:B------:R-:W-:-:S11]  /*79680*/  DMUL R22, R4, R24 ;  /* 0x0000001804167228 */ /* 0x000fd60000000000 */
.L_x_18009:
[----:B------:R-:W-:Y:S05]  /*79690*/  BSYNC B4 ;  /* 0x0000000000047941 */ /* 0x000fea0003800000 */
.L_x_17994:
[----:B------:R-:W-:Y:S05]  /*796a0*/  BRA `(.L_x_18021) ;  /* 0x0000000000087947 */ /* 0x000fea0003800000 */
.L_x_17988:
[----:B------:R-:W-:Y:S02]  /*796b0*/  DMUL R22, R22, 9.00719925474099200000e+15 ;  /* 0x4340000016167828 */ /* 0x000fe40000000000 */
[----:B------:R-:W-:-:S11]  /*796c0*/  DMUL R10, R10, 9.00719925474099200000e+15 ;  /* 0x434000000a0a7828 */ /* 0x000fd60000000000 */
.L_x_18021:
[----:B------:R-:W-:Y:S05]  /*796d0*/  BSYNC B2 ;  /* 0x0000000000027941 */ /* 0x000fea0003800000 */
.L_x_17987:
        /* <DEDUP_REMOVED lines=28> */
.L_x_18023:
[----:B------:R-:W-:Y:S05]  /*798a0*/  BSYNC B2 ;  /* 0x0000000000027941 */ /* 0x000fea0003800000 */
.L_x_18022:
        /* <DEDUP_REMOVED lines=82> */
.L_x_18025:
[----:B------:R-:W-:Y:S02]  /*79dd0*/  FSEL R2, RZ, 3.37028055040000000000e+12, P1 ;  /* 0x54442d18ff027808 */ /* 0x000fe40000800000 */
[----:B------:R-:W-:-:S07]  /*79de0*/  FSEL R3, RZ, 2.1426990032196044922, P1 ;  /* 0x400921fbff037808 */ /* 0x000fce0000800000 */
.L_x_18026:
[----:B------:R-:W-:Y:S05]  /*79df0*/  BSYNC B0 ;  /* 0x0000000000007941 */ /* 0x000fea0003800000 */
.L_x_18024:
[----:B------:R-:W-:Y:S01]  /*79e00*/  DADD R22, |R22|, |R10| ;  /* 0x0000000016167229 */ /* 0x000fe2000000060a */
[----:B------:R-:W-:-:S07]  /*79e10*/  LOP3.LUT R11, R3, 0x80000000, R11, 0xb8, !PT ;  /* 0x80000000030b7812 */ /* 0x000fce00078eb80b */
[----:B------:R-:W-:-:S06]  /*79e20*/  DSETP.GTU.AND P0, PT, |R22|, +INF , PT ;  /* 0x7ff000001600742a */ /* 0x000fcc0003f0c200 */
[----:B------:R-:W-:Y:S02]  /*79e30*/  FSEL R2, R22, R2, P0 ;  /* 0x0000000216027208 */ /* 0x000fe40000000000 */
[----:B------:R-:W-:-:S07]  /*79e40*/  FSEL R3, R23, R11, P0 ;  /* 0x0000000b17037208 */ /* 0x000fce0000000000 */
.L_x_17993:
[----:B------:R-:W-:Y:S05]  /*79e50*/  BSYNC B3 ;  /* 0x0000000000037941 */ /* 0x000fea0003800000 */
.L_x_17986:
[----:B------:R-:W-:Y:S01]  /*79e60*/  LOP3.LUT R25, R3, 0x80000000, R17, 0xb8, !PT ;  /* 0x8000000003197812 */ /* 0x000fe200078eb811 */
[----:B------:R-:W-:Y:S01]  /*79e70*/  IMAD.MOV.U32 R24, RZ, RZ, R2 ;  /* 0x000000ffff187224 */ /* 0x000fe200078e0002 */
[----:B------:R-:W-:Y:S01]  /*79e80*/  LOP3.LUT R27, R27, 0x80000000, R19, 0xb8, !PT ;  /* 0x800000001b1b7812 */ /* 0x000fe200078eb813 */
[----:B------:R-:W-:Y:S06]  /*79e90*/  BRA `(.L_x_17948) ;  /* 0x0000005800e47947 */ /* 0x000fec0003800000 */
.L_x_17950:
        /* <DEDUP_REMOVED lines=112> */
.L_x_18032:
[----:B------:R-:W-:Y:S05]  /*7a5a0*/  BSYNC B0 ;  /* 0x0000000000007941 */ /* 0x000fea0003800000 */
.L_x_18031:
        /* <DEDUP_REMOVED lines=8> */
.L_x_18034:
[----:B------:R-:W-:Y:S05]  /*7a630*/  BSYNC B3 ;  /* 0x0000000000037941 */ /* 0x000fea0003800000 */
.L_x_18033:
        /* <DEDUP_REMOVED lines=82> */
.L_x_18036:
[----:B------:R-:W-:-:S04]  /*7ab60*/  ISETP.GE.AND P0, PT, R21, RZ, PT ;  /* 0x000000ff1500720c */ /* 0x000fc80003f06270 */
[----:B------:R-:W-:Y:S02]  /*7ab70*/  FSEL R6, RZ, 3.37028055040000000000e+12, P0 ;  /* 0x54442d18ff067808 */ /* 0x000fe40000000000 */
[----:B------:R-:W-:-:S07]  /*7ab80*/  FSEL R7, RZ, 2.1426990032196044922, P0 ;  /* 0x400921fbff077808 */ /* 0x000fce0000000000 */
.L_x_18037:
[----:B------:R-:W-:Y:S05]  /*7ab90*/  BSYNC B0 ;  /* 0x0000000000007941 */ /* 0x000fea0003800000 */
.L_x_18035:
[----:B------:R-:W-:Y:S01]  /*7aba0*/  DADD R2, |R16|, |R18| ;  /* 0x0000000010027229 */ /* 0x000fe20000000612 */
[----:B------:R-:W-:Y:S01]  /*7abb0*/  LOP3.LUT R11, R7, 0x80000000, R11, 0xb8, !PT ;  /* 0x80000000070b7812 */ /* 0x000fe200078eb80b */
[----:B------:R-:W-:-:S06]  /*7abc0*/  DMUL R22, R22, 0.5 ;  /* 0x3fe0000016167828 */ /* 0x000fcc0000000000 */
[----:B------:R-:W-:-:S06]  /*7abd0*/  DSETP.GTU.AND P0, PT, |R2|, +INF , PT ;  /* 0x7ff000000200742a */ /* 0x000fcc0003f0c200 */
[----:B------:R-:W-:Y:S02]  /*7abe0*/  FSEL R6, R2, R6, P0 ;  /* 0x0000000602067208 */ /* 0x000fe40000000000 */
[----:B------:R-:W-:Y:S01]  /*7abf0*/  FSEL R7, R3, R11, P0 ;  /* 0x0000000b03077208 */ /* 0x000fe20000000000 */
[----:B------:R-:W-:Y:S06]  /*7ac00*/  BRA `(.L_x_18038) ;  /* 0x0000004c00187947 */ /* 0x000fec0003800000 */
.L_x_18030:
        /* <DEDUP_REMOVED lines=135> */
.L_x_18040:
[----:B------:R-:W-:Y:S05]  /*7b480*/  BSYNC B0 ;  /* 0x0000000000007941 */ /* 0x000fea0003800000 */
.L_x_18039:
        /* <DEDUP_REMOVED lines=8> */
.L_x_18042:
[----:B------:R-:W-:Y:S05]  /*7b510*/  BSYNC B3 ;  /* 0x0000000000037941 */ /* 0x000fea0003800000 */
.L_x_18041:
        /* <DEDUP_REMOVED lines=82> */
.L_x_18044:
[----:B------:R-:W-:-:S04]  /*7ba40*/  ISETP.GE.AND P0, PT, R21, RZ, PT ;  /* 0x000000ff1500720c */ /* 0x000fc80003f06270 */
[----:B------:R-:W-:Y:S02]  /*7ba50*/  FSEL R6, RZ, 3.37028055040000000000e+12, P0 ;  /* 0x54442d18ff067808 */ /* 0x000fe40000000000 */
[----:B------:R-:W-:-:S07]  /*7ba60*/  FSEL R7, RZ, 2.1426990032196044922, P0 ;  /* 0x400921fbff077808 */ /* 0x000fce0000000000 */
.L_x_18045:
[----:B------:R-:W-:Y:S05]  /*7ba70*/  BSYNC B0 ;  /* 0x0000000000007941 */ /* 0x000fea0003800000 */
.L_x_18043:
[----:B------:R-:W-:Y:S01]  /*7ba80*/  DADD R2, |R16|, |R18| ;  /* 0x0000000010027229 */ /* 0x000fe20000000612 */
[----:B------:R-:W-:-:S07]  /*7ba90*/  LOP3.LUT R11, R7, 0x80000000, R11, 0xb8, !PT ;  /* 0x80000000070b7812 */ /* 0x000fce00078eb80b */
[----:B------:R-:W-:-:S06]  /*7baa0*/  DSETP.GTU.AND P0, PT, |R2|, +INF , PT ;  /* 0x7ff000000200742a */ /* 0x000fcc0003f0c200 */
[----:B------:R-:W-:Y:S02]  /*7bab0*/  FSEL R6, R2, R6, P0 ;  /* 0x0000000602067208 */ /* 0x000fe40000000000 */
[----:B------:R-:W-:Y:S01]  /*7bac0*/  FSEL R7, R3, R11, P0 ;  /* 0x0000000b03077208 */ /* 0x000fe20000000000 */
[----:B------:R-:W-:Y:S06]  /*7bad0*/  BRA `(.L_x_18038) ;  /* 0x0000003c00647947 */ /* 0x000fec0003800000 */
.L_x_18029:
        /* <DEDUP_REMOVED lines=23> */
.L_x_18047:
[----:B------:R-:W-:Y:S05]  /*7bc50*/  BSYNC B3 ;  /* 0x0000000000037941 */ /* 0x000fea0003800000 */
.L_x_18046:
        /* <DEDUP_REMOVED lines=26> */
.L_x_18049:
[----:B------:R-:W-:Y:S05]  /*7be00*/  BSYNC B3 ;  /* 0x0000000000037941 */ /* 0x000fea0003800000 */
.L_x_18048:
        /* <DEDUP_REMOVED lines=136> */
.L_x_18051:
[----:B------:R-:W-:Y:S05]  /*7c690*/  BSYNC B0 ;  /* 0x0000000000007941 */ /* 0x000fea0003800000 */
.L_x_18050:
        /* <DEDUP_REMOVED lines=8> */
.L_x_18053:
[----:B------:R-:W-:Y:S05]  /*7c720*/  BSYNC B3 ;  /* 0x0000000000037941 */ /* 0x000fea0003800000 */
.L_x_18052:
        /* <DEDUP_REMOVED lines=82> */
.L_x_18055:
[----:B------:R-:W-:-:S04]  /*7cc50*/  ISETP.GE.AND P0, PT, R21, RZ, PT ;  /* 0x000000ff1500720c */ /* 0x000fc80003f06270 */
[----:B------:R-:W-:Y:S02]  /*7cc60*/  FSEL R6, RZ, 3.37028055040000000000e+12, P0 ;  /* 0x54442d18ff067808 */ /* 0x000fe40000000000 */
[----:B------:R-:W-:-:S07]  /*7cc70*/  FSEL R7, RZ, 2.1426990032196044922, P0 ;  /* 0x400921fbff077808 */ /* 0x000fce0000000000 */
.L_x_18056:
[----:B------:R-:W-:Y:S05]  /*7cc80*/  BSYNC B0 ;  /* 0x0000000000007941 */ /* 0x000fea0003800000 */
.L_x_18054:
[----:B------:R-:W-:Y:S01]  /*7cc90*/  DADD R2, |R16|, |R18| ;  /* 0x0000000010027229 */ /* 0x000fe20000000612 */
[----:B------:R-:W-:Y:S01]  /*7cca0*/  LOP3.LUT R11, R7, 0x80000000, R11, 0xb8, !PT ;  /* 0x80000000070b7812 */ /* 0x000fe200078eb80b */
[----:B------:R-:W-:-:S06]  /*7ccb0*/  DADD R22, R22, 1 ;  /* 0x3ff0000016167429 */ /* 0x000fcc0000000000 */
[----:B------:R-:W-:-:S06]  /*7ccc0*/  DSETP.GTU.AND P0, PT, |R2|, +INF , PT ;  /* 0x7ff000000200742a */ /* 0x000fcc0003f0c200 */
[----:B------:R-:W-:Y:S02]  /*7ccd0*/  FSEL R6, R2, R6, P0 ;  /* 0x0000000602067208 */ /* 0x000fe40000000000 */
[----:B------:R-:W-:Y:S01]  /*7cce0*/  FSEL R7, R3, R11, P0 ;  /* 0x0000000b03077208 */ /* 0x000fe20000000000 */
[----:B------:R-:W-:Y:S06]  /*7ccf0*/  BRA `(.L_x_18038) ;  /* 0x0000002800dc7947 */ /* 0x000fec0003800000 */
.L_x_18028:
        /* <DEDUP_REMOVED lines=108> */
.L_x_18060:
[----:B------:R-:W-:Y:S05]  /*7d3c0*/  BSYNC B0 ;  /* 0x0000000000007941 */ /* 0x000fea0003800000 */
.L_x_18059:
        /* <DEDUP_REMOVED lines=8> */
.L_x_18062:
[----:B------:R-:W-:Y:S05]  /*7d450*/  BSYNC B3 ;  /* 0x0000000000037941 */ /* 0x000fea0003800000 */
.L_x_18061:
        /* <DEDUP_REMOVED lines=73> */
.L_x_18064:
[----:B------:R-:W-:Y:S05]  /*7d8f0*/  BSYNC B0 ;  /* 0x0000000000007941 */ /* 0x000fea0003800000 */
.L_x_18063:
[----:B------:R-:W-:Y:S01]  /*7d900*/  LOP3.LUT R3, R7, 0x80000000, R17, 0xb8, !PT ;  /* 0x8000000007037812 */ /* 0x000fe200078eb811 */
[----:B------:R-:W-:Y:S01]  /*7d910*/  DMUL R22, R22, 0.5 ;  /* 0x3fe0000016167828 */ /* 0x000fe20000000000 */
[----:B------:R-:W-:Y:S02]  /*7d920*/  FSEL R6, R4, R6, P0 ;  /* 0x0000000604067208 */ /* 0x000fe40000000000 */
[----:B------:R-:W-:Y:S01]  /*7d930*/  FSEL R7, R5, R3, P0 ;  /* 0x0000000305077208 */ /* 0x000fe20000000000 */
[----:B------:R-:W-:Y:S07]  /*7d940*/  BRA `(.L_x_18038) ;  /* 0x0000001c00c87947 */ /* 0x000fee0003800000 */
.L_x_18058:
        /* <DEDUP_REMOVED lines=135> */
.L_x_18066:
[----:B------:R-:W-:Y:S05]  /*7e1c0*/  BSYNC B0 ;  /* 0x0000000000007941 */ /* 0x000fea0003800000 */
.L_x_18065:
        /* <DEDUP_REMOVED lines=8> */
.L_x_18068:
[----:B------:R-:W-:Y:S05]  /*7e250*/  BSYNC B3 ;  /* 0x0000000000037941 */ /* 0x000fea0003800000 */
.L_x_18067:
        /* <DEDUP_REMOVED lines=73> */
.L_x_18070:
[----:B------:R-:W-:Y:S05]  /*7e6f0*/  BSYNC B0 ;  /* 0x0000000000007941 */ /* 0x000fea0003800000 */
.L_x_18069:
[----:B------:R-:W-:Y:S02]  /*7e700*/  LOP3.LUT R3, R7, 0x80000000, R17, 0xb8, !PT ;  /* 0x8000000007037812 */ /* 0x000fe400078eb811 */
[----:B------:R-:W-:Y:S02]  /*7e710*/  FSEL R6, R4, R6, P1 ;  /* 0x0000000604067208 */ /* 0x000fe40000800000 */
[----:B------:R-:W-:Y:S01]  /*7e720*/  FSEL R7, R5, R3, P1 ;  /* 0x0000000305077208 */ /* 0x000fe20000800000 */
[----:B------:R-:W-:Y:S06]  /*7e730*/  BRA `(.L_x_18038) ;  /* 0x00000010004c7947 */ /* 0x000fec0003800000 */
.L_x_18057:
        /* <DEDUP_REMOVED lines=23> */
.L_x_18072:
[----:B------:R-:W-:Y:S05]  /*7e8b0*/  BSYNC B3 ;  /* 0x0000000000037941 */ /* 0x000fea0003800000 */
.L_x_18071:
        /* <DEDUP_REMOVED lines=26> */
.L_x_18074:
[----:B------:R-:W-:Y:S05]  /*7ea60*/  BSYNC B3 ;  /* 0x0000000000037941 */ /* 0x000fea0003800000 */
.L_x_18073:
        /* <DEDUP_REMOVED lines=136> */
.L_x_18076:
[----:B------:R-:W-:Y:S05]  /*7f2f0*/  BSYNC B0 ;  /* 0x0000000000007941 */ /* 0x000fea0003800000 */
.L_x_18075:
        /* <DEDUP_REMOVED lines=8> */
.L_x_18078:
[----:B------:R-:W-:Y:S05]  /*7f380*/  BSYNC B3 ;  /* 0x0000000000037941 */ /* 0x000fea0003800000 */
.L_x_18077:
        /* <DEDUP_REMOVED lines=74> */
.L_x_18080:
[----:B------:R-:W-:Y:S05]  /*7f830*/  BSYNC B0 ;  /* 0x0000000000007941 */ /* 0x000fea0003800000 */
.L_x_18079:
[----:B------:R-:W-:Y:S02]  /*7f840*/  LOP3.LUT R3, R7, 0x80000000, R17, 0xb8, !PT ;  /* 0x8000000007037812 */ /* 0x000fe400078eb811 */
[----:B------:R-:W-:Y:S02]  /*7f850*/  FSEL R6, R4, R6, P1 ;  /* 0x0000000604067208 */ /* 0x000fe40000800000 */
[----:B------:R-:W-:-:S07]  /*7f860*/  FSEL R7, R5, R3, P1 ;  /* 0x0000000305077208 */ /* 0x000fce0000800000 */
.L_x_18038:
[----:B------:R-:W-:Y:S05]  /*7f870*/  BSYNC B2 ;  /* 0x0000000000027941 */ /* 0x000fea0003800000 */
.L_x_18027:
        /* <DEDUP_REMOVED lines=8> */
.L_x_17949:
        /* <DEDUP_REMOVED lines=19> */
.L_x_17948:
[----:B------:R-:W-:Y:S05]  /*7fa30*/  BSYNC B1 ;  /* 0x0000000000017941 */ /* 0x000fea0003800000 */
.L_x_17947:
        /* <DEDUP_REMOVED lines=154> */
.L_x_18088:
[----:B------:R-:W-:Y:S05]  /*803e0*/  BSYNC B3 ;  /* 0x0000000000037941 */ /* 0x000fea0003800000 */
.L_x_18087:
        /* <DEDUP_REMOVED lines=82> */
.L_x_18086:
        /* <DEDUP_REMOVED lines=36> */
.L_x_18096:
[----:B------:R-:W-:Y:S05]  /*80b50*/  BSYNC B4 ;  /* 0x0000000000047941 */ /* 0x000fea0003800000 */
.L_x_18095:
[----:B------:R-:W-:Y:S02]  /*80b60*/  IMAD.MOV.U32 R22, RZ, RZ, R2 ;  /* 0x000000ffff167224 */ /* 0x000fe400078e0002 */
[----:B------:R-:W-:Y:S01]  /*80b70*/  IMAD.MOV.U32 R23, RZ, RZ, R3 ;  /* 0x000000ffff177224 */ /* 0x000fe200078e0003 */
[----:B------:R-:W-:Y:S06]  /*80b80*/  BRA `(.L_x_18094) ;  /* 0x0000000000047947 */ /* 0x000fec0003800000 */
.L_x_18093:
[----:B------:R-:W-:-:S11]  /*80b90*/  DADD R22, -R68, R66 ;  /* 0x0000000044167229 */ /* 0x000fd60000000142 */
.L_x_18094:
[----:B------:R-:W-:Y:S05]  /*80ba0*/  BSYNC B3 ;  /* 0x0000000000037941 */ /* 0x000fea0003800000 */
.L_x_18092:
        /* <DEDUP_REMOVED lines=31> */
.L_x_18101:
[----:B------:R-:W-:Y:S05]  /*80da0*/  BSYNC B4 ;  /* 0x0000000000047941 */ /* 0x000fea0003800000 */
.L_x_18100:
[----:B------:R-:W-:Y:S05]  /*80db0*/  BRA `(.L_x_18099) ;  /* 0x0000000000047947 */ /* 0x000fea0003800000 */
.L_x_18098:
[----:B------:R-:W-:-:S11]  /*80dc0*/  DADD R2, R62, -R8 ;  /* 0x000000003e027229 */ /* 0x000fd60000000808 */
.L_x_18099:
[----:B------:R-:W-:Y:S05]  /*80dd0*/  BSYNC B3 ;  /* 0x0000000000037941 */ /* 0x000fea0003800000 */
.L_x_18097:
        /* <DEDUP_REMOVED lines=28> */
[----:B------:R-:W-:Y:S02]  /*80fa0*/  IMAD.MOV.U32 R6, RZ, RZ, R4 ;  /* 0x000000ffff067224 */ /* 0x000fe400078e0004 */
[----:B------:R-:W-:-:S07]  /*80fb0*/  IMAD.MOV.U32 R7, RZ, RZ, R3 ;  /* 0x000000ffff077224 */ /* 0x000fce00078e0003 */
.L_x_18103:
[----:B------:R-:W-:Y:S05]  /*80fc0*/  BSYNC B3 ;  /* 0x0000000000037941 */ /* 0x000fea0003800000 */
.L_x_18102:
        /* <DEDUP_REMOVED lines=86> */
.L_x_18104:
        /* <DEDUP_REMOVED lines=22> */
.L_x_18106:
[----:B------:R-:W-:Y:S05]  /*81690*/  BSYNC B3 ;  /* 0x0000000000037941 */ /* 0x000fea0003800000 */
.L_x_18105:
        /* <DEDUP_REMOVED lines=30> */
.L_x_18091:
        /* <DEDUP_REMOVED lines=26> */
.L_x_18109:
[----:B------:R-:W-:Y:S05]  /*81a20*/  BSYNC B3 ;  /* 0x0000000000037941 */ /* 0x000fea0003800000 */
.L_x_18108:
        /* <DEDUP_REMOVED lines=27> */
.L_x_18112:
[----:B------:R-:W-:Y:S05]  /*81be0*/  BSYNC B3 ;  /* 0x0000000000037941 */ /* 0x000fea0003800000 */
.L_x_18111:
        /* <DEDUP_REMOVED lines=30> */
.L_x_18110:
        /* <DEDUP_REMOVED lines=76> */
.L_x_18113:
[----:B------:R-:W-:Y:S01]  /*82290*/  IMAD.MOV.U32 R2, RZ, RZ, 0x0 ;  /* 0x00000000ff027424 */ /* 0x000fe200078e00ff */
[----:B------:R-:W-:Y:S01]  /*822a0*/  FSETP.NEU.FTZ.AND P0, PT, R5, RZ, PT ;  /* 0x000000ff0500720b */ /* 0x000fe20003f1d000 */
[----:B------:R-:W-:-:S06]  /*822b0*/  IMAD.MOV.U32 R3, RZ, RZ, 0x7ff00000 ;  /* 0x7ff00000ff037424 */ /* 0x000fcc00078e00ff */
[----:B------:R-:W-:-:S10]  /*822c0*/  DFMA R2, R4, R2, +INF ;  /* 0x7ff000000402742b */ /* 0x000fd40000000002 */
[----:B------:R-:W-:Y:S02]  /*822d0*/  FSEL R22, R2, RZ, P0 ;  /* 0x000000ff02167208 */ /* 0x000fe40000000000 */
[----:B------:R-:W-:Y:S01]  /*822e0*/  FSEL R23, R3, -QNAN , P0 ;  /* 0xfff0000003177808 */ /* 0x000fe20000000000 */
[----:B------:R-:W-:Y:S06]  /*822f0*/  BRA `(.L_x_18089) ;  /* 0x0000000400407947 */ /* 0x000fec0003800000 */
.L_x_18107:
        /* <DEDUP_REMOVED lines=26> */
.L_x_18115:
[----:B------:R-:W-:Y:S05]  /*824a0*/  BSYNC B3 ;  /* 0x0000000000037941 */ /* 0x000fea0003800000 */
.L_x_18114:
        /* <DEDUP_REMOVED lines=21> */
.L_x_18117:
[----:B------:R-:W-:Y:S05]  /*82600*/  BSYNC B3 ;  /* 0x0000000000037941 */ /* 0x000fea0003800000 */
.L_x_18116:
[----:B------:R-:W-:Y:S02]  /*82610*/  IMAD.MOV.U32 R22, RZ, RZ, R2 ;  /* 0x000000ffff167224 */ /* 0x000fe400078e0002 */
[----:B------:R-:W-:Y:S01]  /*82620*/  IMAD.MOV.U32 R23, RZ, RZ, R3 ;  /* 0x000000ffff177224 */ /* 0x000fe200078e0003 */
[----:B------:R-:W-:Y:S06]  /*82630*/  BRA `(.L_x_18089) ;  /* 0x0000000000707947 */ /* 0x000fec0003800000 */
.L_x_18090:
        /* <DEDUP_REMOVED lines=25> */
.L_x_18119:
[----:B------:R-:W-:Y:S05]  /*827d0*/  BSYNC B3 ;  /* 0x0000000000037941 */ /* 0x000fea0003800000 */
.L_x_18118:
[----:B------:R-:W-:Y:S01]  /*827e0*/  MOV R22, R4 ;  /* 0x0000000400167202 */ /* 0x000fe20000000f00 */
[----:B------:R-:W-:-:S07]  /*827f0*/  IMAD.MOV.U32 R23, RZ, RZ, R5 ;  /* 0x000000ffff177224 */ /* 0x000fce00078e0005 */
.L_x_18089:
[----:B------:R-:W-:Y:S05]  /*82800*/  BSYNC B2 ;  /* 0x0000000000027941 */ /* 0x000fea0003800000 */
.L_x_18085:
        /* <DEDUP_REMOVED lines=25> */
.L_x_18124:
[----:B------:R-:W-:Y:S05]  /*829a0*/  BSYNC B4 ;  /* 0x0000000000047941 */ /* 0x000fea0003800000 */
.L_x_18123:
        /* <DEDUP_REMOVED lines=49> */
.L_x_18126:
        /* <DEDUP_REMOVED lines=71> */
.L_x_18125:
        /* <DEDUP_REMOVED lines=37> */
.L_x_18135:
[----:B------:R-:W-:Y:S05]  /*83380*/  BSYNC B6 ;  /* 0x0000000000067941 */ /* 0x000fea0003800000 */
.L_x_18134:
[----:B------:R-:W-:Y:S02]  /*83390*/  IMAD.MOV.U32 R74, RZ, RZ, R2 ;  /* 0x000000ffff4a7224 */ /* 0x000fe400078e0002 */
[----:B------:R-:W-:Y:S01]  /*833a0*/  IMAD.MOV.U32 R75, RZ, RZ, R3 ;  /* 0x000000ffff4b7224 */ /* 0x000fe200078e0003 */
[----:B------:R-:W-:Y:S06]  /*833b0*/  BRA `(.L_x_18133) ;  /* 0x0000000000047947 */ /* 0x000fec0003800000 */
.L_x_18132:
[----:B------:R-:W-:-:S11]  /*833c0*/  DADD R74, -R68, R66 ;  /* 0x00000000444a7229 */ /* 0x000fd60000000142 */
.L_x_18133:
[----:B------:R-:W-:Y:S05]  /*833d0*/  BSYNC B5 ;  /* 0x0000000000057941 */ /* 0x000fea0003800000 */
.L_x_18131:
        /* <DEDUP_REMOVED lines=28> */
.L_x_18140:
[----:B------:R-:W-:Y:S05]  /*835a0*/  BSYNC B6 ;  /* 0x0000000000067941 */ /* 0x000fea0003800000 */
.L_x_18139:
[----:B------:R-:W-:Y:S02]  /*835b0*/  IMAD.MOV.U32 R16, RZ, RZ, R2 ;  /* 0x000000ffff107224 */ /* 0x000fe400078e0002 */
[----:B------:R-:W-:Y:S01]  /*835c0*/  IMAD.MOV.U32 R17, RZ, RZ, R3 ;  /* 0x000000ffff117224 */ /* 0x000fe200078e0003 */
[----:B------:R-:W-:Y:S06]  /*835d0*/  BRA `(.L_x_18138) ;  /* 0x0000000000047947 */ /* 0x000fec0003800000 */
.L_x_18137:
[----:B------:R-:W-:-:S11]  /*835e0*/  DADD R16, -R64, R62 ;  /* 0x0000000040107229 */ /* 0x000fd6000000013e */
.L_x_18138:
[----:B------:R-:W-:Y:S05]  /*835f0*/  BSYNC B5 ;  /* 0x0000000000057941 */ /* 0x000fea0003800000 */
.L_x_18136:
        /* <DEDUP_REMOVED lines=30> */
.L_x_18142:
[----:B------:R-:W-:Y:S05]  /*837e0*/  BSYNC B5 ;  /* 0x0000000000057941 */ /* 0x000fea0003800000 */
.L_x_18141:
[----:B------:R-:W-:Y:S02]  /*837f0*/  IMAD.MOV.U32 R20, RZ, RZ, R4 ;  /* 0x000000ffff147224 */ /* 0x000fe400078e0004 */
[----:B------:R-:W-:Y:S01]  /*83800*/  IMAD.MOV.U32 R21, RZ, RZ, R5 ;  /* 0x000000ffff157224 */ /* 0x000fe200078e0005 */
[----:B------:R-:W-:Y:S06]  /*83810*/  BRA `(.L_x_18143) ;  /* 0x0000000800607947 */ /* 0x000fec0003800000 */
.L_x_18130:
        /* <DEDUP_REMOVED lines=30> */
.L_x_18146:
[----:B------:R-:W-:Y:S05]  /*83a00*/  BSYNC B5 ;  /* 0x0000000000057941 */ /* 0x000fea0003800000 */
.L_x_18145:
[----:B------:R-:W-:Y:S02]  /*83a10*/  IMAD.MOV.U32 R20, RZ, RZ, R4 ;  /* 0x000000ffff147224 */ /* 0x000fe400078e0004 */
[----:B------:R-:W-:Y:S01]  /*83a20*/  IMAD.MOV.U32 R21, RZ, RZ, R5 ;  /* 0x000000ffff157224 */ /* 0x000fe200078e0005 */
[----:B------:R-:W-:Y:S06]  /*83a30*/  BRA `(.L_x_18143) ;  /* 0x0000000400d87947 */ /* 0x000fec0003800000 */
.L_x_18144:
        /* <DEDUP_REMOVED lines=31> */
.L_x_18148:
[----:B------:R-:W-:Y:S05]  /*83c30*/  BSYNC B5 ;  /* 0x0000000000057941 */ /* 0x000fea0003800000 */
.L_x_18147:
        /* <DEDUP_REMOVED lines=21> */
.L_x_18150:
[----:B------:R-:W-:Y:S05]  /*83d90*/  BSYNC B5 ;  /* 0x0000000000057941 */ /* 0x000fea0003800000 */
.L_x_18149:
[----:B------:R-:W-:Y:S01]  /*83da0*/  DMUL R10, R10, 8.11296384146066816958e+31 ;  /* 0x469000000a0a7828 */ /* 0x000fe20000000000 */
[----:B------:R-:W-:Y:S02]  /*83db0*/  IMAD.MOV.U32 R20, RZ, RZ, R2 ;  /* 0x000000ffff147224 */ /* 0x000fe400078e0002 */
[----:B------:R-:W-:Y:S01]  /*83dc0*/  IMAD.MOV.U32 R21, RZ, RZ, R3 ;  /* 0x000000ffff157224 */ /* 0x000fe200078e0003 */
[----:B------:R-:W-:Y:S07]  /*83dd0*/  BRA `(.L_x_18143) ;  /* 0x0000000000f07947 */ /* 0x000fee0003800000 */
.L_x_18129:
        /* <DEDUP_REMOVED lines=27> */
.L_x_18152:
[----:B------:R-:W-:Y:S05]  /*83f90*/  BSYNC B5 ;  /* 0x0000000000057941 */ /* 0x000fea0003800000 */
.L_x_18151:
        /* <DEDUP_REMOVED lines=30> */
.L_x_18154:
[----:B------:R-:W-:Y:S05]  /*84180*/  BSYNC B5 ;  /* 0x0000000000057941 */ /* 0x000fea0003800000 */
.L_x_18153:
[----:B------:R-:W-:-:S11]  /*84190*/  DMUL R20, R4, R56 ;  /* 0x0000003804147228 */ /* 0x000fd60000000000 */
.L_x_18143:
[----:B------:R-:W-:Y:S05]  /*841a0*/  BSYNC B4 ;  /* 0x0000000000047941 */ /* 0x000fea0003800000 */
.L_x_18128:
[----:B------:R-:W-:Y:S05]  /*841b0*/  BRA `(.L_x_18155) ;  /* 0x0000000000087947 */ /* 0x000fea0003800000 */
.L_x_18122:
[----:B------:R-:W-:Y:S02]  /*841c0*/  DMUL R20, R20, 9.00719925474099200000e+15 ;  /* 0x4340000014147828 */ /* 0x000fe40000000000 */
[----:B------:R-:W-:-:S11]  /*841d0*/  DMUL R10, R10, 9.00719925474099200000e+15 ;  /* 0x434000000a0a7828 */ /* 0x000fd60000000000 */
.L_x_18155:
[----:B------:R-:W-:Y:S05]  /*841e0*/  BSYNC B2 ;  /* 0x0000000000027941 */ /* 0x000fea0003800000 */
.L_x_18121:
        /* <DEDUP_REMOVED lines=28> */
.L_x_18157:
[----:B------:R-:W-:Y:S05]  /*843b0*/  BSYNC B2 ;  /* 0x0000000000027941 */ /* 0x000fea0003800000 */
.L_x_18156:
        /* <DEDUP_REMOVED lines=82> */
.L_x_18159:
[----:B------:R-:W-:Y:S02]  /*848e0*/  FSEL R2, RZ, 3.37028055040000000000e+12, P1 ;  /* 0x54442d18ff027808 */ /* 0x000fe40000800000 */
[----:B------:R-:W-:-:S07]  /*848f0*/  FSEL R3, RZ, 2.1426990032196044922, P1 ;  /* 0x400921fbff037808 */ /* 0x000fce0000800000 */
.L_x_18160:
[----:B------:R-:W-:Y:S05]  /*84900*/  BSYNC B0 ;  /* 0x0000000000007941 */ /* 0x000fea0003800000 */
.L_x_18158:
[----:B------:R-:W-:Y:S01]  /*84910*/  DADD R20, |R20|, |R10| ;  /* 0x0000000014147229 */ /* 0x000fe2000000060a */
[----:B------:R-:W-:-:S07]  /*84920*/  LOP3.LUT R11, R3, 0x80000000, R11, 0xb8, !PT ;  /* 0x80000000030b7812 */ /* 0x000fce00078eb80b */
[----:B------:R-:W-:-:S06]  /*84930*/  DSETP.GTU.AND P0, PT, |R20|, +INF , PT ;  /* 0x7ff000001400742a */ /* 0x000fcc0003f0c200 */
[----:B------:R-:W-:Y:S02]  /*84940*/  FSEL R2, R20, R2, P0 ;  /* 0x0000000214027208 */ /* 0x000fe40000000000 */
[----:B------:R-:W-:-:S07]  /*84950*/  FSEL R3, R21, R11, P0 ;  /* 0x0000000b15037208 */ /* 0x000fce0000000000 */
.L_x_18127:
[----:B------:R-:W-:Y:S05]  /*84960*/  BSYNC B3 ;  /* 0x0000000000037941 */ /* 0x000fea0003800000 */
.L_x_18120:
[----:B------:R-:W-:Y:S01]  /*84970*/  LOP3.LUT R21, R3, 0x80000000, R45, 0xb8, !PT ;  /* 0x8000000003157812 */ /* 0x000fe200078eb82d */
[----:B------:R-:W-:Y:S01]  /*84980*/  IMAD.MOV.U32 R20, RZ, RZ, R2 ;  /* 0x000000ffff147224 */ /* 0x000fe200078e0002 */
[----:B------:R-:W-:Y:S01]  /*84990*/  LOP3.LUT R23, R23, 0x80000000, R47, 0xb8, !PT ;  /* 0x8000000017177812 */ /* 0x000fe200078eb82f */
[----:B------:R-:W-:Y:S06]  /*849a0*/  BRA `(.L_x_18082) ;  /* 0x0000005800e47947 */ /* 0x000fec0003800000 */
.L_x_18084:
        /* <DEDUP_REMOVED lines=113> */
.L_x_18166:
[----:B------:R-:W-:Y:S05]  /*850c0*/  BSYNC B0 ;  /* 0x0000000000007941 */ /* 0x000fea0003800000 */
.L_x_18165:
        /* <DEDUP_REMOVED lines=8> */
.L_x_18168:
[----:B------:R-:W-:Y:S05]  /*85150*/  BSYNC B3 ;  /* 0x0000000000037941 */ /* 0x000fea0003800000 */
.L_x_18167:
        /* <DEDUP_REMOVED lines=82> */
.L_x_18170:
[----:B------:R-:W-:-:S04]  /*85680*/  ISETP.GE.AND P0, PT, R17, RZ, PT ;  /* 0x000000ff1100720c */ /* 0x000fc80003f06270 */
[----:B------:R-:W-:Y:S02]  /*85690*/  FSEL R6, RZ, 3.37028055040000000000e+12, P0 ;  /* 0x54442d18ff067808 */ /* 0x000fe40000000000 */
[----:B------:R-:W-:-:S07]  /*856a0*/  FSEL R7, RZ, 2.1426990032196044922, P0 ;  /* 0x400921fbff077808 */ /* 0x000fce0000000000 */
.L_x_18171:
[----:B------:R-:W-:Y:S05]  /*856b0*/  BSYNC B0 ;  /* 0x0000000000007941 */ /* 0x000fea0003800000 */
.L_x_18169:
[----:B------:R-:W-:Y:S01]  /*856c0*/  DADD R2, |R44|, |R46| ;  /* 0x000000002c027229 */ /* 0x000fe2000000062e */
[----:B------:R-:W-:Y:S01]  /*856d0*/  LOP3.LUT R11, R7, 0x80000000, R11, 0xb8, !PT ;  /* 0x80000000070b7812 */ /* 0x000fe200078eb80b */
[----:B------:R-:W-:-:S06]  /*856e0*/  DMUL R20, R20, 0.5 ;  /* 0x3fe0000014147828 */ /* 0x000fcc0000000000 */
[----:B------:R-:W-:-:S06]  /*856f0*/  DSETP.GTU.AND P0, PT, |R2|, +INF , PT ;  /* 0x7ff000000200742a */ /* 0x000fcc0003f0c200 */
[----:B------:R-:W-:Y:S02]  /*85700*/  FSEL R6, R2, R6, P0 ;  /* 0x0000000602067208 */ /* 0x000fe40000000000 */
[----:B------:R-:W-:Y:S01]  /*85710*/  FSEL R7, R3, R11, P0 ;  /* 0x0000000b03077208 */ /* 0x000fe20000000000 */
[----:B------:R-:W-:Y:S06]  /*85720*/  BRA `(.L_x_18172) ;  /* 0x0000004c00187947 */ /* 0x000fec0003800000 */
.L_x_18164:
        /* <DEDUP_REMOVED lines=135> */
.L_x_18174:
[----:B------:R-:W-:Y:S05]  /*85fa0*/  BSYNC B0 ;  /* 0x0000000000007941 */ /* 0x000fea0003800000 */
.L_x_18173:
        /* <DEDUP_REMOVED lines=8> */
.L_x_18176:
[----:B------:R-:W-:Y:S05]  /*86030*/  BSYNC B3 ;  /* 0x0000000000037941 */ /* 0x000fea0003800000 */
.L_x_18175:
        /* <DEDUP_REMOVED lines=82> */
.L_x_18178:
[----:B------:R-:W-:-:S04]  /*86560*/  ISETP.GE.AND P0, PT, R17, RZ, PT ;  /* 0x000000ff1100720c */ /* 0x000fc80003f06270 */
[----:B------:R-:W-:Y:S02]  /*86570*/  FSEL R6, RZ, 3.37028055040000000000e+12, P0 ;  /* 0x54442d18ff067808 */ /* 0x000fe40000000000 */
[----:B------:R-:W-:-:S07]  /*86580*/  FSEL R7, RZ, 2.1426990032196044922, P0 ;  /* 0x400921fbff077808 */ /* 0x000fce0000000000 */
.L_x_18179:
[----:B------:R-:W-:Y:S05]  /*86590*/  BSYNC B0 ;  /* 0x0000000000007941 */ /* 0x000fea0003800000 */
.L_x_18177:
[----:B------:R-:W-:Y:S01]  /*865a0*/  DADD R2, |R44|, |R46| ;  /* 0x000000002c027229 */ /* 0x000fe2000000062e */
[----:B------:R-:W-:-:S07]  /*865b0*/  LOP3.LUT R11, R7, 0x80000000, R11, 0xb8, !PT ;  /* 0x80000000070b7812 */ /* 0x000fce00078eb80b */
[----:B------:R-:W-:-:S06]  /*865c0*/  DSETP.GTU.AND P0, PT, |R2|, +INF , PT ;  /* 0x7ff000000200742a */ /* 0x000fcc0003f0c200 */
[----:B------:R-:W-:Y:S02]  /*865d0*/  FSEL R6, R2, R6, P0 ;  /* 0x0000000602067208 */ /* 0x000fe40000000000 */
[----:B------:R-:W-:Y:S01]  /*865e0*/  FSEL R7, R3, R11, P0 ;  /* 0x0000000b03077208 */ /* 0x000fe20000000000 */
[----:B------:R-:W-:Y:S06]  /*865f0*/  BRA `(.L_x_18172) ;  /* 0x0000003c00647947 */ /* 0x000fec0003800000 */
.L_x_18163:
        /* <DEDUP_REMOVED lines=23> */
.L_x_18181:
[----:B------:R-:W-:Y:S05]  /*86770*/  BSYNC B3 ;  /* 0x0000000000037941 */ /* 0x000fea0003800000 */
.L_x_18180:
        /* <DEDUP_REMOVED lines=26> */
.L_x_18183:
[----:B------:R-:W-:Y:S05]  /*86920*/  BSYNC B3 ;  /* 0x0000000000037941 */ /* 0x000fea0003800000 */
.L_x_18182:
        /* <DEDUP_REMOVED lines=136> */
.L_x_18185:
[----:B------:R-:W-:Y:S05]  /*871b0*/  BSYNC B0 ;  /* 0x0000000000007941 */ /* 0x000fea0003800000 */
.L_x_18184:
        /* <DEDUP_REMOVED lines=8> */
.L_x_18187:
[----:B------:R-:W-:Y:S05]  /*87240*/  BSYNC B3 ;  /* 0x0000000000037941 */ /* 0x000fea0003800000 */
.L_x_18186:
        /* <DEDUP_REMOVED lines=82> */
.L_x_18189:
[----:B------:R-:W-:-:S04]  /*87770*/  ISETP.GE.AND P0, PT, R17, RZ, PT ;  /* 0x000000ff1100720c */ /* 0x000fc80003f06270 */
[----:B------:R-:W-:Y:S02]  /*87780*/  FSEL R6, RZ, 3.37028055040000000000e+12, P0 ;  /* 0x54442d18ff067808 */ /* 0x000fe40000000000 */
[----:B------:R-:W-:-:S07]  /*87790*/  FSEL R7, RZ, 2.1426990032196044922, P0 ;  /* 0x400921fbff077808 */ /* 0x000fce0000000000 */
.L_x_18190:
[----:B------:R-:W-:Y:S05]  /*877a0*/  BSYNC B0 ;  /* 0x0000000000007941 */ /* 0x000fea0003800000 */
.L_x_18188:
[----:B------:R-:W-:Y:S01]  /*877b0*/  DADD R2, |R44|, |R46| ;  /* 0x000000002c027229 */ /* 0x000fe2000000062e */
[----:B------:R-:W-:Y:S01]  /*877c0*/  LOP3.LUT R11, R7, 0x80000000, R11, 0xb8, !PT ;  /* 0x80000000070b7812 */ /* 0x000fe200078eb80b */
[----:B------:R-:W-:-:S06]  /*877d0*/  DADD R20, R20, 1 ;  /* 0x3ff0000014147429 */ /* 0x000fcc0000000000 */
[----:B------:R-:W-:-:S06]  /*877e0*/  DSETP.GTU.AND P0, PT, |R2|, +INF , PT ;  /* 0x7ff000000200742a */ /* 0x000fcc0003f0c200 */
[----:B------:R-:W-:Y:S02]  /*877f0*/  FSEL R6, R2, R6, P0 ;  /* 0x0000000602067208 */ /* 0x000fe40000000000 */
[----:B------:R-:W-:Y:S01]  /*87800*/  FSEL R7, R3, R11, P0 ;  /* 0x0000000b03077208 */ /* 0x000fe20000000000 */
[----:B------:R-:W-:Y:S06]  /*87810*/  BRA `(.L_x_18172) ;  /* 0x0000002800dc7947 */ /* 0x000fec0003800000 */
.L_x_18162:
        /* <DEDUP_REMOVED lines=108> */
.L_x_18194:
[----:B------:R-:W-:Y:S05]  /*87ee0*/  BSYNC B0 ;  /* 0x0000000000007941 */ /* 0x000fea0003800000 */
.L_x_18193:
        /* <DEDUP_REMOVED lines=8> */
.L_x_18196:
[----:B------:R-:W-:Y:S05]  /*87f70*/  BSYNC B3 ;  /* 0x0000000000037941 */ /* 0x000fea0003800000 */
.L_x_18195:
        /* <DEDUP_REMOVED lines=73> */
.L_x_18198:
[----:B------:R-:W-:Y:S05]  /*88410*/  BSYNC B0 ;  /* 0x0000000000007941 */ /* 0x000fea0003800000 */
.L_x_18197:
[----:B------:R-:W-:Y:S01]  /*88420*/  LOP3.LUT R3, R7, 0x80000000, R45, 0xb8, !PT ;  /* 0x8000000007037812 */ /* 0x000fe200078eb82d */
[----:B------:R-:W-:Y:S01]  /*88430*/  DMUL R20, R20, 0.5 ;  /* 0x3fe0000014147828 */ /* 0x000fe20000000000 */
[----:B------:R-:W-:Y:S02]  /*88440*/  FSEL R6, R4, R6, P0 ;  /* 0x0000000604067208 */ /* 0x000fe40000000000 */
[----:B------:R-:W-:Y:S01]  /*88450*/  FSEL R7, R5, R3, P0 ;  /* 0x0000000305077208 */ /* 0x000fe20000000000 */
[----:B------:R-:W-:Y:S07]  /*88460*/  BRA `(.L_x_18172) ;  /* 0x0000001c00c87947 */ /* 0x000fee0003800000 */
.L_x_18192:
        /* <DEDUP_REMOVED lines=135> */
.L_x_18200:
[----:B------:R-:W-:Y:S05]  /*88ce0*/  BSYNC B0 ;  /* 0x0000000000007941 */ /* 0x000fea0003800000 */
.L_x_18199:
        /* <DEDUP_REMOVED lines=8> */
.L_x_18202:
[----:B------:R-:W-:Y:S05]  /*88d70*/  BSYNC B3 ;  /* 0x0000000000037941 */ /* 0x000fea0003800000 */
.L_x_18201:
        /* <DEDUP_REMOVED lines=73> */
.L_x_18204:
[----:B------:R-:W-:Y:S05]  /*89210*/  BSYNC B0 ;  /* 0x0000000000007941 */ /* 0x000fea0003800000 */
.L_x_18203:
[----:B------:R-:W-:Y:S02]  /*89220*/  LOP3.LUT R3, R7, 0x80000000, R45, 0xb8, !PT ;  /* 0x8000000007037812 */ /* 0x000fe400078eb82d */
[----:B------:R-:W-:Y:S02]  /*89230*/  FSEL R6, R4, R6, P1 ;  /* 0x0000000604067208 */ /* 0x000fe40000800000 */
[----:B------:R-:W-:Y:S01]  /*89240*/  FSEL R7, R5, R3, P1 ;  /* 0x0000000305077208 */ /* 0x000fe20000800000 */
[----:B------:R-:W-:Y:S06]  /*89250*/  BRA `(.L_x_18172) ;  /* 0x00000010004c7947 */ /* 0x000fec0003800000 */
.L_x_18191:
        /* <DEDUP_REMOVED lines=23> */
.L_x_18206:
[----:B------:R-:W-:Y:S05]  /*893d0*/  BSYNC B3 ;  /* 0x0000000000037941 */ /* 0x000fea0003800000 */
.L_x_18205:
        /* <DEDUP_REMOVED lines=26> */
.L_x_18208:
[----:B------:R-:W-:Y:S05]  /*89580*/  BSYNC B3 ;  /* 0x0000000000037941 */ /* 0x000fea0003800000 */
.L_x_18207:
        /* <DEDUP_REMOVED lines=136> */
.L_x_18210:
[----:B------:R-:W-:Y:S05]  /*89e10*/  BSYNC B0 ;  /* 0x0000000000007941 */ /* 0x000fea0003800000 */
.L_x_18209:
        /* <DEDUP_REMOVED lines=8> */
.L_x_18212:
[----:B------:R-:W-:Y:S05]  /*89ea0*/  BSYNC B3 ;  /* 0x0000000000037941 */ /* 0x000fea0003800000 */
.L_x_18211:
        /* <DEDUP_REMOVED lines=74> */
.L_x_18214:
[----:B------:R-:W-:Y:S05]  /*8a350*/  BSYNC B0 ;  /* 0x0000000000007941 */ /* 0x000fea0003800000 */
.L_x_18213:
[----:B------:R-:W-:Y:S02]  /*8a360*/  LOP3.LUT R3, R7, 0x80000000, R45, 0xb8, !PT ;  /* 0x8000000007037812 */ /* 0x000fe400078eb82d */
[----:B------:R-:W-:Y:S02]  /*8a370*/  FSEL R6, R4, R6, P1 ;  /* 0x0000000604067208 */ /* 0x000fe40000800000 */
[----:B------:R-:W-:-:S07]  /*8a380*/  FSEL R7, R5, R3, P1 ;  /* 0x0000000305077208 */ /* 0x000fce0000800000 */
.L_x_18172:
[----:B------:R-:W-:Y:S05]  /*8a390*/  BSYNC B2 ;  /* 0x0000000000027941 */ /* 0x000fea0003800000 */
.L_x_18161:
[----:B------:R-:W-:Y:S01]  /*8a3a0*/  UMOV UR4, 0xfefa39ef ;  /* 0xfefa39ef00047882 */ /* 0x000fe20000000000 */
[----:B------:R-:W-:Y:S02]  /*8a3b0*/  UMOV UR5, 0x3fe62e42 ;  /* 0x3fe62e4200057882 */ /* 0x000fe40000000000 */
[----:B------:R-:W-:Y:S01]  /*8a3c0*/  DADD R22, R20, UR4 ;  /* 0x0000000414167e29 */ /* 0x000fe20008000000 */
[----:B------:R-:W-:Y:S01]  /*8a3d0*/  LOP3.LUT R21, R7, 0x80000000, R45, 0xb8, !PT ;  /* 0x8000000007157812 */ /* 0x000fe200078eb82d */
[----:B------:R-:W-:-:S08]  /*8a3e0*/  IMAD.MOV.U32 R20, RZ, RZ, R6 ;  /* 0x000000ffff147224 */ /* 0x000fd000078e0006 */
[----:B------:R-:W-:Y:S01]  /*8a3f0*/  LOP3.LUT R23, R23, 0x80000000, R47, 0xb8, !PT ;  /* 0x8000000017177812 */ /* 0x000fe200078eb82f */
[----:B------:R-:W-:Y:S06]  /*8a400*/  BRA `(.L_x_18082) ;  /* 0x00000000004c7947 */ /* 0x000fec0003800000 */
.L_x_18083:
        /* <DEDUP_REMOVED lines=19> */
.L_x_18082:
[----:B------:R-:W-:Y:S05]  /*8a540*/  BSYNC B1 ;  /* 0x0000000000017941 */ /* 0x000fea0003800000 */
.L_x_18081:
        /* <DEDUP_REMOVED lines=152> */
.L_x_18222:
[----:B------:R-:W-:Y:S05]  /*8aed0*/  BSYNC B3 ;  /* 0x0000000000037941 */ /* 0x000fea0003800000 */
.L_x_18221:
        /* <DEDUP_REMOVED lines=82> */
.L_x_18220:
        /* <DEDUP_REMOVED lines=36> */
.L_x_18230:
[----:B------:R-:W-:Y:S05]  /*8b640*/  BSYNC B4 ;  /* 0x0000000000047941 */ /* 0x000fea0003800000 */
.L_x_18229:
[----:B------:R-:W-:Y:S02]  /*8b650*/  IMAD.MOV.U32 R18, RZ, RZ, R2 ;  /* 0x000000ffff127224 */ /* 0x000fe400078e0002 */
[----:B------:R-:W-:Y:S01]  /*8b660*/  IMAD.MOV.U32 R19, RZ, RZ, R3 ;  /* 0x000000ffff137224 */ /* 0x000fe200078e0003 */
[----:B------:R-:W-:Y:S06]  /*8b670*/  BRA `(.L_x_18228) ;  /* 0x0000000000047947 */ /* 0x000fec0003800000 */
.L_x_18227:
[----:B------:R-:W-:-:S11]  /*8b680*/  DADD R18, -R66, R64 ;  /* 0x0000000042127229 */ /* 0x000fd60000000140 */
.L_x_18228:
[----:B------:R-:W-:Y:S05]  /*8b690*/  BSYNC B3 ;  /* 0x0000000000037941 */ /* 0x000fea0003800000 */
.L_x_18226:
        /* <DEDUP_REMOVED lines=31> */
.L_x_18235:
[----:B------:R-:W-:Y:S05]  /*8b890*/  BSYNC B4 ;  /* 0x0000000000047941 */ /* 0x000fea0003800000 */
.L_x_18234:
[----:B------:R-:W-:Y:S05]  /*8b8a0*/  BRA `(.L_x_18233) ;  /* 0x0000000000047947 */ /* 0x000fea0003800000 */
.L_x_18232:
[----:B------:R-:W-:-:S11]  /*8b8b0*/  DADD R2, R46, -R8 ;  /* 0x000000002e027229 */ /* 0x000fd60000000808 */
.L_x_18233:
[----:B------:R-:W-:Y:S05]  /*8b8c0*/  BSYNC B3 ;  /* 0x0000000000037941 */ /* 0x000fea0003800000 */
.L_x_18231:
        /* <DEDUP_REMOVED lines=30> */
.L_x_18237:
[----:B------:R-:W-:Y:S05]  /*8bab0*/  BSYNC B3 ;  /* 0x0000000000037941 */ /* 0x000fea0003800000 */
.L_x_18236:
        /* <DEDUP_REMOVED lines=86> */
.L_x_18238:
        /* <DEDUP_REMOVED lines=22> */
.L_x_18240:
[----:B------:R-:W-:Y:S05]  /*8c180*/  BSYNC B3 ;  /* 0x0000000000037941 */ /* 0x000fea0003800000 */
.L_x_18239:
        /* <DEDUP_REMOVED lines=30> */
.L_x_18225:
        /* <DEDUP_REMOVED lines=26> */
.L_x_18243:
[----:B------:R-:W-:Y:S05]  /*8c510*/  BSYNC B3 ;  /* 0x0000000000037941 */ /* 0x000fea0003800000 */
.L_x_18242:
        /* <DEDUP_REMOVED lines=27> */
.L_x_18246:
[----:B------:R-:W-:Y:S05]  /*8c6d0*/  BSYNC B3 ;  /* 0x0000000000037941 */ /* 0x000fea0003800000 */
.L_x_18245:
        /* <DEDUP_REMOVED lines=30> */
.L_x_18244:
        /* <DEDUP_REMOVED lines=76> */
.L_x_18247:
[----:B------:R-:W-:Y:S01]  /*8cd80*/  IMAD.MOV.U32 R2, RZ, RZ, 0x0 ;  /* 0x00000000ff027424 */ /* 0x000fe200078e00ff */
[----:B------:R-:W-:Y:S01]  /*8cd90*/  FSETP.NEU.FTZ.AND P0, PT, R5, RZ, PT ;  /* 0x000000ff0500720b */ /* 0x000fe20003f1d000 */
[----:B------:R-:W-:-:S06]  /*8cda0*/  IMAD.MOV.U32 R3, RZ, RZ, 0x7ff00000 ;  /* 0x7ff00000ff037424 */ /* 0x000fcc00078e00ff */
[----:B------:R-:W-:-:S10]  /*8cdb0*/  DFMA R2, R4, R2, +INF ;  /* 0x7ff000000402742b */ /* 0x000fd40000000002 */
[----:B------:R-:W-:Y:S02]  /*8cdc0*/  FSEL R18, R2, RZ, P0 ;  /* 0x000000ff02127208 */ /* 0x000fe40000000000 */
[----:B------:R-:W-:Y:S01]  /*8cdd0*/  FSEL R19, R3, -QNAN , P0 ;  /* 0xfff0000003137808 */ /* 0x000fe20000000000 */
[----:B------:R-:W-:Y:S06]  /*8cde0*/  BRA `(.L_x_18223) ;  /* 0x0000000400447947 */ /* 0x000fec0003800000 */
.L_x_18241:
        /* <DEDUP_REMOVED lines=25> */
[----:B------:R-:W-:Y:S05]  /*8cf80*/  CALL.REL.NOINC `($__internal_25_$__cuda_sm20_dsqrt_rn_f64_mediumpath_v1) ;  /* 0x000001e000407944 */ /* 0x000fea0003c00000 */
[----:B------:R-:W-:-:S07]  /*8cf90*/  IMAD.MOV.U32 R5, RZ, RZ, R3 ;  /* 0x000000ffff057224 */ /* 0x000fce00078e0003 */
.L_x_18249:
[----:B------:R-:W-:Y:S05]  /*8cfa0*/  BSYNC B3 ;  /* 0x0000000000037941 */ /* 0x000fea0003800000 */
.L_x_18248:
        /* <DEDUP_REMOVED lines=21> */
.L_x_18251:
[----:B------:R-:W-:Y:S05]  /*8d100*/  BSYNC B3 ;  /* 0x0000000000037941 */ /* 0x000fea0003800000 */
.L_x_18250:
[----:B------:R-:W-:Y:S02]  /*8d110*/  IMAD.MOV.U32 R18, RZ, RZ, R2 ;  /* 0x000000ffff127224 */ /* 0x000fe400078e0002 */
[----:B------:R-:W-:Y:S01]  /*8d120*/  IMAD.MOV.U32 R19, RZ, RZ, R3 ;  /* 0x000000ffff137224 */ /* 0x000fe200078e0003 */
[----:B------:R-:W-:Y:S06]  /*8d130*/  BRA `(.L_x_18223) ;  /* 0x0000000000707947 */ /* 0x000fec0003800000 */
.L_x_18224:
        /* <DEDUP_REMOVED lines=25> */
.L_x_18253:
[----:B------:R-:W-:Y:S05]  /*8d2d0*/  BSYNC B3 ;  /* 0x0000000000037941 */ /* 0x000fea0003800000 */
.L_x_18252:
[----:B------:R-:W-:Y:S02]  /*8d2e0*/  IMAD.MOV.U32 R18, RZ, RZ, R4 ;  /* 0x000000ffff127224 */ /* 0x000fe400078e0004 */
[----:B------:R-:W-:-:S07]  /*8d2f0*/  IMAD.MOV.U32 R19, RZ, RZ, R5 ;  /* 0x000000ffff137224 */ /* 0x000fce00078e0005 */
.L_x_18223:
[----:B------:R-:W-:Y:S05]  /*8d300*/  BSYNC B2 ;  /* 0x0000000000027941 */ /* 0x000fea0003800000 */
.L_x_18219:
        /* <DEDUP_REMOVED lines=25> */
.L_x_18258:
[----:B------:R-:W-:Y:S05]  /*8d4a0*/  BSYNC B4 ;  /* 0x0000000000047941 */ /* 0x000fea0003800000 */
.L_x_18257:
        /* <DEDUP_REMOVED lines=49> */
.L_x_18260:
        /* <DEDUP_REMOVED lines=71> */
.L_x_18259:
        /* <DEDUP_REMOVED lines=37> */
.L_x_18269:
[----:B------:R-:W-:Y:S05]  /*8de80*/  BSYNC B6 ;  /* 0x0000000000067941 */ /* 0x000fea0003800000 */
.L_x_18268:
[----:B------:R-:W-:Y:S02]  /*8de90*/  IMAD.MOV.U32 R68, RZ, RZ, R2 ;  /* 0x000000ffff447224 */ /* 0x000fe400078e0002 */
[----:B------:R-:W-:Y:S01]  /*8dea0*/  IMAD.MOV.U32 R69, RZ, RZ, R3 ;  /* 0x000000ffff457224 */ /* 0x000fe200078e0003 */
[----:B------:R-:W-:Y:S06]  /*8deb0*/  BRA `(.L_x_18267) ;  /* 0x0000000000047947 */ /* 0x000fec0003800000 */
.L_x_18266:
[----:B------:R-:W-:-:S11]  /*8dec0*/  DADD R68, -R66, R64 ;  /* 0x0000000042447229 */ /* 0x000fd60000000140 */
.L_x_18267:
[----:B------:R-:W-:Y:S05]  /*8ded0*/  BSYNC B5 ;  /* 0x0000000000057941 */ /* 0x000fea0003800000 */
.L_x_18265:
        /* <DEDUP_REMOVED lines=28> */
.L_x_18274:
[----:B------:R-:W-:Y:S05]  /*8e0a0*/  BSYNC B6 ;  /* 0x0000000000067941 */ /* 0x000fea0003800000 */
.L_x_18273:
[----:B------:R-:W-:Y:S02]  /*8e0b0*/  IMAD.MOV.U32 R44, RZ, RZ, R2 ;  /* 0x000000ffff2c7224 */ /* 0x000fe400078e0002 */
[----:B------:R-:W-:Y:S01]  /*8e0c0*/  IMAD.MOV.U32 R45, RZ, RZ, R3 ;  /* 0x000000ffff2d7224 */ /* 0x000fe200078e0003 */
[----:B------:R-:W-:Y:S06]  /*8e0d0*/  BRA `(.L_x_18272) ;  /* 0x0000000000047947 */ /* 0x000fec0003800000 */
.L_x_18271:
[----:B------:R-:W-:-:S11]  /*8e0e0*/  DADD R44, -R62, R46 ;  /* 0x000000003e2c7229 */ /* 0x000fd6000000012e */
.L_x_18272:
[----:B------:R-:W-:Y:S05]  /*8e0f0*/  BSYNC B5 ;  /* 0x0000000000057941 */ /* 0x000fea0003800000 */
.L_x_18270:
        /* <DEDUP_REMOVED lines=30> */
.L_x_18276:
[----:B------:R-:W-:Y:S05]  /*8e2e0*/  BSYNC B5 ;  /* 0x0000000000057941 */ /* 0x000fea0003800000 */
.L_x_18275:
[----:B------:R-:W-:Y:S02]  /*8e2f0*/  IMAD.MOV.U32 R44, RZ, RZ, R4 ;  /* 0x000000ffff2c7224 */ /* 0x000fe400078e0004 */
[----:B------:R-:W-:Y:S01]  /*8e300*/  IMAD.MOV.U32 R45, RZ, RZ, R5 ;  /* 0x000000ffff2d7224 */ /* 0x000fe200078e0005 */
[----:B------:R-:W-:Y:S06]  /*8e310*/  BRA `(.L_x_18277) ;  /* 0x0000000800607947 */ /* 0x000fec0003800000 */
.L_x_18264:
        /* <DEDUP_REMOVED lines=30> */
.L_x_18280:
[----:B------:R-:W-:Y:S05]  /*8e500*/  BSYNC B5 ;  /* 0x0000000000057941 */ /* 0x000fea0003800000 */
.L_x_18279:
[----:B------:R-:W-:Y:S02]  /*8e510*/  IMAD.MOV.U32 R44, RZ, RZ, R4 ;  /* 0x000000ffff2c7224 */ /* 0x000fe400078e0004 */
[----:B------:R-:W-:Y:S01]  /*8e520*/  IMAD.MOV.U32 R45, RZ, RZ, R5 ;  /* 0x000000ffff2d7224 */ /* 0x000fe200078e0005 */
[----:B------:R-:W-:Y:S06]  /*8e530*/  BRA `(.L_x_18277) ;  /* 0x0000000400d87947 */ /* 0x000fec0003800000 */
.L_x_18278:
        /* <DEDUP_REMOVED lines=31> */
.L_x_18282:
[----:B------:R-:W-:Y:S05]  /*8e730*/  BSYNC B5 ;  /* 0x0000000000057941 */ /* 0x000fea0003800000 */
.L_x_18281:
        /* <DEDUP_REMOVED lines=21> */
.L_x_18284:
[----:B------:R-:W-:Y:S05]  /*8e890*/  BSYNC B5 ;  /* 0x0000000000057941 */ /* 0x000fea0003800000 */
.L_x_18283:
[----:B------:R-:W-:Y:S01]  /*8e8a0*/  DMUL R10, R10, 8.11296384146066816958e+31 ;  /* 0x469000000a0a7828 */ /* 0x000fe20000000000 */
[----:B------:R-:W-:Y:S02]  /*8e8b0*/  IMAD.MOV.U32 R44, RZ, RZ, R2 ;  /* 0x000000ffff2c7224 */ /* 0x000fe400078e0002 */
[----:B------:R-:W-:Y:S01]  /*8e8c0*/  IMAD.MOV.U32 R45, RZ, RZ, R3 ;  /* 0x000000ffff2d7224 */ /* 0x000fe200078e0003 */
[----:B------:R-:W-:Y:S07]  /*8e8d0*/  BRA `(.L_x_18277) ;  /* 0x0000000000f07947 */ /* 0x000fee0003800000 */
.L_x_18263:
        /* <DEDUP_REMOVED lines=27> */
.L_x_18286:
[----:B------:R-:W-:Y:S05]  /*8ea90*/  BSYNC B5 ;  /* 0x0000000000057941 */ /* 0x000fea0003800000 */
.L_x_18285:
        /* <DEDUP_REMOVED lines=30> */
.L_x_18288:
[----:B------:R-:W-:Y:S05]  /*8ec80*/  BSYNC B5 ;  /* 0x0000000000057941 */ /* 0x000fea0003800000 */
.L_x_18287:
[----:B------:R-:W-:-:S11]  /*8ec90*/  DMUL R44, R4, R46 ;  /* 0x0000002e042c7228 */ /* 0x000fd60000000000 */
.L_x_18277:
[----:B------:R-:W-:Y:S05]  /*8eca0*/  BSYNC B4 ;  /* 0x0000000000047941 */ /* 0x000fea0003800000 */
.L_x_18262:
[----:B------:R-:W-:Y:S05]  /*8ecb0*/  BRA `(.L_x_18289) ;  /* 0x0000000000087947 */ /* 0x000fea0003800000 */
.L_x_18256:
[----:B------:R-:W-:Y:S02]  /*8ecc0*/  DMUL R44, R16, 9.00719925474099200000e+15 ;  /* 0x43400000102c7828 */ /* 0x000fe40000000000 */
[----:B------:R-:W-:-:S11]  /*8ecd0*/  DMUL R10, R10, 9.00719925474099200000e+15 ;  /* 0x434000000a0a7828 */ /* 0x000fd60000000000 */
.L_x_18289:
[----:B------:R-:W-:Y:S05]  /*8ece0*/  BSYNC B2 ;  /* 0x0000000000027941 */ /* 0x000fea0003800000 */
.L_x_18255:
        /* <DEDUP_REMOVED lines=28> */
.L_x_18291:
[----:B------:R-:W-:Y:S05]  /*8eeb0*/  BSYNC B2 ;  /* 0x0000000000027941 */ /* 0x000fea0003800000 */
.L_x_18290:
        /* <DEDUP_REMOVED lines=82> */
.L_x_18293:
[----:B------:R-:W-:Y:S02]  /*8f3e0*/  FSEL R2, RZ, 3.37028055040000000000e+12, P1 ;  /* 0x54442d18ff027808 */ /* 0x000fe40000800000 */
[----:B------:R-:W-:-:S07]  /*8f3f0*/  FSEL R3, RZ, 2.1426990032196044922, P1 ;  /* 0x400921fbff037808 */ /* 0x000fce0000800000 */
.L_x_18294:
[----:B------:R-:W-:Y:S05]  /*8f400*/  BSYNC B0 ;  /* 0x0000000000007941 */ /* 0x000fea0003800000 */
.L_x_18292:
[----:B------:R-:W-:Y:S01]  /*8f410*/  DADD R44, |R44|, |R10| ;  /* 0x000000002c2c7229 */ /* 0x000fe2000000060a */
[----:B------:R-:W-:-:S07]  /*8f420*/  LOP3.LUT R11, R3, 0x80000000, R11, 0xb8, !PT ;  /* 0x80000000030b7812 */ /* 0x000fce00078eb80b */
[----:B------:R-:W-:-:S06]  /*8f430*/  DSETP.GTU.AND P0, PT, |R44|, +INF , PT ;  /* 0x7ff000002c00742a */ /* 0x000fcc0003f0c200 */
[----:B------:R-:W-:Y:S02]  /*8f440*/  FSEL R2, R44, R2, P0 ;  /* 0x000000022c027208 */ /* 0x000fe40000000000 */
[----:B------:R-:W-:-:S07]  /*8f450*/  FSEL R3, R45, R11, P0 ;  /* 0x0000000b2d037208 */ /* 0x000fce0000000000 */
.L_x_18261:
[----:B------:R-:W-:Y:S05]  /*8f460*/  BSYNC B3 ;  /* 0x0000000000037941 */ /* 0x000fea0003800000 */
.L_x_18254:
[----:B------:R-:W-:Y:S02]  /*8f470*/  LOP3.LUT R17, R3, 0x80000000, R49, 0xb8, !PT ;  /* 0x8000000003117812 */ /* 0x000fe400078eb831 */
[----:B------:R-:W-:Y:S02]  /*8f480*/  LOP3.LUT R19, R19, 0x80000000, R51, 0xb8, !PT ;  /* 0x8000000013137812 */ /* 0x000fe400078eb833 */
[----:B------:R-:W-:Y:S01]  /*8f490*/  MOV R16, R2 ;  /* 0x0000000200107202 */ /* 0x000fe20000000f00 */
[----:B------:R-:W-:Y:S06]  /*8f4a0*/  BRA `(.L_x_18216) ;  /* 0x0000005800e07947 */ /* 0x000fec0003800000 */
.L_x_18218:
        /* <DEDUP_REMOVED lines=112> */
.L_x_18300:
[----:B------:R-:W-:Y:S05]  /*8fbb0*/  BSYNC B0 ;  /* 0x0000000000007941 */ /* 0x000fea0003800000 */
.L_x_18299:
        /* <DEDUP_REMOVED lines=8> */
.L_x_18302:
[----:B------:R-:W-:Y:S05]  /*8fc40*/  BSYNC B3 ;  /* 0x0000000000037941 */ /* 0x000fea0003800000 */
.L_x_18301:
        /* <DEDUP_REMOVED lines=82> */
.L_x_18304:
[----:B------:R-:W-:-:S04]  /*90170*/  ISETP.GE.AND P0, PT, R17, RZ, PT ;  /* 0x000000ff1100720c */ /* 0x000fc80003f06270 */
[----:B------:R-:W-:Y:S02]  /*90180*/  FSEL R6, RZ, 3.37028055040000000000e+12, P0 ;  /* 0x54442d18ff067808 */ /* 0x000fe40000000000 */
[----:B------:R-:W-:-:S07]  /*90190*/  FSEL R7, RZ, 2.1426990032196044922, P0 ;  /* 0x400921fbff077808 */ /* 0x000fce0000000000 */
.L_x_18305:
[----:B------:R-:W-:Y:S05]  /*901a0*/  BSYNC B0 ;  /* 0x0000000000007941 */ /* 0x000fea0003800000 */
.L_x_18303:
[----:B------:R-:W-:Y:S01]  /*901b0*/  DADD R2, |R48|, |R50| ;  /* 0x0000000030027229 */ /* 0x000fe20000000632 */
[----:B------:R-:W-:Y:S01]  /*901c0*/  LOP3.LUT R11, R7, 0x80000000, R11, 0xb8, !PT ;  /* 0x80000000070b7812 */ /* 0x000fe200078eb80b */
[----:B------:R-:W-:-:S06]  /*901d0*/  DMUL R18, R18, 0.5 ;  /* 0x3fe0000012127828 */ /* 0x000fcc0000000000 */
[----:B------:R-:W-:-:S06]  /*901e0*/  DSETP.GTU.AND P0, PT, |R2|, +INF , PT ;  /* 0x7ff000000200742a */ /* 0x000fcc0003f0c200 */
[----:B------:R-:W-:Y:S02]  /*901f0*/  FSEL R6, R2, R6, P0 ;  /* 0x0000000602067208 */ /* 0x000fe40000000000 */
[----:B------:R-:W-:Y:S01]  /*90200*/  FSEL R7, R3, R11, P0 ;  /* 0x0000000b03077208 */ /* 0x000fe20000000000 */
[----:B------:R-:W-:Y:S06]  /*90210*/  BRA `(.L_x_18306) ;  /* 0x0000004c00187947 */ /* 0x000fec0003800000 */
.L_x_18298:
        /* <DEDUP_REMOVED lines=135> */
.L_x_18308:
[----:B------:R-:W-:Y:S05]  /*90a90*/  BSYNC B0 ;  /* 0x0000000000007941 */ /* 0x000fea0003800000 */
.L_x_18307:
        /* <DEDUP_REMOVED lines=8> */
.L_x_18310:
[----:B------:R-:W-:Y:S05]  /*90b20*/  BSYNC B3 ;  /* 0x0000000000037941 */ /* 0x000fea0003800000 */
.L_x_18309:
        /* <DEDUP_REMOVED lines=82> */
.L_x_18312:
[----:B------:R-:W-:-:S04]  /*91050*/  ISETP.GE.AND P0, PT, R17, RZ, PT ;  /* 0x000000ff1100720c */ /* 0x000fc80003f06270 */
[----:B------:R-:W-:Y:S02]  /*91060*/  FSEL R6, RZ, 3.37028055040000000000e+12, P0 ;  /* 0x54442d18ff067808 */ /* 0x000fe40000000000 */
[----:B------:R-:W-:-:S07]  /*91070*/  FSEL R7, RZ, 2.1426990032196044922, P0 ;  /* 0x400921fbff077808 */ /* 0x000fce0000000000 */
.L_x_18313:
[----:B------:R-:W-:Y:S05]  /*91080*/  BSYNC B0 ;  /* 0x0000000000007941 */ /* 0x000fea0003800000 */
.L_x_18311:
[----:B------:R-:W-:Y:S01]  /*91090*/  DADD R2, |R48|, |R50| ;  /* 0x0000000030027229 */ /* 0x000fe20000000632 */
[----:B------:R-:W-:-:S07]  /*910a0*/  LOP3.LUT R11, R7, 0x80000000, R11, 0xb8, !PT ;  /* 0x80000000070b7812 */ /* 0x000fce00078eb80b */
[----:B------:R-:W-:-:S06]  /*910b0*/  DSETP.GTU.AND P0, PT, |R2|, +INF , PT ;  /* 0x7ff000000200742a */ /* 0x000fcc0003f0c200 */
[----:B------:R-:W-:Y:S02]  /*910c0*/  FSEL R6, R2, R6, P0 ;  /* 0x0000000602067208 */ /* 0x000fe40000000000 */
[----:B------:R-:W-:Y:S01]  /*910d0*/  FSEL R7, R3, R11, P0 ;  /* 0x0000000b03077208 */ /* 0x000fe20000000000 */
[----:B------:R-:W-:Y:S06]  /*910e0*/  BRA `(.L_x_18306) ;  /* 0x0000003c00647947 */ /* 0x000fec0003800000 */
.L_x_18297:
        /* <DEDUP_REMOVED lines=23> */
.L_x_18315:
[----:B------:R-:W-:Y:S05]  /*91260*/  BSYNC B3 ;  /* 0x0000000000037941 */ /* 0x000fea0003800000 */
.L_x_18314:
        /* <DEDUP_REMOVED lines=26> */
.L_x_18317:
[----:B------:R-:W-:Y:S05]  /*91410*/  BSYNC B3 ;  /* 0x0000000000037941 */ /* 0x000fea0003800000 */
.L_x_18316:
        /* <DEDUP_REMOVED lines=136> */
.L_x_18319:
[----:B------:R-:W-:Y:S05]  /*91ca0*/  BSYNC B0 ;  /* 0x0000000000007941 */ /* 0x000fea0003800000 */
.L_x_18318:
        /* <DEDUP_REMOVED lines=8> */
.L_x_18321:
[----:B------:R-:W-:Y:S05]  /*91d30*/  BSYNC B3 ;  /* 0x0000000000037941 */ /* 0x000fea0003800000 */
.L_x_18320:
        /* <DEDUP_REMOVED lines=82> */
.L_x_18323:
[----:B------:R-:W-:-:S04]  /*92260*/  ISETP.GE.AND P0, PT, R17, RZ, PT ;  /* 0x000000ff1100720c */ /* 0x000fc80003f06270 */
[----:B------:R-:W-:Y:S02]  /*92270*/  FSEL R6, RZ, 3.37028055040000000000e+12, P0 ;  /* 0x54442d18ff067808 */ /* 0x000fe40000000000 */
[----:B------:R-:W-:-:S07]  /*92280*/  FSEL R7, RZ, 2.1426990032196044922, P0 ;  /* 0x400921fbff077808 */ /* 0x000fce0000000000 */
.L_x_18324:
[----:B------:R-:W-:Y:S05]  /*92290*/  BSYNC B0 ;  /* 0x0000000000007941 */ /* 0x000fea0003800000 */
.L_x_18322:
[----:B------:R-:W-:Y:S01]  /*922a0*/  DADD R2, |R48|, |R50| ;  /* 0x0000000030027229 */ /* 0x000fe20000000632 */
[----:B------:R-:W-:Y:S01]  /*922b0*/  LOP3.LUT R11, R7, 0x80000000, R11, 0xb8, !PT ;  /* 0x80000000070b7812 */ /* 0x000fe200078eb80b */
[----:B------:R-:W-:-:S06]  /*922c0*/  DADD R18, R18, 1 ;  /* 0x3ff0000012127429 */ /* 0x000fcc0000000000 */
[----:B------:R-:W-:-:S06]  /*922d0*/  DSETP.GTU.AND P0, PT, |R2|, +INF , PT ;  /* 0x7ff000000200742a */ /* 0x000fcc0003f0c200 */
[----:B------:R-:W-:Y:S02]  /*922e0*/  FSEL R6, R2, R6, P0 ;  /* 0x0000000602067208 */ /* 0x000fe40000000000 */
[----:B------:R-:W-:Y:S01]  /*922f0*/  FSEL R7, R3, R11, P0 ;  /* 0x0000000b03077208 */ /* 0x000fe20000000000 */
[----:B------:R-:W-:Y:S06]  /*92300*/  BRA `(.L_x_18306) ;  /* 0x0000002800dc7947 */ /* 0x000fec0003800000 */
.L_x_18296:
        /* <DEDUP_REMOVED lines=108> */
.L_x_18328:
[----:B------:R-:W-:Y:S05]  /*929d0*/  BSYNC B0 ;  /* 0x0000000000007941 */ /* 0x000fea0003800000 */
.L_x_18327:
        /* <DEDUP_REMOVED lines=8> */
.L_x_18330:
[----:B------:R-:W-:Y:S05]  /*92a60*/  BSYNC B3 ;  /* 0x0000000000037941 */ /* 0x000fea0003800000 */
.L_x_18329:
        /* <DEDUP_REMOVED lines=73> */
.L_x_18332:
[----:B------:R-:W-:Y:S05]  /*92f00*/  BSYNC B0 ;  /* 0x0000000000007941 */ /* 0x000fea0003800000 */
.L_x_18331:
[----:B------:R-:W-:Y:S01]  /*92f10*/  LOP3.LUT R3, R7, 0x80000000, R49, 0xb8, !PT ;  /* 0x8000000007037812 */ /* 0x000fe200078eb831 */
[----:B------:R-:W-:Y:S01]  /*92f20*/  DMUL R18, R18, 0.5 ;  /* 0x3fe0000012127828 */ /* 0x000fe20000000000 */
[----:B------:R-:W-:Y:S02]  /*92f30*/  FSEL R6, R4, R6, P0 ;  /* 0x0000000604067208 */ /* 0x000fe40000000000 */
[----:B------:R-:W-:Y:S01]  /*92f40*/  FSEL R7, R5, R3, P0 ;  /* 0x0000000305077208 */ /* 0x000fe20000000000 */
[----:B------:R-:W-:Y:S07]  /*92f50*/  BRA `(.L_x_18306) ;  /* 0x0000001c00c87947 */ /* 0x000fee0003800000 */
.L_x_18326:
        /* <DEDUP_REMOVED lines=135> */
.L_x_18334:
[----:B------:R-:W-:Y:S05]  /*937d0*/  BSYNC B0 ;  /* 0x0000000000007941 */ /* 0x000fea0003800000 */
.L_x_18333:
        /* <DEDUP_REMOVED lines=8> */
.L_x_18336:
[----:B------:R-:W-:Y:S05]  /*93860*/  BSYNC B3 ;  /* 0x0000000000037941 */ /* 0x000fea0003800000 */
.L_x_18335:
        /* <DEDUP_REMOVED lines=73> */
.L_x_18338:
[----:B------:R-:W-:Y:S05]  /*93d00*/  BSYNC B0 ;  /* 0x0000000000007941 */ /* 0x000fea0003800000 */
.L_x_18337:
[----:B------:R-:W-:Y:S02]  /*93d10*/  LOP3.LUT R3, R7, 0x80000000, R49, 0xb8, !PT ;  /* 0x8000000007037812 */ /* 0x000fe400078eb831 */
[----:B------:R-:W-:Y:S02]  /*93d20*/  FSEL R6, R4, R6, P1 ;  /* 0x0000000604067208 */ /* 0x000fe40000800000 */
[----:B------:R-:W-:Y:S01]  /*93d30*/  FSEL R7, R5, R3, P1 ;  /* 0x0000000305077208 */ /* 0x000fe20000800000 */
[----:B------:R-:W-:Y:S06]  /*93d40*/  BRA `(.L_x_18306) ;  /* 0x00000010004c7947 */ /* 0x000fec0003800000 */
.L_x_18325:
        /* <DEDUP_REMOVED lines=23> */
.L_x_18340:
[----:B------:R-:W-:Y:S05]  /*93ec0*/  BSYNC B3 ;  /* 0x0000000000037941 */ /* 0x000fea0003800000 */
.L_x_18339:
        /* <DEDUP_REMOVED lines=26> */
.L_x_18342:
[----:B------:R-:W-:Y:S05]  /*94070*/  BSYNC B3 ;  /* 0x0000000000037941 */ /* 0x000fea0003800000 */
.L_x_18341:
        /* <DEDUP_REMOVED lines=136> */
.L_x_18344:
[----:B------:R-:W-:Y:S05]  /*94900*/  BSYNC B0 ;  /* 0x0000000000007941 */ /* 0x000fea0003800000 */
.L_x_18343:
        /* <DEDUP_REMOVED lines=8> */
.L_x_18346:
[----:B------:R-:W-:Y:S05]  /*94990*/  BSYNC B3 ;  /* 0x0000000000037941 */ /* 0x000fea0003800000 */
.L_x_18345:
        /* <DEDUP_REMOVED lines=74> */
.L_x_18348:
[----:B------:R-:W-:Y:S05]  /*94e40*/  BSYNC B0 ;  /* 0x0000000000007941 */ /* 0x000fea0003800000 */
.L_x_18347:
[----:B------:R-:W-:Y:S02]  /*94e50*/  LOP3.LUT R3, R7, 0x80000000, R49, 0xb8, !PT ;  /* 0x8000000007037812 */ /* 0x000fe400078eb831 */
[----:B------:R-:W-:Y:S02]  /*94e60*/  FSEL R6, R4, R6, P1 ;  /* 0x0000000604067208 */ /* 0x000fe40000800000 */
[----:B------:R-:W-:-:S07]  /*94e70*/  FSEL R7, R5, R3, P1 ;  /* 0x0000000305077208 */ /* 0x000fce0000800000 */
.L_x_18306:
[----:B------:R-:W-:Y:S05]  /*94e80*/  BSYNC B2 ;  /* 0x0000000000027941 */ /* 0x000fea0003800000 */
.L_x_18295:
[----:B------:R-:W-:Y:S01]  /*94e90*/  UMOV UR4, 0xfefa39ef ;  /* 0xfefa39ef00047882 */ /* 0x000fe20000000000 */
[----:B------:R-:W-:Y:S01]  /*94ea0*/  UMOV UR5, 0x3fe62e42 ;  /* 0x3fe62e4200057882 */ /* 0x000fe20000000000 */
[----:B------:R-:W-:Y:S01]  /*94eb0*/  LOP3.LUT R17, R7, 0x80000000, R49, 0xb8, !PT ;  /* 0x8000000007117812 */ /* 0x000fe200078eb831 */
[----:B------:R-:W-:Y:S01]  /*94ec0*/  DADD R18, R18, UR4 ;  /* 0x0000000412127e29 */ /* 0x000fe20008000000 */
[----:B------:R-:W-:-:S09]  /*94ed0*/  IMAD.MOV.U32 R16, RZ, RZ, R6 ;  /* 0x000000ffff107224 */ /* 0x000fd200078e0006 */
[----:B------:R-:W-:Y:S01]  /*94ee0*/  LOP3.LUT R19, R19, 0x80000000, R51, 0xb8, !PT ;  /* 0x8000000013137812 */ /* 0x000fe200078eb833 */
[----:B------:R-:W-:Y:S06]  /*94ef0*/  BRA `(.L_x_18216) ;  /* 0x00000000004c7947 */ /* 0x000fec0003800000 */
.L_x_18217:
        /* <DEDUP_REMOVED lines=19> */
.L_x_18216:
[----:B------:R-:W-:Y:S05]  /*95030*/  BSYNC B1 ;  /* 0x0000000000017941 */ /* 0x000fea0003800000 */
.L_x_18215:
        /* <DEDUP_REMOVED lines=154> */
.L_x_18356:
[----:B------:R-:W-:Y:S05]  /*959e0*/  BSYNC B3 ;  /* 0x0000000000037941 */ /* 0x000fea0003800000 */
.L_x_18355:
        /* <DEDUP_REMOVED lines=82> */
.L_x_18354:
        /* <DEDUP_REMOVED lines=36> */
.L_x_18364:
[----:B------:R-:W-:Y:S05]  /*96150*/  BSYNC B4 ;  /* 0x0000000000047941 */ /* 0x000fea0003800000 */
.L_x_18363:
[----:B------:R-:W-:Y:S02]  /*96160*/  IMAD.MOV.U32 R46, RZ, RZ, R2 ;  /* 0x000000ffff2e7224 */ /* 0x000fe400078e0002 */
[----:B------:R-:W-:Y:S01]  /*96170*/  IMAD.MOV.U32 R47, RZ, RZ, R3 ;  /* 0x000000ffff2f7224 */ /* 0x000fe200078e0003 */
[----:B------:R-:W-:Y:S06]  /*96180*/  BRA `(.L_x_18362) ;  /* 0x0000000000047947 */ /* 0x000fec0003800000 */
.L_x_18361:
[----:B------:R-:W-:-:S11]  /*96190*/  DADD R46, -R68, R66 ;  /* 0x00000000442e7229 */ /* 0x000fd60000000142 */
.L_x_18362:
[----:B------:R-:W-:Y:S05]  /*961a0*/  BSYNC B3 ;  /* 0x0000000000037941 */ /* 0x000fea0003800000 */
.L_x_18360:
        /* <DEDUP_REMOVED lines=31> */
.L_x_18369:
[----:B------:R-:W-:Y:S05]  /*963a0*/  BSYNC B4 ;  /* 0x0000000000047941 */ /* 0x000fea0003800000 */
.L_x_18368:
[----:B------:R-:W-:Y:S05]  /*963b0*/  BRA `(.L_x_18367) ;  /* 0x0000000000047947 */ /* 0x000fea0003800000 */
.L_x_18366:
[----:B------:R-:W-:-:S11]  /*963c0*/  DADD R2, R62, -R8 ;  /* 0x000000003e027229 */ /* 0x000fd60000000808 */
.L_x_18367:
[----:B------:R-:W-:Y:S05]  /*963d0*/  BSYNC B3 ;  /* 0x0000000000037941 */ /* 0x000fea0003800000 */
.L_x_18365:
        /* <DEDUP_REMOVED lines=30> */
.L_x_18371:
[----:B------:R-:W-:Y:S05]  /*965c0*/  BSYNC B3 ;  /* 0x0000000000037941 */ /* 0x000fea0003800000 */
.L_x_18370:
        /* <DEDUP_REMOVED lines=86> */
.L_x_18372:
        /* <DEDUP_REMOVED lines=22> */
.L_x_18374:
[----:B------:R-:W-:Y:S05]  /*96c90*/  BSYNC B3 ;  /* 0x0000000000037941 */ /* 0x000fea0003800000 */
.L_x_18373:
        /* <DEDUP_REMOVED lines=30> */
.L_x_18359:
        /* <DEDUP_REMOVED lines=26> */
.L_x_18377:
[----:B------:R-:W-:Y:S05]  /*97020*/  BSYNC B3 ;  /* 0x0000000000037941 */ /* 0x000fea0003800000 */
.L_x_18376:
        /* <DEDUP_REMOVED lines=27> */
.L_x_18380:
[----:B------:R-:W-:Y:S05]  /*971e0*/  BSYNC B3 ;  /* 0x0000000000037941 */ /* 0x000fea0003800000 */
.L_x_18379:
        /* <DEDUP_REMOVED lines=30> */
.L_x_18378:
        /* <DEDUP_REMOVED lines=76> */
.L_x_18381:
[----:B------:R-:W-:Y:S01]  /*97890*/  IMAD.MOV.U32 R2, RZ, RZ, 0x0 ;  /* 0x00000000ff027424 */ /* 0x000fe200078e00ff */
[----:B------:R-:W-:Y:S01]  /*978a0*/  FSETP.NEU.FTZ.AND P0, PT, R5, RZ, PT ;  /* 0x000000ff0500720b */ /* 0x000fe20003f1d000 */
[----:B------:R-:W-:-:S06]  /*978b0*/  IMAD.MOV.U32 R3, RZ, RZ, 0x7ff00000 ;  /* 0x7ff00000ff037424 */ /* 0x000fcc00078e00ff */
[----:B------:R-:W-:-:S10]  /*978c0*/  DFMA R2, R4, R2, +INF ;  /* 0x7ff000000402742b */ /* 0x000fd40000000002 */
[----:B------:R-:W-:Y:S02]  /*978d0*/  FSEL R46, R2, RZ, P0 ;  /* 0x000000ff022e7208 */ /* 0x000fe40000000000 */
[----:B------:R-:W-:Y:S01]  /*978e0*/  FSEL R47, R3, -QNAN , P0 ;  /* 0xfff00000032f7808 */ /* 0x000fe20000000000 */
[----:B------:R-:W-:Y:S06]  /*978f0*/  BRA `(.L_x_18357) ;  /* 0x0000000400407947 */ /* 0x000fec0003800000 */
.L_x_18375:
        /* <DEDUP_REMOVED lines=26> */
.L_x_18383:
[----:B------:R-:W-:Y:S05]  /*97aa0*/  BSYNC B3 ;  /* 0x0000000000037941 */ /* 0x000fea0003800000 */
.L_x_18382:
        /* <DEDUP_REMOVED lines=21> */
.L_x_18385:
[----:B------:R-:W-:Y:S05]  /*97c00*/  BSYNC B3 ;  /* 0x0000000000037941 */ /* 0x000fea0003800000 */
.L_x_18384:
[----:B------:R-:W-:Y:S02]  /*97c10*/  IMAD.MOV.U32 R46, RZ, RZ, R2 ;  /* 0x000000ffff2e7224 */ /* 0x000fe400078e0002 */
[----:B------:R-:W-:Y:S01]  /*97c20*/  IMAD.MOV.U32 R47, RZ, RZ, R3 ;  /* 0x000000ffff2f7224 */ /* 0x000fe200078e0003 */
[----:B------:R-:W-:Y:S06]  /*97c30*/  BRA `(.L_x_18357) ;  /* 0x0000000000707947 */ /* 0x000fec0003800000 */
.L_x_18358:
        /* <DEDUP_REMOVED lines=25> */
.L_x_18387:
[----:B------:R-:W-:Y:S05]  /*97dd0*/  BSYNC B3 ;  /* 0x0000000000037941 */ /* 0x000fea0003800000 */
.L_x_18386:
[----:B------:R-:W-:Y:S01]  /*97de0*/  MOV R46, R4 ;  /* 0x00000004002e7202 */ /* 0x000fe20000000f00 */
[----:B------:R-:W-:-:S07]  /*97df0*/  IMAD.MOV.U32 R47, RZ, RZ, R5 ;  /* 0x000000ffff2f7224 */ /* 0x000fce00078e0005 */
.L_x_18357:
[----:B------:R-:W-:Y:S05]  /*97e00*/  BSYNC B2 ;  /* 0x0000000000027941 */ /* 0x000fea0003800000 */
.L_x_18353:
        /* <DEDUP_REMOVED lines=25> */
.L_x_18392:
[----:B------:R-:W-:Y:S05]  /*97fa0*/  BSYNC B4 ;  /* 0x0000000000047941 */ /* 0x000fea0003800000 */
.L_x_18391:
        /* <DEDUP_REMOVED lines=49> */
.L_x_18394:
        /* <DEDUP_REMOVED lines=71> */
.L_x_18393:
        /* <DEDUP_REMOVED lines=37> */
.L_x_18403:
[----:B------:R-:W-:Y:S05]  /*98980*/  BSYNC B6 ;  /* 0x0000000000067941 */ /* 0x000fea0003800000 */
.L_x_18402:
[----:B------:R-:W-:Y:S02]  /*98990*/  IMAD.MOV.U32 R74, RZ, RZ, R2 ;  /* 0x000000ffff4a7224 */ /* 0x000fe400078e0002 */
[----:B------:R-:W-:Y:S01]  /*989a0*/  IMAD.MOV.U32 R75, RZ, RZ, R3 ;  /* 0x000000ffff4b7224 */ /* 0x000fe200078e0003 */
[----:B------:R-:W-:Y:S06]  /*989b0*/  BRA `(.L_x_18401) ;  /* 0x0000000000047947 */ /* 0x000fec0003800000 */
.L_x_18400:
[----:B------:R-:W-:-:S11]  /*989c0*/  DADD R74, -R68, R66 ;  /* 0x00000000444a7229 */ /* 0x000fd60000000142 */
.L_x_18401:
[----:B------:R-:W-:Y:S05]  /*989d0*/  BSYNC B5 ;  /* 0x0000000000057941 */ /* 0x000fea0003800000 */
.L_x_18399:
        /* <DEDUP_REMOVED lines=28> */
.L_x_18408:
[----:B------:R-:W-:Y:S05]  /*98ba0*/  BSYNC B6 ;  /* 0x0000000000067941 */ /* 0x000fea0003800000 */
.L_x_18407:
[----:B------:R-:W-:Y:S02]  /*98bb0*/  IMAD.MOV.U32 R50, RZ, RZ, R2 ;  /* 0x000000ffff327224 */ /* 0x000fe400078e0002 */
[----:B------:R-:W-:Y:S01]  /*98bc0*/  IMAD.MOV.U32 R51, RZ, RZ, R3 ;  /* 0x000000ffff337224 */ /* 0x000fe200078e0003 */
[----:B------:R-:W-:Y:S06]  /*98bd0*/  BRA `(.L_x_18406) ;  /* 0x0000000000047947 */ /* 0x000fec0003800000 */
.L_x_18405:
[----:B------:R-:W-:-:S11]  /*98be0*/  DADD R50, -R64, R62 ;  /* 0x0000000040327229 */ /* 0x000fd6000000013e */
.L_x_18406:
[----:B------:R-:W-:Y:S05]  /*98bf0*/  BSYNC B5 ;  /* 0x0000000000057941 */ /* 0x000fea0003800000 */
.L_x_18404:
        /* <DEDUP_REMOVED lines=30> */
.L_x_18410:
[----:B------:R-:W-:Y:S05]  /*98de0*/  BSYNC B5 ;  /* 0x0000000000057941 */ /* 0x000fea0003800000 */
.L_x_18409:
[----:B------:R-:W-:Y:S02]  /*98df0*/  IMAD.MOV.U32 R50, RZ, RZ, R4 ;  /* 0x000000ffff327224 */ /* 0x000fe400078e0004 */
[----:B------:R-:W-:Y:S01]  /*98e00*/  IMAD.MOV.U32 R51, RZ, RZ, R5 ;  /* 0x000000ffff337224 */ /* 0x000fe200078e0005 */
[----:B------:R-:W-:Y:S06]  /*98e10*/  BRA `(.L_x_18411) ;  /* 0x0000000800607947 */ /* 0x000fec0003800000 */
.L_x_18398:
        /* <DEDUP_REMOVED lines=30> */
.L_x_18414:
[----:B------:R-:W-:Y:S05]  /*99000*/  BSYNC B5 ;  /* 0x0000000000057941 */ /* 0x000fea0003800000 */
.L_x_18413:
[----:B------:R-:W-:Y:S02]  /*99010*/  IMAD.MOV.U32 R50, RZ, RZ, R4 ;  /* 0x000000ffff327224 */ /* 0x000fe400078e0004 */
[----:B------:R-:W-:Y:S01]  /*99020*/  IMAD.MOV.U32 R51, RZ, RZ, R5 ;  /* 0x000000ffff337224 */ /* 0x000fe200078e0005 */
[----:B------:R-:W-:Y:S06]  /*99030*/  BRA `(.L_x_18411) ;  /* 0x0000000400d87947 */ /* 0x000fec0003800000 */
.L_x_18412:
        /* <DEDUP_REMOVED lines=31> */
.L_x_18416:
[----:B------:R-:W-:Y:S05]  /*99230*/  BSYNC B5 ;  /* 0x0000000000057941 */ /* 0x000fea0003800000 */
.L_x_18415:
        /* <DEDUP_REMOVED lines=21> */
.L_x_18418:
[----:B------:R-:W-:Y:S05]  /*99390*/  BSYNC B5 ;  /* 0x0000000000057941 */ /* 0x000fea0003800000 */
.L_x_18417:
[----:B------:R-:W-:Y:S01]  /*993a0*/  DMUL R48, R48, 8.11296384146066816958e+31 ;  /* 0x4690000030307828 */ /* 0x000fe20000000000 */
[----:B------:R-:W-:Y:S02]  /*993b0*/  IMAD.MOV.U32 R50, RZ, RZ, R2 ;  /* 0x000000ffff327224 */ /* 0x000fe400078e0002 */
[----:B------:R-:W-:Y:S01]  /*993c0*/  IMAD.MOV.U32 R51, RZ, RZ, R3 ;  /* 0x000000ffff337224 */ /* 0x000fe200078e0003 */
[----:B------:R-:W-:Y:S07]  /*993d0*/  BRA `(.L_x_18411) ;  /* 0x0000000000f07947 */ /* 0x000fee0003800000 */
.L_x_18397:
        /* <DEDUP_REMOVED lines=27> */
.L_x_18420:
[----:B------:R-:W-:Y:S05]  /*99590*/  BSYNC B5 ;  /* 0x0000000000057941 */ /* 0x000fea0003800000 */
.L_x_18419:
        /* <DEDUP_REMOVED lines=30> */
.L_x_18422:
[----:B------:R-:W-:Y:S05]  /*99780*/  BSYNC B5 ;  /* 0x0000000000057941 */ /* 0x000fea0003800000 */
.L_x_18421:
[----:B------:R-:W-:-:S11]  /*99790*/  DMUL R50, R4, R56 ;  /* 0x0000003804327228 */ /* 0x000fd60000000000 */
.L_x_18411:
[----:B------:R-:W-:Y:S05]  /*997a0*/  BSYNC B4 ;  /* 0x0000000000047941 */ /* 0x000fea0003800000 */
.L_x_18396:
[----:B------:R-:W-:Y:S05]  /*997b0*/  BRA `(.L_x_18423) ;  /* 0x0000000000087947 */ /* 0x000fea0003800000 */
.L_x_18390:
[----:B------:R-:W-:Y:S02]  /*997c0*/  DMUL R50, R44, 9.00719925474099200000e+15 ;  /* 0x434000002c327828 */ /* 0x000fe40000000000 */
[----:B------:R-:W-:-:S11]  /*997d0*/  DMUL R48, R48, 9.00719925474099200000e+15 ;  /* 0x4340000030307828 */ /* 0x000fd60000000000 */
.L_x_18423:
[----:B------:R-:W-:Y:S05]  /*997e0*/  BSYNC B2 ;  /* 0x0000000000027941 */ /* 0x000fea0003800000 */
.L_x_18389:
        /* <DEDUP_REMOVED lines=28> */
.L_x_18425:
[----:B------:R-:W-:Y:S05]  /*999b0*/  BSYNC B2 ;  /* 0x0000000000027941 */ /* 0x000fea0003800000 */
.L_x_18424:
        /* <DEDUP_REMOVED lines=82> */
.L_x_18427:
[----:B------:R-:W-:Y:S02]  /*99ee0*/  FSEL R2, RZ, 3.37028055040000000000e+12, P1 ;  /* 0x54442d18ff027808 */ /* 0x000fe40000800000 */
[----:B------:R-:W-:-:S07]  /*99ef0*/  FSEL R3, RZ, 2.1426990032196044922, P1 ;  /* 0x400921fbff037808 */ /* 0x000fce0000800000 */
.L_x_18428:
[----:B------:R-:W-:Y:S05]  /*99f00*/  BSYNC B0 ;  /* 0x0000000000007941 */ /* 0x000fea0003800000 */
.L_x_18426:
[----:B------:R-:W-:Y:S01]  /*99f10*/  DADD R50, |R50|, |R48| ;  /* 0x0000000032327229 */ /* 0x000fe20000000630 */
[----:B------:R-:W-:-:S07]  /*99f20*/  LOP3.LUT R49, R3, 0x80000000, R49, 0xb8, !PT ;  /* 0x8000000003317812 */ /* 0x000fce00078eb831 */
[----:B------:R-:W-:-:S06]  /*99f30*/  DSETP.GTU.AND P0, PT, |R50|, +INF , PT ;  /* 0x7ff000003200742a */ /* 0x000fcc0003f0c200 */
[----:B------:R-:W-:Y:S02]  /*99f40*/  FSEL R2, R50, R2, P0 ;  /* 0x0000000232027208 */ /* 0x000fe40000000000 */
[----:B------:R-:W-:-:S07]  /*99f50*/  FSEL R3, R51, R49, P0 ;  /* 0x0000003133037208 */ /* 0x000fce0000000000 */
.L_x_18395:
[----:B------:R-:W-:Y:S05]  /*99f60*/  BSYNC B3 ;  /* 0x0000000000037941 */ /* 0x000fea0003800000 */
.L_x_18388:
[----:B------:R-:W-:Y:S01]  /*99f70*/  LOP3.LUT R45, R3, 0x80000000, R13, 0xb8, !PT ;  /* 0x80000000032d7812 */ /* 0x000fe200078eb80d */
[----:B------:R-:W-:Y:S01]  /*99f80*/  IMAD.MOV.U32 R44, RZ, RZ, R2 ;  /* 0x000000ffff2c7224 */ /* 0x000fe200078e0002 */
[----:B------:R-:W-:Y:S01]  /*99f90*/  LOP3.LUT R47, R47, 0x80000000, R15, 0xb8, !PT ;  /* 0x800000002f2f7812 */ /* 0x000fe200078eb80f */
[----:B------:R-:W-:Y:S06]  /*99fa0*/  BRA `(.L_x_18350) ;  /* 0x0000005800e87947 */ /* 0x000fec0003800000 */
.L_x_18352:
        /* <DEDUP_REMOVED lines=113> */
.L_x_18434:
[----:B------:R-:W-:Y:S05]  /*9a6c0*/  BSYNC B0 ;  /* 0x0000000000007941 */ /* 0x000fea0003800000 */
.L_x_18433:
        /* <DEDUP_REMOVED lines=8> */
.L_x_18436:
[----:B------:R-:W-:Y:S05]  /*9a750*/  BSYNC B3 ;  /* 0x0000000000037941 */ /* 0x000fea0003800000 */
.L_x_18435:
        /* <DEDUP_REMOVED lines=82> */
.L_x_18438:
[----:B------:R-:W-:-:S04]  /*9ac80*/  ISETP.GE.AND P0, PT, R47, RZ, PT ;  /* 0x000000ff2f00720c */ /* 0x000fc80003f06270 */
[----:B------:R-:W-:Y:S02]  /*9ac90*/  FSEL R6, RZ, 3.37028055040000000000e+12, P0 ;  /* 0x54442d18ff067808 */ /* 0x000fe40000000000 */
[----:B------:R-:W-:-:S07]  /*9aca0*/  FSEL R7, RZ, 2.1426990032196044922, P0 ;  /* 0x400921fbff077808 */ /* 0x000fce0000000000 */
.L_x_18439:
[----:B------:R-:W-:Y:S05]  /*9acb0*/  BSYNC B0 ;  /* 0x0000000000007941 */ /* 0x000fea0003800000 */
.L_x_18437:
[----:B------:R-:W-:Y:S01]  /*9acc0*/  DADD R2, |R12|, |R14| ;  /* 0x000000000c027229 */ /* 0x000fe2000000060e */
[----:B------:R-:W-:Y:S01]  /*9acd0*/  LOP3.LUT R45, R7, 0x80000000, R45, 0xb8, !PT ;  /* 0x80000000072d7812 */ /* 0x000fe200078eb82d */
[----:B------:R-:W-:-:S06]  /*9ace0*/  DMUL R62, R62, 0.5 ;  /* 0x3fe000003e3e7828 */ /* 0x000fcc0000000000 */
[----:B------:R-:W-:-:S06]  /*9acf0*/  DSETP.GTU.AND P0, PT, |R2|, +INF , PT ;  /* 0x7ff000000200742a */ /* 0x000fcc0003f0c200 */
[----:B------:R-:W-:Y:S02]  /*9ad00*/  FSEL R6, R2, R6, P0 ;  /* 0x0000000602067208 */ /* 0x000fe40000000000 */
[----:B------:R-:W-:Y:S01]  /*9ad10*/  FSEL R7, R3, R45, P0 ;  /* 0x0000002d03077208 */ /* 0x000fe20000000000 */
[----:B------:R-:W-:Y:S06]  /*9ad20*/  BRA `(.L_x_18440) ;  /* 0x0000004c00187947 */ /* 0x000fec0003800000 */
.L_x_18432:
        /* <DEDUP_REMOVED lines=135> */
.L_x_18442:
[----:B------:R-:W-:Y:S05]  /*9b5a0*/  BSYNC B0 ;  /* 0x0000000000007941 */ /* 0x000fea0003800000 */
.L_x_18441:
        /* <DEDUP_REMOVED lines=8> */
.L_x_18444:
[----:B------:R-:W-:Y:S05]  /*9b630*/  BSYNC B3 ;  /* 0x0000000000037941 */ /* 0x000fea0003800000 */
.L_x_18443:
        /* <DEDUP_REMOVED lines=82> */
.L_x_18446:
[----:B------:R-:W-:-:S04]  /*9bb60*/  ISETP.GE.AND P0, PT, R47, RZ, PT ;  /* 0x000000ff2f00720c */ /* 0x000fc80003f06270 */
[----:B------:R-:W-:Y:S02]  /*9bb70*/  FSEL R6, RZ, 3.37028055040000000000e+12, P0 ;  /* 0x54442d18ff067808 */ /* 0x000fe40000000000 */
[----:B------:R-:W-:-:S07]  /*9bb80*/  FSEL R7, RZ, 2.1426990032196044922, P0 ;  /* 0x400921fbff077808 */ /* 0x000fce0000000000 */
.L_x_18447:
[----:B------:R-:W-:Y:S05]  /*9bb90*/  BSYNC B0 ;  /* 0x0000000000007941 */ /* 0x000fea0003800000 */
.L_x_18445:
[----:B------:R-:W-:Y:S01]  /*9bba0*/  DADD R2, |R12|, |R14| ;  /* 0x000000000c027229 */ /* 0x000fe2000000060e */
[----:B------:R-:W-:-:S07]  /*9bbb0*/  LOP3.LUT R45, R7, 0x80000000, R45, 0xb8, !PT ;  /* 0x80000000072d7812 */ /* 0x000fce00078eb82d */
[----:B------:R-:W-:-:S06]  /*9bbc0*/  DSETP.GTU.AND P0, PT, |R2|, +INF , PT ;  /* 0x7ff000000200742a */ /* 0x000fcc0003f0c200 */
[----:B------:R-:W-:Y:S02]  /*9bbd0*/  FSEL R6, R2, R6, P0 ;  /* 0x0000000602067208 */ /* 0x000fe40000000000 */
[----:B------:R-:W-:Y:S01]  /*9bbe0*/  FSEL R7, R3, R45, P0 ;  /* 0x0000002d03077208 */ /* 0x000fe20000000000 */
[----:B------:R-:W-:Y:S06]  /*9bbf0*/  BRA `(.L_x_18440) ;  /* 0x0000003c00647947 */ /* 0x000fec0003800000 */
.L_x_18431:
        /* <DEDUP_REMOVED lines=23> */
.L_x_18449:
[----:B------:R-:W-:Y:S05]  /*9bd70*/  BSYNC B3 ;  /* 0x0000000000037941 */ /* 0x000fea0003800000 */
.L_x_18448:
        /* <DEDUP_REMOVED lines=26> */
.L_x_18451:
[----:B------:R-:W-:Y:S05]  /*9bf20*/  BSYNC B3 ;  /* 0x0000000000037941 */ /* 0x000fea0003800000 */
.L_x_18450:
        /* <DEDUP_REMOVED lines=136> */
.L_x_18453:
[----:B------:R-:W-:Y:S05]  /*9c7b0*/  BSYNC B0 ;  /* 0x0000000000007941 */ /* 0x000fea0003800000 */
.L_x_18452:
        /* <DEDUP_REMOVED lines=8> */
.L_x_18455:
[----:B------:R-:W-:Y:S05]  /*9c840*/  BSYNC B3 ;  /* 0x0000000000037941 */ /* 0x000fea0003800000 */
.L_x_18454:
        /* <DEDUP_REMOVED lines=82> */
.L_x_18457:
[----:B------:R-:W-:-:S04]  /*9cd70*/  ISETP.GE.AND P0, PT, R47, RZ, PT ;  /* 0x000000ff2f00720c */ /* 0x000fc80003f06270 */
[----:B------:R-:W-:Y:S02]  /*9cd80*/  FSEL R6, RZ, 3.37028055040000000000e+12, P0 ;  /* 0x54442d18ff067808 */ /* 0x000fe40000000000 */
[----:B------:R-:W-:-:S07]  /*9cd90*/  FSEL R7, RZ, 2.1426990032196044922, P0 ;  /* 0x400921fbff077808 */ /* 0x000fce0000000000 */
.L_x_18458:
[----:B------:R-:W-:Y:S05]  /*9cda0*/  BSYNC B0 ;  /* 0x0000000000007941 */ /* 0x000fea0003800000 */
.L_x_18456:
[----:B------:R-:W-:Y:S01]  /*9cdb0*/  DADD R2, |R12|, |R14| ;  /* 0x000000000c027229 */ /* 0x000fe2000000060e */
[----:B------:R-:W-:Y:S01]  /*9cdc0*/  LOP3.LUT R45, R7, 0x80000000, R45, 0xb8, !PT ;  /* 0x80000000072d7812 */ /* 0x000fe200078eb82d */
[----:B------:R-:W-:-:S06]  /*9cdd0*/  DADD R62, R62, 1 ;  /* 0x3ff000003e3e7429 */ /* 0x000fcc0000000000 */
[----:B------:R-:W-:-:S06]  /*9cde0*/  DSETP.GTU.AND P0, PT, |R2|, +INF , PT ;  /* 0x7ff000000200742a */ /* 0x000fcc0003f0c200 */
[----:B------:R-:W-:Y:S02]  /*9cdf0*/  FSEL R6, R2, R6, P0 ;  /* 0x0000000602067208 */ /* 0x000fe40000000000 */
[----:B------:R-:W-:Y:S01]  /*9ce00*/  FSEL R7, R3, R45, P0 ;  /* 0x0000002d03077208 */ /* 0x000fe20000000000 */
[----:B------:R-:W-:Y:S06]  /*9ce10*/  BRA `(.L_x_18440) ;  /* 0x0000002800dc7947 */ /* 0x000fec0003800000 */
.L_x_18430:
        /* <DEDUP_REMOVED lines=108> */
.L_x_18462:
[----:B------:R-:W-:Y:S05]  /*9d4e0*/  BSYNC B0 ;  /* 0x0000000000007941 */ /* 0x000fea0003800000 */
.L_x_18461:
        /* <DEDUP_REMOVED lines=8> */
.L_x_18464:
[----:B------:R-:W-:Y:S05]  /*9d570*/  BSYNC B3 ;  /* 0x0000000000037941 */ /* 0x000fea0003800000 */
.L_x_18463:
        /* <DEDUP_REMOVED lines=73> */
.L_x_18466:
[----:B------:R-:W-:Y:S05]  /*9da10*/  BSYNC B0 ;  /* 0x0000000000007941 */ /* 0x000fea0003800000 */
.L_x_18465:
[----:B------:R-:W-:Y:S01]  /*9da20*/  LOP3.LUT R3, R7, 0x80000000, R13, 0xb8, !PT ;  /* 0x8000000007037812 */ /* 0x000fe200078eb80d */
[----:B------:R-:W-:Y:S01]  /*9da30*/  DMUL R62, R62, 0.5 ;  /* 0x3fe000003e3e7828 */ /* 0x000fe20000000000 */
[----:B------:R-:W-:Y:S02]  /*9da40*/  FSEL R6, R4, R6, P0 ;  /* 0x0000000604067208 */ /* 0x000fe40000000000 */
[----:B------:R-:W-:Y:S01]  /*9da50*/  FSEL R7, R5, R3, P0 ;  /* 0x0000000305077208 */ /* 0x000fe20000000000 */
[----:B------:R-:W-:Y:S07]  /*9da60*/  BRA `(.L_x_18440) ;  /* 0x0000001c00c87947 */ /* 0x000fee0003800000 */
.L_x_18460:
        /* <DEDUP_REMOVED lines=135> */
.L_x_18468:
[----:B------:R-:W-:Y:S05]  /*9e2e0*/  BSYNC B0 ;  /* 0x0000000000007941 */ /* 0x000fea0003800000 */
.L_x_18467:
        /* <DEDUP_REMOVED lines=8> */
.L_x_18470:
[----:B------:R-:W-:Y:S05]  /*9e370*/  BSYNC B3 ;  /* 0x0000000000037941 */ /* 0x000fea0003800000 */
.L_x_18469:
        /* <DEDUP_REMOVED lines=73> */
.L_x_18472:
[----:B------:R-:W-:Y:S05]  /*9e810*/  BSYNC B0 ;  /* 0x0000000000007941 */ /* 0x000fea0003800000 */
.L_x_18471:
[----:B------:R-:W-:Y:S02]  /*9e820*/  LOP3.LUT R3, R7, 0x80000000, R13, 0xb8, !PT ;  /* 0x8000000007037812 */ /* 0x000fe400078eb80d */
[----:B------:R-:W-:Y:S02]  /*9e830*/  FSEL R6, R4, R6, P1 ;  /* 0x0000000604067208 */ /* 0x000fe40000800000 */
[----:B------:R-:W-:Y:S01]  /*9e840*/  FSEL R7, R5, R3, P1 ;  /* 0x0000000305077208 */ /* 0x000fe20000800000 */
[----:B------:R-:W-:Y:S06]  /*9e850*/  BRA `(.L_x_18440) ;  /* 0x00000010004c7947 */ /* 0x000fec0003800000 */
.L_x_18459:
        /* <DEDUP_REMOVED lines=23> */
.L_x_18474:
[----:B------:R-:W-:Y:S05]  /*9e9d0*/  BSYNC B3 ;  /* 0x0000000000037941 */ /* 0x000fea0003800000 */
.L_x_18473:
        /* <DEDUP_REMOVED lines=26> */
.L_x_18476:
[----:B------:R-:W-:Y:S05]  /*9eb80*/  BSYNC B3 ;  /* 0x0000000000037941 */ /* 0x000fea0003800000 */
.L_x_18475:
        /* <DEDUP_REMOVED lines=136> */
.L_x_18478:
[----:B------:R-:W-:Y:S05]  /*9f410*/  BSYNC B0 ;  /* 0x0000000000007941 */ /* 0x000fea0003800000 */
.L_x_18477:
        /* <DEDUP_REMOVED lines=8> */
.L_x_18480:
[----:B------:R-:W-:Y:S05]  /*9f4a0*/  BSYNC B3 ;  /* 0x0000000000037941 */ /* 0x000fea0003800000 */
.L_x_18479:
        /* <DEDUP_REMOVED lines=74> */
.L_x_18482:
[----:B------:R-:W-:Y:S05]  /*9f950*/  BSYNC B0 ;  /* 0x0000000000007941 */ /* 0x000fea0003800000 */
.L_x_18481:
[----:B------:R-:W-:Y:S02]  /*9f960*/  LOP3.LUT R3, R7, 0x80000000, R13, 0xb8, !PT ;  /* 0x8000000007037812 */ /* 0x000fe400078eb80d */
[----:B------:R-:W-:Y:S02]  /*9f970*/  FSEL R6, R4, R6, P1 ;  /* 0x0000000604067208 */ /* 0x000fe40000800000 */
[----:B------:R-:W-:-:S07]  /*9f980*/  FSEL R7, R5, R3, P1 ;  /* 0x0000000305077208 */ /* 0x000fce0000800000 */
.L_x_18440:
[----:B------:R-:W-:Y:S05]  /*9f990*/  BSYNC B2 ;  /* 0x0000000000027941 */ /* 0x000fea0003800000 */
.L_x_18429:
        /* <DEDUP_REMOVED lines=8> */
.L_x_18351:
        /* <DEDUP_REMOVED lines=19> */
.L_x_18350:
[----:B------:R-:W-:Y:S05]  /*9fb50*/  BSYNC B1 ;  /* 0x0000000000017941 */ /* 0x000fea0003800000 */
.L_x_18349:
        /* <DEDUP_REMOVED lines=152> */
.L_x_18490:
[----:B------:R-:W-:Y:S05]  /*a04e0*/  BSYNC B3 ;  /* 0x0000000000037941 */ /* 0x000fea0003800000 */
.L_x_18489:
        /* <DEDUP_REMOVED lines=82> */
.L_x_18488:
        /* <DEDUP_REMOVED lines=36> */
.L_x_18498:
[----:B------:R-:W-:Y:S05]  /*a0c50*/  BSYNC B4 ;  /* 0x0000000000047941 */ /* 0x000fea0003800000 */
.L_x_18497:
[----:B------:R-:W-:Y:S02]  /*a0c60*/  IMAD.MOV.U32 R10, RZ, RZ, R2 ;  /* 0x000000ffff0a7224 */ /* 0x000fe400078e0002 */
[----:B------:R-:W-:Y:S01]  /*a0c70*/  IMAD.MOV.U32 R11, RZ, RZ, R3 ;  /* 0x000000ffff0b7224 */ /* 0x000fe200078e0003 */
[----:B------:R-:W-:Y:S06]  /*a0c80*/  BRA `(.L_x_18496) ;  /* 0x0000000000047947 */ /* 0x000fec0003800000 */
.L_x_18495:
[----:B------:R-:W-:-:S11]  /*a0c90*/  DADD R10, -R66, R64 ;  /* 0x00000000420a7229 */ /* 0x000fd60000000140 */
.L_x_18496:
[----:B------:R-:W-:Y:S05]  /*a0ca0*/  BSYNC B3 ;  /* 0x0000000000037941 */ /* 0x000fea0003800000 */
.L_x_18494:
        /* <DEDUP_REMOVED lines=31> */
.L_x_18503:
[----:B------:R-:W-:Y:S05]  /*a0ea0*/  BSYNC B4 ;  /* 0x0000000000047941 */ /* 0x000fea0003800000 */
.L_x_18502:
[----:B------:R-:W-:Y:S05]  /*a0eb0*/  BRA `(.L_x_18501) ;  /* 0x0000000000047947 */ /* 0x000fea0003800000 */
.L_x_18500:
[----:B------:R-:W-:-:S11]  /*a0ec0*/  DADD R2, R50, -R8 ;  /* 0x0000000032027229 */ /* 0x000fd60000000808 */
.L_x_18501:
[----:B------:R-:W-:Y:S05]  /*a0ed0*/  BSYNC B3 ;  /* 0x0000000000037941 */ /* 0x000fea0003800000 */
.L_x_18499:
        /* <DEDUP_REMOVED lines=30> */
.L_x_18505:
[----:B------:R-:W-:Y:S05]  /*a10c0*/  BSYNC B3 ;  /* 0x0000000000037941 */ /* 0x000fea0003800000 */
.L_x_18504:
        /* <DEDUP_REMOVED lines=86> */
.L_x_18506:
        /* <DEDUP_REMOVED lines=22> */
.L_x_18508:
[----:B------:R-:W-:Y:S05]  /*a1790*/  BSYNC B3 ;  /* 0x0000000000037941 */ /* 0x000fea0003800000 */
.L_x_18507:
        /* <DEDUP_REMOVED lines=30> */
.L_x_18493:
        /* <DEDUP_REMOVED lines=26> */
.L_x_18511:
[----:B------:R-:W-:Y:S05]  /*a1b20*/  BSYNC B3 ;  /* 0x0000000000037941 */ /* 0x000fea0003800000 */
.L_x_18510:
        /* <DEDUP_REMOVED lines=27> */
.L_x_18514:
[----:B------:R-:W-:Y:S05]  /*a1ce0*/  BSYNC B3 ;  /* 0x0000000000037941 */ /* 0x000fea0003800000 */
.L_x_18513:
        /* <DEDUP_REMOVED lines=30> */
.L_x_18512:
        /* <DEDUP_REMOVED lines=76> */
.L_x_18515:
[----:B------:R-:W-:Y:S01]  /*a2390*/  IMAD.MOV.U32 R2, RZ, RZ, 0x0 ;  /* 0x00000000ff027424 */ /* 0x000fe200078e00ff */
[----:B------:R-:W-:Y:S02]  /*a23a0*/  MOV R3, 0x7ff00000 ;  /* 0x7ff0000000037802 */ /* 0x000fe40000000f00 */
[----:B------:R-:W-:-:S04]  /*a23b0*/  FSETP.NEU.FTZ.AND P0, PT, R5, RZ, PT ;  /* 0x000000ff0500720b */ /* 0x000fc80003f1d000 */
[----:B------:R-:W-:-:S10]  /*a23c0*/  DFMA R2, R4, R2, +INF ;  /* 0x7ff000000402742b */ /* 0x000fd40000000002 */
[----:B------:R-:W-:Y:S02]  /*a23d0*/  FSEL R10, R2, RZ, P0 ;  /* 0x000000ff020a7208 */ /* 0x000fe40000000000 */
[----:B------:R-:W-:Y:S01]  /*a23e0*/  FSEL R11, R3, -QNAN , P0 ;  /* 0xfff00000030b7808 */ /* 0x000fe20000000000 */
[----:B------:R-:W-:Y:S06]  /*a23f0*/  BRA `(.L_x_18491) ;  /* 0x0000000400447947 */ /* 0x000fec0003800000 */
.L_x_18509:
        /* <DEDUP_REMOVED lines=25> */
[----:B------:R-:W-:Y:S05]  /*a2590*/  CALL.REL.NOINC `($__internal_25_$__cuda_sm20_dsqrt_rn_f64_mediumpath_v1) ;  /* 0x0000008800bc7944 */ /* 0x000fea0003c00000 */
[----:B------:R-:W-:-:S07]  /*a25a0*/  IMAD.MOV.U32 R5, RZ, RZ, R3 ;  /* 0x000000ffff057224 */ /* 0x000fce00078e0003 */
.L_x_18517:
[----:B------:R-:W-:Y:S05]  /*a25b0*/  BSYNC B3 ;  /* 0x0000000000037941 */ /* 0x000fea0003800000 */
.L_x_18516:
        /* <DEDUP_REMOVED lines=21> */
.L_x_18519:
[----:B------:R-:W-:Y:S05]  /*a2710*/  BSYNC B3 ;  /* 0x0000000000037941 */ /* 0x000fea0003800000 */
.L_x_18518:
[----:B------:R-:W-:Y:S02]  /*a2720*/  IMAD.MOV.U32 R10, RZ, RZ, R2 ;  /* 0x000000ffff0a7224 */ /* 0x000fe400078e0002 */
[----:B------:R-:W-:Y:S01]  /*a2730*/  IMAD.MOV.U32 R11, RZ, RZ, R3 ;  /* 0x000000ffff0b7224 */ /* 0x000fe200078e0003 */
[----:B------:R-:W-:Y:S06]  /*a2740*/  BRA `(.L_x_18491) ;  /* 0x0000000000707947 */ /* 0x000fec0003800000 */
.L_x_18492:
        /* <DEDUP_REMOVED lines=25> */
.L_x_18521:
[----:B------:R-:W-:Y:S05]  /*a28e0*/  BSYNC B3 ;  /* 0x0000000000037941 */ /* 0x000fea0003800000 */
.L_x_18520:
[----:B------:R-:W-:Y:S02]  /*a28f0*/  IMAD.MOV.U32 R10, RZ, RZ, R4 ;  /* 0x000000ffff0a7224 */ /* 0x000fe400078e0004 */
[----:B------:R-:W-:-:S07]  /*a2900*/  IMAD.MOV.U32 R11, RZ, RZ, R5 ;  /* 0x000000ffff0b7224 */ /* 0x000fce00078e0005 */
.L_x_18491:
[----:B------:R-:W-:Y:S05]  /*a2910*/  BSYNC B2 ;  /* 0x0000000000027941 */ /* 0x000fea0003800000 */
.L_x_18487:
        /* <DEDUP_REMOVED lines=25> */
.L_x_18526:
[----:B------:R-:W-:Y:S05]  /*a2ab0*/  BSYNC B4 ;  /* 0x0000000000047941 */ /* 0x000fea0003800000 */
.L_x_18525:
        /* <DEDUP_REMOVED lines=49> */
.L_x_18528:
        /* <DEDUP_REMOVED lines=71> */
.L_x_18527:
        /* <DEDUP_REMOVED lines=37> */
.L_x_18537:
[----:B------:R-:W-:Y:S05]  /*a3490*/  BSYNC B6 ;  /* 0x0000000000067941 */ /* 0x000fea0003800000 */
.L_x_18536:
[----:B------:R-:W-:Y:S02]  /*a34a0*/  IMAD.MOV.U32 R68, RZ, RZ, R2 ;  /* 0x000000ffff447224 */ /* 0x000fe400078e0002 */
[----:B------:R-:W-:Y:S01]  /*a34b0*/  IMAD.MOV.U32 R69, RZ, RZ, R3 ;  /* 0x000000ffff457224 */ /* 0x000fe200078e0003 */
[----:B------:R-:W-:Y:S06]  /*a34c0*/  BRA `(.L_x_18535) ;  /* 0x0000000000047947 */ /* 0x000fec0003800000 */
.L_x_18534:
[----:B------:R-:W-:-:S11]  /*a34d0*/  DADD R68, -R66, R64 ;  /* 0x0000000042447229 */ /* 0x000fd60000000140 */
.L_x_18535:
[----:B------:R-:W-:Y:S05]  /*a34e0*/  BSYNC B5 ;  /* 0x0000000000057941 */ /* 0x000fea0003800000 */
.L_x_18533:
        /* <DEDUP_REMOVED lines=28> */
.L_x_18542:
[----:B------:R-:W-:Y:S05]  /*a36b0*/  BSYNC B6 ;  /* 0x0000000000067941 */ /* 0x000fea0003800000 */
.L_x_18541:
[----:B------:R-:W-:Y:S02]  /*a36c0*/  IMAD.MOV.U32 R14, RZ, RZ, R2 ;  /* 0x000000ffff0e7224 */ /* 0x000fe400078e0002 */
[----:B------:R-:W-:Y:S01]  /*a36d0*/  IMAD.MOV.U32 R15, RZ, RZ, R3 ;  /* 0x000000ffff0f7224 */ /* 0x000fe200078e0003 */
[----:B------:R-:W-:Y:S06]  /*a36e0*/  BRA `(.L_x_18540) ;  /* 0x0000000000047947 */ /* 0x000fec0003800000 */
.L_x_18539:
[----:B------:R-:W-:-:S11]  /*a36f0*/  DADD R14, -R62, R50 ;  /* 0x000000003e0e7229 */ /* 0x000fd60000000132 */
.L_x_18540:
[----:B------:R-:W-:Y:S05]  /*a3700*/  BSYNC B5 ;  /* 0x0000000000057941 */ /* 0x000fea0003800000 */
.L_x_18538:
        /* <DEDUP_REMOVED lines=30> */
.L_x_18544:
[----:B------:R-:W-:Y:S05]  /*a38f0*/  BSYNC B5 ;  /* 0x0000000000057941 */ /* 0x000fea0003800000 */
.L_x_18543:
[----:B------:R-:W-:Y:S02]  /*a3900*/  IMAD.MOV.U32 R48, RZ, RZ, R4 ;  /* 0x000000ffff307224 */ /* 0x000fe400078e0004 */
[----:B------:R-:W-:Y:S01]  /*a3910*/  IMAD.MOV.U32 R49, RZ, RZ, R5 ;  /* 0x000000ffff317224 */ /* 0x000fe200078e0005 */
[----:B------:R-:W-:Y:S06]  /*a3920*/  BRA `(.L_x_18545) ;  /* 0x0000000800607947 */ /* 0x000fec0003800000 */
.L_x_18532:
        /* <DEDUP_REMOVED lines=30> */
.L_x_18548:
[----:B------:R-:W-:Y:S05]  /*a3b10*/  BSYNC B5 ;  /* 0x0000000000057941 */ /* 0x000fea0003800000 */
.L_x_18547:
[----:B------:R-:W-:Y:S02]  /*a3b20*/  IMAD.MOV.U32 R48, RZ, RZ, R4 ;  /* 0x000000ffff307224 */ /* 0x000fe400078e0004 */
[----:B------:R-:W-:Y:S01]  /*a3b30*/  IMAD.MOV.U32 R49, RZ, RZ, R5 ;  /* 0x000000ffff317224 */ /* 0x000fe200078e0005 */
[----:B------:R-:W-:Y:S06]  /*a3b40*/  BRA `(.L_x_18545) ;  /* 0x0000000400d87947 */ /* 0x000fec0003800000 */
.L_x_18546:
        /* <DEDUP_REMOVED lines=31> */
.L_x_18550:
[----:B------:R-:W-:Y:S05]  /*a3d40*/  BSYNC B5 ;  /* 0x0000000000057941 */ /* 0x000fea0003800000 */
.L_x_18549:
        /* <DEDUP_REMOVED lines=21> */
.L_x_18552:
[----:B------:R-:W-:Y:S05]  /*a3ea0*/  BSYNC B5 ;  /* 0x0000000000057941 */ /* 0x000fea0003800000 */
.L_x_18551:
[----:B------:R-:W-:Y:S01]  /*a3eb0*/  DMUL R12, R12, 8.11296384146066816958e+31 ;  /* 0x469000000c0c7828 */ /* 0x000fe20000000000 */
[----:B------:R-:W-:Y:S02]  /*a3ec0*/  IMAD.MOV.U32 R48, RZ, RZ, R2 ;  /* 0x000000ffff307224 */ /* 0x000fe400078e0002 */
[----:B------:R-:W-:Y:S01]  /*a3ed0*/  IMAD.MOV.U32 R49, RZ, RZ, R3 ;  /* 0x000000ffff317224 */ /* 0x000fe200078e0003 */
[----:B------:R-:W-:Y:S07]  /*a3ee0*/  BRA `(.L_x_18545) ;  /* 0x0000000000f07947 */ /* 0x000fee0003800000 */
.L_x_18531:
        /* <DEDUP_REMOVED lines=27> */
.L_x_18554:
[----:B------:R-:W-:Y:S05]  /*a40a0*/  BSYNC B5 ;  /* 0x0000000000057941 */ /* 0x000fea0003800000 */
.L_x_18553:
        /* <DEDUP_REMOVED lines=30> */
.L_x_18556:
[----:B------:R-:W-:Y:S05]  /*a4290*/  BSYNC B5 ;  /* 0x0000000000057941 */ /* 0x000fea0003800000 */
.L_x_18555:
[----:B------:R-:W-:-:S11]  /*a42a0*/  DMUL R48, R4, R50 ;  /* 0x0000003204307228 */ /* 0x000fd60000000000 */
.L_x_18545:
[----:B------:R-:W-:Y:S05]  /*a42b0*/  BSYNC B4 ;  /* 0x0000000000047941 */ /* 0x000fea0003800000 */
.L_x_18530:
[----:B------:R-:W-:Y:S05]  /*a42c0*/  BRA `(.L_x_18557) ;  /* 0x0000000000087947 */ /* 0x000fea0003800000 */
.L_x_18524:
[----:B------:R-:W-:Y:S02]  /*a42d0*/  DMUL R48, R48, 9.00719925474099200000e+15 ;  /* 0x4340000030307828 */ /* 0x000fe40000000000 */
[----:B------:R-:W-:-:S11]  /*a42e0*/  DMUL R12, R12, 9.00719925474099200000e+15 ;  /* 0x434000000c0c7828 */ /* 0x000fd60000000000 */
.L_x_18557:
[----:B------:R-:W-:Y:S05]  /*a42f0*/  BSYNC B2 ;  /* 0x0000000000027941 */ /* 0x000fea0003800000 */
.L_x_18523:
        /* <DEDUP_REMOVED lines=28> */
.L_x_18559:
[----:B------:R-:W-:Y:S05]  /*a44c0*/  BSYNC B2 ;  /* 0x0000000000027941 */ /* 0x000fea0003800000 */
.L_x_18558:
        /* <DEDUP_REMOVED lines=82> */
.L_x_18561:
[----:B------:R-:W-:Y:S02]  /*a49f0*/  FSEL R2, RZ, 3.37028055040000000000e+12, P1 ;  /* 0x54442d18ff027808 */ /* 0x000fe40000800000 */
[----:B------:R-:W-:-:S07]  /*a4a00*/  FSEL R3, RZ, 2.1426990032196044922, P1 ;  /* 0x400921fbff037808 */ /* 0x000fce0000800000 */
.L_x_18562:
[----:B------:R-:W-:Y:S05]  /*a4a10*/  BSYNC B0 ;  /* 0x0000000000007941 */ /* 0x000fea0003800000 */
.L_x_18560:
[----:B------:R-:W-:Y:S01]  /*a4a20*/  DADD R48, |R48|, |R12| ;  /* 0x0000000030307229 */ /* 0x000fe2000000060c */
[----:B------:R-:W-:-:S07]  /*a4a30*/  LOP3.LUT R13, R3, 0x80000000, R13, 0xb8, !PT ;  /* 0x80000000030d7812 */ /* 0x000fce00078eb80d */
[----:B------:R-:W-:-:S06]  /*a4a40*/  DSETP.GTU.AND P0, PT, |R48|, +INF , PT ;  /* 0x7ff000003000742a */ /* 0x000fcc0003f0c200 */
[----:B------:R-:W-:Y:S02]  /*a4a50*/  FSEL R2, R48, R2, P0 ;  /* 0x0000000230027208 */ /* 0x000fe40000000000 */
[----:B------:R-:W-:-:S07]  /*a4a60*/  FSEL R3, R49, R13, P0 ;  /* 0x0000000d31037208 */ /* 0x000fce0000000000 */
.L_x_18529:
[----:B------:R-:W-:Y:S05]  /*a4a70*/  BSYNC B3 ;  /* 0x0000000000037941 */ /* 0x000fea0003800000 */
.L_x_18522:
[----:B------:R-:W-:Y:S01]  /*a4a80*/  LOP3.LUT R9, R3, 0x80000000, R41, 0xb8, !PT ;  /* 0x8000000003097812 */ /* 0x000fe200078eb829 */
[----:B------:R-:W-:Y:S01]  /*a4a90*/  IMAD.MOV.U32 R8, RZ, RZ, R2 ;  /* 0x000000ffff087224 */ /* 0x000fe200078e0002 */
[----:B------:R-:W-:Y:S01]  /*a4aa0*/  LOP3.LUT R11, R11, 0x80000000, R43, 0xb8, !PT ;  /* 0x800000000b0b7812 */ /* 0x000fe200078eb82b */
[----:B------:R-:W-:Y:S06]  /*a4ab0*/  BRA `(.L_x_18484) ;  /* 0x0000005800e47947 */ /* 0x000fec0003800000 */
.L_x_18486:
        /* <DEDUP_REMOVED lines=112> */
.L_x_18568:
[----:B------:R-:W-:Y:S05]  /*a51c0*/  BSYNC B0 ;  /* 0x0000000000007941 */ /* 0x000fea0003800000 */
.L_x_18567:
        /* <DEDUP_REMOVED lines=8> */
.L_x_18570:
[----:B------:R-:W-:Y:S05]  /*a5250*/  BSYNC B3 ;  /* 0x0000000000037941 */ /* 0x000fea0003800000 */
.L_x_18569:
        /* <DEDUP_REMOVED lines=82> */
.L_x_18572:
[----:B------:R-:W-:-:S04]  /*a5780*/  ISETP.GE.AND P0, PT, R13, RZ, PT ;  /* 0x000000ff0d00720c */ /* 0x000fc80003f06270 */
[----:B------:R-:W-:Y:S02]  /*a5790*/  FSEL R6, RZ, 3.37028055040000000000e+12, P0 ;  /* 0x54442d18ff067808 */ /* 0x000fe40000000000 */
[----:B------:R-:W-:-:S07]  /*a57a0*/  FSEL R7, RZ, 2.1426990032196044922, P0 ;  /* 0x400921fbff077808 */ /* 0x000fce0000000000 */
.L_x_18573:
[----:B------:R-:W-:Y:S05]  /*a57b0*/  BSYNC B0 ;  /* 0x0000000000007941 */ /* 0x000fea0003800000 */
.L_x_18571:
[----:B------:R-:W-:Y:S01]  /*a57c0*/  DADD R2, |R40|, |R42| ;  /* 0x0000000028027229 */ /* 0x000fe2000000062a */
[----:B------:R-:W-:Y:S01]  /*a57d0*/  LOP3.LUT R11, R7, 0x80000000, R11, 0xb8, !PT ;  /* 0x80000000070b7812 */ /* 0x000fe200078eb80b */
[----:B------:R-:W-:-:S06]  /*a57e0*/  DMUL R48, R48, 0.5 ;  /* 0x3fe0000030307828 */ /* 0x000fcc0000000000 */
[----:B------:R-:W-:-:S06]  /*a57f0*/  DSETP.GTU.AND P0, PT, |R2|, +INF , PT ;  /* 0x7ff000000200742a */ /* 0x000fcc0003f0c200 */
[----:B------:R-:W-:Y:S02]  /*a5800*/  FSEL R6, R2, R6, P0 ;  /* 0x0000000602067208 */ /* 0x000fe40000000000 */
[----:B------:R-:W-:Y:S01]  /*a5810*/  FSEL R7, R3, R11, P0 ;  /* 0x0000000b03077208 */ /* 0x000fe20000000000 */
[----:B------:R-:W-:Y:S06]  /*a5820*/  BRA `(.L_x_18574) ;  /* 0x0000004c00187947 */ /* 0x000fec0003800000 */
.L_x_18566:
        /* <DEDUP_REMOVED lines=135> */
.L_x_18576:
[----:B------:R-:W-:Y:S05]  /*a60a0*/  BSYNC B0 ;  /* 0x0000000000007941 */ /* 0x000fea0003800000 */
.L_x_18575:
        /* <DEDUP_REMOVED lines=8> */
.L_x_18578:
[----:B------:R-:W-:Y:S05]  /*a6130*/  BSYNC B3 ;  /* 0x0000000000037941 */ /* 0x000fea0003800000 */
.L_x_18577:
        /* <DEDUP_REMOVED lines=82> */
.L_x_18580:
[----:B------:R-:W-:-:S04]  /*a6660*/  ISETP.GE.AND P0, PT, R13, RZ, PT ;  /* 0x000000ff0d00720c */ /* 0x000fc80003f06270 */
[----:B------:R-:W-:Y:S02]  /*a6670*/  FSEL R6, RZ, 3.37028055040000000000e+12, P0 ;  /* 0x54442d18ff067808 */ /* 0x000fe40000000000 */
[----:B------:R-:W-:-:S07]  /*a6680*/  FSEL R7, RZ, 2.1426990032196044922, P0 ;  /* 0x400921fbff077808 */ /* 0x000fce0000000000 */
.L_x_18581:
[----:B------:R-:W-:Y:S05]  /*a6690*/  BSYNC B0 ;  /* 0x0000000000007941 */ /* 0x000fea0003800000 */
.L_x_18579:
[----:B------:R-:W-:Y:S01]  /*a66a0*/  DADD R2, |R40|, |R42| ;  /* 0x0000000028027229 */ /* 0x000fe2000000062a */
[----:B------:R-:W-:-:S07]  /*a66b0*/  LOP3.LUT R11, R7, 0x80000000, R11, 0xb8, !PT ;  /* 0x80000000070b7812 */ /* 0x000fce00078eb80b */
[----:B------:R-:W-:-:S06]  /*a66c0*/  DSETP.GTU.AND P0, PT, |R2|, +INF , PT ;  /* 0x7ff000000200742a */ /* 0x000fcc0003f0c200 */
[----:B------:R-:W-:Y:S02]  /*a66d0*/  FSEL R6, R2, R6, P0 ;  /* 0x0000000602067208 */ /* 0x000fe40000000000 */
[----:B------:R-:W-:Y:S01]  /*a66e0*/  FSEL R7, R3, R11, P0 ;  /* 0x0000000b03077208 */ /* 0x000fe20000000000 */
[----:B------:R-:W-:Y:S06]  /*a66f0*/  BRA `(.L_x_18574) ;  /* 0x0000003c00647947 */ /* 0x000fec0003800000 */
.L_x_18565:
        /* <DEDUP_REMOVED lines=23> */
.L_x_18583:
[----:B------:R-:W-:Y:S05]  /*a6870*/  BSYNC B3 ;  /* 0x0000000000037941 */ /* 0x000fea0003800000 */
.L_x_18582:
        /* <DEDUP_REMOVED lines=26> */
.L_x_18585:
[----:B------:R-:W-:Y:S05]  /*a6a20*/  BSYNC B3 ;  /* 0x0000000000037941 */ /* 0x000fea0003800000 */
.L_x_18584:
        /* <DEDUP_REMOVED lines=136> */
.L_x_18587:
[----:B------:R-:W-:Y:S05]  /*a72b0*/  BSYNC B0 ;  /* 0x0000000000007941 */ /* 0x000fea0003800000 */
.L_x_18586:
        /* <DEDUP_REMOVED lines=8> */
.L_x_18589:
[----:B------:R-:W-:Y:S05]  /*a7340*/  BSYNC B3 ;  /* 0x0000000000037941 */ /* 0x000fea0003800000 */
.L_x_18588:
        /* <DEDUP_REMOVED lines=82> */
.L_x_18591:
[----:B------:R-:W-:-:S04]  /*a7870*/  ISETP.GE.AND P0, PT, R13, RZ, PT ;  /* 0x000000ff0d00720c */ /* 0x000fc80003f06270 */
[----:B------:R-:W-:Y:S02]  /*a7880*/  FSEL R6, RZ, 3.37028055040000000000e+12, P0 ;  /* 0x54442d18ff067808 */ /* 0x000fe40000000000 */
[----:B------:R-:W-:-:S07]  /*a7890*/  FSEL R7, RZ, 2.1426990032196044922, P0 ;  /* 0x400921fbff077808 */ /* 0x000fce0000000000 */
.L_x_18592:
[----:B------:R-:W-:Y:S05]  /*a78a0*/  BSYNC B0 ;  /* 0x0000000000007941 */ /* 0x000fea0003800000 */
.L_x_18590:
[----:B------:R-:W-:Y:S01]  /*a78b0*/  DADD R2, |R40|, |R42| ;  /* 0x0000000028027229 */ /* 0x000fe2000000062a */
[----:B------:R-:W-:Y:S01]  /*a78c0*/  LOP3.LUT R11, R7, 0x80000000, R11, 0xb8, !PT ;  /* 0x80000000070b7812 */ /* 0x000fe200078eb80b */
[----:B------:R-:W-:-:S06]  /*a78d0*/  DADD R48, R48, 1 ;  /* 0x3ff0000030307429 */ /* 0x000fcc0000000000 */
[----:B------:R-:W-:-:S06]  /*a78e0*/  DSETP.GTU.AND P0, PT, |R2|, +INF , PT ;  /* 0x7ff000000200742a */ /* 0x000fcc0003f0c200 */
[----:B------:R-:W-:Y:S02]  /*a78f0*/  FSEL R6, R2, R6, P0 ;  /* 0x0000000602067208 */ /* 0x000fe40000000000 */
[----:B------:R-:W-:Y:S01]  /*a7900*/  FSEL R7, R3, R11, P0 ;  /* 0x0000000b03077208 */ /* 0x000fe20000000000 */
[----:B------:R-:W-:Y:S06]  /*a7910*/  BRA `(.L_x_18574) ;  /* 0x0000002800dc7947 */ /* 0x000fec0003800000 */
.L_x_18564:
        /* <DEDUP_REMOVED lines=108> */
.L_x_18596:
[----:B------:R-:W-:Y:S05]  /*a7fe0*/  BSYNC B0 ;  /* 0x0000000000007941 */ /* 0x000fea0003800000 */
.L_x_18595:
        /* <DEDUP_REMOVED lines=8> */
.L_x_18598:
[----:B------:R-:W-:Y:S05]  /*a8070*/  BSYNC B3 ;  /* 0x0000000000037941 */ /* 0x000fea0003800000 */
.L_x_18597:
        /* <DEDUP_REMOVED lines=73> */
.L_x_18600:
[----:B------:R-:W-:Y:S05]  /*a8510*/  BSYNC B0 ;  /* 0x0000000000007941 */ /* 0x000fea0003800000 */
.L_x_18599:
[----:B------:R-:W-:Y:S01]  /*a8520*/  LOP3.LUT R3, R7, 0x80000000, R41, 0xb8, !PT ;  /* 0x8000000007037812 */ /* 0x000fe200078eb829 */
[----:B------:R-:W-:Y:S01]  /*a8530*/  DMUL R48, R48, 0.5 ;  /* 0x3fe0000030307828 */ /* 0x000fe20000000000 */
[----:B------:R-:W-:Y:S02]  /*a8540*/  FSEL R6, R4, R6, P0 ;  /* 0x0000000604067208 */ /* 0x000fe40000000000 */
[----:B------:R-:W-:Y:S01]  /*a8550*/  FSEL R7, R5, R3, P0 ;  /* 0x0000000305077208 */ /* 0x000fe20000000000 */
[----:B------:R-:W-:Y:S07]  /*a8560*/  BRA `(.L_x_18574) ;  /* 0x0000001c00c87947 */ /* 0x000fee0003800000 */
.L_x_18594:
        /* <DEDUP_REMOVED lines=135> */
.L_x_18602:
[----:B------:R-:W-:Y:S05]  /*a8de0*/  BSYNC B0 ;  /* 0x0000000000007941 */ /* 0x000fea0003800000 */
.L_x_18601:
        /* <DEDUP_REMOVED lines=8> */
.L_x_18604:
[----:B------:R-:W-:Y:S05]  /*a8e70*/  BSYNC B3 ;  /* 0x0000000000037941 */ /* 0x000fea0003800000 */
.L_x_18603:
        /* <DEDUP_REMOVED lines=73> */
.L_x_18606:
[----:B------:R-:W-:Y:S05]  /*a9310*/  BSYNC B0 ;  /* 0x0000000000007941 */ /* 0x000fea0003800000 */
.L_x_18605:
[----:B------:R-:W-:Y:S02]  /*a9320*/  LOP3.LUT R3, R7, 0x80000000, R41, 0xb8, !PT ;  /* 0x8000000007037812 */ /* 0x000fe400078eb829 */
[----:B------:R-:W-:Y:S02]  /*a9330*/  FSEL R6, R4, R6, P1 ;  /* 0x0000000604067208 */ /* 0x000fe40000800000 */
[----:B------:R-:W-:Y:S01]  /*a9340*/  FSEL R7, R5, R3, P1 ;  /* 0x0000000305077208 */ /* 0x000fe20000800000 */
[----:B------:R-:W-:Y:S06]  /*a9350*/  BRA `(.L_x_18574) ;  /* 0x00000010004c7947 */ /* 0x000fec0003800000 */
.L_x_18593:
        /* <DEDUP_REMOVED lines=23> */
.L_x_18608:
[----:B------:R-:W-:Y:S05]  /*a94d0*/  BSYNC B3 ;  /* 0x0000000000037941 */ /* 0x000fea0003800000 */
.L_x_18607:
        /* <DEDUP_REMOVED lines=24> */
[----:B------:R-:W-:Y:S02]  /*a9660*/  IMAD.MOV.U32 R4, RZ, RZ, R2 ;  /* 0x000000ffff047224 */ /* 0x000fe400078e0002 */
[----:B------:R-:W-:-:S07]  /*a9670*/  IMAD.MOV.U32 R5, RZ, RZ, R3 ;  /* 0x000000ffff057224 */ /* 0x000fce00078e0003 */
.L_x_18610:
[----:B------:R-:W-:Y:S05]  /*a9680*/  BSYNC B3 ;  /* 0x0000000000037941 */ /* 0x000fea0003800000 */
.L_x_18609:
        /* <DEDUP_REMOVED lines=136> */
.L_x_18612:
[----:B------:R-:W-:Y:S05]  /*a9f10*/  BSYNC B0 ;  /* 0x0000000000007941 */ /* 0x000fea0003800000 */
.L_x_18611:
        /* <DEDUP_REMOVED lines=8> */
.L_x_18614:
[----:B------:R-:W-:Y:S05]  /*a9fa0*/  BSYNC B3 ;  /* 0x0000000000037941 */ /* 0x000fea0003800000 */
.L_x_18613:
        /* <DEDUP_REMOVED lines=74> */
.L_x_18616:
[----:B------:R-:W-:Y:S05]  /*aa450*/  BSYNC B0 ;  /* 0x0000000000007941 */ /* 0x000fea0003800000 */
.L_x_18615:
[----:B------:R-:W-:Y:S02]  /*aa460*/  LOP3.LUT R3, R7, 0x80000000, R41, 0xb8, !PT ;  /* 0x8000000007037812 */ /* 0x000fe400078eb829 */
[----:B------:R-:W-:Y:S02]  /*aa470*/  FSEL R6, R4, R6, P1 ;  /* 0x0000000604067208 */ /* 0x000fe40000800000 */
[----:B------:R-:W-:-:S07]  /*aa480*/  FSEL R7, R5, R3, P1 ;  /* 0x0000000305077208 */ /* 0x000fce0000800000 */
.L_x_18574:
[----:B------:R-:W-:Y:S05]  /*aa490*/  BSYNC B2 ;  /* 0x0000000000027941 */ /* 0x000fea0003800000 */
.L_x_18563:
        /* <DEDUP_REMOVED lines=8> */
.L_x_18485:
        /* <DEDUP_REMOVED lines=19> */
.L_x_18484:
[----:B------:R-:W-:Y:S05]  /*aa650*/  BSYNC B1 ;  /* 0x0000000000017941 */ /* 0x000fea0003800000 */
.L_x_18483:
        /* <DEDUP_REMOVED lines=24> */
.L_x_18619:
[----:B------:R-:W-:-:S13]  /*aa7e0*/  ISETP.GE.AND P0, PT, R4, R53, PT ;  /* 0x000000350400720c */ /* 0x000fda0003f06270 */
[----:B------:R-:W-:Y:S05]  /*aa7f0*/  @P0 BRA `(.L_x_18621) ;  /* 0x0000000000300947 */ /* 0x000fea0003800000 */
[----:B01----:R-:W0:Y:S01]  /*aa800*/  LDC.64 R2, c[0x0][0x218] ;  /* 0x00008600ff027b82 */ /* 0x003e220000000a00 */
[----:B------:R-:W-:Y:S02]  /*aa810*/  IMAD.IADD R5, R0, 0x1, R4 ;  /* 0x0000000100057824 */ /* 0x000fe400078e0204 */
[----:B------:R-:W-:Y:S02]  /*aa820*/  VIADD R4, R4, 0x80 ;  /* 0x0000008004047836 */ /* 0x000fe40000000000 */
[----:B0-----:R-:W-:-:S05]  /*aa830*/  IMAD.WIDE.U32 R2, R5, 0x10, R2 ;  /* 0x0000001005027825 */ /* 0x001fca00078e0002 */
[----:B------:R1:W-:Y:S02]  /*aa840*/  STG.E.128 desc[UR6][R2.64], R24 ;  /* 0x0000001802007986 */ /* 0x0003e4000c101d06 */
.L_x_18620:
[----:B------:R-:W-:-:S13]  /*aa850*/  ISETP.GE.AND P0, PT, R4, R53, PT ;  /* 0x000000350400720c */ /* 0x000fda0003f06270 */
[----:B------:R-:W-:Y:S05]  /*aa860*/  @P0 BRA `(.L_x_18622) ;  /* 0x0000000000340947 */ /* 0x000fea0003800000 */
[----:B01----:R-:W0:Y:S01]  /*aa870*/  LDC.64 R2, c[0x0][0x218] ;  /* 0x00008600ff027b82 */ /* 0x003e220000000a00 */
[----:B------:R-:W-:Y:S02]  /*aa880*/  IMAD.IADD R5, R0, 0x1, R4 ;  /* 0x0000000100057824 */ /* 0x000fe400078e0204 */
[----:B------:R-:W-:Y:S02]  /*aa890*/  VIADD R4, R4, 0x80 ;  /* 0x0000008004047836 */ /* 0x000fe40000000000 */
[----:B0-----:R-:W-:-:S05]  /*aa8a0*/  IMAD.WIDE.U32 R2, R5, 0x10, R2 ;  /* 0x0000001005027825 */ /* 0x001fca00078e0002 */
[----:B------:R2:W-:Y:S02]  /*aa8b0*/  STG.E.128 desc[UR6][R2.64], R20 ;  /* 0x0000001402007986 */ /* 0x0005e4000c101d06 */
.L_x_18621:
        /* <DEDUP_REMOVED lines=8> */
.L_x_18622:
[----:B------:R-:W-:Y:S05]  /*aa940*/  BSYNC B1 ;  /* 0x0000000000017941 */ /* 0x000fea0003800000 */
.L_x_18618:
[----:B------:R-:W-:-:S13]  /*aa950*/  ISETP.GE.AND P0, PT, R4, R53, PT ;  /* 0x000000350400720c */ /* 0x000fda0003f06270 */
[----:B012---:R-:W0:Y:S01]  /*aa960*/  @!P0 LDC.64 R2, c[0x0][0x218] ;  /* 0x00008600ff028b82 */ /* 0x007e220000000a00 */
[----:B------:R-:W-:Y:S01]  /*aa970*/  @!P0 IADD3 R5, R0, R4, RZ ;  /* 0x0000000400058210 */ /* 0x000fe20007ffe0ff */
[----:B------:R-:W-:-:S04]  /*aa980*/  @!P0 VIADD R4, R4, 0x80 ;  /* 0x0000008004048836 */ /* 0x000fc80000000000 */
[----:B0-----:R-:W-:-:S05]  /*aa990*/  @!P0 IMAD.WIDE.U32 R2, R5, 0x10, R2 ;  /* 0x0000001005028825 */ /* 0x001fca00078e0002 */
[----:B------:R3:W-:Y:S02]  /*aa9a0*/  @!P0 STG.E.128 desc[UR6][R2.64], R44 ;  /* 0x0000002c02008986 */ /* 0x0007e4000c101d06 */
.L_x_18623:
[----:B------:R-:W-:Y:S05]  /*aa9b0*/  BSYNC B0 ;  /* 0x0000000000007941 */ /* 0x000fea0003800000 */
.L_x_18617:
        /* <DEDUP_REMOVED lines=8> */
        .weak           $__internal_24_$__cuda_sm20_div_rn_f64_full
        .type           $__internal_24_$__cuda_sm20_div_rn_f64_full,@function
        .size           $__internal_24_$__cuda_sm20_div_rn_f64_full,($__internal_25_$__cuda_sm20_dsqrt_rn_f64_mediumpath_v1 - $__internal_24_$__cuda_sm20_div_rn_f64_full)
$__internal_24_$__cuda_sm20_div_rn_f64_full:
        /* <DEDUP_REMOVED lines=72> */
.L_x_18625:
        /* <DEDUP_REMOVED lines=17> */
.L_x_18628:
[----:B------:R-:W-:Y:S01]  /*aafd0*/  LOP3.LUT R3, R9, 0x80000, RZ, 0xfc, !PT ;  /* 0x0008000009037812 */ /* 0x000fe200078efcff */
[----:B------:R-:W-:-:S04]  /*aafe0*/  IMAD.MOV.U32 R70, RZ, RZ, R8 ;  /* 0x000000ffff467224 */ /* 0x000fc800078e0008 */
[----:B------:R-:W-:Y:S01]  /*aaff0*/  IMAD.MOV.U32 R71, RZ, RZ, R3 ;  /* 0x000000ffff477224 */ /* 0x000fe200078e0003 */
[----:B------:R-:W-:Y:S06]  /*ab000*/  BRA `(.L_x_18626) ;  /* 0x00000000000c7947 */ /* 0x000fec0003800000 */
.L_x_18627:
[----:B------:R-:W-:Y:S01]  /*ab010*/  LOP3.LUT R3, R59, 0x80000, RZ, 0xfc, !PT ;  /* 0x000800003b037812 */ /* 0x000fe200078efcff */
[----:B------:R-:W-:-:S04]  /*ab020*/  IMAD.MOV.U32 R70, RZ, RZ, R58 ;  /* 0x000000ffff467224 */ /* 0x000fc800078e003a */
[----:B------:R-:W-:-:S07]  /*ab030*/  IMAD.MOV.U32 R71, RZ, RZ, R3 ;  /* 0x000000ffff477224 */ /* 0x000fce00078e0003 */
.L_x_18626:
[----:B------:R-:W-:Y:S05]  /*ab040*/  BSYNC B0 ;  /* 0x0000000000007941 */ /* 0x000fea0003800000 */
.L_x_18624:
[----:B------:R-:W-:Y:S01]  /*ab050*/  HFMA2.MMA R5, -RZ, RZ, 0, 0 ;  /* 0x00000000ff057435 */ /* 0x000fe200000001ff */
[----:B------:R-:W-:Y:S02]  /*ab060*/  IMAD.MOV.U32 R2, RZ, RZ, R70 ;  /* 0x000000ffff027224 */ /* 0x000fe400078e0046 */
[----:B------:R-:W-:-:S03]  /*ab070*/  IMAD.MOV.U32 R3, RZ, RZ, R71 ;  /* 0x000000ffff037224 */ /* 0x000fc600078e0047 */
[----:B------:R-:W-:Y:S05]  /*ab080*/  RET.REL.NODEC R4 `(_ZN2at6native29vectorized_elementwise_kernelILi4EZZZNS0_16asin_kernel_cudaERNS_18TensorIteratorBaseEENKUlvE_clEvENKUlvE_clEvEUlN3c107complexIdEEE_St5arrayIPcLm2EEEEviT0_T1_) ;  /* 0xfffff54c04dc7950 */ /* 0x000fea0003c3ffff */
        .weak           $__internal_25_$__cuda_sm20_dsqrt_rn_f64_mediumpath_v1
        .type           $__internal_25_$__cuda_sm20_dsqrt_rn_f64_mediumpath_v1,@function
        .size           $__internal_25_$__cuda_sm20_dsqrt_rn_f64_mediumpath_v1,(.L_x_20821 - $__internal_25_$__cuda_sm20_dsqrt_rn_f64_mediumpath_v1)
$__internal_25_$__cuda_sm20_dsqrt_rn_f64_mediumpath_v1:
        /* <DEDUP_REMOVED lines=12> */
.L_x_18630:
        /* <DEDUP_REMOVED lines=24> */
.L_x_18632:
[----:B------:R-:W-:-:S11]  /*ab2d0*/  DADD R4, R54, R54 ;  /* 0x0000000036047229 */ /* 0x000fd60000000036 */
.L_x_18631:
[----:B------:R-:W-:Y:S05]  /*ab2e0*/  BSYNC B0 ;  /* 0x0000000000007941 */ /* 0x000fea0003800000 */
.L_x_18629:
[----:B------:R-:W-:Y:S02]  /*ab2f0*/  IMAD.MOV.U32 R6, RZ, RZ, R2 ;  /* 0x000000ffff067224 */ /* 0x000fe400078e0002 */
[----:B------:R-:W-:Y:S02]  /*ab300*/  IMAD.MOV.U32 R7, RZ, RZ, 0x0 ;  /* 0x00000000ff077424 */ /* 0x000fe400078e00ff */
[----:B------:R-:W-:Y:S02]  /*ab310*/  IMAD.MOV.U32 R3, RZ, RZ, R5 ;  /* 0x000000ffff037224 */ /* 0x000fe400078e0005 */
[----:B------:R-:W-:Y:S05]  /*ab320*/  RET.REL.NODEC R6 `(_ZN2at6native29vectorized_elementwise_kernelILi4EZZZNS0_16asin_kernel_cudaERNS_18TensorIteratorBaseEENKUlvE_clEvENKUlvE_clEvEUlN3c107complexIdEEE_St5arrayIPcLm2EEEEviT0_T1_) ;  /* 0xfffff54c06347950 */ /* 0x000fea0003c3ffff */
.L_x_18633:
        /* <DEDUP_REMOVED lines=13> */
.L_x_20821:


//--------------------- .text._ZN2at6native29vectorized_elementwise_kernelILi8EZZZNS0_16asin_kernel_cudaERNS_18TensorIteratorBaseEENKUlvE_clEvENKUlvE_clEvEUlN3c107complexIdEEE_St5arrayIPcLm2EEEEviT0_T1_ --------------------------
	.section	.text._ZN2at6native29vectorized_elementwise_kernelILi8EZZZNS0_16asin_kernel_cudaERNS_18TensorIteratorBaseEENKUlvE_clEvENKUlvE_clEvEUlN3c107complexIdEEE_St5arrayIPcLm2EEEEviT0_T1_,"ax",@progbits
	.align	128
        .global         _ZN2at6native29vectorized_elementwise_kernelILi8EZZZNS0_16asin_kernel_cudaERNS_18TensorIteratorBaseEENKUlvE_clEvENKUlvE_clEvEUlN3c107complexIdEEE_St5arrayIPcLm2EEEEviT0_T1_
        .type           _ZN2at6native29vectorized_elementwise_kernelILi8EZZZNS0_16asin_kernel_cudaERNS_18TensorIteratorBaseEENKUlvE_clEvENKUlvE_clEvEUlN3c107complexIdEEE_St5arrayIPcLm2EEEEviT0_T1_,@function
        .size           _ZN2at6native29vectorized_elementwise_kernelILi8EZZZNS0_16asin_kernel_cudaERNS_18TensorIteratorBaseEENKUlvE_clEvENKUlvE_clEvEUlN3c107complexIdEEE_St5arrayIPcLm2EEEEviT0_T1_,(.L_x_20823 - _ZN2at6native29vectorized_elementwise_kernelILi8EZZZNS0_16asin_kernel_cudaERNS_18TensorIteratorBaseEENKUlvE_clEvENKUlvE_clEvEUlN3c107complexIdEEE_St5arrayIPcLm2EEEEviT0_T1_)
        .other          _ZN2at6native29vectorized_elementwise_kernelILi8EZZZNS0_16asin_kernel_cudaERNS_18TensorIteratorBaseEENKUlvE_clEvENKUlvE_clEvEUlN3c107complexIdEEE_St5arrayIPcLm2EEEEviT0_T1_,@"STO_CUDA_ENTRY STV_DEFAULT"
_ZN2at6native29vectorized_elementwise_kernelILi8EZZZNS0_16asin_kernel_cudaERNS_18TensorIteratorBaseEENKUlvE_clEvENKUlvE_clEvEUlN3c107complexIdEEE_St5arrayIPcLm2EEEEviT0_T1_:
.text._ZN2at6native29vectorized_elementwise_kernelILi8EZZZNS0_16asin_kernel_cudaERNS_18TensorIteratorBaseEENKUlvE_clEvENKUlvE_clEvEUlN3c107complexIdEEE_St5arrayIPcLm2EEEEviT0_T1_:
        /* <DEDUP_REMOVED lines=151> */
[----:B-----5:R-:W-:Y:S05]  /*0970*/  CALL.REL.NOINC `($__internal_27_$__cuda_sm20_dsqrt_rn_f64_mediumpath_v1) ;  /* 0x00000aa400c47944 */ /* 0x020fea0003c00000 */
[----:B------:R-:W-:-:S07]  /*0980*/  IMAD.MOV.U32 R2, RZ, RZ, R4 ;  /* 0x000000ffff027224 */ /* 0x000fce00078e0004 */
.L_x_18642:
[----:B------:R-:W-:Y:S05]  /*0990*/  BSYNC B3 ;  /* 0x0000000000037941 */ /* 0x000fea0003800000 */
.L_x_18641:
        /* <DEDUP_REMOVED lines=82> */
.L_x_18640:
        /* <DEDUP_REMOVED lines=35> */
[----:B-----5:R-:W-:Y:S05]  /*10f0*/  CALL.REL.NOINC `($__internal_26_$__cuda_sm20_div_rn_f64_full) ;  /* 0x00000a9800507944 */ /* 0x020fea0003c00000 */
.L_x_18650:
[----:B------:R-:W-:Y:S05]  /*1100*/  BSYNC B4 ;  /* 0x0000000000047941 */ /* 0x000fea0003800000 */
.L_x_18649:
[----:B------:R-:W-:Y:S01]  /*1110*/  MOV R52, R2 ;  /* 0x0000000200347202 */ /* 0x000fe20000000f00 */
[----:B------:R-:W-:Y:S01]  /*1120*/  IMAD.MOV.U32 R53, RZ, RZ, R3 ;  /* 0x000000ffff357224 */ /* 0x000fe200078e0003 */
[----:B------:R-:W-:Y:S06]  /*1130*/  BRA `(.L_x_18648) ;  /* 0x0000000000047947 */ /* 0x000fec0003800000 */
.L_x_18647:
[----:B------:R-:W-:-:S11]  /*1140*/  DADD R52, -R62, R50 ;  /* 0x000000003e347229 */ /* 0x000fd60000000132 */
.L_x_18648:
[----:B------:R-:W-:Y:S05]  /*1150*/  BSYNC B3 ;  /* 0x0000000000037941 */ /* 0x000fea0003800000 */
.L_x_18646:
        /* <DEDUP_REMOVED lines=30> */
[----:B-----5:R-:W-:Y:S05]  /*1340*/  CALL.REL.NOINC `($__internal_26_$__cuda_sm20_div_rn_f64_full) ;  /* 0x00000a9400bc7944 */ /* 0x020fea0003c00000 */
.L_x_18655:
[----:B------:R-:W-:Y:S05]  /*1350*/  BSYNC B4 ;  /* 0x0000000000047941 */ /* 0x000fea0003800000 */
.L_x_18654:
[----:B------:R-:W-:Y:S05]  /*1360*/  BRA `(.L_x_18653) ;  /* 0x0000000000047947 */ /* 0x000fea0003800000 */
.L_x_18652:
[----:B------:R-:W-:-:S11]  /*1370*/  DADD R2, R46, -R8 ;  /* 0x000000002e027229 */ /* 0x000fd60000000808 */
.L_x_18653:
[----:B------:R-:W-:Y:S05]  /*1380*/  BSYNC B3 ;  /* 0x0000000000037941 */ /* 0x000fea0003800000 */
.L_x_18651:
        /* <DEDUP_REMOVED lines=26> */
[----:B-----5:R-:W-:Y:S05]  /*1530*/  CALL.REL.NOINC `($__internal_27_$__cuda_sm20_dsqrt_rn_f64_mediumpath_v1) ;  /* 0x00000a9800d47944 */ /* 0x020fea0003c00000 */
[----:B------:R-:W-:Y:S02]  /*1540*/  IMAD.MOV.U32 R6, RZ, RZ, R4 ;  /* 0x000000ffff067224 */ /* 0x000fe400078e0004 */
[----:B------:R-:W-:-:S07]  /*1550*/  IMAD.MOV.U32 R7, RZ, RZ, R3 ;  /* 0x000000ffff077224 */ /* 0x000fce00078e0003 */
.L_x_18657:
[----:B------:R-:W-:Y:S05]  /*1560*/  BSYNC B3 ;  /* 0x0000000000037941 */ /* 0x000fea0003800000 */
.L_x_18656:
        /* <DEDUP_REMOVED lines=86> */
.L_x_18658:
        /* <DEDUP_REMOVED lines=22> */
.L_x_18660:
[----:B------:R-:W-:Y:S05]  /*1c30*/  BSYNC B3 ;  /* 0x0000000000037941 */ /* 0x000fea0003800000 */
.L_x_18659:
        /* <DEDUP_REMOVED lines=30> */
.L_x_18645:
        /* <DEDUP_REMOVED lines=23> */
[----:B-----5:R-:W-:Y:S05]  /*1f90*/  CALL.REL.NOINC `($__internal_27_$__cuda_sm20_dsqrt_rn_f64_mediumpath_v1) ;  /* 0x00000a90003c7944 */ /* 0x020fea0003c00000 */
[----:B------:R-:W-:-:S07]  /*1fa0*/  IMAD.MOV.U32 R2, RZ, RZ, R4 ;  /* 0x000000ffff027224 */ /* 0x000fce00078e0004 */
.L_x_18663:
[----:B------:R-:W-:Y:S05]  /*1fb0*/  BSYNC B3 ;  /* 0x0000000000037941 */ /* 0x000fea0003800000 */
.L_x_18662:
        /* <DEDUP_REMOVED lines=27> */
.L_x_18666:
[----:B------:R-:W-:Y:S05]  /*2170*/  BSYNC B3 ;  /* 0x0000000000037941 */ /* 0x000fea0003800000 */
.L_x_18665:
        /* <DEDUP_REMOVED lines=30> */
.L_x_18664:
        /* <DEDUP_REMOVED lines=76> */
.L_x_18667:
[----:B------:R-:W-:Y:S01]  /*2820*/  IMAD.MOV.U32 R2, RZ, RZ, 0x0 ;  /* 0x00000000ff027424 */ /* 0x000fe200078e00ff */
[----:B------:R-:W-:Y:S01]  /*2830*/  FSETP.NEU.FTZ.AND P0, PT, R5, RZ, PT ;  /* 0x000000ff0500720b */ /* 0x000fe20003f1d000 */
[----:B------:R-:W-:-:S06]  /*2840*/  IMAD.MOV.U32 R3, RZ, RZ, 0x7ff00000 ;  /* 0x7ff00000ff037424 */ /* 0x000fcc00078e00ff */
[----:B------:R-:W-:-:S10]  /*2850*/  DFMA R2, R4, R2, +INF ;  /* 0x7ff000000402742b */ /* 0x000fd40000000002 */
[----:B------:R-:W-:Y:S02]  /*2860*/  FSEL R64, R2, RZ, P0 ;  /* 0x000000ff02407208 */ /* 0x000fe40000000000 */
[----:B------:R-:W-:Y:S01]  /*2870*/  FSEL R65, R3, -QNAN , P0 ;  /* 0xfff0000003417808 */ /* 0x000fe20000000000 */
[----:B------:R-:W-:Y:S06]  /*2880*/  BRA `(.L_x_18643) ;  /* 0x00000004003c7947 */ /* 0x000fec0003800000 */
.L_x_18661:
        /* <DEDUP_REMOVED lines=24> */
[----:B-----5:R-:W-:Y:S05]  /*2a10*/  CALL.REL.NOINC `($__internal_27_$__cuda_sm20_dsqrt_rn_f64_mediumpath_v1) ;  /* 0x00000a84009c7944 */ /* 0x020fea0003c00000 */
[----:B------:R-:W-:-:S07]  /*2a20*/  IMAD.MOV.U32 R5, RZ, RZ, R3 ;  /* 0x000000ffff057224 */ /* 0x000fce00078e0003 */
.L_x_18669:
[----:B------:R-:W-:Y:S05]  /*2a30*/  BSYNC B3 ;  /* 0x0000000000037941 */ /* 0x000fea0003800000 */
.L_x_18668:
        /* <DEDUP_REMOVED lines=21> */
.L_x_18671:
[----:B------:R-:W-:Y:S05]  /*2b90*/  BSYNC B3 ;  /* 0x0000000000037941 */ /* 0x000fea0003800000 */
.L_x_18670:
[----:B------:R-:W-:Y:S02]  /*2ba0*/  IMAD.MOV.U32 R64, RZ, RZ, R2 ;  /* 0x000000ffff407224 */ /* 0x000fe400078e0002 */
[----:B------:R-:W-:Y:S01]  /*2bb0*/  IMAD.MOV.U32 R65, RZ, RZ, R3 ;  /* 0x000000ffff417224 */ /* 0x000fe200078e0003 */
[----:B------:R-:W-:Y:S06]  /*2bc0*/  BRA `(.L_x_18643) ;  /* 0x00000000006c7947 */ /* 0x000fec0003800000 */
.L_x_18644:
        /* <DEDUP_REMOVED lines=23> */
[----:B------:R-:W-:-:S07]  /*2d40*/  MOV R5, R3 ;  /* 0x0000000300057202 */ /* 0x000fce0000000f00 */
.L_x_18673:
[----:B------:R-:W-:Y:S05]  /*2d50*/  BSYNC B3 ;  /* 0x0000000000037941 */ /* 0x000fea0003800000 */
.L_x_18672:
[----:B------:R-:W-:Y:S02]  /*2d60*/  IMAD.MOV.U32 R64, RZ, RZ, R4 ;  /* 0x000000ffff407224 */ /* 0x000fe400078e0004 */
[----:B------:R-:W-:-:S07]  /*2d70*/  IMAD.MOV.U32 R65, RZ, RZ, R5 ;  /* 0x000000ffff417224 */ /* 0x000fce00078e0005 */
.L_x_18643:
[----:B------:R-:W-:Y:S05]  /*2d80*/  BSYNC B2 ;  /* 0x0000000000027941 */ /* 0x000fea0003800000 */
.L_x_18639:
        /* <DEDUP_REMOVED lines=25> */
.L_x_18678:
[----:B------:R-:W-:Y:S05]  /*2f20*/  BSYNC B4 ;  /* 0x0000000000047941 */ /* 0x000fea0003800000 */
.L_x_18677:
        /* <DEDUP_REMOVED lines=49> */
.L_x_18680:
        /* <DEDUP_REMOVED lines=71> */
.L_x_18679:
        /* <DEDUP_REMOVED lines=37> */
.L_x_18689:
[----:B------:R-:W-:Y:S05]  /*3900*/  BSYNC B6 ;  /* 0x0000000000067941 */ /* 0x000fea0003800000 */
.L_x_18688:
[----:B------:R-:W-:Y:S02]  /*3910*/  IMAD.MOV.U32 R52, RZ, RZ, R2 ;  /* 0x000000ffff347224 */ /* 0x000fe400078e0002 */
[----:B------:R-:W-:Y:S01]  /*3920*/  IMAD.MOV.U32 R53, RZ, RZ, R3 ;  /* 0x000000ffff357224 */ /* 0x000fe200078e0003 */
[----:B------:R-:W-:Y:S06]  /*3930*/  BRA `(.L_x_18687) ;  /* 0x0000000000047947 */ /* 0x000fec0003800000 */
.L_x_18686:
[----:B------:R-:W-:-:S11]  /*3940*/  DADD R52, -R62, R50 ;  /* 0x000000003e347229 */ /* 0x000fd60000000132 */
.L_x_18687:
[----:B------:R-:W-:Y:S05]  /*3950*/  BSYNC B5 ;  /* 0x0000000000057941 */ /* 0x000fea0003800000 */
.L_x_18685:
        /* <DEDUP_REMOVED lines=28> */
.L_x_18694:
[----:B------:R-:W-:Y:S05]  /*3b20*/  BSYNC B6 ;  /* 0x0000000000067941 */ /* 0x000fea0003800000 */
.L_x_18693:
[----:B------:R-:W-:Y:S01]  /*3b30*/  MOV R68, R2 ;  /* 0x0000000200447202 */ /* 0x000fe20000000f00 */
[----:B------:R-:W-:Y:S01]  /*3b40*/  IMAD.MOV.U32 R69, RZ, RZ, R3 ;  /* 0x000000ffff457224 */ /* 0x000fe200078e0003 */
[----:B------:R-:W-:Y:S06]  /*3b50*/  BRA `(.L_x_18692) ;  /* 0x0000000000047947 */ /* 0x000fec0003800000 */
.L_x_18691:
[----:B------:R-:W-:-:S11]  /*3b60*/  DADD R68, -R48, R46 ;  /* 0x0000000030447229 */ /* 0x000fd6000000012e */
.L_x_18692:
[----:B------:R-:W-:Y:S05]  /*3b70*/  BSYNC B5 ;  /* 0x0000000000057941 */ /* 0x000fea0003800000 */
.L_x_18690:
        /* <DEDUP_REMOVED lines=25> */
[----:B-----5:R-:W-:Y:S05]  /*3d10*/  CALL.REL.NOINC `($__internal_27_$__cuda_sm20_dsqrt_rn_f64_mediumpath_v1) ;  /* 0x00000a7000dc7944 */ /* 0x020fea0003c00000 */
[----:B------:R-:W-:-:S07]  /*3d20*/  IMAD.MOV.U32 R5, RZ, RZ, R3 ;  /* 0x000000ffff057224 */ /* 0x000fce00078e0003 */
.L_x_18696:
[----:B------:R-:W-:Y:S05]  /*3d30*/  BSYNC B5 ;  /* 0x0000000000057941 */ /* 0x000fea0003800000 */
.L_x_18695:
[----:B------:R-:W-:Y:S02]  /*3d40*/  IMAD.MOV.U32 R46, RZ, RZ, R4 ;  /* 0x000000ffff2e7224 */ /* 0x000fe400078e0004 */
[----:B------:R-:W-:Y:S01]  /*3d50*/  IMAD.MOV.U32 R47, RZ, RZ, R5 ;  /* 0x000000ffff2f7224 */ /* 0x000fe200078e0005 */
[----:B------:R-:W-:Y:S06]  /*3d60*/  BRA `(.L_x_18697) ;  /* 0x0000000800347947 */ /* 0x000fec0003800000 */
.L_x_18684:
        /* <DEDUP_REMOVED lines=25> */
[----:B-----5:R-:W-:Y:S05]  /*3f00*/  CALL.REL.NOINC `($__internal_27_$__cuda_sm20_dsqrt_rn_f64_mediumpath_v1) ;  /* 0x00000a7000607944 */ /* 0x020fea0003c00000 */
[----:B------:R-:W-:-:S07]  /*3f10*/  IMAD.MOV.U32 R5, RZ, RZ, R3 ;  /* 0x000000ffff057224 */ /* 0x000fce00078e0003 */
.L_x_18700:
[----:B------:R-:W-:Y:S05]  /*3f20*/  BSYNC B5 ;  /* 0x0000000000057941 */ /* 0x000fea0003800000 */
.L_x_18699:
[----:B------:R-:W-:Y:S02]  /*3f30*/  IMAD.MOV.U32 R46, RZ, RZ, R4 ;  /* 0x000000ffff2e7224 */ /* 0x000fe400078e0004 */
[----:B------:R-:W-:Y:S01]  /*3f40*/  IMAD.MOV.U32 R47, RZ, RZ, R5 ;  /* 0x000000ffff2f7224 */ /* 0x000fe200078e0005 */
[----:B------:R-:W-:Y:S06]  /*3f50*/  BRA `(.L_x_18697) ;  /* 0x0000000400b87947 */ /* 0x000fec0003800000 */
.L_x_18698:
        /* <DEDUP_REMOVED lines=28> */
.L_x_18702:
[----:B------:R-:W-:Y:S05]  /*4120*/  BSYNC B5 ;  /* 0x0000000000057941 */ /* 0x000fea0003800000 */
.L_x_18701:
        /* <DEDUP_REMOVED lines=21> */
.L_x_18704:
[----:B------:R-:W-:Y:S05]  /*4280*/  BSYNC B5 ;  /* 0x0000000000057941 */ /* 0x000fea0003800000 */
.L_x_18703:
[----:B------:R-:W-:Y:S01]  /*4290*/  DMUL R66, R66, 8.11296384146066816958e+31 ;  /* 0x4690000042427828 */ /* 0x000fe20000000000 */
[----:B------:R-:W-:Y:S01]  /*42a0*/  MOV R46, R2 ;  /* 0x00000002002e7202 */ /* 0x000fe20000000f00 */
[----:B------:R-:W-:Y:S01]  /*42b0*/  IMAD.MOV.U32 R47, RZ, RZ, R3 ;  /* 0x000000ffff2f7224 */ /* 0x000fe200078e0003 */
[----:B------:R-:W-:Y:S08]  /*42c0*/  BRA `(.L_x_18697) ;  /* 0x0000000000dc7947 */ /* 0x000ff00003800000 */
.L_x_18683:
        /* <DEDUP_REMOVED lines=22> */
[----:B------:R-:W-:Y:S02]  /*4430*/  IMAD.MOV.U32 R46, RZ, RZ, R4 ;  /* 0x000000ffff2e7224 */ /* 0x000fe400078e0004 */
[----:B------:R-:W-:-:S07]  /*4440*/  IMAD.MOV.U32 R47, RZ, RZ, R3 ;  /* 0x000000ffff2f7224 */ /* 0x000fce00078e0003 */
.L_x_18706:
[----:B------:R-:W-:Y:S05]  /*4450*/  BSYNC B5 ;  /* 0x0000000000057941 */ /* 0x000fea0003800000 */
.L_x_18705:
        /* <DEDUP_REMOVED lines=28> */
.L_x_18708:
[----:B------:R-:W-:Y:S05]  /*4620*/  BSYNC B5 ;  /* 0x0000000000057941 */ /* 0x000fea0003800000 */
.L_x_18707:
[----:B------:R-:W-:-:S11]  /*4630*/  DMUL R46, R2, R46 ;  /* 0x0000002e022e7228 */ /* 0x000fd60000000000 */
.L_x_18697:
[----:B------:R-:W-:Y:S05]  /*4640*/  BSYNC B4 ;  /* 0x0000000000047941 */ /* 0x000fea0003800000 */
.L_x_18682:
[----:B------:R-:W-:Y:S05]  /*4650*/  BRA `(.L_x_18709) ;  /* 0x0000000000087947 */ /* 0x000fea0003800000 */
.L_x_18676:
[----:B------:R-:W-:Y:S02]  /*4660*/  DMUL R46, R44, 9.00719925474099200000e+15 ;  /* 0x434000002c2e7828 */ /* 0x000fe40000000000 */
[----:B------:R-:W-:-:S11]  /*4670*/  DMUL R66, R66, 9.00719925474099200000e+15 ;  /* 0x4340000042427828 */ /* 0x000fd60000000000 */
.L_x_18709:
[----:B------:R-:W-:Y:S05]  /*4680*/  BSYNC B2 ;  /* 0x0000000000027941 */ /* 0x000fea0003800000 */
.L_x_18675:
        /* <DEDUP_REMOVED lines=28> */
.L_x_18711:
[----:B------:R-:W-:Y:S05]  /*4850*/  BSYNC B2 ;  /* 0x0000000000027941 */ /* 0x000fea0003800000 */
.L_x_18710:
        /* <DEDUP_REMOVED lines=82> */
.L_x_18713:
[----:B------:R-:W-:Y:S02]  /*4d80*/  FSEL R2, RZ, 3.37028055040000000000e+12, P1 ;  /* 0x54442d18ff027808 */ /* 0x000fe40000800000 */
[----:B------:R-:W-:-:S07]  /*4d90*/  FSEL R3, RZ, 2.1426990032196044922, P1 ;  /* 0x400921fbff037808 */ /* 0x000fce0000800000 */
.L_x_18714:
[----:B------:R-:W-:Y:S05]  /*4da0*/  BSYNC B0 ;  /* 0x0000000000007941 */ /* 0x000fea0003800000 */
.L_x_18712:
[----:B------:R-:W-:Y:S01]  /*4db0*/  DADD R46, |R46|, |R66| ;  /* 0x000000002e2e7229 */ /* 0x000fe20000000642 */
[----:B------:R-:W-:-:S07]  /*4dc0*/  LOP3.LUT R67, R3, 0x80000000, R67, 0xb8, !PT ;  /* 0x8000000003437812 */ /* 0x000fce00078eb843 */
[----:B------:R-:W-:-:S06]  /*4dd0*/  DSETP.GTU.AND P0, PT, |R46|, +INF , PT ;  /* 0x7ff000002e00742a */ /* 0x000fcc0003f0c200 */
[----:B------:R-:W-:Y:S02]  /*4de0*/  FSEL R2, R46, R2, P0 ;  /* 0x000000022e027208 */ /* 0x000fe40000000000 */
[----:B------:R-:W-:-:S07]  /*4df0*/  FSEL R3, R47, R67, P0 ;  /* 0x000000432f037208 */ /* 0x000fce0000000000 */
.L_x_18681:
[----:B------:R-:W-:Y:S05]  /*4e00*/  BSYNC B3 ;  /* 0x0000000000037941 */ /* 0x000fea0003800000 */
.L_x_18674:
[----:B------:R-:W-:Y:S01]  /*4e10*/  LOP3.LUT R13, R3, 0x80000000, R13, 0xb8, !PT ;  /* 0x80000000030d7812 */ /* 0x000fe200078eb80d */
[----:B------:R-:W-:Y:S01]  /*4e20*/  IMAD.MOV.U32 R12, RZ, RZ, R2 ;  /* 0x000000ffff0c7224 */ /* 0x000fe200078e0002 */
[----:B------:R-:W-:Y:S01]  /*4e30*/  LOP3.LUT R15, R65, 0x80000000, R15, 0xb8, !PT ;  /* 0x80000000410f7812 */ /* 0x000fe200078eb80f */
[----:B------:R-:W-:Y:S01]  /*4e40*/  IMAD.MOV.U32 R14, RZ, RZ, R64 ;  /* 0x000000ffff0e7224 */ /* 0x000fe200078e0040 */
[----:B------:R-:W-:Y:S06]  /*4e50*/  BRA `(.L_x_18638) ;  /* 0x0000005800e87947 */ /* 0x000fec0003800000 */
.L_x_18637:
        /* <DEDUP_REMOVED lines=115> */
.L_x_18720:
[----:B------:R-:W-:Y:S05]  /*5590*/  BSYNC B0 ;  /* 0x0000000000007941 */ /* 0x000fea0003800000 */
.L_x_18719:
[----:B------:R-:W-:Y:S04]  /*55a0*/  BSSY B3, `(.L_x_18721) ;  /* 0x0000008000037945 */ /* 0x000fe80003800000 */
[----:B------:R-:W-:Y:S05]  /*55b0*/  @P3 BRA P5, `(.L_x_18722) ;  /* 0x0000000000183947 */ /* 0x000fea0002800000 */
[----:B------:R-:W-:Y:S01]  /*55c0*/  IMAD.MOV.U32 R6, RZ, RZ, R48 ;  /* 0x000000ffff067224 */ /* 0x000fe200078e0030 */
[----:B------:R-:W-:Y:S01]  /*55d0*/  MOV R2, R50 ;  /* 0x0000003200027202 */ /* 0x000fe20000000f00 */
[----:B------:R-:W-:Y:S01]  /*55e0*/  IMAD.MOV.U32 R5, RZ, RZ, R49 ;  /* 0x000000ffff057224 */ /* 0x000fe200078e0031 */
[----:B------:R-:W-:Y:S01]  /*55f0*/  MOV R4, 0x5620 ;  /* 0x0000562000047802 */ /* 0x000fe20000000f00 */
[----:B------:R-:W-:-:S07]  /*5600*/  IMAD.MOV.U32 R3, RZ, RZ, R51 ;  /* 0x000000ffff037224 */ /* 0x000fce00078e0033 */
[----:B-----5:R-:W-:Y:S05]  /*5610*/  CALL.REL.NOINC `($__internal_26_$__cuda_sm20_div_rn_f64_full) ;  /* 0x00000a5400087944 */ /* 0x020fea0003c00000 */
.L_x_18722:
[----:B------:R-:W-:Y:S05]  /*5620*/  BSYNC B3 ;  /* 0x0000000000037941 */ /* 0x000fea0003800000 */
.L_x_18721:
        /* <DEDUP_REMOVED lines=82> */
.L_x_18724:
[----:B------:R-:W-:-:S04]  /*5b50*/  ISETP.GE.AND P0, PT, R45, RZ, PT ;  /* 0x000000ff2d00720c */ /* 0x000fc80003f06270 */
[----:B------:R-:W-:Y:S02]  /*5b60*/  FSEL R6, RZ, 3.37028055040000000000e+12, P0 ;  /* 0x54442d18ff067808 */ /* 0x000fe40000000000 */
[----:B------:R-:W-:-:S07]  /*5b70*/  FSEL R7, RZ, 2.1426990032196044922, P0 ;  /* 0x400921fbff077808 */ /* 0x000fce0000000000 */
.L_x_18725:
[----:B------:R-:W-:Y:S05]  /*5b80*/  BSYNC B0 ;  /* 0x0000000000007941 */ /* 0x000fea0003800000 */
.L_x_18723:
[----:B------:R-:W-:Y:S01]  /*5b90*/  DADD R2, |R12|, |R14| ;  /* 0x000000000c027229 */ /* 0x000fe2000000060e */
[----:B------:R-:W-:Y:S01]  /*5ba0*/  LOP3.LUT R11, R7, 0x80000000, R11, 0xb8, !PT ;  /* 0x80000000070b7812 */ /* 0x000fe200078eb80b */
[----:B------:R-:W-:-:S06]  /*5bb0*/  DMUL R46, R46, 0.5 ;  /* 0x3fe000002e2e7828 */ /* 0x000fcc0000000000 */
[----:B------:R-:W-:-:S06]  /*5bc0*/  DSETP.GTU.AND P0, PT, |R2|, +INF , PT ;  /* 0x7ff000000200742a */ /* 0x000fcc0003f0c200 */
[----:B------:R-:W-:Y:S02]  /*5bd0*/  FSEL R6, R2, R6, P0 ;  /* 0x0000000602067208 */ /* 0x000fe40000000000 */
[----:B------:R-:W-:Y:S01]  /*5be0*/  FSEL R7, R3, R11, P0 ;  /* 0x0000000b03077208 */ /* 0x000fe20000000000 */
[----:B------:R-:W-:Y:S06]  /*5bf0*/  BRA `(.L_x_18726) ;  /* 0x0000004c00187947 */ /* 0x000fec0003800000 */
.L_x_18718:
        /* <DEDUP_REMOVED lines=135> */
.L_x_18728:
[----:B------:R-:W-:Y:S05]  /*6470*/  BSYNC B0 ;  /* 0x0000000000007941 */ /* 0x000fea0003800000 */
.L_x_18727:
[----:B------:R-:W-:Y:S04]  /*6480*/  BSSY B3, `(.L_x_18729) ;  /* 0x0000008000037945 */ /* 0x000fe80003800000 */
[----:B------:R-:W-:Y:S05]  /*6490*/  @P3 BRA P5, `(.L_x_18730) ;  /* 0x0000000000183947 */ /* 0x000fea0002800000 */
[----:B------:R-:W-:Y:S01]  /*64a0*/  MOV R6, R48 ;  /* 0x0000003000067202 */ /* 0x000fe20000000f00 */
[----:B------:R-:W-:Y:S01]  /*64b0*/  IMAD.MOV.U32 R5, RZ, RZ, R49 ;  /* 0x000000ffff057224 */ /* 0x000fe200078e0031 */
[----:B------:R-:W-:Y:S01]  /*64c0*/  MOV R4, 0x6500 ;  /* 0x0000650000047802 */ /* 0x000fe20000000f00 */
[----:B------:R-:W-:Y:S02]  /*64d0*/  IMAD.MOV.U32 R2, RZ, RZ, R50 ;  /* 0x000000ffff027224 */ /* 0x000fe400078e0032 */
[----:B------:R-:W-:-:S07]  /*64e0*/  IMAD.MOV.U32 R3, RZ, RZ, R51 ;  /* 0x000000ffff037224 */ /* 0x000fce00078e0033 */
[----:B-----5:R-:W-:Y:S05]  /*64f0*/  CALL.REL.NOINC `($__internal_26_$__cuda_sm20_div_rn_f64_full) ;  /* 0x00000a4400507944 */ /* 0x020fea0003c00000 */
.L_x_18730:
[----:B------:R-:W-:Y:S05]  /*6500*/  BSYNC B3 ;  /* 0x0000000000037941 */ /* 0x000fea0003800000 */
.L_x_18729:
        /* <DEDUP_REMOVED lines=82> */
.L_x_18732:
[----:B------:R-:W-:-:S04]  /*6a30*/  ISETP.GE.AND P0, PT, R45, RZ, PT ;  /* 0x000000ff2d00720c */ /* 0x000fc80003f06270 */
[----:B------:R-:W-:Y:S02]  /*6a40*/  FSEL R6, RZ, 3.37028055040000000000e+12, P0 ;  /* 0x54442d18ff067808 */ /* 0x000fe40000000000 */
[----:B------:R-:W-:-:S07]  /*6a50*/  FSEL R7, RZ, 2.1426990032196044922, P0 ;  /* 0x400921fbff077808 */ /* 0x000fce0000000000 */
.L_x_18733:
[----:B------:R-:W-:Y:S05]  /*6a60*/  BSYNC B0 ;  /* 0x0000000000007941 */ /* 0x000fea0003800000 */
.L_x_18731:
[----:B------:R-:W-:Y:S01]  /*6a70*/  DADD R2, |R12|, |R14| ;  /* 0x000000000c027229 */ /* 0x000fe2000000060e */
[----:B------:R-:W-:-:S07]  /*6a80*/  LOP3.LUT R11, R7, 0x80000000, R11, 0xb8, !PT ;  /* 0x80000000070b7812 */ /* 0x000fce00078eb80b */
[----:B------:R-:W-:-:S06]  /*6a90*/  DSETP.GTU.AND P0, PT, |R2|, +INF , PT ;  /* 0x7ff000000200742a */ /* 0x000fcc0003f0c200 */
[----:B------:R-:W-:Y:S02]  /*6aa0*/  FSEL R6, R2, R6, P0 ;  /* 0x0000000602067208 */ /* 0x000fe40000000000 */
[----:B------:R-:W-:Y:S01]  /*6ab0*/  FSEL R7, R3, R11, P0 ;  /* 0x0000000b03077208 */ /* 0x000fe20000000000 */
[----:B------:R-:W-:Y:S06]  /*6ac0*/  BRA `(.L_x_18726) ;  /* 0x0000003c00647947 */ /* 0x000fec0003800000 */
.L_x_18717:
        /* <DEDUP_REMOVED lines=22> */
[----:B-----5:R-:W-:Y:S05]  /*6c30*/  CALL.REL.NOINC `($__internal_26_$__cuda_sm20_div_rn_f64_full) ;  /* 0x00000a3c00807944 */ /* 0x020fea0003c00000 */
.L_x_18735:
[----:B------:R-:W-:Y:S05]  /*6c40*/  BSYNC B3 ;  /* 0x0000000000037941 */ /* 0x000fea0003800000 */
.L_x_18734:
        /* <DEDUP_REMOVED lines=24> */
[----:B------:R-:W-:Y:S02]  /*6dd0*/  IMAD.MOV.U32 R4, RZ, RZ, R2 ;  /* 0x000000ffff047224 */ /* 0x000fe400078e0002 */
[----:B------:R-:W-:-:S07]  /*6de0*/  IMAD.MOV.U32 R5, RZ, RZ, R3 ;  /* 0x000000ffff057224 */ /* 0x000fce00078e0003 */
.L_x_18737:
[----:B------:R-:W-:Y:S05]  /*6df0*/  BSYNC B3 ;  /* 0x0000000000037941 */ /* 0x000fea0003800000 */
.L_x_18736:
        /* <DEDUP_REMOVED lines=136> */
.L_x_18739:
[----:B------:R-:W-:Y:S05]  /*7680*/  BSYNC B0 ;  /* 0x0000000000007941 */ /* 0x000fea0003800000 */
.L_x_18738:
[----:B------:R-:W-:Y:S04]  /*7690*/  BSSY B3, `(.L_x_18740) ;  /* 0x0000008000037945 */ /* 0x000fe80003800000 */
[----:B------:R-:W-:Y:S05]  /*76a0*/  @P3 BRA P5, `(.L_x_18741) ;  /* 0x0000000000183947 */ /* 0x000fea0002800000 */
[----:B------:R-:W-:Y:S01]  /*76b0*/  IMAD.MOV.U32 R6, RZ, RZ, R48 ;  /* 0x000000ffff067224 */ /* 0x000fe200078e0030 */
[----:B------:R-:W-:Y:S01]  /*76c0*/  MOV R4, 0x7710 ;  /* 0x0000771000047802 */ /* 0x000fe20000000f00 */
[----:B------:R-:W-:Y:S02]  /*76d0*/  IMAD.MOV.U32 R5, RZ, RZ, R49 ;  /* 0x000000ffff057224 */ /* 0x000fe400078e0031 */
[----:B------:R-:W-:Y:S02]  /*76e0*/  IMAD.MOV.U32 R2, RZ, RZ, R50 ;  /* 0x000000ffff027224 */ /* 0x000fe400078e0032 */
[----:B------:R-:W-:-:S07]  /*76f0*/  IMAD.MOV.U32 R3, RZ, RZ, R51 ;  /* 0x000000ffff037224 */ /* 0x000fce00078e0033 */
[----:B-----5:R-:W-:Y:S05]  /*7700*/  CALL.REL.NOINC `($__internal_26_$__cuda_sm20_div_rn_f64_full) ;  /* 0x00000a3000cc7944 */ /* 0x020fea0003c00000 */
.L_x_18741:
[----:B------:R-:W-:Y:S05]  /*7710*/  BSYNC B3 ;  /* 0x0000000000037941 */ /* 0x000fea0003800000 */
.L_x_18740:
        /* <DEDUP_REMOVED lines=82> */
.L_x_18743:
[----:B------:R-:W-:-:S04]  /*7c40*/  ISETP.GE.AND P0, PT, R45, RZ, PT ;  /* 0x000000ff2d00720c */ /* 0x000fc80003f06270 */
[----:B------:R-:W-:Y:S02]  /*7c50*/  FSEL R6, RZ, 3.37028055040000000000e+12, P0 ;  /* 0x54442d18ff067808 */ /* 0x000fe40000000000 */
[----:B------:R-:W-:-:S07]  /*7c60*/  FSEL R7, RZ, 2.1426990032196044922, P0 ;  /* 0x400921fbff077808 */ /* 0x000fce0000000000 */
.L_x_18744:
[----:B------:R-:W-:Y:S05]  /*7c70*/  BSYNC B0 ;  /* 0x0000000000007941 */ /* 0x000fea0003800000 */
.L_x_18742:
[----:B------:R-:W-:Y:S01]  /*7c80*/  DADD R2, |R12|, |R14| ;  /* 0x000000000c027229 */ /* 0x000fe2000000060e */
[----:B------:R-:W-:Y:S01]  /*7c90*/  LOP3.LUT R11, R7, 0x80000000, R11, 0xb8, !PT ;  /* 0x80000000070b7812 */ /* 0x000fe200078eb80b */
[----:B------:R-:W-:-:S06]  /*7ca0*/  DADD R46, R46, 1 ;  /* 0x3ff000002e2e7429 */ /* 0x000fcc0000000000 */
[----:B------:R-:W-:-:S06]  /*7cb0*/  DSETP.GTU.AND P0, PT, |R2|, +INF , PT ;  /* 0x7ff000000200742a */ /* 0x000fcc0003f0c200 */
[----:B------:R-:W-:Y:S02]  /*7cc0*/  FSEL R6, R2, R6, P0 ;  /* 0x0000000602067208 */ /* 0x000fe40000000000 */
[----:B------:R-:W-:Y:S01]  /*7cd0*/  FSEL R7, R3, R11, P0 ;  /* 0x0000000b03077208 */ /* 0x000fe20000000000 */
[----:B------:R-:W-:Y:S06]  /*7ce0*/  BRA `(.L_x_18726) ;  /* 0x0000002800dc7947 */ /* 0x000fec0003800000 */
.L_x_18716:
        /* <DEDUP_REMOVED lines=108> */
.L_x_18748:
[----:B------:R-:W-:Y:S05]  /*83b0*/  BSYNC B0 ;  /* 0x0000000000007941 */ /* 0x000fea0003800000 */
.L_x_18747:
        /* <DEDUP_REMOVED lines=8> */
.L_x_18750:
[----:B------:R-:W-:Y:S05]  /*8440*/  BSYNC B3 ;  /* 0x0000000000037941 */ /* 0x000fea0003800000 */
.L_x_18749:
        /* <DEDUP_REMOVED lines=73> */
.L_x_18752:
[----:B------:R-:W-:Y:S05]  /*88e0*/  BSYNC B0 ;  /* 0x0000000000007941 */ /* 0x000fea0003800000 */
.L_x_18751:
[----:B------:R-:W-:Y:S01]  /*88f0*/  LOP3.LUT R3, R7, 0x80000000, R13, 0xb8, !PT ;  /* 0x8000000007037812 */ /* 0x000fe200078eb80d */
[----:B------:R-:W-:Y:S01]  /*8900*/  DMUL R46, R46, 0.5 ;  /* 0x3fe000002e2e7828 */ /* 0x000fe20000000000 */
[----:B------:R-:W-:Y:S02]  /*8910*/  FSEL R6, R4, R6, P0 ;  /* 0x0000000604067208 */ /* 0x000fe40000000000 */
[----:B------:R-:W-:Y:S01]  /*8920*/  FSEL R7, R5, R3, P0 ;  /* 0x0000000305077208 */ /* 0x000fe20000000000 */
[----:B------:R-:W-:Y:S07]  /*8930*/  BRA `(.L_x_18726) ;  /* 0x0000001c00c87947 */ /* 0x000fee0003800000 */
.L_x_18746:
        /* <DEDUP_REMOVED lines=135> */
.L_x_18754:
[----:B------:R-:W-:Y:S05]  /*91b0*/  BSYNC B0 ;  /* 0x0000000000007941 */ /* 0x000fea0003800000 */
.L_x_18753:
        /* <DEDUP_REMOVED lines=8> */
.L_x_18756:
[----:B------:R-:W-:Y:S05]  /*9240*/  BSYNC B3 ;  /* 0x0000000000037941 */ /* 0x000fea0003800000 */
.L_x_18755:
        /* <DEDUP_REMOVED lines=73> */
.L_x_18758:
[----:B------:R-:W-:Y:S05]  /*96e0*/  BSYNC B0 ;  /* 0x0000000000007941 */ /* 0x000fea0003800000 */
.L_x_18757:
[----:B------:R-:W-:Y:S02]  /*96f0*/  LOP3.LUT R3, R7, 0x80000000, R13, 0xb8, !PT ;  /* 0x8000000007037812 */ /* 0x000fe400078eb80d */
[----:B------:R-:W-:Y:S02]  /*9700*/  FSEL R6, R4, R6, P1 ;  /* 0x0000000604067208 */ /* 0x000fe40000800000 */
[----:B------:R-:W-:Y:S01]  /*9710*/  FSEL R7, R5, R3, P1 ;  /* 0x0000000305077208 */ /* 0x000fe20000800000 */
[----:B------:R-:W-:Y:S06]  /*9720*/  BRA `(.L_x_18726) ;  /* 0x00000010004c7947 */ /* 0x000fec0003800000 */
.L_x_18745:
        /* <DEDUP_REMOVED lines=22> */
[----:B-----5:R-:W-:Y:S05]  /*9890*/  CALL.REL.NOINC `($__internal_26_$__cuda_sm20_div_rn_f64_full) ;  /* 0x00000a1000687944 */ /* 0x020fea0003c00000 */
.L_x_18760:
[----:B------:R-:W-:Y:S05]  /*98a0*/  BSYNC B3 ;  /* 0x0000000000037941 */ /* 0x000fea0003800000 */
.L_x_18759:
        /* <DEDUP_REMOVED lines=24> */
[----:B------:R-:W-:Y:S02]  /*9a30*/  IMAD.MOV.U32 R4, RZ, RZ, R2 ;  /* 0x000000ffff047224 */ /* 0x000fe400078e0002 */
[----:B------:R-:W-:-:S07]  /*9a40*/  IMAD.MOV.U32 R5, RZ, RZ, R3 ;  /* 0x000000ffff057224 */ /* 0x000fce00078e0003 */
.L_x_18762:
[----:B------:R-:W-:Y:S05]  /*9a50*/  BSYNC B3 ;  /* 0x0000000000037941 */ /* 0x000fea0003800000 */
.L_x_18761:
        /* <DEDUP_REMOVED lines=136> */
.L_x_18764:
[----:B------:R-:W-:Y:S05]  /*a2e0*/  BSYNC B0 ;  /* 0x0000000000007941 */ /* 0x000fea0003800000 */
.L_x_18763:
        /* <DEDUP_REMOVED lines=8> */
.L_x_18766:
[----:B------:R-:W-:Y:S05]  /*a370*/  BSYNC B3 ;  /* 0x0000000000037941 */ /* 0x000fea0003800000 */
.L_x_18765:
        /* <DEDUP_REMOVED lines=74> */
.L_x_18768:
[----:B------:R-:W-:Y:S05]  /*a820*/  BSYNC B0 ;  /* 0x0000000000007941 */ /* 0x000fea0003800000 */
.L_x_18767:
[----:B------:R-:W-:Y:S02]  /*a830*/  LOP3.LUT R3, R7, 0x80000000, R13, 0xb8, !PT ;  /* 0x8000000007037812 */ /* 0x000fe400078eb80d */
[----:B------:R-:W-:Y:S02]  /*a840*/  FSEL R6, R4, R6, P1 ;  /* 0x0000000604067208 */ /* 0x000fe40000800000 */
[----:B------:R-:W-:-:S07]  /*a850*/  FSEL R7, R5, R3, P1 ;  /* 0x0000000305077208 */ /* 0x000fce0000800000 */
.L_x_18726:
[----:B------:R-:W-:Y:S05]  /*a860*/  BSYNC B2 ;  /* 0x0000000000027941 */ /* 0x000fea0003800000 */
.L_x_18715:
        /* <DEDUP_REMOVED lines=8> */
.L_x_18636:
        /* <DEDUP_REMOVED lines=17> */
.L_x_18638:
[----:B------:R-:W-:Y:S05]  /*aa00*/  BSYNC B1 ;  /* 0x0000000000017941 */ /* 0x000fea0003800000 */
.L_x_18635:
        /* <DEDUP_REMOVED lines=132> */
[----:B------:R-:W-:Y:S05]  /*b250*/  CALL.REL.NOINC `($__internal_27_$__cuda_sm20_dsqrt_rn_f64_mediumpath_v1) ;  /* 0x000009fc008c7944 */ /* 0x000fea0003c00000 */
[----:B------:R-:W-:-:S07]  /*b260*/  IMAD.MOV.U32 R2, RZ, RZ, R4 ;  /* 0x000000ffff027224 */ /* 0x000fce00078e0004 */
.L_x_18776:
[----:B------:R-:W-:Y:S05]  /*b270*/  BSYNC B3 ;  /* 0x0000000000037941 */ /* 0x000fea0003800000 */
.L_x_18775:
        /* <DEDUP_REMOVED lines=82> */
.L_x_18774:
        /* <DEDUP_REMOVED lines=35> */
[----:B------:R-:W-:Y:S05]  /*b9d0*/  CALL.REL.NOINC `($__internal_26_$__cuda_sm20_div_rn_f64_full) ;  /* 0x000009f000187944 */ /* 0x000fea0003c00000 */
.L_x_18784:
[----:B------:R-:W-:Y:S05]  /*b9e0*/  BSYNC B4 ;  /* 0x0000000000047941 */ /* 0x000fea0003800000 */
.L_x_18783:
[----:B------:R-:W-:Y:S01]  /*b9f0*/  IMAD.MOV.U32 R52, RZ, RZ, R2 ;  /* 0x000000ffff347224 */ /* 0x000fe200078e0002 */
[----:B------:R-:W-:Y:S01]  /*ba00*/  MOV R53, R3 ;  /* 0x0000000300357202 */ /* 0x000fe20000000f00 */
[----:B------:R-:W-:Y:S06]  /*ba10*/  BRA `(.L_x_18782) ;  /* 0x0000000000047947 */ /* 0x000fec0003800000 */
.L_x_18781:
[----:B------:R-:W-:-:S11]  /*ba20*/  DADD R52, -R62, R50 ;  /* 0x000000003e347229 */ /* 0x000fd60000000132 */
.L_x_18782:
[----:B------:R-:W-:Y:S05]  /*ba30*/  BSYNC B3 ;  /* 0x0000000000037941 */ /* 0x000fea0003800000 */
.L_x_18780:
        /* <DEDUP_REMOVED lines=31> */
.L_x_18789:
[----:B------:R-:W-:Y:S05]  /*bc30*/  BSYNC B4 ;  /* 0x0000000000047941 */ /* 0x000fea0003800000 */
.L_x_18788:
[----:B------:R-:W-:Y:S05]  /*bc40*/  BRA `(.L_x_18787) ;  /* 0x0000000000047947 */ /* 0x000fea0003800000 */
.L_x_18786:
[----:B------:R-:W-:-:S11]  /*bc50*/  DADD R2, R46, -R8 ;  /* 0x000000002e027229 */ /* 0x000fd60000000808 */
.L_x_18787:
[----:B------:R-:W-:Y:S05]  /*bc60*/  BSYNC B3 ;  /* 0x0000000000037941 */ /* 0x000fea0003800000 */
.L_x_18785:
        /* <DEDUP_REMOVED lines=26> */
[----:B------:R-:W-:Y:S05]  /*be10*/  CALL.REL.NOINC `($__internal_27_$__cuda_sm20_dsqrt_rn_f64_mediumpath_v1) ;  /* 0x000009f0009c7944 */ /* 0x000fea0003c00000 */
[----:B------:R-:W-:Y:S02]  /*be20*/  IMAD.MOV.U32 R6, RZ, RZ, R4 ;  /* 0x000000ffff067224 */ /* 0x000fe400078e0004 */
[----:B------:R-:W-:-:S07]  /*be30*/  IMAD.MOV.U32 R7, RZ, RZ, R3 ;  /* 0x000000ffff077224 */ /* 0x000fce00078e0003 */
.L_x_18791:
[----:B------:R-:W-:Y:S05]  /*be40*/  BSYNC B3 ;  /* 0x0000000000037941 */ /* 0x000fea0003800000 */
.L_x_18790:
        /* <DEDUP_REMOVED lines=86> */
.L_x_18792:
        /* <DEDUP_REMOVED lines=21> */
[----:B------:R-:W-:Y:S05]  /*c500*/  CALL.REL.NOINC `($__internal_26_$__cuda_sm20_div_rn_f64_full) ;  /* 0x000009e4004c7944 */ /* 0x000fea0003c00000 */
.L_x_18794:
[----:B------:R-:W-:Y:S05]  /*c510*/  BSYNC B3 ;  /* 0x0000000000037941 */ /* 0x000fea0003800000 */
.L_x_18793:
        /* <DEDUP_REMOVED lines=30> */
.L_x_18779:
        /* <DEDUP_REMOVED lines=24> */
[----:B------:R-:W-:-:S07]  /*c880*/  IMAD.MOV.U32 R2, RZ, RZ, R4 ;  /* 0x000000ffff027224 */ /* 0x000fce00078e0004 */
.L_x_18797:
[----:B------:R-:W-:Y:S05]  /*c890*/  BSYNC B3 ;  /* 0x0000000000037941 */ /* 0x000fea0003800000 */
.L_x_18796:
        /* <DEDUP_REMOVED lines=27> */
.L_x_18800:
[----:B------:R-:W-:Y:S05]  /*ca50*/  BSYNC B3 ;  /* 0x0000000000037941 */ /* 0x000fea0003800000 */
.L_x_18799:
        /* <DEDUP_REMOVED lines=30> */
.L_x_18798:
        /* <DEDUP_REMOVED lines=76> */
.L_x_18801:
[----:B------:R-:W-:Y:S01]  /*d100*/  IMAD.MOV.U32 R2, RZ, RZ, 0x0 ;  /* 0x00000000ff027424 */ /* 0x000fe200078e00ff */
[----:B------:R-:W-:Y:S01]  /*d110*/  FSETP.NEU.FTZ.AND P0, PT, R5, RZ, PT ;  /* 0x000000ff0500720b */ /* 0x000fe20003f1d000 */
[----:B------:R-:W-:-:S06]  /*d120*/  IMAD.MOV.U32 R3, RZ, RZ, 0x7ff00000 ;  /* 0x7ff00000ff037424 */ /* 0x000fcc00078e00ff */
[----:B------:R-:W-:-:S10]  /*d130*/  DFMA R2, R4, R2, +INF ;  /* 0x7ff000000402742b */ /* 0x000fd40000000002 */
[----:B------:R-:W-:Y:S02]  /*d140*/  FSEL R64, R2, RZ, P0 ;  /* 0x000000ff02407208 */ /* 0x000fe40000000000 */
[----:B------:R-:W-:Y:S01]  /*d150*/  FSEL R65, R3, -QNAN , P0 ;  /* 0xfff0000003417808 */ /* 0x000fe20000000000 */
[----:B------:R-:W-:Y:S06]  /*d160*/  BRA `(.L_x_18777) ;  /* 0x00000004003c7947 */ /* 0x000fec0003800000 */
.L_x_18795:
        /* <DEDUP_REMOVED lines=24> */
[----:B------:R-:W-:Y:S05]  /*d2f0*/  CALL.REL.NOINC `($__internal_27_$__cuda_sm20_dsqrt_rn_f64_mediumpath_v1) ;  /* 0x000009dc00647944 */ /* 0x000fea0003c00000 */
[----:B------:R-:W-:-:S07]  /*d300*/  IMAD.MOV.U32 R5, RZ, RZ, R3 ;  /* 0x000000ffff057224 */ /* 0x000fce00078e0003 */
.L_x_18803:
[----:B------:R-:W-:Y:S05]  /*d310*/  BSYNC B3 ;  /* 0x0000000000037941 */ /* 0x000fea0003800000 */
.L_x_18802:
        /* <DEDUP_REMOVED lines=20> */
[----:B------:R-:W-:Y:S05]  /*d460*/  CALL.REL.NOINC `($__internal_26_$__cuda_sm20_div_rn_f64_full) ;  /* 0x000009d400747944 */ /* 0x000fea0003c00000 */
.L_x_18805:
[----:B------:R-:W-:Y:S05]  /*d470*/  BSYNC B3 ;  /* 0x0000000000037941 */ /* 0x000fea0003800000 */
.L_x_18804:
[----:B------:R-:W-:Y:S02]  /*d480*/  IMAD.MOV.U32 R64, RZ, RZ, R2 ;  /* 0x000000ffff407224 */ /* 0x000fe400078e0002 */
[----:B------:R-:W-:Y:S01]  /*d490*/  IMAD.MOV.U32 R65, RZ, RZ, R3 ;  /* 0x000000ffff417224 */ /* 0x000fe200078e0003 */
[----:B------:R-:W-:Y:S06]  /*d4a0*/  BRA `(.L_x_18777) ;  /* 0x00000000006c7947 */ /* 0x000fec0003800000 */
.L_x_18778:
        /* <DEDUP_REMOVED lines=22> */
[----:B------:R-:W-:Y:S05]  /*d610*/  CALL.REL.NOINC `($__internal_27_$__cuda_sm20_dsqrt_rn_f64_mediumpath_v1) ;  /* 0x000009d8009c7944 */ /* 0x000fea0003c00000 */
[----:B------:R-:W-:-:S07]  /*d620*/  IMAD.MOV.U32 R5, RZ, RZ, R3 ;  /* 0x000000ffff057224 */ /* 0x000fce00078e0003 */
.L_x_18807:
[----:B------:R-:W-:Y:S05]  /*d630*/  BSYNC B3 ;  /* 0x0000000000037941 */ /* 0x000fea0003800000 */
.L_x_18806:
[----:B------:R-:W-:Y:S01]  /*d640*/  MOV R64, R4 ;  /* 0x0000000400407202 */ /* 0x000fe20000000f00 */
[----:B------:R-:W-:-:S07]  /*d650*/  IMAD.MOV.U32 R65, RZ, RZ, R5 ;  /* 0x000000ffff417224 */ /* 0x000fce00078e0005 */
.L_x_18777:
[----:B------:R-:W-:Y:S05]  /*d660*/  BSYNC B2 ;  /* 0x0000000000027941 */ /* 0x000fea0003800000 */
.L_x_18773:
        /* <DEDUP_REMOVED lines=25> */
.L_x_18812:
[----:B------:R-:W-:Y:S05]  /*d800*/  BSYNC B4 ;  /* 0x0000000000047941 */ /* 0x000fea0003800000 */
.L_x_18811:
        /* <DEDUP_REMOVED lines=49> */
.L_x_18814:
        /* <DEDUP_REMOVED lines=71> */
.L_x_18813:
        /* <DEDUP_REMOVED lines=37> */
.L_x_18823:
[----:B------:R-:W-:Y:S05]  /*e1e0*/  BSYNC B6 ;  /* 0x0000000000067941 */ /* 0x000fea0003800000 */
.L_x_18822:
[----:B------:R-:W-:Y:S01]  /*e1f0*/  MOV R52, R2 ;  /* 0x0000000200347202 */ /* 0x000fe20000000f00 */
[----:B------:R-:W-:Y:S01]  /*e200*/  IMAD.MOV.U32 R53, RZ, RZ, R3 ;  /* 0x000000ffff357224 */ /* 0x000fe200078e0003 */
[----:B------:R-:W-:Y:S06]  /*e210*/  BRA `(.L_x_18821) ;  /* 0x0000000000047947 */ /* 0x000fec0003800000 */
.L_x_18820:
[----:B------:R-:W-:-:S11]  /*e220*/  DADD R52, -R62, R50 ;  /* 0x000000003e347229 */ /* 0x000fd60000000132 */
.L_x_18821:
[----:B------:R-:W-:Y:S05]  /*e230*/  BSYNC B5 ;  /* 0x0000000000057941 */ /* 0x000fea0003800000 */
.L_x_18819:
        /* <DEDUP_REMOVED lines=28> */
.L_x_18828:
[----:B------:R-:W-:Y:S05]  /*e400*/  BSYNC B6 ;  /* 0x0000000000067941 */ /* 0x000fea0003800000 */
.L_x_18827:
[----:B------:R-:W-:Y:S01]  /*e410*/  IMAD.MOV.U32 R68, RZ, RZ, R2 ;  /* 0x000000ffff447224 */ /* 0x000fe200078e0002 */
[----:B------:R-:W-:Y:S01]  /*e420*/  MOV R69, R3 ;  /* 0x0000000300457202 */ /* 0x000fe20000000f00 */
[----:B------:R-:W-:Y:S06]  /*e430*/  BRA `(.L_x_18826) ;  /* 0x0000000000047947 */ /* 0x000fec0003800000 */
.L_x_18825:
[----:B------:R-:W-:-:S11]  /*e440*/  DADD R68, -R48, R46 ;  /* 0x0000000030447229 */ /* 0x000fd6000000012e */
.L_x_18826:
[----:B------:R-:W-:Y:S05]  /*e450*/  BSYNC B5 ;  /* 0x0000000000057941 */ /* 0x000fea0003800000 */
.L_x_18824:
        /* <DEDUP_REMOVED lines=25> */
[----:B------:R-:W-:Y:S05]  /*e5f0*/  CALL.REL.NOINC `($__internal_27_$__cuda_sm20_dsqrt_rn_f64_mediumpath_v1) ;  /* 0x000009c800a47944 */ /* 0x000fea0003c00000 */
[----:B------:R-:W-:-:S07]  /*e600*/  IMAD.MOV.U32 R5, RZ, RZ, R3 ;  /* 0x000000ffff057224 */ /* 0x000fce00078e0003 */
.L_x_18830:
[----:B------:R-:W-:Y:S05]  /*e610*/  BSYNC B5 ;  /* 0x0000000000057941 */ /* 0x000fea0003800000 */
.L_x_18829:
[----:B------:R-:W-:Y:S02]  /*e620*/  IMAD.MOV.U32 R46, RZ, RZ, R4 ;  /* 0x000000ffff2e7224 */ /* 0x000fe400078e0004 */
[----:B------:R-:W-:Y:S01]  /*e630*/  IMAD.MOV.U32 R47, RZ, RZ, R5 ;  /* 0x000000ffff2f7224 */ /* 0x000fe200078e0005 */
[----:B------:R-:W-:Y:S06]  /*e640*/  BRA `(.L_x_18831) ;  /* 0x0000000800347947 */ /* 0x000fec0003800000 */
.L_x_18818:
        /* <DEDUP_REMOVED lines=25> */
[----:B------:R-:W-:Y:S05]  /*e7e0*/  CALL.REL.NOINC `($__internal_27_$__cuda_sm20_dsqrt_rn_f64_mediumpath_v1) ;  /* 0x000009c800287944 */ /* 0x000fea0003c00000 */
[----:B------:R-:W-:-:S07]  /*e7f0*/  IMAD.MOV.U32 R5, RZ, RZ, R3 ;  /* 0x000000ffff057224 */ /* 0x000fce00078e0003 */
.L_x_18834:
[----:B------:R-:W-:Y:S05]  /*e800*/  BSYNC B5 ;  /* 0x0000000000057941 */ /* 0x000fea0003800000 */
.L_x_18833:
[----:B------:R-:W-:Y:S02]  /*e810*/  IMAD.MOV.U32 R46, RZ, RZ, R4 ;  /* 0x000000ffff2e7224 */ /* 0x000fe400078e0004 */
[----:B------:R-:W-:Y:S01]  /*e820*/  IMAD.MOV.U32 R47, RZ, RZ, R5 ;  /* 0x000000ffff2f7224 */ /* 0x000fe200078e0005 */
[----:B------:R-:W-:Y:S06]  /*e830*/  BRA `(.L_x_18831) ;  /* 0x0000000400b87947 */ /* 0x000fec0003800000 */
.L_x_18832:
        /* <DEDUP_REMOVED lines=26> */
[----:B------:R-:W-:Y:S01]  /*e9e0*/  MOV R8, R4 ;  /* 0x0000000400087202 */ /* 0x000fe20000000f00 */
[----:B------:R-:W-:-:S07]  /*e9f0*/  IMAD.MOV.U32 R9, RZ, RZ, R3 ;  /* 0x000000ffff097224 */ /* 0x000fce00078e0003 */
.L_x_18836:
[----:B------:R-:W-:Y:S05]  /*ea00*/  BSYNC B5 ;  /* 0x0000000000057941 */ /* 0x000fea0003800000 */
.L_x_18835:
        /* <DEDUP_REMOVED lines=21> */
.L_x_18838:
[----:B------:R-:W-:Y:S05]  /*eb60*/  BSYNC B5 ;  /* 0x0000000000057941 */ /* 0x000fea0003800000 */
.L_x_18837:
[----:B------:R-:W-:Y:S01]  /*eb70*/  DMUL R66, R66, 8.11296384146066816958e+31 ;  /* 0x4690000042427828 */ /* 0x000fe20000000000 */
[----:B------:R-:W-:Y:S01]  /*eb80*/  IMAD.MOV.U32 R46, RZ, RZ, R2 ;  /* 0x000000ffff2e7224 */ /* 0x000fe200078e0002 */
[----:B------:R-:W-:Y:S01]  /*eb90*/  MOV R47, R3 ;  /* 0x00000003002f7202 */ /* 0x000fe20000000f00 */
[----:B------:R-:W-:Y:S08]  /*eba0*/  BRA `(.L_x_18831) ;  /* 0x0000000000dc7947 */ /* 0x000ff00003800000 */
.L_x_18817:
        /* <DEDUP_REMOVED lines=22> */
[----:B------:R-:W-:Y:S02]  /*ed10*/  IMAD.MOV.U32 R46, RZ, RZ, R4 ;  /* 0x000000ffff2e7224 */ /* 0x000fe400078e0004 */
[----:B------:R-:W-:-:S07]  /*ed20*/  IMAD.MOV.U32 R47, RZ, RZ, R3 ;  /* 0x000000ffff2f7224 */ /* 0x000fce00078e0003 */
.L_x_18840:
[----:B------:R-:W-:Y:S05]  /*ed30*/  BSYNC B5 ;  /* 0x0000000000057941 */ /* 0x000fea0003800000 */
.L_x_18839:
        /* <DEDUP_REMOVED lines=28> */
.L_x_18842:
[----:B------:R-:W-:Y:S05]  /*ef00*/  BSYNC B5 ;  /* 0x0000000000057941 */ /* 0x000fea0003800000 */
.L_x_18841:
[----:B------:R-:W-:-:S11]  /*ef10*/  DMUL R46, R2, R46 ;  /* 0x0000002e022e7228 */ /* 0x000fd60000000000 */
.L_x_18831:
[----:B------:R-:W-:Y:S05]  /*ef20*/  BSYNC B4 ;  /* 0x0000000000047941 */ /* 0x000fea0003800000 */
.L_x_18816:
[----:B------:R-:W-:Y:S05]  /*ef30*/  BRA `(.L_x_18843) ;  /* 0x0000000000087947 */ /* 0x000fea0003800000 */
.L_x_18810:
[----:B------:R-:W-:Y:S02]  /*ef40*/  DMUL R46, R44, 9.00719925474099200000e+15 ;  /* 0x434000002c2e7828 */ /* 0x000fe40000000000 */
[----:B------:R-:W-:-:S11]  /*ef50*/  DMUL R66, R66, 9.00719925474099200000e+15 ;  /* 0x4340000042427828 */ /* 0x000fd60000000000 */
.L_x_18843:
[----:B------:R-:W-:Y:S05]  /*ef60*/  BSYNC B2 ;  /* 0x0000000000027941 */ /* 0x000fea0003800000 */
.L_x_18809:
        /* <DEDUP_REMOVED lines=28> */
.L_x_18845:
[----:B------:R-:W-:Y:S05]  /*f130*/  BSYNC B2 ;  /* 0x0000000000027941 */ /* 0x000fea0003800000 */
.L_x_18844:
        /* <DEDUP_REMOVED lines=82> */
.L_x_18847:
[----:B------:R-:W-:Y:S02]  /*f660*/  FSEL R2, RZ, 3.37028055040000000000e+12, P1 ;  /* 0x54442d18ff027808 */ /* 0x000fe40000800000 */
[----:B------:R-:W-:-:S07]  /*f670*/  FSEL R3, RZ, 2.1426990032196044922, P1 ;  /* 0x400921fbff037808 */ /* 0x000fce0000800000 */
.L_x_18848:
[----:B------:R-:W-:Y:S05]  /*f680*/  BSYNC B0 ;  /* 0x0000000000007941 */ /* 0x000fea0003800000 */
.L_x_18846:
[----:B------:R-:W-:Y:S01]  /*f690*/  DADD R46, |R46|, |R66| ;  /* 0x000000002e2e7229 */ /* 0x000fe20000000642 */
[----:B------:R-:W-:-:S07]  /*f6a0*/  LOP3.LUT R67, R3, 0x80000000, R67, 0xb8, !PT ;  /* 0x8000000003437812 */ /* 0x000fce00078eb843 */
[----:B------:R-:W-:-:S06]  /*f6b0*/  DSETP.GTU.AND P0, PT, |R46|, +INF , PT ;  /* 0x7ff000002e00742a */ /* 0x000fcc0003f0c200 */
[----:B------:R-:W-:Y:S02]  /*f6c0*/  FSEL R2, R46, R2, P0 ;  /* 0x000000022e027208 */ /* 0x000fe40000000000 */
[----:B------:R-:W-:-:S07]  /*f6d0*/  FSEL R3, R47, R67, P0 ;  /* 0x000000432f037208 */ /* 0x000fce0000000000 */
.L_x_18815:
[----:B------:R-:W-:Y:S05]  /*f6e0*/  BSYNC B3 ;  /* 0x0000000000037941 */ /* 0x000fea0003800000 */
.L_x_18808:
[----:B------:R-:W-:Y:S01]  /*f6f0*/  LOP3.LUT R17, R3, 0x80000000, R17, 0xb8, !PT ;  /* 0x8000000003117812 */ /* 0x000fe200078eb811 */
[----:B------:R-:W-:Y:S01]  /*f700*/  IMAD.MOV.U32 R18, RZ, RZ, R64 ;  /* 0x000000ffff127224 */ /* 0x000fe200078e0040 */
[----:B------:R-:W-:Y:S02]  /*f710*/  LOP3.LUT R19, R65, 0x80000000, R19, 0xb8, !PT ;  /* 0x8000000041137812 */ /* 0x000fe400078eb813 */
[----:B------:R-:W-:Y:S01]  /*f720*/  MOV R16, R2 ;  /* 0x0000000200107202 */ /* 0x000fe20000000f00 */
[----:B------:R-:W-:Y:S06]  /*f730*/  BRA `(.L_x_18772) ;  /* 0x0000005800e07947 */ /* 0x000fec0003800000 */
.L_x_18771:
        /* <DEDUP_REMOVED lines=113> */
.L_x_18854:
[----:B------:R-:W-:Y:S05]  /*fe50*/  BSYNC B0 ;  /* 0x0000000000007941 */ /* 0x000fea0003800000 */
.L_x_18853:
[----:B------:R-:W-:Y:S04]  /*fe60*/  BSSY B3, `(.L_x_18855) ;  /* 0x0000008000037945 */ /* 0x000fe80003800000 */
[----:B------:R-:W-:Y:S05]  /*fe70*/  @P3 BRA P5, `(.L_x_18856) ;  /* 0x0000000000183947 */ /* 0x000fea0002800000 */
[----:B------:R-:W-:Y:S01]  /*fe80*/  IMAD.MOV.U32 R6, RZ, RZ, R48 ;  /* 0x000000ffff067224 */ /* 0x000fe200078e0030 */
[----:B------:R-:W-:Y:S01]  /*fe90*/  MOV R3, R51 ;  /* 0x0000003300037202 */ /* 0x000fe20000000f00 */
[----:B------:R-:W-:Y:S01]  /*fea0*/  IMAD.MOV.U32 R5, RZ, RZ, R49 ;  /* 0x000000ffff057224 */ /* 0x000fe200078e0031 */
[----:B------:R-:W-:Y:S01]  /*feb0*/  MOV R4, 0xfee0 ;  /* 0x0000fee000047802 */ /* 0x000fe20000000f00 */
[----:B------:R-:W-:-:S07]  /*fec0*/  IMAD.MOV.U32 R2, RZ, RZ, R50 ;  /* 0x000000ffff027224 */ /* 0x000fce00078e0032 */
[----:B------:R-:W-:Y:S05]  /*fed0*/  CALL.REL.NOINC `($__internal_26_$__cuda_sm20_div_rn_f64_full) ;  /* 0x000009a800d87944 */ /* 0x000fea0003c00000 */
.L_x_18856:
[----:B------:R-:W-:Y:S05]  /*fee0*/  BSYNC B3 ;  /* 0x0000000000037941 */ /* 0x000fea0003800000 */
.L_x_18855:
        /* <DEDUP_REMOVED lines=82> */
.L_x_18858:
[----:B------:R-:W-:-:S04]  /*10410*/  ISETP.GE.AND P0, PT, R45, RZ, PT ;  /* 0x000000ff2d00720c */ /* 0x000fc80003f06270 */
[----:B------:R-:W-:Y:S02]  /*10420*/  FSEL R6, RZ, 3.37028055040000000000e+12, P0 ;  /* 0x54442d18ff067808 */ /* 0x000fe40000000000 */
[----:B------:R-:W-:-:S07]  /*10430*/  FSEL R7, RZ, 2.1426990032196044922, P0 ;  /* 0x400921fbff077808 */ /* 0x000fce0000000000 */
.L_x_18859:
[----:B------:R-:W-:Y:S05]  /*10440*/  BSYNC B0 ;  /* 0x0000000000007941 */ /* 0x000fea0003800000 */
.L_x_18857:
[----:B------:R-:W-:Y:S01]  /*10450*/  DADD R2, |R16|, |R18| ;  /* 0x0000000010027229 */ /* 0x000fe20000000612 */
[----:B------:R-:W-:Y:S01]  /*10460*/  LOP3.LUT R11, R7, 0x80000000, R11, 0xb8, !PT ;  /* 0x80000000070b7812 */ /* 0x000fe200078eb80b */
[----:B------:R-:W-:-:S06]  /*10470*/  DMUL R46, R46, 0.5 ;  /* 0x3fe000002e2e7828 */ /* 0x000fcc0000000000 */
[----:B------:R-:W-:-:S06]  /*10480*/  DSETP.GTU.AND P0, PT, |R2|, +INF , PT ;  /* 0x7ff000000200742a */ /* 0x000fcc0003f0c200 */
[----:B------:R-:W-:Y:S02]  /*10490*/  FSEL R6, R2, R6, P0 ;  /* 0x0000000602067208 */ /* 0x000fe40000000000 */
[----:B------:R-:W-:Y:S01]  /*104a0*/  FSEL R7, R3, R11, P0 ;  /* 0x0000000b03077208 */ /* 0x000fe20000000000 */
[----:B------:R-:W-:Y:S06]  /*104b0*/  BRA `(.L_x_18860) ;  /* 0x0000004c00187947 */ /* 0x000fec0003800000 */
.L_x_18852:
        /* <DEDUP_REMOVED lines=135> */
.L_x_18862:
[----:B------:R-:W-:Y:S05]  /*10d30*/  BSYNC B0 ;  /* 0x0000000000007941 */ /* 0x000fea0003800000 */
.L_x_18861:
        /* <DEDUP_REMOVED lines=8> */
.L_x_18864:
[----:B------:R-:W-:Y:S05]  /*10dc0*/  BSYNC B3 ;  /* 0x0000000000037941 */ /* 0x000fea0003800000 */
.L_x_18863:
        /* <DEDUP_REMOVED lines=82> */
.L_x_18866:
[----:B------:R-:W-:-:S04]  /*112f0*/  ISETP.GE.AND P0, PT, R45, RZ, PT ;  /* 0x000000ff2d00720c */ /* 0x000fc80003f06270 */
[----:B------:R-:W-:Y:S02]  /*11300*/  FSEL R6, RZ, 3.37028055040000000000e+12, P0 ;  /* 0x54442d18ff067808 */ /* 0x000fe40000000000 */
[----:B------:R-:W-:-:S07]  /*11310*/  FSEL R7, RZ, 2.1426990032196044922, P0 ;  /* 0x400921fbff077808 */ /* 0x000fce0000000000 */
.L_x_18867:
[----:B------:R-:W-:Y:S05]  /*11320*/  BSYNC B0 ;  /* 0x0000000000007941 */ /* 0x000fea0003800000 */
.L_x_18865:
[----:B------:R-:W-:Y:S01]  /*11330*/  DADD R2, |R16|, |R18| ;  /* 0x0000000010027229 */ /* 0x000fe20000000612 */
[----:B------:R-:W-:-:S07]  /*11340*/  LOP3.LUT R11, R7, 0x80000000, R11, 0xb8, !PT ;  /* 0x80000000070b7812 */ /* 0x000fce00078eb80b */
[----:B------:R-:W-:-:S06]  /*11350*/  DSETP.GTU.AND P0, PT, |R2|, +INF , PT ;  /* 0x7ff000000200742a */ /* 0x000fcc0003f0c200 */
[----:B------:R-:W-:Y:S02]  /*11360*/  FSEL R6, R2, R6, P0 ;  /* 0x0000000602067208 */ /* 0x000fe40000000000 */
[----:B------:R-:W-:Y:S01]  /*11370*/  FSEL R7, R3, R11, P0 ;  /* 0x0000000b03077208 */ /* 0x000fe20000000000 */
[----:B------:R-:W-:Y:S06]  /*11380*/  BRA `(.L_x_18860) ;  /* 0x0000003c00647947 */ /* 0x000fec0003800000 */
.L_x_18851:
        /* <DEDUP_REMOVED lines=22> */
[----:B------:R-:W-:Y:S05]  /*114f0*/  CALL.REL.NOINC `($__internal_26_$__cuda_sm20_div_rn_f64_full) ;  /* 0x0000099400507944 */ /* 0x000fea0003c00000 */
.L_x_18869:
[----:B------:R-:W-:Y:S05]  /*11500*/  BSYNC B3 ;  /* 0x0000000000037941 */ /* 0x000fea0003800000 */
.L_x_18868:
        /* <DEDUP_REMOVED lines=24> */
[----:B------:R-:W-:Y:S02]  /*11690*/  IMAD.MOV.U32 R4, RZ, RZ, R2 ;  /* 0x000000ffff047224 */ /* 0x000fe400078e0002 */
[----:B------:R-:W-:-:S07]  /*116a0*/  IMAD.MOV.U32 R5, RZ, RZ, R3 ;  /* 0x000000ffff057224 */ /* 0x000fce00078e0003 */
.L_x_18871:
[----:B------:R-:W-:Y:S05]  /*116b0*/  BSYNC B3 ;  /* 0x0000000000037941 */ /* 0x000fea0003800000 */
.L_x_18870:
        /* <DEDUP_REMOVED lines=136> */
.L_x_18873:
[----:B------:R-:W-:Y:S05]  /*11f40*/  BSYNC B0 ;  /* 0x0000000000007941 */ /* 0x000fea0003800000 */
.L_x_18872:
[----:B------:R-:W-:Y:S04]  /*11f50*/  BSSY B3, `(.L_x_18874) ;  /* 0x0000008000037945 */ /* 0x000fe80003800000 */
[----:B------:R-:W-:Y:S05]  /*11f60*/  @P3 BRA P5, `(.L_x_18875) ;  /* 0x0000000000183947 */ /* 0x000fea0002800000 */
[----:B------:R-:W-:Y:S01]  /*11f70*/  IMAD.MOV.U32 R6, RZ, RZ, R48 ;  /* 0x000000ffff067224 */ /* 0x000fe200078e0030 */
[----:B------:R-:W-:Y:S01]  /*11f80*/  MOV R4, 0x11fd0 ;  /* 0x00011fd000047802 */ /* 0x000fe20000000f00 */
[----:B------:R-:W-:Y:S02]  /*11f90*/  IMAD.MOV.U32 R5, RZ, RZ, R49 ;  /* 0x000000ffff057224 */ /* 0x000fe400078e0031 */
[----:B------:R-:W-:Y:S02]  /*11fa0*/  IMAD.MOV.U32 R2, RZ, RZ, R50 ;  /* 0x000000ffff027224 */ /* 0x000fe400078e0032 */
[----:B------:R-:W-:-:S07]  /*11fb0*/  IMAD.MOV.U32 R3, RZ, RZ, R51 ;  /* 0x000000ffff037224 */ /* 0x000fce00078e0033 */
[----:B------:R-:W-:Y:S05]  /*11fc0*/  CALL.REL.NOINC `($__internal_26_$__cuda_sm20_div_rn_f64_full) ;  /* 0x00000988009c7944 */ /* 0x000fea0003c00000 */
.L_x_18875:
[----:B------:R-:W-:Y:S05]  /*11fd0*/  BSYNC B3 ;  /* 0x0000000000037941 */ /* 0x000fea0003800000 */
.L_x_18874:
        /* <DEDUP_REMOVED lines=82> */
.L_x_18877:
[----:B------:R-:W-:-:S04]  /*12500*/  ISETP.GE.AND P0, PT, R45, RZ, PT ;  /* 0x000000ff2d00720c */ /* 0x000fc80003f06270 */
[----:B------:R-:W-:Y:S02]  /*12510*/  FSEL R6, RZ, 3.37028055040000000000e+12, P0 ;  /* 0x54442d18ff067808 */ /* 0x000fe40000000000 */
[----:B------:R-:W-:-:S07]  /*12520*/  FSEL R7, RZ, 2.1426990032196044922, P0 ;  /* 0x400921fbff077808 */ /* 0x000fce0000000000 */
.L_x_18878:
[----:B------:R-:W-:Y:S05]  /*12530*/  BSYNC B0 ;  /* 0x0000000000007941 */ /* 0x000fea0003800000 */
.L_x_18876:
[----:B------:R-:W-:Y:S01]  /*12540*/  DADD R2, |R16|, |R18| ;  /* 0x0000000010027229 */ /* 0x000fe20000000612 */
[----:B------:R-:W-:Y:S01]  /*12550*/  LOP3.LUT R11, R7, 0x80000000, R11, 0xb8, !PT ;  /* 0x80000000070b7812 */ /* 0x000fe200078eb80b */
[----:B------:R-:W-:-:S06]  /*12560*/  DADD R46, R46, 1 ;  /* 0x3ff000002e2e7429 */ /* 0x000fcc0000000000 */
[----:B------:R-:W-:-:S06]  /*12570*/  DSETP.GTU.AND P0, PT, |R2|, +INF , PT ;  /* 0x7ff000000200742a */ /* 0x000fcc0003f0c200 */
[----:B------:R-:W-:Y:S02]  /*12580*/  FSEL R6, R2, R6, P0 ;  /* 0x0000000602067208 */ /* 0x000fe40000000000 */
[----:B------:R-:W-:Y:S01]  /*12590*/  FSEL R7, R3, R11, P0 ;  /* 0x0000000b03077208 */ /* 0x000fe20000000000 */
[----:B------:R-:W-:Y:S06]  /*125a0*/  BRA `(.L_x_18860) ;  /* 0x0000002800dc7947 */ /* 0x000fec0003800000 */
.L_x_18850:
        /* <DEDUP_REMOVED lines=108> */
.L_x_18882:
[----:B------:R-:W-:Y:S05]  /*12c70*/  BSYNC B0 ;  /* 0x0000000000007941 */ /* 0x000fea0003800000 */
.L_x_18881:
        /* <DEDUP_REMOVED lines=8> */
.L_x_18884:
[----:B------:R-:W-:Y:S05]  /*12d00*/  BSYNC B3 ;  /* 0x0000000000037941 */ /* 0x000fea0003800000 */
.L_x_18883:
        /* <DEDUP_REMOVED lines=73> */
.L_x_18886:
[----:B------:R-:W-:Y:S05]  /*131a0*/  BSYNC B0 ;  /* 0x0000000000007941 */ /* 0x000fea0003800000 */
.L_x_18885:
[----:B------:R-:W-:Y:S01]  /*131b0*/  LOP3.LUT R3, R7, 0x80000000, R17, 0xb8, !PT ;  /* 0x8000000007037812 */ /* 0x000fe200078eb811 */
[----:B------:R-:W-:Y:S01]  /*131c0*/  DMUL R46, R46, 0.5 ;  /* 0x3fe000002e2e7828 */ /* 0x000fe20000000000 */
[----:B------:R-:W-:Y:S02]  /*131d0*/  FSEL R6, R4, R6, P0 ;  /* 0x0000000604067208 */ /* 0x000fe40000000000 */
[----:B------:R-:W-:Y:S01]  /*131e0*/  FSEL R7, R5, R3, P0 ;  /* 0x0000000305077208 */ /* 0x000fe20000000000 */
[----:B------:R-:W-:Y:S07]  /*131f0*/  BRA `(.L_x_18860) ;  /* 0x0000001c00c87947 */ /* 0x000fee0003800000 */
.L_x_18880:
        /* <DEDUP_REMOVED lines=135> */
.L_x_18888:
[----:B------:R-:W-:Y:S05]  /*13a70*/  BSYNC B0 ;  /* 0x0000000000007941 */ /* 0x000fea0003800000 */
.L_x_18887:
        /* <DEDUP_REMOVED lines=8> */
.L_x_18890:
[----:B------:R-:W-:Y:S05]  /*13b00*/  BSYNC B3 ;  /* 0x0000000000037941 */ /* 0x000fea0003800000 */
.L_x_18889:
        /* <DEDUP_REMOVED lines=73> */
.L_x_18892:
[----:B------:R-:W-:Y:S05]  /*13fa0*/  BSYNC B0 ;  /* 0x0000000000007941 */ /* 0x000fea0003800000 */
.L_x_18891:
[----:B------:R-:W-:Y:S02]  /*13fb0*/  LOP3.LUT R3, R7, 0x80000000, R17, 0xb8, !PT ;  /* 0x8000000007037812 */ /* 0x000fe400078eb811 */
[----:B------:R-:W-:Y:S02]  /*13fc0*/  FSEL R6, R4, R6, P1 ;  /* 0x0000000604067208 */ /* 0x000fe40000800000 */
[----:B------:R-:W-:Y:S01]  /*13fd0*/  FSEL R7, R5, R3, P1 ;  /* 0x0000000305077208 */ /* 0x000fe20000800000 */
[----:B------:R-:W-:Y:S06]  /*13fe0*/  BRA `(.L_x_18860) ;  /* 0x00000010004c7947 */ /* 0x000fec0003800000 */
.L_x_18879:
        /* <DEDUP_REMOVED lines=22> */
[----:B------:R-:W-:Y:S05]  /*14150*/  CALL.REL.NOINC `($__internal_26_$__cuda_sm20_div_rn_f64_full) ;  /* 0x0000096800387944 */ /* 0x000fea0003c00000 */
.L_x_18894:
[----:B------:R-:W-:Y:S05]  /*14160*/  BSYNC B3 ;  /* 0x0000000000037941 */ /* 0x000fea0003800000 */
.L_x_18893:
        /* <DEDUP_REMOVED lines=23> */
[----:B------:R-:W-:Y:S05]  /*142e0*/  CALL.REL.NOINC `($__internal_26_$__cuda_sm20_div_rn_f64_full) ;  /* 0x0000096400d47944 */ /* 0x000fea0003c00000 */
[----:B------:R-:W-:Y:S02]  /*142f0*/  IMAD.MOV.U32 R4, RZ, RZ, R2 ;  /* 0x000000ffff047224 */ /* 0x000fe400078e0002 */
[----:B------:R-:W-:-:S07]  /*14300*/  IMAD.MOV.U32 R5, RZ, RZ, R3 ;  /* 0x000000ffff057224 */ /* 0x000fce00078e0003 */
.L_x_18896:
[----:B------:R-:W-:Y:S05]  /*14310*/  BSYNC B3 ;  /* 0x0000000000037941 */ /* 0x000fea0003800000 */
.L_x_18895:
        /* <DEDUP_REMOVED lines=136> */
.L_x_18898:
[----:B------:R-:W-:Y:S05]  /*14ba0*/  BSYNC B0 ;  /* 0x0000000000007941 */ /* 0x000fea0003800000 */
.L_x_18897:
[----:B------:R-:W-:Y:S04]  /*14bb0*/  BSSY B3, `(.L_x_18899) ;  /* 0x0000008000037945 */ /* 0x000fe80003800000 */
[----:B------:R-:W-:Y:S05]  /*14bc0*/  @P3 BRA P5, `(.L_x_18900) ;  /* 0x0000000000183947 */ /* 0x000fea0002800000 */
[----:B------:R-:W-:Y:S01]  /*14bd0*/  MOV R6, R44 ;  /* 0x0000002c00067202 */ /* 0x000fe20000000f00 */
[----:B------:R-:W-:Y:S01]  /*14be0*/  IMAD.MOV.U32 R5, RZ, RZ, R45 ;  /* 0x000000ffff057224 */ /* 0x000fe200078e002d */
[----:B------:R-:W-:Y:S01]  /*14bf0*/  MOV R4, 0x14c30 ;  /* 0x00014c3000047802 */ /* 0x000fe20000000f00 */
[----:B------:R-:W-:Y:S02]  /*14c00*/  IMAD.MOV.U32 R2, RZ, RZ, R48 ;  /* 0x000000ffff027224 */ /* 0x000fe400078e0030 */
[----:B------:R-:W-:-:S07]  /*14c10*/  IMAD.MOV.U32 R3, RZ, RZ, R49 ;  /* 0x000000ffff037224 */ /* 0x000fce00078e0031 */
[----:B------:R-:W-:Y:S05]  /*14c20*/  CALL.REL.NOINC `($__internal_26_$__cuda_sm20_div_rn_f64_full) ;  /* 0x0000095c00847944 */ /* 0x000fea0003c00000 */
.L_x_18900:
[----:B------:R-:W-:Y:S05]  /*14c30*/  BSYNC B3 ;  /* 0x0000000000037941 */ /* 0x000fea0003800000 */
.L_x_18899:
        /* <DEDUP_REMOVED lines=74> */
.L_x_18902:
[----:B------:R-:W-:Y:S05]  /*150e0*/  BSYNC B0 ;  /* 0x0000000000007941 */ /* 0x000fea0003800000 */
.L_x_18901:
[----:B------:R-:W-:Y:S02]  /*150f0*/  LOP3.LUT R3, R7, 0x80000000, R17, 0xb8, !PT ;  /* 0x8000000007037812 */ /* 0x000fe400078eb811 */
[----:B------:R-:W-:Y:S02]  /*15100*/  FSEL R6, R4, R6, P1 ;  /* 0x0000000604067208 */ /* 0x000fe40000800000 */
[----:B------:R-:W-:-:S07]  /*15110*/  FSEL R7, R5, R3, P1 ;  /* 0x0000000305077208 */ /* 0x000fce0000800000 */
.L_x_18860:
[----:B------:R-:W-:Y:S05]  /*15120*/  BSYNC B2 ;  /* 0x0000000000027941 */ /* 0x000fea0003800000 */
.L_x_18849:
        /* <DEDUP_REMOVED lines=8> */
.L_x_18770:
        /* <DEDUP_REMOVED lines=17> */
.L_x_18772:
[----:B------:R-:W-:Y:S05]  /*152c0*/  BSYNC B1 ;  /* 0x0000000000017941 */ /* 0x000fea0003800000 */
.L_x_18769:
        /* <DEDUP_REMOVED lines=132> */
[----:B------:R-:W-:Y:S05]  /*15b10*/  CALL.REL.NOINC `($__internal_27_$__cuda_sm20_dsqrt_rn_f64_mediumpath_v1) ;  /* 0x00000954005c7944 */ /* 0x000fea0003c00000 */
[----:B------:R-:W-:-:S07]  /*15b20*/  IMAD.MOV.U32 R2, RZ, RZ, R4 ;  /* 0x000000ffff027224 */ /* 0x000fce00078e0004 */
.L_x_18910:
[----:B------:R-:W-:Y:S05]  /*15b30*/  BSYNC B3 ;  /* 0x0000000000037941 */ /* 0x000fea0003800000 */
.L_x_18909:
        /* <DEDUP_REMOVED lines=82> */
.L_x_18908:
        /* <DEDUP_REMOVED lines=36> */
.L_x_18918:
[----:B------:R-:W-:Y:S05]  /*162a0*/  BSYNC B4 ;  /* 0x0000000000047941 */ /* 0x000fea0003800000 */
.L_x_18917:
[----:B------:R-:W-:Y:S02]  /*162b0*/  IMAD.MOV.U32 R52, RZ, RZ, R2 ;  /* 0x000000ffff347224 */ /* 0x000fe400078e0002 */
[----:B------:R-:W-:Y:S01]  /*162c0*/  IMAD.MOV.U32 R53, RZ, RZ, R3 ;  /* 0x000000ffff357224 */ /* 0x000fe200078e0003 */
[----:B------:R-:W-:Y:S06]  /*162d0*/  BRA `(.L_x_18916) ;  /* 0x0000000000047947 */ /* 0x000fec0003800000 */
.L_x_18915:
[----:B------:R-:W-:-:S11]  /*162e0*/  DADD R52, -R62, R50 ;  /* 0x000000003e347229 */ /* 0x000fd60000000132 */
.L_x_18916:
[----:B------:R-:W-:Y:S05]  /*162f0*/  BSYNC B3 ;  /* 0x0000000000037941 */ /* 0x000fea0003800000 */
.L_x_18914:
        /* <DEDUP_REMOVED lines=31> */
.L_x_18923:
[----:B------:R-:W-:Y:S05]  /*164f0*/  BSYNC B4 ;  /* 0x0000000000047941 */ /* 0x000fea0003800000 */
.L_x_18922:
[----:B------:R-:W-:Y:S05]  /*16500*/  BRA `(.L_x_18921) ;  /* 0x0000000000047947 */ /* 0x000fea0003800000 */
.L_x_18920:
[----:B------:R-:W-:-:S11]  /*16510*/  DADD R2, R46, -R8 ;  /* 0x000000002e027229 */ /* 0x000fd60000000808 */
.L_x_18921:
[----:B------:R-:W-:Y:S05]  /*16520*/  BSYNC B3 ;  /* 0x0000000000037941 */ /* 0x000fea0003800000 */
.L_x_18919:
        /* <DEDUP_REMOVED lines=26> */
[----:B------:R-:W-:Y:S05]  /*166d0*/  CALL.REL.NOINC `($__internal_27_$__cuda_sm20_dsqrt_rn_f64_mediumpath_v1) ;  /* 0x00000948006c7944 */ /* 0x000fea0003c00000 */
[----:B------:R-:W-:Y:S01]  /*166e0*/  MOV R6, R4 ;  /* 0x0000000400067202 */ /* 0x000fe20000000f00 */
[----:B------:R-:W-:-:S07]  /*166f0*/  IMAD.MOV.U32 R7, RZ, RZ, R3 ;  /* 0x000000ffff077224 */ /* 0x000fce00078e0003 */
.L_x_18925:
[----:B------:R-:W-:Y:S05]  /*16700*/  BSYNC B3 ;  /* 0x0000000000037941 */ /* 0x000fea0003800000 */
.L_x_18924:
        /* <DEDUP_REMOVED lines=86> */
.L_x_18926:
        /* <DEDUP_REMOVED lines=22> */
.L_x_18928:
[----:B------:R-:W-:Y:S05]  /*16dd0*/  BSYNC B3 ;  /* 0x0000000000037941 */ /* 0x000fea0003800000 */
.L_x_18927:
        /* <DEDUP_REMOVED lines=30> */
.L_x_18913:
        /* <DEDUP_REMOVED lines=25> */
.L_x_18931:
[----:B------:R-:W-:Y:S05]  /*17150*/  BSYNC B3 ;  /* 0x0000000000037941 */ /* 0x000fea0003800000 */
.L_x_18930:
        /* <DEDUP_REMOVED lines=27> */
.L_x_18934:
[----:B------:R-:W-:Y:S05]  /*17310*/  BSYNC B3 ;  /* 0x0000000000037941 */ /* 0x000fea0003800000 */
.L_x_18933:
        /* <DEDUP_REMOVED lines=30> */
.L_x_18932:
        /* <DEDUP_REMOVED lines=76> */
.L_x_18935:
[----:B------:R-:W-:Y:S01]  /*179c0*/  IMAD.MOV.U32 R2, RZ, RZ, 0x0 ;  /* 0x00000000ff027424 */ /* 0x000fe200078e00ff */
[----:B------:R-:W-:Y:S01]  /*179d0*/  FSETP.NEU.FTZ.AND P0, PT, R5, RZ, PT ;  /* 0x000000ff0500720b */ /* 0x000fe20003f1d000 */
[----:B------:R-:W-:-:S06]  /*179e0*/  IMAD.MOV.U32 R3, RZ, RZ, 0x7ff00000 ;  /* 0x7ff00000ff037424 */ /* 0x000fcc00078e00ff */
[----:B------:R-:W-:-:S10]  /*179f0*/  DFMA R2, R4, R2, +INF ;  /* 0x7ff000000402742b */ /* 0x000fd40000000002 */
[----:B------:R-:W-:Y:S02]  /*17a00*/  FSEL R64, R2, RZ, P0 ;  /* 0x000000ff02407208 */ /* 0x000fe40000000000 */
[----:B------:R-:W-:Y:S01]  /*17a10*/  FSEL R65, R3, -QNAN , P0 ;  /* 0xfff0000003417808 */ /* 0x000fe20000000000 */
[----:B------:R-:W-:Y:S06]  /*17a20*/  BRA `(.L_x_18911) ;  /* 0x00000004003c7947 */ /* 0x000fec0003800000 */
.L_x_18929:
        /* <DEDUP_REMOVED lines=24> */
[----:B------:R-:W-:Y:S05]  /*17bb0*/  CALL.REL.NOINC `($__internal_27_$__cuda_sm20_dsqrt_rn_f64_mediumpath_v1) ;  /* 0x0000093400347944 */ /* 0x000fea0003c00000 */
[----:B------:R-:W-:-:S07]  /*17bc0*/  IMAD.MOV.U32 R5, RZ, RZ, R3 ;  /* 0x000000ffff057224 */ /* 0x000fce00078e0003 */
.L_x_18937:
[----:B------:R-:W-:Y:S05]  /*17bd0*/  BSYNC B3 ;  /* 0x0000000000037941 */ /* 0x000fea0003800000 */
.L_x_18936:
        /* <DEDUP_REMOVED lines=21> */
.L_x_18939:
[----:B------:R-:W-:Y:S05]  /*17d30*/  BSYNC B3 ;  /* 0x0000000000037941 */ /* 0x000fea0003800000 */
.L_x_18938:
[----:B------:R-:W-:Y:S02]  /*17d40*/  IMAD.MOV.U32 R64, RZ, RZ, R2 ;  /* 0x000000ffff407224 */ /* 0x000fe400078e0002 */
[----:B------:R-:W-:Y:S01]  /*17d50*/  IMAD.MOV.U32 R65, RZ, RZ, R3 ;  /* 0x000000ffff417224 */ /* 0x000fe200078e0003 */
[----:B------:R-:W-:Y:S06]  /*17d60*/  BRA `(.L_x_18911) ;  /* 0x00000000006c7947 */ /* 0x000fec0003800000 */
.L_x_18912:
        /* <DEDUP_REMOVED lines=24> */
.L_x_18941:
[----:B------:R-:W-:Y:S05]  /*17ef0*/  BSYNC B3 ;  /* 0x0000000000037941 */ /* 0x000fea0003800000 */
.L_x_18940:
[----:B------:R-:W-:Y:S01]  /*17f00*/  IMAD.MOV.U32 R64, RZ, RZ, R4 ;  /* 0x000000ffff407224 */ /* 0x000fe200078e0004 */
[----:B------:R-:W-:-:S07]  /*17f10*/  MOV R65, R5 ;  /* 0x0000000500417202 */ /* 0x000fce0000000f00 */
.L_x_18911:
[----:B------:R-:W-:Y:S05]  /*17f20*/  BSYNC B2 ;  /* 0x0000000000027941 */ /* 0x000fea0003800000 */
.L_x_18907:
        /* <DEDUP_REMOVED lines=25> */
.L_x_18946:
[----:B------:R-:W-:Y:S05]  /*180c0*/  BSYNC B4 ;  /* 0x0000000000047941 */ /* 0x000fea0003800000 */
.L_x_18945:
        /* <DEDUP_REMOVED lines=49> */
.L_x_18948:
        /* <DEDUP_REMOVED lines=71> */
.L_x_18947:
        /* <DEDUP_REMOVED lines=37> */
.L_x_18957:
[----:B------:R-:W-:Y:S05]  /*18aa0*/  BSYNC B6 ;  /* 0x0000000000067941 */ /* 0x000fea0003800000 */
.L_x_18956:
[----:B------:R-:W-:Y:S01]  /*18ab0*/  IMAD.MOV.U32 R52, RZ, RZ, R2 ;  /* 0x000000ffff347224 */ /* 0x000fe200078e0002 */
[----:B------:R-:W-:Y:S01]  /*18ac0*/  MOV R53, R3 ;  /* 0x0000000300357202 */ /* 0x000fe20000000f00 */
[----:B------:R-:W-:Y:S06]  /*18ad0*/  BRA `(.L_x_18955) ;  /* 0x0000000000047947 */ /* 0x000fec0003800000 */
.L_x_18954:
[----:B------:R-:W-:-:S11]  /*18ae0*/  DADD R52, -R62, R50 ;  /* 0x000000003e347229 */ /* 0x000fd60000000132 */
.L_x_18955:
[----:B------:R-:W-:Y:S05]  /*18af0*/  BSYNC B5 ;  /* 0x0000000000057941 */ /* 0x000fea0003800000 */
.L_x_18953:
        /* <DEDUP_REMOVED lines=28> */
.L_x_18962:
[----:B------:R-:W-:Y:S05]  /*18cc0*/  BSYNC B6 ;  /* 0x0000000000067941 */ /* 0x000fea0003800000 */
.L_x_18961:
[----:B------:R-:W-:Y:S02]  /*18cd0*/  IMAD.MOV.U32 R68, RZ, RZ, R2 ;  /* 0x000000ffff447224 */ /* 0x000fe400078e0002 */
[----:B------:R-:W-:Y:S01]  /*18ce0*/  IMAD.MOV.U32 R69, RZ, RZ, R3 ;  /* 0x000000ffff457224 */ /* 0x000fe200078e0003 */
[----:B------:R-:W-:Y:S06]  /*18cf0*/  BRA `(.L_x_18960) ;  /* 0x0000000000047947 */ /* 0x000fec0003800000 */
.L_x_18959:
[----:B------:R-:W-:-:S11]  /*18d00*/  DADD R68, -R48, R46 ;  /* 0x0000000030447229 */ /* 0x000fd6000000012e */
.L_x_18960:
[----:B------:R-:W-:Y:S05]  /*18d10*/  BSYNC B5 ;  /* 0x0000000000057941 */ /* 0x000fea0003800000 */
.L_x_18958:
        /* <DEDUP_REMOVED lines=26> */
[----:B------:R-:W-:-:S07]  /*18ec0*/  MOV R5, R3 ;  /* 0x0000000300057202 */ /* 0x000fce0000000f00 */
.L_x_18964:
[----:B------:R-:W-:Y:S05]  /*18ed0*/  BSYNC B5 ;  /* 0x0000000000057941 */ /* 0x000fea0003800000 */
.L_x_18963:
[----:B------:R-:W-:Y:S02]  /*18ee0*/  IMAD.MOV.U32 R46, RZ, RZ, R4 ;  /* 0x000000ffff2e7224 */ /* 0x000fe400078e0004 */
[----:B------:R-:W-:Y:S01]  /*18ef0*/  IMAD.MOV.U32 R47, RZ, RZ, R5 ;  /* 0x000000ffff2f7224 */ /* 0x000fe200078e0005 */
[----:B------:R-:W-:Y:S06]  /*18f00*/  BRA `(.L_x_18965) ;  /* 0x0000000800347947 */ /* 0x000fec0003800000 */
.L_x_18952:
        /* <DEDUP_REMOVED lines=25> */
[----:B------:R-:W-:Y:S05]  /*190a0*/  CALL.REL.NOINC `($__internal_27_$__cuda_sm20_dsqrt_rn_f64_mediumpath_v1) ;  /* 0x0000091c00f87944 */ /* 0x000fea0003c00000 */
[----:B------:R-:W-:-:S07]  /*190b0*/  IMAD.MOV.U32 R5, RZ, RZ, R3 ;  /* 0x000000ffff057224 */ /* 0x000fce00078e0003 */
.L_x_18968:
[----:B------:R-:W-:Y:S05]  /*190c0*/  BSYNC B5 ;  /* 0x0000000000057941 */ /* 0x000fea0003800000 */
.L_x_18967:
[----:B------:R-:W-:Y:S02]  /*190d0*/  IMAD.MOV.U32 R46, RZ, RZ, R4 ;  /* 0x000000ffff2e7224 */ /* 0x000fe400078e0004 */
[----:B------:R-:W-:Y:S01]  /*190e0*/  IMAD.MOV.U32 R47, RZ, RZ, R5 ;  /* 0x000000ffff2f7224 */ /* 0x000fe200078e0005 */
[----:B------:R-:W-:Y:S06]  /*190f0*/  BRA `(.L_x_18965) ;  /* 0x0000000400b87947 */ /* 0x000fec0003800000 */
.L_x_18966:
        /* <DEDUP_REMOVED lines=26> */
[----:B------:R-:W-:Y:S01]  /*192a0*/  IMAD.MOV.U32 R8, RZ, RZ, R4 ;  /* 0x000000ffff087224 */ /* 0x000fe200078e0004 */
[----:B------:R-:W-:-:S07]  /*192b0*/  MOV R9, R3 ;  /* 0x0000000300097202 */ /* 0x000fce0000000f00 */
.L_x_18970:
[----:B------:R-:W-:Y:S05]  /*192c0*/  BSYNC B5 ;  /* 0x0000000000057941 */ /* 0x000fea0003800000 */
.L_x_18969:
        /* <DEDUP_REMOVED lines=21> */
.L_x_18972:
[----:B------:R-:W-:Y:S05]  /*19420*/  BSYNC B5 ;  /* 0x0000000000057941 */ /* 0x000fea0003800000 */
.L_x_18971:
[----:B------:R-:W-:Y:S01]  /*19430*/  DMUL R66, R66, 8.11296384146066816958e+31 ;  /* 0x4690000042427828 */ /* 0x000fe20000000000 */
[----:B------:R-:W-:Y:S02]  /*19440*/  IMAD.MOV.U32 R46, RZ, RZ, R2 ;  /* 0x000000ffff2e7224 */ /* 0x000fe400078e0002 */
[----:B------:R-:W-:Y:S01]  /*19450*/  IMAD.MOV.U32 R47, RZ, RZ, R3 ;  /* 0x000000ffff2f7224 */ /* 0x000fe200078e0003 */
[----:B------:R-:W-:Y:S07]  /*19460*/  BRA `(.L_x_18965) ;  /* 0x0000000000dc7947 */ /* 0x000fee0003800000 */
.L_x_18951:
        /* <DEDUP_REMOVED lines=22> */
[----:B------:R-:W-:Y:S01]  /*195d0*/  MOV R46, R4 ;  /* 0x00000004002e7202 */ /* 0x000fe20000000f00 */
[----:B------:R-:W-:-:S07]  /*195e0*/  IMAD.MOV.U32 R47, RZ, RZ, R3 ;  /* 0x000000ffff2f7224 */ /* 0x000fce00078e0003 */
.L_x_18974:
[----:B------:R-:W-:Y:S05]  /*195f0*/  BSYNC B5 ;  /* 0x0000000000057941 */ /* 0x000fea0003800000 */
.L_x_18973:
        /* <DEDUP_REMOVED lines=28> */
.L_x_18976:
[----:B------:R-:W-:Y:S05]  /*197c0*/  BSYNC B5 ;  /* 0x0000000000057941 */ /* 0x000fea0003800000 */
.L_x_18975:
[----:B------:R-:W-:-:S11]  /*197d0*/  DMUL R46, R2, R46 ;  /* 0x0000002e022e7228 */ /* 0x000fd60000000000 */
.L_x_18965:
[----:B------:R-:W-:Y:S05]  /*197e0*/  BSYNC B4 ;  /* 0x0000000000047941 */ /* 0x000fea0003800000 */
.L_x_18950:
[----:B------:R-:W-:Y:S05]  /*197f0*/  BRA `(.L_x_18977) ;  /* 0x0000000000087947 */ /* 0x000fea0003800000 */
.L_x_18944:
[----:B------:R-:W-:Y:S02]  /*19800*/  DMUL R46, R44, 9.00719925474099200000e+15 ;  /* 0x434000002c2e7828 */ /* 0x000fe40000000000 */
[----:B------:R-:W-:-:S11]  /*19810*/  DMUL R66, R66, 9.00719925474099200000e+15 ;  /* 0x4340000042427828 */ /* 0x000fd60000000000 */
.L_x_18977:
[----:B------:R-:W-:Y:S05]  /*19820*/  BSYNC B2 ;  /* 0x0000000000027941 */ /* 0x000fea0003800000 */
.L_x_18943:
        /* <DEDUP_REMOVED lines=28> */
.L_x_18979:
[----:B------:R-:W-:Y:S05]  /*199f0*/  BSYNC B2 ;  /* 0x0000000000027941 */ /* 0x000fea0003800000 */
.L_x_18978:
        /* <DEDUP_REMOVED lines=82> */
.L_x_18981:
[----:B------:R-:W-:Y:S02]  /*19f20*/  FSEL R2, RZ, 3.37028055040000000000e+12, P1 ;  /* 0x54442d18ff027808 */ /* 0x000fe40000800000 */
[----:B------:R-:W-:-:S07]  /*19f30*/  FSEL R3, RZ, 2.1426990032196044922, P1 ;  /* 0x400921fbff037808 */ /* 0x000fce0000800000 */
.L_x_18982:
[----:B------:R-:W-:Y:S05]  /*19f40*/  BSYNC B0 ;  /* 0x0000000000007941 */ /* 0x000fea0003800000 */
.L_x_18980:
[----:B------:R-:W-:Y:S01]  /*19f50*/  DADD R46, |R46|, |R66| ;  /* 0x000000002e2e7229 */ /* 0x000fe20000000642 */
[----:B------:R-:W-:-:S07]  /*19f60*/  LOP3.LUT R67, R3, 0x80000000, R67, 0xb8, !PT ;  /* 0x8000000003437812 */ /* 0x000fce00078eb843 */
[----:B------:R-:W-:-:S06]  /*19f70*/  DSETP.GTU.AND P0, PT, |R46|, +INF , PT ;  /* 0x7ff000002e00742a */ /* 0x000fcc0003f0c200 */
[----:B------:R-:W-:Y:S02]  /*19f80*/  FSEL R2, R46, R2, P0 ;  /* 0x000000022e027208 */ /* 0x000fe40000000000 */
[----:B------:R-:W-:-:S07]  /*19f90*/  FSEL R3, R47, R67, P0 ;  /* 0x000000432f037208 */ /* 0x000fce0000000000 */
.L_x_18949:
[----:B------:R-:W-:Y:S05]  /*19fa0*/  BSYNC B3 ;  /* 0x0000000000037941 */ /* 0x000fea0003800000 */
.L_x_18942:
[----:B------:R-:W-:Y:S01]  /*19fb0*/  LOP3.LUT R21, R3, 0x80000000, R21, 0xb8, !PT ;  /* 0x8000000003157812 */ /* 0x000fe200078eb815 */
[----:B------:R-:W-:Y:S01]  /*19fc0*/  IMAD.MOV.U32 R20, RZ, RZ, R2 ;  /* 0x000000ffff147224 */ /* 0x000fe200078e0002 */
[----:B------:R-:W-:Y:S02]  /*19fd0*/  LOP3.LUT R23, R65, 0x80000000, R23, 0xb8, !PT ;  /* 0x8000000041177812 */ /* 0x000fe400078eb817 */
[----:B------:R-:W-:Y:S01]  /*19fe0*/  MOV R22, R64 ;  /* 0x0000004000167202 */ /* 0x000fe20000000f00 */
[----:B------:R-:W-:Y:S06]  /*19ff0*/  BRA `(.L_x_18906) ;  /* 0x0000005800e07947 */ /* 0x000fec0003800000 */
.L_x_18905:
        /* <DEDUP_REMOVED lines=113> */
.L_x_18988:
[----:B------:R-:W-:Y:S05]  /*1a710*/  BSYNC B0 ;  /* 0x0000000000007941 */ /* 0x000fea0003800000 */
.L_x_18987:
        /* <DEDUP_REMOVED lines=8> */
.L_x_18990:
[----:B------:R-:W-:Y:S05]  /*1a7a0*/  BSYNC B3 ;  /* 0x0000000000037941 */ /* 0x000fea0003800000 */
.L_x_18989:
        /* <DEDUP_REMOVED lines=82> */
.L_x_18992:
[----:B------:R-:W-:-:S04]  /*1acd0*/  ISETP.GE.AND P0, PT, R45, RZ, PT ;  /* 0x000000ff2d00720c */ /* 0x000fc80003f06270 */
[----:B------:R-:W-:Y:S02]  /*1ace0*/  FSEL R6, RZ, 3.37028055040000000000e+12, P0 ;  /* 0x54442d18ff067808 */ /* 0x000fe40000000000 */
[----:B------:R-:W-:-:S07]  /*1acf0*/  FSEL R7, RZ, 2.1426990032196044922, P0 ;  /* 0x400921fbff077808 */ /* 0x000fce0000000000 */
.L_x_18993:
[----:B------:R-:W-:Y:S05]  /*1ad00*/  BSYNC B0 ;  /* 0x0000000000007941 */ /* 0x000fea0003800000 */
.L_x_18991:
[----:B------:R-:W-:Y:S01]  /*1ad10*/  DADD R2, |R20|, |R22| ;  /* 0x0000000014027229 */ /* 0x000fe20000000616 */
[----:B------:R-:W-:Y:S01]  /*1ad20*/  LOP3.LUT R11, R7, 0x80000000, R11, 0xb8, !PT ;  /* 0x80000000070b7812 */ /* 0x000fe200078eb80b */
[----:B------:R-:W-:-:S06]  /*1ad30*/  DMUL R46, R46, 0.5 ;  /* 0x3fe000002e2e7828 */ /* 0x000fcc0000000000 */
[----:B------:R-:W-:-:S06]  /*1ad40*/  DSETP.GTU.AND P0, PT, |R2|, +INF , PT ;  /* 0x7ff000000200742a */ /* 0x000fcc0003f0c200 */
[----:B------:R-:W-:Y:S02]  /*1ad50*/  FSEL R6, R2, R6, P0 ;  /* 0x0000000602067208 */ /* 0x000fe40000000000 */
[----:B------:R-:W-:Y:S01]  /*1ad60*/  FSEL R7, R3, R11, P0 ;  /* 0x0000000b03077208 */ /* 0x000fe20000000000 */
[----:B------:R-:W-:Y:S06]  /*1ad70*/  BRA `(.L_x_18994) ;  /* 0x0000004c00187947 */ /* 0x000fec0003800000 */
.L_x_18986:
        /* <DEDUP_REMOVED lines=135> */
.L_x_18996:
[----:B------:R-:W-:Y:S05]  /*1b5f0*/  BSYNC B0 ;  /* 0x0000000000007941 */ /* 0x000fea0003800000 */
.L_x_18995:
        /* <DEDUP_REMOVED lines=8> */
.L_x_18998:
[----:B------:R-:W-:Y:S05]  /*1b680*/  BSYNC B3 ;  /* 0x0000000000037941 */ /* 0x000fea0003800000 */
.L_x_18997:
        /* <DEDUP_REMOVED lines=82> */
.L_x_19000:
[----:B------:R-:W-:-:S04]  /*1bbb0*/  ISETP.GE.AND P0, PT, R45, RZ, PT ;  /* 0x000000ff2d00720c */ /* 0x000fc80003f06270 */
[----:B------:R-:W-:Y:S02]  /*1bbc0*/  FSEL R6, RZ, 3.37028055040000000000e+12, P0 ;  /* 0x54442d18ff067808 */ /* 0x000fe40000000000 */
[----:B------:R-:W-:-:S07]  /*1bbd0*/  FSEL R7, RZ, 2.1426990032196044922, P0 ;  /* 0x400921fbff077808 */ /* 0x000fce0000000000 */
.L_x_19001:
[----:B------:R-:W-:Y:S05]  /*1bbe0*/  BSYNC B0 ;  /* 0x0000000000007941 */ /* 0x000fea0003800000 */
.L_x_18999:
[----:B------:R-:W-:Y:S01]  /*1bbf0*/  DADD R2, |R20|, |R22| ;  /* 0x0000000014027229 */ /* 0x000fe20000000616 */
[----:B------:R-:W-:-:S07]  /*1bc00*/  LOP3.LUT R11, R7, 0x80000000, R11, 0xb8, !PT ;  /* 0x80000000070b7812 */ /* 0x000fce00078eb80b */
[----:B------:R-:W-:-:S06]  /*1bc10*/  DSETP.GTU.AND P0, PT, |R2|, +INF , PT ;  /* 0x7ff000000200742a */ /* 0x000fcc0003f0c200 */
[----:B------:R-:W-:Y:S02]  /*1bc20*/  FSEL R6, R2, R6, P0 ;  /* 0x0000000602067208 */ /* 0x000fe40000000000 */
[----:B------:R-:W-:Y:S01]  /*1bc30*/  FSEL R7, R3, R11, P0 ;  /* 0x0000000b03077208 */ /* 0x000fe20000000000 */
[----:B------:R-:W-:Y:S06]  /*1bc40*/  BRA `(.L_x_18994) ;  /* 0x0000003c00647947 */ /* 0x000fec0003800000 */
.L_x_18985:
        /* <DEDUP_REMOVED lines=23> */
.L_x_19003:
[----:B------:R-:W-:Y:S05]  /*1bdc0*/  BSYNC B3 ;  /* 0x0000000000037941 */ /* 0x000fea0003800000 */
.L_x_19002:
        /* <DEDUP_REMOVED lines=23> */
[----:B------:R-:W-:Y:S05]  /*1bf40*/  CALL.REL.NOINC `($__internal_26_$__cuda_sm20_div_rn_f64_full) ;  /* 0x000008e800bc7944 */ /* 0x000fea0003c00000 */
[----:B------:R-:W-:Y:S02]  /*1bf50*/  IMAD.MOV.U32 R4, RZ, RZ, R2 ;  /* 0x000000ffff047224 */ /* 0x000fe400078e0002 */
[----:B------:R-:W-:-:S07]  /*1bf60*/  IMAD.MOV.U32 R5, RZ, RZ, R3 ;  /* 0x000000ffff057224 */ /* 0x000fce00078e0003 */
.L_x_19005:
[----:B------:R-:W-:Y:S05]  /*1bf70*/  BSYNC B3 ;  /* 0x0000000000037941 */ /* 0x000fea0003800000 */
.L_x_19004:
        /* <DEDUP_REMOVED lines=136> */
.L_x_19007:
[----:B------:R-:W-:Y:S05]  /*1c800*/  BSYNC B0 ;  /* 0x0000000000007941 */ /* 0x000fea0003800000 */
.L_x_19006:
        /* <DEDUP_REMOVED lines=8> */
.L_x_19009:
[----:B------:R-:W-:Y:S05]  /*1c890*/  BSYNC B3 ;  /* 0x0000000000037941 */ /* 0x000fea0003800000 */
.L_x_19008:
        /* <DEDUP_REMOVED lines=82> */
.L_x_19011:
[----:B------:R-:W-:-:S04]  /*1cdc0*/  ISETP.GE.AND P0, PT, R45, RZ, PT ;  /* 0x000000ff2d00720c */ /* 0x000fc80003f06270 */
[----:B------:R-:W-:Y:S02]  /*1cdd0*/  FSEL R6, RZ, 3.37028055040000000000e+12, P0 ;  /* 0x54442d18ff067808 */ /* 0x000fe40000000000 */
[----:B------:R-:W-:-:S07]  /*1cde0*/  FSEL R7, RZ, 2.1426990032196044922, P0 ;  /* 0x400921fbff077808 */ /* 0x000fce0000000000 */
.L_x_19012:
[----:B------:R-:W-:Y:S05]  /*1cdf0*/  BSYNC B0 ;  /* 0x0000000000007941 */ /* 0x000fea0003800000 */
.L_x_19010:
[----:B------:R-:W-:Y:S01]  /*1ce00*/  DADD R2, |R20|, |R22| ;  /* 0x0000000014027229 */ /* 0x000fe20000000616 */
[----:B------:R-:W-:Y:S01]  /*1ce10*/  LOP3.LUT R11, R7, 0x80000000, R11, 0xb8, !PT ;  /* 0x80000000070b7812 */ /* 0x000fe200078eb80b */
[----:B------:R-:W-:-:S06]  /*1ce20*/  DADD R46, R46, 1 ;  /* 0x3ff000002e2e7429 */ /* 0x000fcc0000000000 */
[----:B------:R-:W-:-:S06]  /*1ce30*/  DSETP.GTU.AND P0, PT, |R2|, +INF , PT ;  /* 0x7ff000000200742a */ /* 0x000fcc0003f0c200 */
[----:B------:R-:W-:Y:S02]  /*1ce40*/  FSEL R6, R2, R6, P0 ;  /* 0x0000000602067208 */ /* 0x000fe40000000000 */
[----:B------:R-:W-:Y:S01]  /*1ce50*/  FSEL R7, R3, R11, P0 ;  /* 0x0000000b03077208 */ /* 0x000fe20000000000 */
[----:B------:R-:W-:Y:S06]  /*1ce60*/  BRA `(.L_x_18994) ;  /* 0x0000002800dc7947 */ /* 0x000fec0003800000 */
.L_x_18984:
        /* <DEDUP_REMOVED lines=108> */
.L_x_19016:
[----:B------:R-:W-:Y:S05]  /*1d530*/  BSYNC B0 ;  /* 0x0000000000007941 */ /* 0x000fea0003800000 */
.L_x_19015:
        /* <DEDUP_REMOVED lines=8> */
.L_x_19018:
[----:B------:R-:W-:Y:S05]  /*1d5c0*/  BSYNC B3 ;  /* 0x0000000000037941 */ /* 0x000fea0003800000 */
.L_x_19017:
        /* <DEDUP_REMOVED lines=73> */
.L_x_19020:
[----:B------:R-:W-:Y:S05]  /*1da60*/  BSYNC B0 ;  /* 0x0000000000007941 */ /* 0x000fea0003800000 */
.L_x_19019:
[----:B------:R-:W-:Y:S01]  /*1da70*/  LOP3.LUT R3, R7, 0x80000000, R21, 0xb8, !PT ;  /* 0x8000000007037812 */ /* 0x000fe200078eb815 */
[----:B------:R-:W-:Y:S01]  /*1da80*/  DMUL R46, R46, 0.5 ;  /* 0x3fe000002e2e7828 */ /* 0x000fe20000000000 */
[----:B------:R-:W-:Y:S02]  /*1da90*/  FSEL R6, R4, R6, P0 ;  /* 0x0000000604067208 */ /* 0x000fe40000000000 */
[----:B------:R-:W-:Y:S01]  /*1daa0*/  FSEL R7, R5, R3, P0 ;  /* 0x0000000305077208 */ /* 0x000fe20000000000 */
[----:B------:R-:W-:Y:S07]  /*1dab0*/  BRA `(.L_x_18994) ;  /* 0x0000001c00c87947 */ /* 0x000fee0003800000 */
.L_x_19014:
        /* <DEDUP_REMOVED lines=135> */
.L_x_19022:
[----:B------:R-:W-:Y:S05]  /*1e330*/  BSYNC B0 ;  /* 0x0000000000007941 */ /* 0x000fea0003800000 */
.L_x_19021:
        /* <DEDUP_REMOVED lines=8> */
.L_x_19024:
[----:B------:R-:W-:Y:S05]  /*1e3c0*/  BSYNC B3 ;  /* 0x0000000000037941 */ /* 0x000fea0003800000 */
.L_x_19023:
        /* <DEDUP_REMOVED lines=73> */
.L_x_19026:
[----:B------:R-:W-:Y:S05]  /*1e860*/  BSYNC B0 ;  /* 0x0000000000007941 */ /* 0x000fea0003800000 */
.L_x_19025:
[----:B------:R-:W-:Y:S02]  /*1e870*/  LOP3.LUT R3, R7, 0x80000000, R21, 0xb8, !PT ;  /* 0x8000000007037812 */ /* 0x000fe400078eb815 */
[----:B------:R-:W-:Y:S02]  /*1e880*/  FSEL R6, R4, R6, P1 ;  /* 0x0000000604067208 */ /* 0x000fe40000800000 */
[----:B------:R-:W-:Y:S01]  /*1e890*/  FSEL R7, R5, R3, P1 ;  /* 0x0000000305077208 */ /* 0x000fe20000800000 */
[----:B------:R-:W-:Y:S06]  /*1e8a0*/  BRA `(.L_x_18994) ;  /* 0x00000010004c7947 */ /* 0x000fec0003800000 */
.L_x_19013:
        /* <DEDUP_REMOVED lines=23> */
.L_x_19028:
[----:B------:R-:W-:Y:S05]  /*1ea20*/  BSYNC B3 ;  /* 0x0000000000037941 */ /* 0x000fea0003800000 */
.L_x_19027:
        /* <DEDUP_REMOVED lines=23> */
[----:B------:R-:W-:Y:S05]  /*1eba0*/  CALL.REL.NOINC `($__internal_26_$__cuda_sm20_div_rn_f64_full) ;  /* 0x000008bc00a47944 */ /* 0x000fea0003c00000 */
[----:B------:R-:W-:Y:S02]  /*1ebb0*/  IMAD.MOV.U32 R4, RZ, RZ, R2 ;  /* 0x000000ffff047224 */ /* 0x000fe400078e0002 */
[----:B------:R-:W-:-:S07]  /*1ebc0*/  IMAD.MOV.U32 R5, RZ, RZ, R3 ;  /* 0x000000ffff057224 */ /* 0x000fce00078e0003 */
.L_x_19030:
[----:B------:R-:W-:Y:S05]  /*1ebd0*/  BSYNC B3 ;  /* 0x0000000000037941 */ /* 0x000fea0003800000 */
.L_x_19029:
        /* <DEDUP_REMOVED lines=136> */
.L_x_19032:
[----:B------:R-:W-:Y:S05]  /*1f460*/  BSYNC B0 ;  /* 0x0000000000007941 */ /* 0x000fea0003800000 */
.L_x_19031:
        /* <DEDUP_REMOVED lines=8> */
.L_x_19034:
[----:B------:R-:W-:Y:S05]  /*1f4f0*/  BSYNC B3 ;  /* 0x0000000000037941 */ /* 0x000fea0003800000 */
.L_x_19033:
        /* <DEDUP_REMOVED lines=74> */
.L_x_19036:
[----:B------:R-:W-:Y:S05]  /*1f9a0*/  BSYNC B0 ;  /* 0x0000000000007941 */ /* 0x000fea0003800000 */
.L_x_19035:
[----:B------:R-:W-:Y:S02]  /*1f9b0*/  LOP3.LUT R3, R7, 0x80000000, R21, 0xb8, !PT ;  /* 0x8000000007037812 */ /* 0x000fe400078eb815 */
[----:B------:R-:W-:Y:S02]  /*1f9c0*/  FSEL R6, R4, R6, P1 ;  /* 0x0000000604067208 */ /* 0x000fe40000800000 */
[----:B------:R-:W-:-:S07]  /*1f9d0*/  FSEL R7, R5, R3, P1 ;  /* 0x0000000305077208 */ /* 0x000fce0000800000 */
.L_x_18994:
[----:B------:R-:W-:Y:S05]  /*1f9e0*/  BSYNC B2 ;  /* 0x0000000000027941 */ /* 0x000fea0003800000 */
.L_x_18983:
        /* <DEDUP_REMOVED lines=8> */
.L_x_18904:
        /* <DEDUP_REMOVED lines=17> */
.L_x_18906:
[----:B------:R-:W-:Y:S05]  /*1fb80*/  BSYNC B1 ;  /* 0x0000000000017941 */ /* 0x000fea0003800000 */
.L_x_18903:
        /* <DEDUP_REMOVED lines=134> */
.L_x_19044:
[----:B------:R-:W-:Y:S05]  /*203f0*/  BSYNC B3 ;  /* 0x0000000000037941 */ /* 0x000fea0003800000 */
.L_x_19043:
        /* <DEDUP_REMOVED lines=82> */
.L_x_19042:
        /* <DEDUP_REMOVED lines=36> */
.L_x_19052:
[----:B------:R-:W-:Y:S05]  /*20b60*/  BSYNC B4 ;  /* 0x0000000000047941 */ /* 0x000fea0003800000 */
.L_x_19051:
[----:B------:R-:W-:Y:S02]  /*20b70*/  IMAD.MOV.U32 R52, RZ, RZ, R2 ;  /* 0x000000ffff347224 */ /* 0x000fe400078e0002 */
[----:B------:R-:W-:Y:S01]  /*20b80*/  IMAD.MOV.U32 R53, RZ, RZ, R3 ;  /* 0x000000ffff357224 */ /* 0x000fe200078e0003 */
[----:B------:R-:W-:Y:S06]  /*20b90*/  BRA `(.L_x_19050) ;  /* 0x0000000000047947 */ /* 0x000fec0003800000 */
.L_x_19049:
[----:B------:R-:W-:-:S11]  /*20ba0*/  DADD R52, -R62, R50 ;  /* 0x000000003e347229 */ /* 0x000fd60000000132 */
.L_x_19050:
[----:B------:R-:W-:Y:S05]  /*20bb0*/  BSYNC B3 ;  /* 0x0000000000037941 */ /* 0x000fea0003800000 */
.L_x_19048:
        /* <DEDUP_REMOVED lines=31> */
.L_x_19057:
[----:B------:R-:W-:Y:S05]  /*20db0*/  BSYNC B4 ;  /* 0x0000000000047941 */ /* 0x000fea0003800000 */
.L_x_19056:
[----:B------:R-:W-:Y:S05]  /*20dc0*/  BRA `(.L_x_19055) ;  /* 0x0000000000047947 */ /* 0x000fea0003800000 */
.L_x_19054:
[----:B------:R-:W-:-:S11]  /*20dd0*/  DADD R2, R46, -R8 ;  /* 0x000000002e027229 */ /* 0x000fd60000000808 */
.L_x_19055:
[----:B------:R-:W-:Y:S05]  /*20de0*/  BSYNC B3 ;  /* 0x0000000000037941 */ /* 0x000fea0003800000 */
.L_x_19053:
        /* <DEDUP_REMOVED lines=27> */
[----:B------:R-:W-:Y:S01]  /*20fa0*/  IMAD.MOV.U32 R6, RZ, RZ, R4 ;  /* 0x000000ffff067224 */ /* 0x000fe200078e0004 */
[----:B------:R-:W-:-:S07]  /*20fb0*/  MOV R7, R3 ;  /* 0x0000000300077202 */ /* 0x000fce0000000f00 */
.L_x_19059:
[----:B------:R-:W-:Y:S05]  /*20fc0*/  BSYNC B3 ;  /* 0x0000000000037941 */ /* 0x000fea0003800000 */
.L_x_19058:
        /* <DEDUP_REMOVED lines=86> */
.L_x_19060:
        /* <DEDUP_REMOVED lines=22> */
.L_x_19062:
[----:B------:R-:W-:Y:S05]  /*21690*/  BSYNC B3 ;  /* 0x0000000000037941 */ /* 0x000fea0003800000 */
.L_x_19061:
        /* <DEDUP_REMOVED lines=30> */
.L_x_19047:
        /* <DEDUP_REMOVED lines=25> */
.L_x_19065:
[----:B------:R-:W-:Y:S05]  /*21a10*/  BSYNC B3 ;  /* 0x0000000000037941 */ /* 0x000fea0003800000 */
.L_x_19064:
        /* <DEDUP_REMOVED lines=27> */
.L_x_19068:
[----:B------:R-:W-:Y:S05]  /*21bd0*/  BSYNC B3 ;  /* 0x0000000000037941 */ /* 0x000fea0003800000 */
.L_x_19067:
        /* <DEDUP_REMOVED lines=30> */
.L_x_19066:
        /* <DEDUP_REMOVED lines=76> */
.L_x_19069:
[----:B------:R-:W-:Y:S01]  /*22280*/  IMAD.MOV.U32 R2, RZ, RZ, 0x0 ;  /* 0x00000000ff027424 */ /* 0x000fe200078e00ff */
[----:B------:R-:W-:Y:S01]  /*22290*/  FSETP.NEU.FTZ.AND P0, PT, R5, RZ, PT ;  /* 0x000000ff0500720b */ /* 0x000fe20003f1d000 */
[----:B------:R-:W-:-:S06]  /*222a0*/  IMAD.MOV.U32 R3, RZ, RZ, 0x7ff00000 ;  /* 0x7ff00000ff037424 */ /* 0x000fcc00078e00ff */
[----:B------:R-:W-:-:S10]  /*222b0*/  DFMA R2, R4, R2, +INF ;  /* 0x7ff000000402742b */ /* 0x000fd40000000002 */
[----:B------:R-:W-:Y:S02]  /*222c0*/  FSEL R64, R2, RZ, P0 ;  /* 0x000000ff02407208 */ /* 0x000fe40000000000 */
[----:B------:R-:W-:Y:S01]  /*222d0*/  FSEL R65, R3, -QNAN , P0 ;  /* 0xfff0000003417808 */ /* 0x000fe20000000000 */
[----:B------:R-:W-:Y:S06]  /*222e0*/  BRA `(.L_x_19045) ;  /* 0x00000004003c7947 */ /* 0x000fec0003800000 */
.L_x_19063:
        /* <DEDUP_REMOVED lines=26> */
.L_x_19071:
[----:B------:R-:W-:Y:S05]  /*22490*/  BSYNC B3 ;  /* 0x0000000000037941 */ /* 0x000fea0003800000 */
.L_x_19070:
        /* <DEDUP_REMOVED lines=21> */
.L_x_19073:
[----:B------:R-:W-:Y:S05]  /*225f0*/  BSYNC B3 ;  /* 0x0000000000037941 */ /* 0x000fea0003800000 */
.L_x_19072:
[----:B------:R-:W-:Y:S02]  /*22600*/  IMAD.MOV.U32 R64, RZ, RZ, R2 ;  /* 0x000000ffff407224 */ /* 0x000fe400078e0002 */
[----:B------:R-:W-:Y:S01]  /*22610*/  IMAD.MOV.U32 R65, RZ, RZ, R3 ;  /* 0x000000ffff417224 */ /* 0x000fe200078e0003 */
[----:B------:R-:W-:Y:S06]  /*22620*/  BRA `(.L_x_19045) ;  /* 0x00000000006c7947 */ /* 0x000fec0003800000 */
.L_x_19046:
        /* <DEDUP_REMOVED lines=24> */
.L_x_19075:
[----:B------:R-:W-:Y:S05]  /*227b0*/  BSYNC B3 ;  /* 0x0000000000037941 */ /* 0x000fea0003800000 */
.L_x_19074:
[----:B------:R-:W-:Y:S02]  /*227c0*/  IMAD.MOV.U32 R64, RZ, RZ, R4 ;  /* 0x000000ffff407224 */ /* 0x000fe400078e0004 */
[----:B------:R-:W-:-:S07]  /*227d0*/  IMAD.MOV.U32 R65, RZ, RZ, R5 ;  /* 0x000000ffff417224 */ /* 0x000fce00078e0005 */
.L_x_19045:
[----:B------:R-:W-:Y:S05]  /*227e0*/  BSYNC B2 ;  /* 0x0000000000027941 */ /* 0x000fea0003800000 */
.L_x_19041:
        /* <DEDUP_REMOVED lines=25> */
.L_x_19080:
[----:B------:R-:W-:Y:S05]  /*22980*/  BSYNC B4 ;  /* 0x0000000000047941 */ /* 0x000fea0003800000 */
.L_x_19079:
        /* <DEDUP_REMOVED lines=49> */
.L_x_19082:
        /* <DEDUP_REMOVED lines=71> */
.L_x_19081:
        /* <DEDUP_REMOVED lines=37> */
.L_x_19091:
[----:B------:R-:W-:Y:S05]  /*23360*/  BSYNC B6 ;  /* 0x0000000000067941 */ /* 0x000fea0003800000 */
.L_x_19090:
[----:B------:R-:W-:Y:S02]  /*23370*/  IMAD.MOV.U32 R52, RZ, RZ, R2 ;  /* 0x000000ffff347224 */ /* 0x000fe400078e0002 */
[----:B------:R-:W-:Y:S01]  /*23380*/  IMAD.MOV.U32 R53, RZ, RZ, R3 ;  /* 0x000000ffff357224 */ /* 0x000fe200078e0003 */
[----:B------:R-:W-:Y:S06]  /*23390*/  BRA `(.L_x_19089) ;  /* 0x0000000000047947 */ /* 0x000fec0003800000 */
.L_x_19088:
[----:B------:R-:W-:-:S11]  /*233a0*/  DADD R52, -R62, R50 ;  /* 0x000000003e347229 */ /* 0x000fd60000000132 */
.L_x_19089:
[----:B------:R-:W-:Y:S05]  /*233b0*/  BSYNC B5 ;  /* 0x0000000000057941 */ /* 0x000fea0003800000 */
.L_x_19087:
        /* <DEDUP_REMOVED lines=28> */
.L_x_19096:
[----:B------:R-:W-:Y:S05]  /*23580*/  BSYNC B6 ;  /* 0x0000000000067941 */ /* 0x000fea0003800000 */
.L_x_19095:
[----:B------:R-:W-:Y:S02]  /*23590*/  IMAD.MOV.U32 R68, RZ, RZ, R2 ;  /* 0x000000ffff447224 */ /* 0x000fe400078e0002 */
[----:B------:R-:W-:Y:S01]  /*235a0*/  IMAD.MOV.U32 R69, RZ, RZ, R3 ;  /* 0x000000ffff457224 */ /* 0x000fe200078e0003 */
[----:B------:R-:W-:Y:S06]  /*235b0*/  BRA `(.L_x_19094) ;  /* 0x0000000000047947 */ /* 0x000fec0003800000 */
.L_x_19093:
[----:B------:R-:W-:-:S11]  /*235c0*/  DADD R68, -R48, R46 ;  /* 0x0000000030447229 */ /* 0x000fd6000000012e */
.L_x_19094:
[----:B------:R-:W-:Y:S05]  /*235d0*/  BSYNC B5 ;  /* 0x0000000000057941 */ /* 0x000fea0003800000 */
.L_x_19092:
        /* <DEDUP_REMOVED lines=27> */
.L_x_19098:
[----:B------:R-:W-:Y:S05]  /*23790*/  BSYNC B5 ;  /* 0x0000000000057941 */ /* 0x000fea0003800000 */
.L_x_19097:
[----:B------:R-:W-:Y:S01]  /*237a0*/  MOV R46, R4 ;  /* 0x00000004002e7202 */ /* 0x000fe20000000f00 */
[----:B------:R-:W-:Y:S01]  /*237b0*/  IMAD.MOV.U32 R47, RZ, RZ, R5 ;  /* 0x000000ffff2f7224 */ /* 0x000fe200078e0005 */
[----:B------:R-:W-:Y:S06]  /*237c0*/  BRA `(.L_x_19099) ;  /* 0x0000000800347947 */ /* 0x000fec0003800000 */
.L_x_19086:
        /* <DEDUP_REMOVED lines=27> */
.L_x_19102:
[----:B------:R-:W-:Y:S05]  /*23980*/  BSYNC B5 ;  /* 0x0000000000057941 */ /* 0x000fea0003800000 */
.L_x_19101:
[----:B------:R-:W-:Y:S02]  /*23990*/  IMAD.MOV.U32 R46, RZ, RZ, R4 ;  /* 0x000000ffff2e7224 */ /* 0x000fe400078e0004 */
[----:B------:R-:W-:Y:S01]  /*239a0*/  IMAD.MOV.U32 R47, RZ, RZ, R5 ;  /* 0x000000ffff2f7224 */ /* 0x000fe200078e0005 */
[----:B------:R-:W-:Y:S06]  /*239b0*/  BRA `(.L_x_19099) ;  /* 0x0000000400b87947 */ /* 0x000fec0003800000 */
.L_x_19100:
        /* <DEDUP_REMOVED lines=26> */
[----:B------:R-:W-:Y:S02]  /*23b60*/  IMAD.MOV.U32 R8, RZ, RZ, R4 ;  /* 0x000000ffff087224 */ /* 0x000fe400078e0004 */
[----:B------:R-:W-:-:S07]  /*23b70*/  IMAD.MOV.U32 R9, RZ, RZ, R3 ;  /* 0x000000ffff097224 */ /* 0x000fce00078e0003 */
.L_x_19104:
[----:B------:R-:W-:Y:S05]  /*23b80*/  BSYNC B5 ;  /* 0x0000000000057941 */ /* 0x000fea0003800000 */
.L_x_19103:
        /* <DEDUP_REMOVED lines=21> */
.L_x_19106:
[----:B------:R-:W-:Y:S05]  /*23ce0*/  BSYNC B5 ;  /* 0x0000000000057941 */ /* 0x000fea0003800000 */
.L_x_19105:
[----:B------:R-:W-:Y:S01]  /*23cf0*/  DMUL R66, R66, 8.11296384146066816958e+31 ;  /* 0x4690000042427828 */ /* 0x000fe20000000000 */
[----:B------:R-:W-:Y:S02]  /*23d00*/  IMAD.MOV.U32 R46, RZ, RZ, R2 ;  /* 0x000000ffff2e7224 */ /* 0x000fe400078e0002 */
[----:B------:R-:W-:Y:S01]  /*23d10*/  IMAD.MOV.U32 R47, RZ, RZ, R3 ;  /* 0x000000ffff2f7224 */ /* 0x000fe200078e0003 */
[----:B------:R-:W-:Y:S07]  /*23d20*/  BRA `(.L_x_19099) ;  /* 0x0000000000dc7947 */ /* 0x000fee0003800000 */
.L_x_19085:
        /* <DEDUP_REMOVED lines=22> */
[----:B------:R-:W-:Y:S01]  /*23e90*/  IMAD.MOV.U32 R46, RZ, RZ, R4 ;  /* 0x000000ffff2e7224 */ /* 0x000fe200078e0004 */
[----:B------:R-:W-:-:S07]  /*23ea0*/  MOV R47, R3 ;  /* 0x00000003002f7202 */ /* 0x000fce0000000f00 */
.L_x_19108:
[----:B------:R-:W-:Y:S05]  /*23eb0*/  BSYNC B5 ;  /* 0x0000000000057941 */ /* 0x000fea0003800000 */
.L_x_19107:
        /* <DEDUP_REMOVED lines=28> */
.L_x_19110:
[----:B------:R-:W-:Y:S05]  /*24080*/  BSYNC B5 ;  /* 0x0000000000057941 */ /* 0x000fea0003800000 */
.L_x_19109:
[----:B------:R-:W-:-:S11]  /*24090*/  DMUL R46, R2, R46 ;  /* 0x0000002e022e7228 */ /* 0x000fd60000000000 */
.L_x_19099:
[----:B------:R-:W-:Y:S05]  /*240a0*/  BSYNC B4 ;  /* 0x0000000000047941 */ /* 0x000fea0003800000 */
.L_x_19084:
[----:B------:R-:W-:Y:S05]  /*240b0*/  BRA `(.L_x_19111) ;  /* 0x0000000000087947 */ /* 0x000fea0003800000 */
.L_x_19078:
[----:B------:R-:W-:Y:S02]  /*240c0*/  DMUL R46, R44, 9.00719925474099200000e+15 ;  /* 0x434000002c2e7828 */ /* 0x000fe40000000000 */
[----:B------:R-:W-:-:S11]  /*240d0*/  DMUL R66, R66, 9.00719925474099200000e+15 ;  /* 0x4340000042427828 */ /* 0x000fd60000000000 */
.L_x_19111:
[----:B------:R-:W-:Y:S05]  /*240e0*/  BSYNC B2 ;  /* 0x0000000000027941 */ /* 0x000fea0003800000 */
.L_x_19077:
        /* <DEDUP_REMOVED lines=28> */
.L_x_19113:
[----:B------:R-:W-:Y:S05]  /*242b0*/  BSYNC B2 ;  /* 0x0000000000027941 */ /* 0x000fea0003800000 */
.L_x_19112:
        /* <DEDUP_REMOVED lines=82> */
.L_x_19115:
[----:B------:R-:W-:Y:S02]  /*247e0*/  FSEL R2, RZ, 3.37028055040000000000e+12, P1 ;  /* 0x54442d18ff027808 */ /* 0x000fe40000800000 */
[----:B------:R-:W-:-:S07]  /*247f0*/  FSEL R3, RZ, 2.1426990032196044922, P1 ;  /* 0x400921fbff037808 */ /* 0x000fce0000800000 */
.L_x_19116:
[----:B------:R-:W-:Y:S05]  /*24800*/  BSYNC B0 ;  /* 0x0000000000007941 */ /* 0x000fea0003800000 */
.L_x_19114:
[----:B------:R-:W-:Y:S01]  /*24810*/  DADD R46, |R46|, |R66| ;  /* 0x000000002e2e7229 */ /* 0x000fe20000000642 */
[----:B------:R-:W-:-:S07]  /*24820*/  LOP3.LUT R67, R3, 0x80000000, R67, 0xb8, !PT ;  /* 0x8000000003437812 */ /* 0x000fce00078eb843 */
[----:B------:R-:W-:-:S06]  /*24830*/  DSETP.GTU.AND P0, PT, |R46|, +INF , PT ;  /* 0x7ff000002e00742a */ /* 0x000fcc0003f0c200 */
[----:B------:R-:W-:Y:S02]  /*24840*/  FSEL R2, R46, R2, P0 ;  /* 0x000000022e027208 */ /* 0x000fe40000000000 */
[----:B------:R-:W-:-:S07]  /*24850*/  FSEL R3, R47, R67, P0 ;  /* 0x000000432f037208 */ /* 0x000fce0000000000 */
.L_x_19083:
[----:B------:R-:W-:Y:S05]  /*24860*/  BSYNC B3 ;  /* 0x0000000000037941 */ /* 0x000fea0003800000 */
.L_x_19076:
[----:B------:R-:W-:Y:S01]  /*24870*/  LOP3.LUT R25, R3, 0x80000000, R25, 0xb8, !PT ;  /* 0x8000000003197812 */ /* 0x000fe200078eb819 */
[----:B------:R-:W-:Y:S01]  /*24880*/  IMAD.MOV.U32 R24, RZ, RZ, R2 ;  /* 0x000000ffff187224 */ /* 0x000fe200078e0002 */
[----:B------:R-:W-:Y:S01]  /*24890*/  LOP3.LUT R27, R65, 0x80000000, R27, 0xb8, !PT ;  /* 0x80000000411b7812 */ /* 0x000fe200078eb81b */
[----:B------:R-:W-:Y:S01]  /*248a0*/  IMAD.MOV.U32 R26, RZ, RZ, R64 ;  /* 0x000000ffff1a7224 */ /* 0x000fe200078e0040 */
[----:B------:R-:W-:Y:S06]  /*248b0*/  BRA `(.L_x_19040) ;  /* 0x0000005800e07947 */ /* 0x000fec0003800000 */
.L_x_19039:
        /* <DEDUP_REMOVED lines=113> */
.L_x_19122:
[----:B------:R-:W-:Y:S05]  /*24fd0*/  BSYNC B0 ;  /* 0x0000000000007941 */ /* 0x000fea0003800000 */
.L_x_19121:
        /* <DEDUP_REMOVED lines=8> */
.L_x_19124:
[----:B------:R-:W-:Y:S05]  /*25060*/  BSYNC B3 ;  /* 0x0000000000037941 */ /* 0x000fea0003800000 */
.L_x_19123:
        /* <DEDUP_REMOVED lines=82> */
.L_x_19126:
[----:B------:R-:W-:-:S04]  /*25590*/  ISETP.GE.AND P0, PT, R45, RZ, PT ;  /* 0x000000ff2d00720c */ /* 0x000fc80003f06270 */
[----:B------:R-:W-:Y:S02]  /*255a0*/  FSEL R6, RZ, 3.37028055040000000000e+12, P0 ;  /* 0x54442d18ff067808 */ /* 0x000fe40000000000 */
[----:B------:R-:W-:-:S07]  /*255b0*/  FSEL R7, RZ, 2.1426990032196044922, P0 ;  /* 0x400921fbff077808 */ /* 0x000fce0000000000 */
.L_x_19127:
[----:B------:R-:W-:Y:S05]  /*255c0*/  BSYNC B0 ;  /* 0x0000000000007941 */ /* 0x000fea0003800000 */
.L_x_19125:
[----:B------:R-:W-:Y:S01]  /*255d0*/  DADD R2, |R24|, |R26| ;  /* 0x0000000018027229 */ /* 0x000fe2000000061a */
[----:B------:R-:W-:Y:S01]  /*255e0*/  LOP3.LUT R11, R7, 0x80000000, R11, 0xb8, !PT ;  /* 0x80000000070b7812 */ /* 0x000fe200078eb80b */
[----:B------:R-:W-:-:S06]  /*255f0*/  DMUL R46, R46, 0.5 ;  /* 0x3fe000002e2e7828 */ /* 0x000fcc0000000000 */
[----:B------:R-:W-:-:S06]  /*25600*/  DSETP.GTU.AND P0, PT, |R2|, +INF , PT ;  /* 0x7ff000000200742a */ /* 0x000fcc0003f0c200 */
[----:B------:R-:W-:Y:S02]  /*25610*/  FSEL R6, R2, R6, P0 ;  /* 0x0000000602067208 */ /* 0x000fe40000000000 */
[----:B------:R-:W-:Y:S01]  /*25620*/  FSEL R7, R3, R11, P0 ;  /* 0x0000000b03077208 */ /* 0x000fe20000000000 */
[----:B------:R-:W-:Y:S06]  /*25630*/  BRA `(.L_x_19128) ;  /* 0x0000004c00187947 */ /* 0x000fec0003800000 */
.L_x_19120:
        /* <DEDUP_REMOVED lines=135> */
.L_x_19130:
[----:B------:R-:W-:Y:S05]  /*25eb0*/  BSYNC B0 ;  /* 0x0000000000007941 */ /* 0x000fea0003800000 */
.L_x_19129:
        /* <DEDUP_REMOVED lines=8> */
.L_x_19132:
[----:B------:R-:W-:Y:S05]  /*25f40*/  BSYNC B3 ;  /* 0x0000000000037941 */ /* 0x000fea0003800000 */
.L_x_19131:
        /* <DEDUP_REMOVED lines=82> */
.L_x_19134:
[----:B------:R-:W-:-:S04]  /*26470*/  ISETP.GE.AND P0, PT, R45, RZ, PT ;  /* 0x000000ff2d00720c */ /* 0x000fc80003f06270 */
[----:B------:R-:W-:Y:S02]  /*26480*/  FSEL R6, RZ, 3.37028055040000000000e+12, P0 ;  /* 0x54442d18ff067808 */ /* 0x000fe40000000000 */
[----:B------:R-:W-:-:S07]  /*26490*/  FSEL R7, RZ, 2.1426990032196044922, P0 ;  /* 0x400921fbff077808 */ /* 0x000fce0000000000 */
.L_x_19135:
[----:B------:R-:W-:Y:S05]  /*264a0*/  BSYNC B0 ;  /* 0x0000000000007941 */ /* 0x000fea0003800000 */
.L_x_19133:
[----:B------:R-:W-:Y:S01]  /*264b0*/  DADD R2, |R24|, |R26| ;  /* 0x0000000018027229 */ /* 0x000fe2000000061a */
[----:B------:R-:W-:-:S07]  /*264c0*/  LOP3.LUT R11, R7, 0x80000000, R11, 0xb8, !PT ;  /* 0x80000000070b7812 */ /* 0x000fce00078eb80b */
[----:B------:R-:W-:-:S06]  /*264d0*/  DSETP.GTU.AND P0, PT, |R2|, +INF , PT ;  /* 0x7ff000000200742a */ /* 0x000fcc0003f0c200 */
[----:B------:R-:W-:Y:S02]  /*264e0*/  FSEL R6, R2, R6, P0 ;  /* 0x0000000602067208 */ /* 0x000fe40000000000 */
[----:B------:R-:W-:Y:S01]  /*264f0*/  FSEL R7, R3, R11, P0 ;  /* 0x0000000b03077208 */ /* 0x000fe20000000000 */
[----:B------:R-:W-:Y:S06]  /*26500*/  BRA `(.L_x_19128) ;  /* 0x0000003c00647947 */ /* 0x000fec0003800000 */
.L_x_19119:
        /* <DEDUP_REMOVED lines=23> */
.L_x_19137:
[----:B------:R-:W-:Y:S05]  /*26680*/  BSYNC B3 ;  /* 0x0000000000037941 */ /* 0x000fea0003800000 */
.L_x_19136:
        /* <DEDUP_REMOVED lines=23> */
[----:B------:R-:W-:Y:S05]  /*26800*/  CALL.REL.NOINC `($__internal_26_$__cuda_sm20_div_rn_f64_full) ;  /* 0x00000840008c7944 */ /* 0x000fea0003c00000 */
[----:B------:R-:W-:Y:S02]  /*26810*/  IMAD.MOV.U32 R4, RZ, RZ, R2 ;  /* 0x000000ffff047224 */ /* 0x000fe400078e0002 */
[----:B------:R-:W-:-:S07]  /*26820*/  IMAD.MOV.U32 R5, RZ, RZ, R3 ;  /* 0x000000ffff057224 */ /* 0x000fce00078e0003 */
.L_x_19139:
[----:B------:R-:W-:Y:S05]  /*26830*/  BSYNC B3 ;  /* 0x0000000000037941 */ /* 0x000fea0003800000 */
.L_x_19138:
        /* <DEDUP_REMOVED lines=136> */
.L_x_19141:
[----:B------:R-:W-:Y:S05]  /*270c0*/  BSYNC B0 ;  /* 0x0000000000007941 */ /* 0x000fea0003800000 */
.L_x_19140:
        /* <DEDUP_REMOVED lines=8> */
.L_x_19143:
[----:B------:R-:W-:Y:S05]  /*27150*/  BSYNC B3 ;  /* 0x0000000000037941 */ /* 0x000fea0003800000 */
.L_x_19142:
        /* <DEDUP_REMOVED lines=82> */
.L_x_19145:
[----:B------:R-:W-:-:S04]  /*27680*/  ISETP.GE.AND P0, PT, R45, RZ, PT ;  /* 0x000000ff2d00720c */ /* 0x000fc80003f06270 */
[----:B------:R-:W-:Y:S02]  /*27690*/  FSEL R6, RZ, 3.37028055040000000000e+12, P0 ;  /* 0x54442d18ff067808 */ /* 0x000fe40000000000 */
[----:B------:R-:W-:-:S07]  /*276a0*/  FSEL R7, RZ, 2.1426990032196044922, P0 ;  /* 0x400921fbff077808 */ /* 0x000fce0000000000 */
.L_x_19146:
[----:B------:R-:W-:Y:S05]  /*276b0*/  BSYNC B0 ;  /* 0x0000000000007941 */ /* 0x000fea0003800000 */
.L_x_19144:
[----:B------:R-:W-:Y:S01]  /*276c0*/  DADD R2, |R24|, |R26| ;  /* 0x0000000018027229 */ /* 0x000fe2000000061a */
[----:B------:R-:W-:Y:S01]  /*276d0*/  LOP3.LUT R11, R7, 0x80000000, R11, 0xb8, !PT ;  /* 0x80000000070b7812 */ /* 0x000fe200078eb80b */
[----:B------:R-:W-:-:S06]  /*276e0*/  DADD R46, R46, 1 ;  /* 0x3ff000002e2e7429 */ /* 0x000fcc0000000000 */
[----:B------:R-:W-:-:S06]  /*276f0*/  DSETP.GTU.AND P0, PT, |R2|, +INF , PT ;  /* 0x7ff000000200742a */ /* 0x000fcc0003f0c200 */
[----:B------:R-:W-:Y:S02]  /*27700*/  FSEL R6, R2, R6, P0 ;  /* 0x0000000602067208 */ /* 0x000fe40000000000 */
[----:B------:R-:W-:Y:S01]  /*27710*/  FSEL R7, R3, R11, P0 ;  /* 0x0000000b03077208 */ /* 0x000fe20000000000 */
[----:B------:R-:W-:Y:S06]  /*27720*/  BRA `(.L_x_19128) ;  /* 0x0000002800dc7947 */ /* 0x000fec0003800000 */
.L_x_19118:
        /* <DEDUP_REMOVED lines=108> */
.L_x_19150:
[----:B------:R-:W-:Y:S05]  /*27df0*/  BSYNC B0 ;  /* 0x0000000000007941 */ /* 0x000fea0003800000 */
.L_x_19149:
        /* <DEDUP_REMOVED lines=8> */
.L_x_19152:
[----:B------:R-:W-:Y:S05]  /*27e80*/  BSYNC B3 ;  /* 0x0000000000037941 */ /* 0x000fea0003800000 */
.L_x_19151:
        /* <DEDUP_REMOVED lines=73> */
.L_x_19154:
[----:B------:R-:W-:Y:S05]  /*28320*/  BSYNC B0 ;  /* 0x0000000000007941 */ /* 0x000fea0003800000 */
.L_x_19153:
[----:B------:R-:W-:Y:S01]  /*28330*/  LOP3.LUT R3, R7, 0x80000000, R25, 0xb8, !PT ;  /* 0x8000000007037812 */ /* 0x000fe200078eb819 */
[----:B------:R-:W-:Y:S01]  /*28340*/  DMUL R46, R46, 0.5 ;  /* 0x3fe000002e2e7828 */ /* 0x000fe20000000000 */
[----:B------:R-:W-:Y:S02]  /*28350*/  FSEL R6, R4, R6, P0 ;  /* 0x0000000604067208 */ /* 0x000fe40000000000 */
[----:B------:R-:W-:Y:S01]  /*28360*/  FSEL R7, R5, R3, P0 ;  /* 0x0000000305077208 */ /* 0x000fe20000000000 */
[----:B------:R-:W-:Y:S07]  /*28370*/  BRA `(.L_x_19128) ;  /* 0x0000001c00c87947 */ /* 0x000fee0003800000 */
.L_x_19148:
        /* <DEDUP_REMOVED lines=135> */
.L_x_19156:
[----:B------:R-:W-:Y:S05]  /*28bf0*/  BSYNC B0 ;  /* 0x0000000000007941 */ /* 0x000fea0003800000 */
.L_x_19155:
        /* <DEDUP_REMOVED lines=8> */
.L_x_19158:
[----:B------:R-:W-:Y:S05]  /*28c80*/  BSYNC B3 ;  /* 0x0000000000037941 */ /* 0x000fea0003800000 */
.L_x_19157:
        /* <DEDUP_REMOVED lines=73> */
.L_x_19160:
[----:B------:R-:W-:Y:S05]  /*29120*/  BSYNC B0 ;  /* 0x0000000000007941 */ /* 0x000fea0003800000 */
.L_x_19159:
[----:B------:R-:W-:Y:S02]  /*29130*/  LOP3.LUT R3, R7, 0x80000000, R25, 0xb8, !PT ;  /* 0x8000000007037812 */ /* 0x000fe400078eb819 */
[----:B------:R-:W-:Y:S02]  /*29140*/  FSEL R6, R4, R6, P1 ;  /* 0x0000000604067208 */ /* 0x000fe40000800000 */
[----:B------:R-:W-:Y:S01]  /*29150*/  FSEL R7, R5, R3, P1 ;  /* 0x0000000305077208 */ /* 0x000fe20000800000 */
[----:B------:R-:W-:Y:S06]  /*29160*/  BRA `(.L_x_19128) ;  /* 0x00000010004c7947 */ /* 0x000fec0003800000 */
.L_x_19147:
        /* <DEDUP_REMOVED lines=22> */
[----:B------:R-:W-:Y:S05]  /*292d0*/  CALL.REL.NOINC `($__internal_26_$__cuda_sm20_div_rn_f64_full) ;  /* 0x0000081400d87944 */ /* 0x000fea0003c00000 */
.L_x_19162:
[----:B------:R-:W-:Y:S05]  /*292e0*/  BSYNC B3 ;  /* 0x0000000000037941 */ /* 0x000fea0003800000 */
.L_x_19161:
        /* <DEDUP_REMOVED lines=24> */
[----:B------:R-:W-:Y:S02]  /*29470*/  IMAD.MOV.U32 R4, RZ, RZ, R2 ;  /* 0x000000ffff047224 */ /* 0x000fe400078e0002 */
[----:B------:R-:W-:-:S07]  /*29480*/  IMAD.MOV.U32 R5, RZ, RZ, R3 ;  /* 0x000000ffff057224 */ /* 0x000fce00078e0003 */
.L_x_19164:
[----:B------:R-:W-:Y:S05]  /*29490*/  BSYNC B3 ;  /* 0x0000000000037941 */ /* 0x000fea0003800000 */
.L_x_19163:
        /* <DEDUP_REMOVED lines=136> */
.L_x_19166:
[----:B------:R-:W-:Y:S05]  /*29d20*/  BSYNC B0 ;  /* 0x0000000000007941 */ /* 0x000fea0003800000 */
.L_x_19165:
        /* <DEDUP_REMOVED lines=8> */
.L_x_19168:
[----:B------:R-:W-:Y:S05]  /*29db0*/  BSYNC B3 ;  /* 0x0000000000037941 */ /* 0x000fea0003800000 */
.L_x_19167:
        /* <DEDUP_REMOVED lines=74> */
.L_x_19170:
[----:B------:R-:W-:Y:S05]  /*2a260*/  BSYNC B0 ;  /* 0x0000000000007941 */ /* 0x000fea0003800000 */
.L_x_19169:
[----:B------:R-:W-:Y:S02]  /*2a270*/  LOP3.LUT R3, R7, 0x80000000, R25, 0xb8, !PT ;  /* 0x8000000007037812 */ /* 0x000fe400078eb819 */
[----:B------:R-:W-:Y:S02]  /*2a280*/  FSEL R6, R4, R6, P1 ;  /* 0x0000000604067208 */ /* 0x000fe40000800000 */
[----:B------:R-:W-:-:S07]  /*2a290*/  FSEL R7, R5, R3, P1 ;  /* 0x0000000305077208 */ /* 0x000fce0000800000 */
.L_x_19128:
[----:B------:R-:W-:Y:S05]  /*2a2a0*/  BSYNC B2 ;  /* 0x0000000000027941 */ /* 0x000fea0003800000 */
.L_x_19117:
        /* <DEDUP_REMOVED lines=8> */
.L_x_19038:
        /* <DEDUP_REMOVED lines=17> */
.L_x_19040:
[----:B------:R-:W-:Y:S05]  /*2a440*/  BSYNC B1 ;  /* 0x0000000000017941 */ /* 0x000fea0003800000 */
.L_x_19037:
        /* <DEDUP_REMOVED lines=134> */
.L_x_19178:
[----:B------:R-:W-:Y:S05]  /*2acb0*/  BSYNC B3 ;  /* 0x0000000000037941 */ /* 0x000fea0003800000 */
.L_x_19177:
        /* <DEDUP_REMOVED lines=82> */
.L_x_19176:
        /* <DEDUP_REMOVED lines=36> */
.L_x_19186:
[----:B------:R-:W-:Y:S05]  /*2b420*/  BSYNC B4 ;  /* 0x0000000000047941 */ /* 0x000fea0003800000 */
.L_x_19185:
[----:B------:R-:W-:Y:S02]  /*2b430*/  IMAD.MOV.U32 R52, RZ, RZ, R2 ;  /* 0x000000ffff347224 */ /* 0x000fe400078e0002 */
[----:B------:R-:W-:Y:S01]  /*2b440*/  IMAD.MOV.U32 R53, RZ, RZ, R3 ;  /* 0x000000ffff357224 */ /* 0x000fe200078e0003 */
[----:B------:R-:W-:Y:S06]  /*2b450*/  BRA `(.L_x_19184) ;  /* 0x0000000000047947 */ /* 0x000fec0003800000 */
.L_x_19183:
[----:B------:R-:W-:-:S11]  /*2b460*/  DADD R52, -R62, R50 ;  /* 0x000000003e347229 */ /* 0x000fd60000000132 */
.L_x_19184:
[----:B------:R-:W-:Y:S05]  /*2b470*/  BSYNC B3 ;  /* 0x0000000000037941 */ /* 0x000fea0003800000 */
.L_x_19182:
        /* <DEDUP_REMOVED lines=31> */
.L_x_19191:
[----:B------:R-:W-:Y:S05]  /*2b670*/  BSYNC B4 ;  /* 0x0000000000047941 */ /* 0x000fea0003800000 */
.L_x_19190:
[----:B------:R-:W-:Y:S05]  /*2b680*/  BRA `(.L_x_19189) ;  /* 0x0000000000047947 */ /* 0x000fea0003800000 */
.L_x_19188:
[----:B------:R-:W-:-:S11]  /*2b690*/  DADD R2, R46, -R8 ;  /* 0x000000002e027229 */ /* 0x000fd60000000808 */
.L_x_19189:
[----:B------:R-:W-:Y:S05]  /*2b6a0*/  BSYNC B3 ;  /* 0x0000000000037941 */ /* 0x000fea0003800000 */
.L_x_19187:
        /* <DEDUP_REMOVED lines=27> */
[----:B------:R-:W-:Y:S02]  /*2b860*/  IMAD.MOV.U32 R6, RZ, RZ, R4 ;  /* 0x000000ffff067224 */ /* 0x000fe400078e0004 */
[----:B------:R-:W-:-:S07]  /*2b870*/  IMAD.MOV.U32 R7, RZ, RZ, R3 ;  /* 0x000000ffff077224 */ /* 0x000fce00078e0003 */
.L_x_19193:
[----:B------:R-:W-:Y:S05]  /*2b880*/  BSYNC B3 ;  /* 0x0000000000037941 */ /* 0x000fea0003800000 */
.L_x_19192:
        /* <DEDUP_REMOVED lines=86> */
.L_x_19194:
        /* <DEDUP_REMOVED lines=22> */
.L_x_19196:
[----:B------:R-:W-:Y:S05]  /*2bf50*/  BSYNC B3 ;  /* 0x0000000000037941 */ /* 0x000fea0003800000 */
.L_x_19195:
        /* <DEDUP_REMOVED lines=30> */
.L_x_19181:
        /* <DEDUP_REMOVED lines=25> */
.L_x_19199:
[----:B------:R-:W-:Y:S05]  /*2c2d0*/  BSYNC B3 ;  /* 0x0000000000037941 */ /* 0x000fea0003800000 */
.L_x_19198:
        /* <DEDUP_REMOVED lines=27> */
.L_x_19202:
[----:B------:R-:W-:Y:S05]  /*2c490*/  BSYNC B3 ;  /* 0x0000000000037941 */ /* 0x000fea0003800000 */
.L_x_19201:
        /* <DEDUP_REMOVED lines=30> */
.L_x_19200:
        /* <DEDUP_REMOVED lines=76> */
.L_x_19203:
[----:B------:R-:W-:Y:S01]  /*2cb40*/  MOV R2, 0x0 ;  /* 0x0000000000027802 */ /* 0x000fe20000000f00 */
[----:B------:R-:W-:Y:S01]  /*2cb50*/  IMAD.MOV.U32 R3, RZ, RZ, 0x7ff00000 ;  /* 0x7ff00000ff037424 */ /* 0x000fe200078e00ff */
[----:B------:R-:W-:-:S05]  /*2cb60*/  FSETP.NEU.FTZ.AND P0, PT, R5, RZ, PT ;  /* 0x000000ff0500720b */ /* 0x000fca0003f1d000 */
[----:B------:R-:W-:-:S10]  /*2cb70*/  DFMA R2, R4, R2, +INF ;  /* 0x7ff000000402742b */ /* 0x000fd40000000002 */
[----:B------:R-:W-:Y:S02]  /*2cb80*/  FSEL R64, R2, RZ, P0 ;  /* 0x000000ff02407208 */ /* 0x000fe40000000000 */
[----:B------:R-:W-:Y:S01]  /*2cb90*/  FSEL R65, R3, -QNAN , P0 ;  /* 0xfff0000003417808 */ /* 0x000fe20000000000 */
[----:B------:R-:W-:Y:S06]  /*2cba0*/  BRA `(.L_x_19179) ;  /* 0x00000004003c7947 */ /* 0x000fec0003800000 */
.L_x_19197:
        /* <DEDUP_REMOVED lines=26> */
.L_x_19205:
[----:B------:R-:W-:Y:S05]  /*2cd50*/  BSYNC B3 ;  /* 0x0000000000037941 */ /* 0x000fea0003800000 */
.L_x_19204:
        /* <DEDUP_REMOVED lines=21> */
.L_x_19207:
[----:B------:R-:W-:Y:S05]  /*2ceb0*/  BSYNC B3 ;  /* 0x0000000000037941 */ /* 0x000fea0003800000 */
.L_x_19206:
[----:B------:R-:W-:Y:S02]  /*2cec0*/  IMAD.MOV.U32 R64, RZ, RZ, R2 ;  /* 0x000000ffff407224 */ /* 0x000fe400078e0002 */
[----:B------:R-:W-:Y:S01]  /*2ced0*/  IMAD.MOV.U32 R65, RZ, RZ, R3 ;  /* 0x000000ffff417224 */ /* 0x000fe200078e0003 */
[----:B------:R-:W-:Y:S06]  /*2cee0*/  BRA `(.L_x_19179) ;  /* 0x00000000006c7947 */ /* 0x000fec0003800000 */
.L_x_19180:
        /* <DEDUP_REMOVED lines=23> */
[----:B------:R-:W-:-:S07]  /*2d060*/  MOV R5, R3 ;  /* 0x0000000300057202 */ /* 0x000fce0000000f00 */
.L_x_19209:
[----:B------:R-:W-:Y:S05]  /*2d070*/  BSYNC B3 ;  /* 0x0000000000037941 */ /* 0x000fea0003800000 */
.L_x_19208:
[----:B------:R-:W-:Y:S02]  /*2d080*/  IMAD.MOV.U32 R64, RZ, RZ, R4 ;  /* 0x000000ffff407224 */ /* 0x000fe400078e0004 */
[----:B------:R-:W-:-:S07]  /*2d090*/  IMAD.MOV.U32 R65, RZ, RZ, R5 ;  /* 0x000000ffff417224 */ /* 0x000fce00078e0005 */
.L_x_19179:
[----:B------:R-:W-:Y:S05]  /*2d0a0*/  BSYNC B2 ;  /* 0x0000000000027941 */ /* 0x000fea0003800000 */
.L_x_19175:
        /* <DEDUP_REMOVED lines=25> */
.L_x_19214:
[----:B------:R-:W-:Y:S05]  /*2d240*/  BSYNC B4 ;  /* 0x0000000000047941 */ /* 0x000fea0003800000 */
.L_x_19213:
        /* <DEDUP_REMOVED lines=49> */
.L_x_19216:
        /* <DEDUP_REMOVED lines=71> */
.L_x_19215:
        /* <DEDUP_REMOVED lines=37> */
.L_x_19225:
[----:B------:R-:W-:Y:S05]  /*2dc20*/  BSYNC B6 ;  /* 0x0000000000067941 */ /* 0x000fea0003800000 */
.L_x_19224:
[----:B------:R-:W-:Y:S02]  /*2dc30*/  IMAD.MOV.U32 R52, RZ, RZ, R2 ;  /* 0x000000ffff347224 */ /* 0x000fe400078e0002 */
[----:B------:R-:W-:Y:S01]  /*2dc40*/  IMAD.MOV.U32 R53, RZ, RZ, R3 ;  /* 0x000000ffff357224 */ /* 0x000fe200078e0003 */
[----:B------:R-:W-:Y:S06]  /*2dc50*/  BRA `(.L_x_19223) ;  /* 0x0000000000047947 */ /* 0x000fec0003800000 */
.L_x_19222:
[----:B------:R-:W-:-:S11]  /*2dc60*/  DADD R52, -R62, R50 ;  /* 0x000000003e347229 */ /* 0x000fd60000000132 */
.L_x_19223:
[----:B------:R-:W-:Y:S05]  /*2dc70*/  BSYNC B5 ;  /* 0x0000000000057941 */ /* 0x000fea0003800000 */
.L_x_19221:
        /* <DEDUP_REMOVED lines=28> */
.L_x_19230:
[----:B------:R-:W-:Y:S05]  /*2de40*/  BSYNC B6 ;  /* 0x0000000000067941 */ /* 0x000fea0003800000 */
.L_x_19229:
[----:B------:R-:W-:Y:S02]  /*2de50*/  IMAD.MOV.U32 R68, RZ, RZ, R2 ;  /* 0x000000ffff447224 */ /* 0x000fe400078e0002 */
[----:B------:R-:W-:Y:S01]  /*2de60*/  IMAD.MOV.U32 R69, RZ, RZ, R3 ;  /* 0x000000ffff457224 */ /* 0x000fe200078e0003 */
[----:B------:R-:W-:Y:S06]  /*2de70*/  BRA `(.L_x_19228) ;  /* 0x0000000000047947 */ /* 0x000fec0003800000 */
.L_x_19227:
[----:B------:R-:W-:-:S11]  /*2de80*/  DADD R68, -R48, R46 ;  /* 0x0000000030447229 */ /* 0x000fd6000000012e */
.L_x_19228:
[----:B------:R-:W-:Y:S05]  /*2de90*/  BSYNC B5 ;  /* 0x0000000000057941 */ /* 0x000fea0003800000 */
.L_x_19226:
        /* <DEDUP_REMOVED lines=27> */
.L_x_19232:
[----:B------:R-:W-:Y:S05]  /*2e050*/  BSYNC B5 ;  /* 0x0000000000057941 */ /* 0x000fea0003800000 */
.L_x_19231:
[----:B------:R-:W-:Y:S02]  /*2e060*/  IMAD.MOV.U32 R46, RZ, RZ, R4 ;  /* 0x000000ffff2e7224 */ /* 0x000fe400078e0004 */
[----:B------:R-:W-:Y:S01]  /*2e070*/  IMAD.MOV.U32 R47, RZ, RZ, R5 ;  /* 0x000000ffff2f7224 */ /* 0x000fe200078e0005 */
[----:B------:R-:W-:Y:S06]  /*2e080*/  BRA `(.L_x_19233) ;  /* 0x0000000800347947 */ /* 0x000fec0003800000 */
.L_x_19220:
        /* <DEDUP_REMOVED lines=27> */
.L_x_19236:
[----:B------:R-:W-:Y:S05]  /*2e240*/  BSYNC B5 ;  /* 0x0000000000057941 */ /* 0x000fea0003800000 */
.L_x_19235:
[----:B------:R-:W-:Y:S02]  /*2e250*/  IMAD.MOV.U32 R46, RZ, RZ, R4 ;  /* 0x000000ffff2e7224 */ /* 0x000fe400078e0004 */
[----:B------:R-:W-:Y:S01]  /*2e260*/  IMAD.MOV.U32 R47, RZ, RZ, R5 ;  /* 0x000000ffff2f7224 */ /* 0x000fe200078e0005 */
[----:B------:R-:W-:Y:S06]  /*2e270*/  BRA `(.L_x_19233) ;  /* 0x0000000400b87947 */ /* 0x000fec0003800000 */
.L_x_19234:
        /* <DEDUP_REMOVED lines=28> */
.L_x_19238:
[----:B------:R-:W-:Y:S05]  /*2e440*/  BSYNC B5 ;  /* 0x0000000000057941 */ /* 0x000fea0003800000 */
.L_x_19237:
        /* <DEDUP_REMOVED lines=21> */
.L_x_19240:
[----:B------:R-:W-:Y:S05]  /*2e5a0*/  BSYNC B5 ;  /* 0x0000000000057941 */ /* 0x000fea0003800000 */
.L_x_19239:
[----:B------:R-:W-:Y:S01]  /*2e5b0*/  DMUL R66, R66, 8.11296384146066816958e+31 ;  /* 0x4690000042427828 */ /* 0x000fe20000000000 */
[----:B------:R-:W-:Y:S02]  /*2e5c0*/  IMAD.MOV.U32 R46, RZ, RZ, R2 ;  /* 0x000000ffff2e7224 */ /* 0x000fe400078e0002 */
[----:B------:R-:W-:Y:S01]  /*2e5d0*/  IMAD.MOV.U32 R47, RZ, RZ, R3 ;  /* 0x000000ffff2f7224 */ /* 0x000fe200078e0003 */
[----:B------:R-:W-:Y:S07]  /*2e5e0*/  BRA `(.L_x_19233) ;  /* 0x0000000000dc7947 */ /* 0x000fee0003800000 */
.L_x_19219:
        /* <DEDUP_REMOVED lines=22> */
[----:B------:R-:W-:Y:S02]  /*2e750*/  IMAD.MOV.U32 R46, RZ, RZ, R4 ;  /* 0x000000ffff2e7224 */ /* 0x000fe400078e0004 */
[----:B------:R-:W-:-:S07]  /*2e760*/  IMAD.MOV.U32 R47, RZ, RZ, R3 ;  /* 0x000000ffff2f7224 */ /* 0x000fce00078e0003 */
.L_x_19242:
[----:B------:R-:W-:Y:S05]  /*2e770*/  BSYNC B5 ;  /* 0x0000000000057941 */ /* 0x000fea0003800000 */
.L_x_19241:
        /* <DEDUP_REMOVED lines=28> */
.L_x_19244:
[----:B------:R-:W-:Y:S05]  /*2e940*/  BSYNC B5 ;  /* 0x0000000000057941 */ /* 0x000fea0003800000 */
.L_x_19243:
[----:B------:R-:W-:-:S11]  /*2e950*/  DMUL R46, R2, R46 ;  /* 0x0000002e022e7228 */ /* 0x000fd60000000000 */
.L_x_19233:
[----:B------:R-:W-:Y:S05]  /*2e960*/  BSYNC B4 ;  /* 0x0000000000047941 */ /* 0x000fea0003800000 */
.L_x_19218:
[----:B------:R-:W-:Y:S05]  /*2e970*/  BRA `(.L_x_19245) ;  /* 0x0000000000087947 */ /* 0x000fea0003800000 */
.L_x_19212:
[----:B------:R-:W-:Y:S02]  /*2e980*/  DMUL R46, R44, 9.00719925474099200000e+15 ;  /* 0x434000002c2e7828 */ /* 0x000fe40000000000 */
[----:B------:R-:W-:-:S11]  /*2e990*/  DMUL R66, R66, 9.00719925474099200000e+15 ;  /* 0x4340000042427828 */ /* 0x000fd60000000000 */
.L_x_19245:
[----:B------:R-:W-:Y:S05]  /*2e9a0*/  BSYNC B2 ;  /* 0x0000000000027941 */ /* 0x000fea0003800000 */
.L_x_19211:
        /* <DEDUP_REMOVED lines=28> */
.L_x_19247:
[----:B------:R-:W-:Y:S05]  /*2eb70*/  BSYNC B2 ;  /* 0x0000000000027941 */ /* 0x000fea0003800000 */
.L_x_19246:
        /* <DEDUP_REMOVED lines=82> */
.L_x_19249:
[----:B------:R-:W-:Y:S02]  /*2f0a0*/  FSEL R2, RZ, 3.37028055040000000000e+12, P1 ;  /* 0x54442d18ff027808 */ /* 0x000fe40000800000 */
[----:B------:R-:W-:-:S07]  /*2f0b0*/  FSEL R3, RZ, 2.1426990032196044922, P1 ;  /* 0x400921fbff037808 */ /* 0x000fce0000800000 */
.L_x_19250:
[----:B------:R-:W-:Y:S05]  /*2f0c0*/  BSYNC B0 ;  /* 0x0000000000007941 */ /* 0x000fea0003800000 */
.L_x_19248:
[----:B------:R-:W-:Y:S01]  /*2f0d0*/  DADD R46, |R46|, |R66| ;  /* 0x000000002e2e7229 */ /* 0x000fe20000000642 */
[----:B------:R-:W-:-:S07]  /*2f0e0*/  LOP3.LUT R67, R3, 0x80000000, R67, 0xb8, !PT ;  /* 0x8000000003437812 */ /* 0x000fce00078eb843 */
[----:B------:R-:W-:-:S06]  /*2f0f0*/  DSETP.GTU.AND P0, PT, |R46|, +INF , PT ;  /* 0x7ff000002e00742a */ /* 0x000fcc0003f0c200 */
[----:B------:R-:W-:Y:S02]  /*2f100*/  FSEL R2, R46, R2, P0 ;  /* 0x000000022e027208 */ /* 0x000fe40000000000 */
[----:B------:R-:W-:-:S07]  /*2f110*/  FSEL R3, R47, R67, P0 ;  /* 0x000000432f037208 */ /* 0x000fce0000000000 */
.L_x_19217:
[----:B------:R-:W-:Y:S05]  /*2f120*/  BSYNC B3 ;  /* 0x0000000000037941 */ /* 0x000fea0003800000 */
.L_x_19210:
[----:B------:R-:W-:Y:S01]  /*2f130*/  LOP3.LUT R29, R3, 0x80000000, R29, 0xb8, !PT ;  /* 0x80000000031d7812 */ /* 0x000fe200078eb81d */
[----:B------:R-:W-:Y:S01]  /*2f140*/  IMAD.MOV.U32 R30, RZ, RZ, R64 ;  /* 0x000000ffff1e7224 */ /* 0x000fe200078e0040 */
[----:B------:R-:W-:Y:S02]  /*2f150*/  LOP3.LUT R31, R65, 0x80000000, R31, 0xb8, !PT ;  /* 0x80000000411f7812 */ /* 0x000fe400078eb81f */
[----:B------:R-:W-:Y:S01]  /*2f160*/  MOV R28, R2 ;  /* 0x00000002001c7202 */ /* 0x000fe20000000f00 */
[----:B------:R-:W-:Y:S06]  /*2f170*/  BRA `(.L_x_19174) ;  /* 0x0000005800e07947 */ /* 0x000fec0003800000 */
.L_x_19173:
        /* <DEDUP_REMOVED lines=113> */
.L_x_19256:
[----:B------:R-:W-:Y:S05]  /*2f890*/  BSYNC B0 ;  /* 0x0000000000007941 */ /* 0x000fea0003800000 */
.L_x_19255:
        /* <DEDUP_REMOVED lines=8> */
.L_x_19258:
[----:B------:R-:W-:Y:S05]  /*2f920*/  BSYNC B3 ;  /* 0x0000000000037941 */ /* 0x000fea0003800000 */
.L_x_19257:
        /* <DEDUP_REMOVED lines=82> */
.L_x_19260:
[----:B------:R-:W-:-:S04]  /*2fe50*/  ISETP.GE.AND P0, PT, R45, RZ, PT ;  /* 0x000000ff2d00720c */ /* 0x000fc80003f06270 */
[----:B------:R-:W-:Y:S02]  /*2fe60*/  FSEL R6, RZ, 3.37028055040000000000e+12, P0 ;  /* 0x54442d18ff067808 */ /* 0x000fe40000000000 */
[----:B------:R-:W-:-:S07]  /*2fe70*/  FSEL R7, RZ, 2.1426990032196044922, P0 ;  /* 0x400921fbff077808 */ /* 0x000fce0000000000 */
.L_x_19261:
[----:B------:R-:W-:Y:S05]  /*2fe80*/  BSYNC B0 ;  /* 0x0000000000007941 */ /* 0x000fea0003800000 */
.L_x_19259:
[----:B------:R-:W-:Y:S01]  /*2fe90*/  DADD R2, |R28|, |R30| ;  /* 0x000000001c027229 */ /* 0x000fe2000000061e */
[----:B------:R-:W-:Y:S01]  /*2fea0*/  LOP3.LUT R11, R7, 0x80000000, R11, 0xb8, !PT ;  /* 0x80000000070b7812 */ /* 0x000fe200078eb80b */
[----:B------:R-:W-:-:S06]  /*2feb0*/  DMUL R46, R46, 0.5 ;  /* 0x3fe000002e2e7828 */ /* 0x000fcc0000000000 */
[----:B------:R-:W-:-:S06]  /*2fec0*/  DSETP.GTU.AND P0, PT, |R2|, +INF , PT ;  /* 0x7ff000000200742a */ /* 0x000fcc0003f0c200 */
[----:B------:R-:W-:Y:S02]  /*2fed0*/  FSEL R6, R2, R6, P0 ;  /* 0x0000000602067208 */ /* 0x000fe40000000000 */
[----:B------:R-:W-:Y:S01]  /*2fee0*/  FSEL R7, R3, R11, P0 ;  /* 0x0000000b03077208 */ /* 0x000fe20000000000 */
[----:B------:R-:W-:Y:S06]  /*2fef0*/  BRA `(.L_x_19262) ;  /* 0x0000004c00187947 */ /* 0x000fec0003800000 */
.L_x_19254:
        /* <DEDUP_REMOVED lines=135> */
.L_x_19264:
[----:B------:R-:W-:Y:S05]  /*30770*/  BSYNC B0 ;  /* 0x0000000000007941 */ /* 0x000fea0003800000 */
.L_x_19263:
        /* <DEDUP_REMOVED lines=8> */
.L_x_19266:
[----:B------:R-:W-:Y:S05]  /*30800*/  BSYNC B3 ;  /* 0x0000000000037941 */ /* 0x000fea0003800000 */
.L_x_19265:
        /* <DEDUP_REMOVED lines=82> */
.L_x_19268:
[----:B------:R-:W-:-:S04]  /*30d30*/  ISETP.GE.AND P0, PT, R45, RZ, PT ;  /* 0x000000ff2d00720c */ /* 0x000fc80003f06270 */
[----:B------:R-:W-:Y:S02]  /*30d40*/  FSEL R6, RZ, 3.37028055040000000000e+12, P0 ;  /* 0x54442d18ff067808 */ /* 0x000fe40000000000 */
[----:B------:R-:W-:-:S07]  /*30d50*/  FSEL R7, RZ, 2.1426990032196044922, P0 ;  /* 0x400921fbff077808 */ /* 0x000fce0000000000 */
.L_x_19269:
[----:B------:R-:W-:Y:S05]  /*30d60*/  BSYNC B0 ;  /* 0x0000000000007941 */ /* 0x000fea0003800000 */
.L_x_19267:
[----:B------:R-:W-:Y:S01]  /*30d70*/  DADD R2, |R28|, |R30| ;  /* 0x000000001c027229 */ /* 0x000fe2000000061e */
[----:B------:R-:W-:-:S07]  /*30d80*/  LOP3.LUT R11, R7, 0x80000000, R11, 0xb8, !PT ;  /* 0x80000000070b7812 */ /* 0x000fce00078eb80b */
[----:B------:R-:W-:-:S06]  /*30d90*/  DSETP.GTU.AND P0, PT, |R2|, +INF , PT ;  /* 0x7ff000000200742a */ /* 0x000fcc0003f0c200 */
[----:B------:R-:W-:Y:S02]  /*30da0*/  FSEL R6, R2, R6, P0 ;  /* 0x0000000602067208 */ /* 0x000fe40000000000 */
[----:B------:R-:W-:Y:S01]  /*30db0*/  FSEL R7, R3, R11, P0 ;  /* 0x0000000b03077208 */ /* 0x000fe20000000000 */
[----:B------:R-:W-:Y:S06]  /*30dc0*/  BRA `(.L_x_19262) ;  /* 0x0000003c00647947 */ /* 0x000fec0003800000 */
.L_x_19253:
        /* <DEDUP_REMOVED lines=23> */
.L_x_19271:
[----:B------:R-:W-:Y:S05]  /*30f40*/  BSYNC B3 ;  /* 0x0000000000037941 */ /* 0x000fea0003800000 */
.L_x_19270:
        /* <DEDUP_REMOVED lines=24> */
[----:B------:R-:W-:Y:S01]  /*310d0*/  MOV R4, R2 ;  /* 0x0000000200047202 */ /* 0x000fe20000000f00 */
[----:B------:R-:W-:-:S07]  /*310e0*/  IMAD.MOV.U32 R5, RZ, RZ, R3 ;  /* 0x000000ffff057224 */ /* 0x000fce00078e0003 */
.L_x_19273:
[----:B------:R-:W-:Y:S05]  /*310f0*/  BSYNC B3 ;  /* 0x0000000000037941 */ /* 0x000fea0003800000 */
.L_x_19272:
        /* <DEDUP_REMOVED lines=136> */
.L_x_19275:
[----:B------:R-:W-:Y:S05]  /*31980*/  BSYNC B0 ;  /* 0x0000000000007941 */ /* 0x000fea0003800000 */
.L_x_19274:
        /* <DEDUP_REMOVED lines=8> */
.L_x_19277:
[----:B------:R-:W-:Y:S05]  /*31a10*/  BSYNC B3 ;  /* 0x0000000000037941 */ /* 0x000fea0003800000 */
.L_x_19276:
        /* <DEDUP_REMOVED lines=82> */
.L_x_19279:
[----:B------:R-:W-:-:S04]  /*31f40*/  ISETP.GE.AND P0, PT, R45, RZ, PT ;  /* 0x000000ff2d00720c */ /* 0x000fc80003f06270 */
[----:B------:R-:W-:Y:S02]  /*31f50*/  FSEL R6, RZ, 3.37028055040000000000e+12, P0 ;  /* 0x54442d18ff067808 */ /* 0x000fe40000000000 */
[----:B------:R-:W-:-:S07]  /*31f60*/  FSEL R7, RZ, 2.1426990032196044922, P0 ;  /* 0x400921fbff077808 */ /* 0x000fce0000000000 */
.L_x_19280:
[----:B------:R-:W-:Y:S05]  /*31f70*/  BSYNC B0 ;  /* 0x0000000000007941 */ /* 0x000fea0003800000 */
.L_x_19278:
[----:B------:R-:W-:Y:S01]  /*31f80*/  DADD R2, |R28|, |R30| ;  /* 0x000000001c027229 */ /* 0x000fe2000000061e */
[----:B------:R-:W-:Y:S01]  /*31f90*/  LOP3.LUT R11, R7, 0x80000000, R11, 0xb8, !PT ;  /* 0x80000000070b7812 */ /* 0x000fe200078eb80b */
[----:B------:R-:W-:-:S06]  /*31fa0*/  DADD R46, R46, 1 ;  /* 0x3ff000002e2e7429 */ /* 0x000fcc0000000000 */
[----:B------:R-:W-:-:S06]  /*31fb0*/  DSETP.GTU.AND P0, PT, |R2|, +INF , PT ;  /* 0x7ff000000200742a */ /* 0x000fcc0003f0c200 */
[----:B------:R-:W-:Y:S02]  /*31fc0*/  FSEL R6, R2, R6, P0 ;  /* 0x0000000602067208 */ /* 0x000fe40000000000 */
[----:B------:R-:W-:Y:S01]  /*31fd0*/  FSEL R7, R3, R11, P0 ;  /* 0x0000000b03077208 */ /* 0x000fe20000000000 */
[----:B------:R-:W-:Y:S06]  /*31fe0*/  BRA `(.L_x_19262) ;  /* 0x0000002800dc7947 */ /* 0x000fec0003800000 */
.L_x_19252:
        /* <DEDUP_REMOVED lines=108> */
.L_x_19284:
[----:B------:R-:W-:Y:S05]  /*326b0*/  BSYNC B0 ;  /* 0x0000000000007941 */ /* 0x000fea0003800000 */
.L_x_19283:
        /* <DEDUP_REMOVED lines=8> */
.L_x_19286:
[----:B------:R-:W-:Y:S05]  /*32740*/  BSYNC B3 ;  /* 0x0000000000037941 */ /* 0x000fea0003800000 */
.L_x_19285:
        /* <DEDUP_REMOVED lines=73> */
.L_x_19288:
[----:B------:R-:W-:Y:S05]  /*32be0*/  BSYNC B0 ;  /* 0x0000000000007941 */ /* 0x000fea0003800000 */
.L_x_19287:
[----:B------:R-:W-:Y:S01]  /*32bf0*/  LOP3.LUT R3, R7, 0x80000000, R29, 0xb8, !PT ;  /* 0x8000000007037812 */ /* 0x000fe200078eb81d */
[----:B------:R-:W-:Y:S01]  /*32c00*/  DMUL R46, R46, 0.5 ;  /* 0x3fe000002e2e7828 */ /* 0x000fe20000000000 */
[----:B------:R-:W-:Y:S02]  /*32c10*/  FSEL R6, R4, R6, P0 ;  /* 0x0000000604067208 */ /* 0x000fe40000000000 */
[----:B------:R-:W-:Y:S01]  /*32c20*/  FSEL R7, R5, R3, P0 ;  /* 0x0000000305077208 */ /* 0x000fe20000000000 */
[----:B------:R-:W-:Y:S07]  /*32c30*/  BRA `(.L_x_19262) ;  /* 0x0000001c00c87947 */ /* 0x000fee0003800000 */
.L_x_19282:
        /* <DEDUP_REMOVED lines=135> */
.L_x_19290:
[----:B------:R-:W-:Y:S05]  /*334b0*/  BSYNC B0 ;  /* 0x0000000000007941 */ /* 0x000fea0003800000 */
.L_x_19289:
        /* <DEDUP_REMOVED lines=8> */
.L_x_19292:
[----:B------:R-:W-:Y:S05]  /*33540*/  BSYNC B3 ;  /* 0x0000000000037941 */ /* 0x000fea0003800000 */
.L_x_19291:
        /* <DEDUP_REMOVED lines=73> */
.L_x_19294:
[----:B------:R-:W-:Y:S05]  /*339e0*/  BSYNC B0 ;  /* 0x0000000000007941 */ /* 0x000fea0003800000 */
.L_x_19293:
[----:B------:R-:W-:Y:S02]  /*339f0*/  LOP3.LUT R3, R7, 0x80000000, R29, 0xb8, !PT ;  /* 0x8000000007037812 */ /* 0x000fe400078eb81d */
[----:B------:R-:W-:Y:S02]  /*33a00*/  FSEL R6, R4, R6, P1 ;  /* 0x0000000604067208 */ /* 0x000fe40000800000 */
[----:B------:R-:W-:Y:S01]  /*33a10*/  FSEL R7, R5, R3, P1 ;  /* 0x0000000305077208 */ /* 0x000fe20000800000 */
[----:B------:R-:W-:Y:S06]  /*33a20*/  BRA `(.L_x_19262) ;  /* 0x00000010004c7947 */ /* 0x000fec0003800000 */
.L_x_19281:
        /* <DEDUP_REMOVED lines=23> */
.L_x_19296:
[----:B------:R-:W-:Y:S05]  /*33ba0*/  BSYNC B3 ;  /* 0x0000000000037941 */ /* 0x000fea0003800000 */
.L_x_19295:
        /* <DEDUP_REMOVED lines=24> */
[----:B------:R-:W-:Y:S01]  /*33d30*/  IMAD.MOV.U32 R4, RZ, RZ, R2 ;  /* 0x000000ffff047224 */ /* 0x000fe200078e0002 */
[----:B------:R-:W-:-:S07]  /*33d40*/  MOV R5, R3 ;  /* 0x0000000300057202 */ /* 0x000fce0000000f00 */
.L_x_19298:
[----:B------:R-:W-:Y:S05]  /*33d50*/  BSYNC B3 ;  /* 0x0000000000037941 */ /* 0x000fea0003800000 */
.L_x_19297:
        /* <DEDUP_REMOVED lines=136> */
.L_x_19300:
[----:B------:R-:W-:Y:S05]  /*345e0*/  BSYNC B0 ;  /* 0x0000000000007941 */ /* 0x000fea0003800000 */
.L_x_19299:
        /* <DEDUP_REMOVED lines=8> */
.L_x_19302:
[----:B------:R-:W-:Y:S05]  /*34670*/  BSYNC B3 ;  /* 0x0000000000037941 */ /* 0x000fea0003800000 */
.L_x_19301:
        /* <DEDUP_REMOVED lines=74> */
.L_x_19304:
[----:B------:R-:W-:Y:S05]  /*34b20*/  BSYNC B0 ;  /* 0x0000000000007941 */ /* 0x000fea0003800000 */
.L_x_19303:
[----:B------:R-:W-:Y:S02]  /*34b30*/  LOP3.LUT R3, R7, 0x80000000, R29, 0xb8, !PT ;  /* 0x8000000007037812 */ /* 0x000fe400078eb81d */
[----:B------:R-:W-:Y:S02]  /*34b40*/  FSEL R6, R4, R6, P1 ;  /* 0x0000000604067208 */ /* 0x000fe40000800000 */
[----:B------:R-:W-:-:S07]  /*34b50*/  FSEL R7, R5, R3, P1 ;  /* 0x0000000305077208 */ /* 0x000fce0000800000 */
.L_x_19262:
[----:B------:R-:W-:Y:S05]  /*34b60*/  BSYNC B2 ;  /* 0x0000000000027941 */ /* 0x000fea0003800000 */
.L_x_19251:
        /* <DEDUP_REMOVED lines=8> */
.L_x_19172:
        /* <DEDUP_REMOVED lines=17> */
.L_x_19174:
[----:B------:R-:W-:Y:S05]  /*34d00*/  BSYNC B1 ;  /* 0x0000000000017941 */ /* 0x000fea0003800000 */
.L_x_19171:
        /* <DEDUP_REMOVED lines=133> */
[----:B------:R-:W-:-:S07]  /*35560*/  MOV R2, R4 ;  /* 0x0000000400027202 */ /* 0x000fce0000000f00 */
.L_x_19312:
[----:B------:R-:W-:Y:S05]  /*35570*/  BSYNC B3 ;  /* 0x0000000000037941 */ /* 0x000fea0003800000 */
.L_x_19311:
        /* <DEDUP_REMOVED lines=82> */
.L_x_19310:
        /* <DEDUP_REMOVED lines=36> */
.L_x_19320:
[----:B------:R-:W-:Y:S05]  /*35ce0*/  BSYNC B4 ;  /* 0x0000000000047941 */ /* 0x000fea0003800000 */
.L_x_19319:
[----:B------:R-:W-:Y:S02]  /*35cf0*/  IMAD.MOV.U32 R52, RZ, RZ, R2 ;  /* 0x000000ffff347224 */ /* 0x000fe400078e0002 */
[----:B------:R-:W-:Y:S01]  /*35d00*/  IMAD.MOV.U32 R53, RZ, RZ, R3 ;  /* 0x000000ffff357224 */ /* 0x000fe200078e0003 */
[----:B------:R-:W-:Y:S06]  /*35d10*/  BRA `(.L_x_19318) ;  /* 0x0000000000047947 */ /* 0x000fec0003800000 */
.L_x_19317:
[----:B------:R-:W-:-:S11]  /*35d20*/  DADD R52, -R62, R50 ;  /* 0x000000003e347229 */ /* 0x000fd60000000132 */
.L_x_19318:
[----:B------:R-:W-:Y:S05]  /*35d30*/  BSYNC B3 ;  /* 0x0000000000037941 */ /* 0x000fea0003800000 */
.L_x_19316:
        /* <DEDUP_REMOVED lines=31> */
.L_x_19325:
[----:B------:R-:W-:Y:S05]  /*35f30*/  BSYNC B4 ;  /* 0x0000000000047941 */ /* 0x000fea0003800000 */
.L_x_19324:
[----:B------:R-:W-:Y:S05]  /*35f40*/  BRA `(.L_x_19323) ;  /* 0x0000000000047947 */ /* 0x000fea0003800000 */
.L_x_19322:
[----:B------:R-:W-:-:S11]  /*35f50*/  DADD R2, R46, -R8 ;  /* 0x000000002e027229 */ /* 0x000fd60000000808 */
.L_x_19323:
[----:B------:R-:W-:Y:S05]  /*35f60*/  BSYNC B3 ;  /* 0x0000000000037941 */ /* 0x000fea0003800000 */
.L_x_19321:
        /* <DEDUP_REMOVED lines=29> */
.L_x_19327:
[----:B------:R-:W-:Y:S05]  /*36140*/  BSYNC B3 ;  /* 0x0000000000037941 */ /* 0x000fea0003800000 */
.L_x_19326:
        /* <DEDUP_REMOVED lines=86> */
.L_x_19328:
        /* <DEDUP_REMOVED lines=22> */
.L_x_19330:
[----:B------:R-:W-:Y:S05]  /*36810*/  BSYNC B3 ;  /* 0x0000000000037941 */ /* 0x000fea0003800000 */
.L_x_19329:
        /* <DEDUP_REMOVED lines=30> */
.L_x_19315:
        /* <DEDUP_REMOVED lines=25> */
.L_x_19333:
[----:B------:R-:W-:Y:S05]  /*36b90*/  BSYNC B3 ;  /* 0x0000000000037941 */ /* 0x000fea0003800000 */
.L_x_19332:
        /* <DEDUP_REMOVED lines=27> */
.L_x_19336:
[----:B------:R-:W-:Y:S05]  /*36d50*/  BSYNC B3 ;  /* 0x0000000000037941 */ /* 0x000fea0003800000 */
.L_x_19335:
        /* <DEDUP_REMOVED lines=30> */
.L_x_19334:
        /* <DEDUP_REMOVED lines=76> */
.L_x_19337:
[----:B------:R-:W-:Y:S01]  /*37400*/  IMAD.MOV.U32 R2, RZ, RZ, 0x0 ;  /* 0x00000000ff027424 */ /* 0x000fe200078e00ff */
[----:B------:R-:W-:Y:S01]  /*37410*/  FSETP.NEU.FTZ.AND P0, PT, R5, RZ, PT ;  /* 0x000000ff0500720b */ /* 0x000fe20003f1d000 */
[----:B------:R-:W-:-:S06]  /*37420*/  IMAD.MOV.U32 R3, RZ, RZ, 0x7ff00000 ;  /* 0x7ff00000ff037424 */ /* 0x000fcc00078e00ff */
[----:B------:R-:W-:-:S10]  /*37430*/  DFMA R2, R4, R2, +INF ;  /* 0x7ff000000402742b */ /* 0x000fd40000000002 */
[----:B------:R-:W-:Y:S02]  /*37440*/  FSEL R64, R2, RZ, P0 ;  /* 0x000000ff02407208 */ /* 0x000fe40000000000 */
[----:B------:R-:W-:Y:S01]  /*37450*/  FSEL R65, R3, -QNAN , P0 ;  /* 0xfff0000003417808 */ /* 0x000fe20000000000 */
[----:B------:R-:W-:Y:S06]  /*37460*/  BRA `(.L_x_19313) ;  /* 0x00000004003c7947 */ /* 0x000fec0003800000 */
.L_x_19331:
        /* <DEDUP_REMOVED lines=26> */
.L_x_19339:
[----:B------:R-:W-:Y:S05]  /*37610*/  BSYNC B3 ;  /* 0x0000000000037941 */ /* 0x000fea0003800000 */
.L_x_19338:
        /* <DEDUP_REMOVED lines=21> */
.L_x_19341:
[----:B------:R-:W-:Y:S05]  /*37770*/  BSYNC B3 ;  /* 0x0000000000037941 */ /* 0x000fea0003800000 */
.L_x_19340:
[----:B------:R-:W-:Y:S01]  /*37780*/  MOV R64, R2 ;  /* 0x0000000200407202 */ /* 0x000fe20000000f00 */
[----:B------:R-:W-:Y:S01]  /*37790*/  IMAD.MOV.U32 R65, RZ, RZ, R3 ;  /* 0x000000ffff417224 */ /* 0x000fe200078e0003 */
[----:B------:R-:W-:Y:S06]  /*377a0*/  BRA `(.L_x_19313) ;  /* 0x00000000006c7947 */ /* 0x000fec0003800000 */
.L_x_19314:
        /* <DEDUP_REMOVED lines=24> */
.L_x_19343:
[----:B------:R-:W-:Y:S05]  /*37930*/  BSYNC B3 ;  /* 0x0000000000037941 */ /* 0x000fea0003800000 */
.L_x_19342:
[----:B------:R-:W-:Y:S02]  /*37940*/  IMAD.MOV.U32 R64, RZ, RZ, R4 ;  /* 0x000000ffff407224 */ /* 0x000fe400078e0004 */
[----:B------:R-:W-:-:S07]  /*37950*/  IMAD.MOV.U32 R65, RZ, RZ, R5 ;  /* 0x000000ffff417224 */ /* 0x000fce00078e0005 */
.L_x_19313:
[----:B------:R-:W-:Y:S05]  /*37960*/  BSYNC B2 ;  /* 0x0000000000027941 */ /* 0x000fea0003800000 */
.L_x_19309:
        /* <DEDUP_REMOVED lines=25> */
.L_x_19348:
[----:B------:R-:W-:Y:S05]  /*37b00*/  BSYNC B4 ;  /* 0x0000000000047941 */ /* 0x000fea0003800000 */
.L_x_19347:
        /* <DEDUP_REMOVED lines=49> */
.L_x_19350:
        /* <DEDUP_REMOVED lines=71> */
.L_x_19349:
        /* <DEDUP_REMOVED lines=37> */
.L_x_19359:
[----:B------:R-:W-:Y:S05]  /*384e0*/  BSYNC B6 ;  /* 0x0000000000067941 */ /* 0x000fea0003800000 */
.L_x_19358:
[----:B------:R-:W-:Y:S02]  /*384f0*/  IMAD.MOV.U32 R52, RZ, RZ, R2 ;  /* 0x000000ffff347224 */ /* 0x000fe400078e0002 */
[----:B------:R-:W-:Y:S01]  /*38500*/  IMAD.MOV.U32 R53, RZ, RZ, R3 ;  /* 0x000000ffff357224 */ /* 0x000fe200078e0003 */
[----:B------:R-:W-:Y:S06]  /*38510*/  BRA `(.L_x_19357) ;  /* 0x0000000000047947 */ /* 0x000fec0003800000 */
.L_x_19356:
[----:B------:R-:W-:-:S11]  /*38520*/  DADD R52, -R62, R50 ;  /* 0x000000003e347229 */ /* 0x000fd60000000132 */
.L_x_19357:
[----:B------:R-:W-:Y:S05]  /*38530*/  BSYNC B5 ;  /* 0x0000000000057941 */ /* 0x000fea0003800000 */
.L_x_19355:
        /* <DEDUP_REMOVED lines=28> */
.L_x_19364:
[----:B------:R-:W-:Y:S05]  /*38700*/  BSYNC B6 ;  /* 0x0000000000067941 */ /* 0x000fea0003800000 */
.L_x_19363:
[----:B------:R-:W-:Y:S02]  /*38710*/  IMAD.MOV.U32 R68, RZ, RZ, R2 ;  /* 0x000000ffff447224 */ /* 0x000fe400078e0002 */
[----:B------:R-:W-:Y:S01]  /*38720*/  IMAD.MOV.U32 R69, RZ, RZ, R3 ;  /* 0x000000ffff457224 */ /* 0x000fe200078e0003 */
[----:B------:R-:W-:Y:S06]  /*38730*/  BRA `(.L_x_19362) ;  /* 0x0000000000047947 */ /* 0x000fec0003800000 */
.L_x_19361:
[----:B------:R-:W-:-:S11]  /*38740*/  DADD R68, -R48, R46 ;  /* 0x0000000030447229 */ /* 0x000fd6000000012e */
.L_x_19362:
[----:B------:R-:W-:Y:S05]  /*38750*/  BSYNC B5 ;  /* 0x0000000000057941 */ /* 0x000fea0003800000 */
.L_x_19360:
        /* <DEDUP_REMOVED lines=27> */
.L_x_19366:
[----:B------:R-:W-:Y:S05]  /*38910*/  BSYNC B5 ;  /* 0x0000000000057941 */ /* 0x000fea0003800000 */
.L_x_19365:
[----:B------:R-:W-:Y:S02]  /*38920*/  IMAD.MOV.U32 R46, RZ, RZ, R4 ;  /* 0x000000ffff2e7224 */ /* 0x000fe400078e0004 */
[----:B------:R-:W-:Y:S01]  /*38930*/  IMAD.MOV.U32 R47, RZ, RZ, R5 ;  /* 0x000000ffff2f7224 */ /* 0x000fe200078e0005 */
[----:B------:R-:W-:Y:S06]  /*38940*/  BRA `(.L_x_19367) ;  /* 0x0000000800347947 */ /* 0x000fec0003800000 */
.L_x_19354:
        /* <DEDUP_REMOVED lines=27> */
.L_x_19370:
[----:B------:R-:W-:Y:S05]  /*38b00*/  BSYNC B5 ;  /* 0x0000000000057941 */ /* 0x000fea0003800000 */
.L_x_19369:
[----:B------:R-:W-:Y:S02]  /*38b10*/  IMAD.MOV.U32 R46, RZ, RZ, R4 ;  /* 0x000000ffff2e7224 */ /* 0x000fe400078e0004 */
[----:B------:R-:W-:Y:S01]  /*38b20*/  IMAD.MOV.U32 R47, RZ, RZ, R5 ;  /* 0x000000ffff2f7224 */ /* 0x000fe200078e0005 */
[----:B------:R-:W-:Y:S06]  /*38b30*/  BRA `(.L_x_19367) ;  /* 0x0000000400b87947 */ /* 0x000fec0003800000 */
.L_x_19368:
        /* <DEDUP_REMOVED lines=28> */
.L_x_19372:
[----:B------:R-:W-:Y:S05]  /*38d00*/  BSYNC B5 ;  /* 0x0000000000057941 */ /* 0x000fea0003800000 */
.L_x_19371:
        /* <DEDUP_REMOVED lines=21> */
.L_x_19374:
[----:B------:R-:W-:Y:S05]  /*38e60*/  BSYNC B5 ;  /* 0x0000000000057941 */ /* 0x000fea0003800000 */
.L_x_19373:
[----:B------:R-:W-:Y:S01]  /*38e70*/  DMUL R66, R66, 8.11296384146066816958e+31 ;  /* 0x4690000042427828 */ /* 0x000fe20000000000 */
[----:B------:R-:W-:Y:S01]  /*38e80*/  IMAD.MOV.U32 R46, RZ, RZ, R2 ;  /* 0x000000ffff2e7224 */ /* 0x000fe200078e0002 */
[----:B------:R-:W-:Y:S01]  /*38e90*/  MOV R47, R3 ;  /* 0x00000003002f7202 */ /* 0x000fe20000000f00 */
[----:B------:R-:W-:Y:S08]  /*38ea0*/  BRA `(.L_x_19367) ;  /* 0x0000000000dc7947 */ /* 0x000ff00003800000 */
.L_x_19353:
        /* <DEDUP_REMOVED lines=24> */
.L_x_19376:
[----:B------:R-:W-:Y:S05]  /*39030*/  BSYNC B5 ;  /* 0x0000000000057941 */ /* 0x000fea0003800000 */
.L_x_19375:
        /* <DEDUP_REMOVED lines=28> */
.L_x_19378:
[----:B------:R-:W-:Y:S05]  /*39200*/  BSYNC B5 ;  /* 0x0000000000057941 */ /* 0x000fea0003800000 */
.L_x_19377:
[----:B------:R-:W-:-:S11]  /*39210*/  DMUL R46, R2, R46 ;  /* 0x0000002e022e7228 */ /* 0x000fd60000000000 */
.L_x_19367:
[----:B------:R-:W-:Y:S05]  /*39220*/  BSYNC B4 ;  /* 0x0000000000047941 */ /* 0x000fea0003800000 */
.L_x_19352:
[----:B------:R-:W-:Y:S05]  /*39230*/  BRA `(.L_x_19379) ;  /* 0x0000000000087947 */ /* 0x000fea0003800000 */
.L_x_19346:
[----:B------:R-:W-:Y:S02]  /*39240*/  DMUL R46, R44, 9.00719925474099200000e+15 ;  /* 0x434000002c2e7828 */ /* 0x000fe40000000000 */
[----:B------:R-:W-:-:S11]  /*39250*/  DMUL R66, R66, 9.00719925474099200000e+15 ;  /* 0x4340000042427828 */ /* 0x000fd60000000000 */
.L_x_19379:
[----:B------:R-:W-:Y:S05]  /*39260*/  BSYNC B2 ;  /* 0x0000000000027941 */ /* 0x000fea0003800000 */
.L_x_19345:
        /* <DEDUP_REMOVED lines=28> */
.L_x_19381:
[----:B------:R-:W-:Y:S05]  /*39430*/  BSYNC B2 ;  /* 0x0000000000027941 */ /* 0x000fea0003800000 */
.L_x_19380:
        /* <DEDUP_REMOVED lines=82> */
.L_x_19383:
[----:B------:R-:W-:Y:S02]  /*39960*/  FSEL R2, RZ, 3.37028055040000000000e+12, P1 ;  /* 0x54442d18ff027808 */ /* 0x000fe40000800000 */
[----:B------:R-:W-:-:S07]  /*39970*/  FSEL R3, RZ, 2.1426990032196044922, P1 ;  /* 0x400921fbff037808 */ /* 0x000fce0000800000 */
.L_x_19384:
[----:B------:R-:W-:Y:S05]  /*39980*/  BSYNC B0 ;  /* 0x0000000000007941 */ /* 0x000fea0003800000 */
.L_x_19382:
[----:B------:R-:W-:Y:S01]  /*39990*/  DADD R46, |R46|, |R66| ;  /* 0x000000002e2e7229 */ /* 0x000fe20000000642 */
[----:B------:R-:W-:-:S07]  /*399a0*/  LOP3.LUT R67, R3, 0x80000000, R67, 0xb8, !PT ;  /* 0x8000000003437812 */ /* 0x000fce00078eb843 */
[----:B------:R-:W-:-:S06]  /*399b0*/  DSETP.GTU.AND P0, PT, |R46|, +INF , PT ;  /* 0x7ff000002e00742a */ /* 0x000fcc0003f0c200 */
[----:B------:R-:W-:Y:S02]  /*399c0*/  FSEL R2, R46, R2, P0 ;  /* 0x000000022e027208 */ /* 0x000fe40000000000 */
[----:B------:R-:W-:-:S07]  /*399d0*/  FSEL R3, R47, R67, P0 ;  /* 0x000000432f037208 */ /* 0x000fce0000000000 */
.L_x_19351:
[----:B------:R-:W-:Y:S05]  /*399e0*/  BSYNC B3 ;  /* 0x0000000000037941 */ /* 0x000fea0003800000 */
.L_x_19344:
[----:B------:R-:W-:Y:S01]  /*399f0*/  LOP3.LUT R33, R3, 0x80000000, R33, 0xb8, !PT ;  /* 0x8000000003217812 */ /* 0x000fe200078eb821 */
[----:B------:R-:W-:Y:S01]  /*39a00*/  IMAD.MOV.U32 R32, RZ, RZ, R2 ;  /* 0x000000ffff207224 */ /* 0x000fe200078e0002 */
[----:B------:R-:W-:Y:S01]  /*39a10*/  LOP3.LUT R35, R65, 0x80000000, R35, 0xb8, !PT ;  /* 0x8000000041237812 */ /* 0x000fe200078eb823 */
[----:B------:R-:W-:Y:S01]  /*39a20*/  IMAD.MOV.U32 R34, RZ, RZ, R64 ;  /* 0x000000ffff227224 */ /* 0x000fe200078e0040 */
[----:B------:R-:W-:Y:S06]  /*39a30*/  BRA `(.L_x_19308) ;  /* 0x0000005800e07947 */ /* 0x000fec0003800000 */
.L_x_19307:
        /* <DEDUP_REMOVED lines=113> */
.L_x_19390:
[----:B------:R-:W-:Y:S05]  /*3a150*/  BSYNC B0 ;  /* 0x0000000000007941 */ /* 0x000fea0003800000 */
.L_x_19389:
        /* <DEDUP_REMOVED lines=8> */
.L_x_19392:
[----:B------:R-:W-:Y:S05]  /*3a1e0*/  BSYNC B3 ;  /* 0x0000000000037941 */ /* 0x000fea0003800000 */
.L_x_19391:
        /* <DEDUP_REMOVED lines=82> */
.L_x_19394:
[----:B------:R-:W-:-:S04]  /*3a710*/  ISETP.GE.AND P0, PT, R45, RZ, PT ;  /* 0x000000ff2d00720c */ /* 0x000fc80003f06270 */
[----:B------:R-:W-:Y:S02]  /*3a720*/  FSEL R6, RZ, 3.37028055040000000000e+12, P0 ;  /* 0x54442d18ff067808 */ /* 0x000fe40000000000 */
[----:B------:R-:W-:-:S07]  /*3a730*/  FSEL R7, RZ, 2.1426990032196044922, P0 ;  /* 0x400921fbff077808 */ /* 0x000fce0000000000 */
.L_x_19395:
[----:B------:R-:W-:Y:S05]  /*3a740*/  BSYNC B0 ;  /* 0x0000000000007941 */ /* 0x000fea0003800000 */
.L_x_19393:
[----:B------:R-:W-:Y:S01]  /*3a750*/  DADD R2, |R32|, |R34| ;  /* 0x0000000020027229 */ /* 0x000fe20000000622 */
[----:B------:R-:W-:Y:S01]  /*3a760*/  LOP3.LUT R11, R7, 0x80000000, R11, 0xb8, !PT ;  /* 0x80000000070b7812 */ /* 0x000fe200078eb80b */
[----:B------:R-:W-:-:S06]  /*3a770*/  DMUL R46, R46, 0.5 ;  /* 0x3fe000002e2e7828 */ /* 0x000fcc0000000000 */
[----:B------:R-:W-:-:S06]  /*3a780*/  DSETP.GTU.AND P0, PT, |R2|, +INF , PT ;  /* 0x7ff000000200742a */ /* 0x000fcc0003f0c200 */
[----:B------:R-:W-:Y:S02]  /*3a790*/  FSEL R6, R2, R6, P0 ;  /* 0x0000000602067208 */ /* 0x000fe40000000000 */
[----:B------:R-:W-:Y:S01]  /*3a7a0*/  FSEL R7, R3, R11, P0 ;  /* 0x0000000b03077208 */ /* 0x000fe20000000000 */
[----:B------:R-:W-:Y:S06]  /*3a7b0*/  BRA `(.L_x_19396) ;  /* 0x0000004c00187947 */ /* 0x000fec0003800000 */
.L_x_19388:
        /* <DEDUP_REMOVED lines=135> */
.L_x_19398:
[----:B------:R-:W-:Y:S05]  /*3b030*/  BSYNC B0 ;  /* 0x0000000000007941 */ /* 0x000fea0003800000 */
.L_x_19397:
        /* <DEDUP_REMOVED lines=8> */
.L_x_19400:
[----:B------:R-:W-:Y:S05]  /*3b0c0*/  BSYNC B3 ;  /* 0x0000000000037941 */ /* 0x000fea0003800000 */
.L_x_19399:
        /* <DEDUP_REMOVED lines=82> */
.L_x_19402:
[----:B------:R-:W-:-:S04]  /*3b5f0*/  ISETP.GE.AND P0, PT, R45, RZ, PT ;  /* 0x000000ff2d00720c */ /* 0x000fc80003f06270 */
[----:B------:R-:W-:Y:S02]  /*3b600*/  FSEL R6, RZ, 3.37028055040000000000e+12, P0 ;  /* 0x54442d18ff067808 */ /* 0x000fe40000000000 */
[----:B------:R-:W-:-:S07]  /*3b610*/  FSEL R7, RZ, 2.1426990032196044922, P0 ;  /* 0x400921fbff077808 */ /* 0x000fce0000000000 */
.L_x_19403:
[----:B------:R-:W-:Y:S05]  /*3b620*/  BSYNC B0 ;  /* 0x0000000000007941 */ /* 0x000fea0003800000 */
.L_x_19401:
[----:B------:R-:W-:Y:S01]  /*3b630*/  DADD R2, |R32|, |R34| ;  /* 0x0000000020027229 */ /* 0x000fe20000000622 */
[----:B------:R-:W-:-:S07]  /*3b640*/  LOP3.LUT R11, R7, 0x80000000, R11, 0xb8, !PT ;  /* 0x80000000070b7812 */ /* 0x000fce00078eb80b */
[----:B------:R-:W-:-:S06]  /*3b650*/  DSETP.GTU.AND P0, PT, |R2|, +INF , PT ;  /* 0x7ff000000200742a */ /* 0x000fcc0003f0c200 */
[----:B------:R-:W-:Y:S02]  /*3b660*/  FSEL R6, R2, R6, P0 ;  /* 0x0000000602067208 */ /* 0x000fe40000000000 */
[----:B------:R-:W-:Y:S01]  /*3b670*/  FSEL R7, R3, R11, P0 ;  /* 0x0000000b03077208 */ /* 0x000fe20000000000 */
[----:B------:R-:W-:Y:S06]  /*3b680*/  BRA `(.L_x_19396) ;  /* 0x0000003c00647947 */ /* 0x000fec0003800000 */
.L_x_19387:
        /* <DEDUP_REMOVED lines=23> */
.L_x_19405:
[----:B------:R-:W-:Y:S05]  /*3b800*/  BSYNC B3 ;  /* 0x0000000000037941 */ /* 0x000fea0003800000 */
.L_x_19404:
        /* <DEDUP_REMOVED lines=26> */
.L_x_19407:
[----:B------:R-:W-:Y:S05]  /*3b9b0*/  BSYNC B3 ;  /* 0x0000000000037941 */ /* 0x000fea0003800000 */
.L_x_19406:
        /* <DEDUP_REMOVED lines=136> */
.L_x_19409:
[----:B------:R-:W-:Y:S05]  /*3c240*/  BSYNC B0 ;  /* 0x0000000000007941 */ /* 0x000fea0003800000 */
.L_x_19408:
        /* <DEDUP_REMOVED lines=8> */
.L_x_19411:
[----:B------:R-:W-:Y:S05]  /*3c2d0*/  BSYNC B3 ;  /* 0x0000000000037941 */ /* 0x000fea0003800000 */
.L_x_19410:
        /* <DEDUP_REMOVED lines=82> */
.L_x_19413:
[----:B------:R-:W-:-:S04]  /*3c800*/  ISETP.GE.AND P0, PT, R45, RZ, PT ;  /* 0x000000ff2d00720c */ /* 0x000fc80003f06270 */
[----:B------:R-:W-:Y:S02]  /*3c810*/  FSEL R6, RZ, 3.37028055040000000000e+12, P0 ;  /* 0x54442d18ff067808 */ /* 0x000fe40000000000 */
[----:B------:R-:W-:-:S07]  /*3c820*/  FSEL R7, RZ, 2.1426990032196044922, P0 ;  /* 0x400921fbff077808 */ /* 0x000fce0000000000 */
.L_x_19414:
[----:B------:R-:W-:Y:S05]  /*3c830*/  BSYNC B0 ;  /* 0x0000000000007941 */ /* 0x000fea0003800000 */
.L_x_19412:
[----:B------:R-:W-:Y:S01]  /*3c840*/  DADD R2, |R32|, |R34| ;  /* 0x0000000020027229 */ /* 0x000fe20000000622 */
[----:B------:R-:W-:Y:S01]  /*3c850*/  LOP3.LUT R11, R7, 0x80000000, R11, 0xb8, !PT ;  /* 0x80000000070b7812 */ /* 0x000fe200078eb80b */
[----:B------:R-:W-:-:S06]  /*3c860*/  DADD R46, R46, 1 ;  /* 0x3ff000002e2e7429 */ /* 0x000fcc0000000000 */
[----:B------:R-:W-:-:S06]  /*3c870*/  DSETP.GTU.AND P0, PT, |R2|, +INF , PT ;  /* 0x7ff000000200742a */ /* 0x000fcc0003f0c200 */
[----:B------:R-:W-:Y:S02]  /*3c880*/  FSEL R6, R2, R6, P0 ;  /* 0x0000000602067208 */ /* 0x000fe40000000000 */
[----:B------:R-:W-:Y:S01]  /*3c890*/  FSEL R7, R3, R11, P0 ;  /* 0x0000000b03077208 */ /* 0x000fe20000000000 */
[----:B------:R-:W-:Y:S06]  /*3c8a0*/  BRA `(.L_x_19396) ;  /* 0x0000002800dc7947 */ /* 0x000fec0003800000 */
.L_x_19386:
        /* <DEDUP_REMOVED lines=108> */
.L_x_19418:
[----:B------:R-:W-:Y:S05]  /*3cf70*/  BSYNC B0 ;  /* 0x0000000000007941 */ /* 0x000fea0003800000 */
.L_x_19417:
        /* <DEDUP_REMOVED lines=8> */
.L_x_19420:
[----:B------:R-:W-:Y:S05]  /*3d000*/  BSYNC B3 ;  /* 0x0000000000037941 */ /* 0x000fea0003800000 */
.L_x_19419:
        /* <DEDUP_REMOVED lines=73> */
.L_x_19422:
[----:B------:R-:W-:Y:S05]  /*3d4a0*/  BSYNC B0 ;  /* 0x0000000000007941 */ /* 0x000fea0003800000 */
.L_x_19421:
[----:B------:R-:W-:Y:S01]  /*3d4b0*/  LOP3.LUT R3, R7, 0x80000000, R33, 0xb8, !PT ;  /* 0x8000000007037812 */ /* 0x000fe200078eb821 */
[----:B------:R-:W-:Y:S01]  /*3d4c0*/  DMUL R46, R46, 0.5 ;  /* 0x3fe000002e2e7828 */ /* 0x000fe20000000000 */
[----:B------:R-:W-:Y:S02]  /*3d4d0*/  FSEL R6, R4, R6, P0 ;  /* 0x0000000604067208 */ /* 0x000fe40000000000 */
[----:B------:R-:W-:Y:S01]  /*3d4e0*/  FSEL R7, R5, R3, P0 ;  /* 0x0000000305077208 */ /* 0x000fe20000000000 */
[----:B------:R-:W-:Y:S07]  /*3d4f0*/  BRA `(.L_x_19396) ;  /* 0x0000001c00c87947 */ /* 0x000fee0003800000 */
.L_x_19416:
        /* <DEDUP_REMOVED lines=135> */
.L_x_19424:
[----:B------:R-:W-:Y:S05]  /*3dd70*/  BSYNC B0 ;  /* 0x0000000000007941 */ /* 0x000fea0003800000 */
.L_x_19423:
        /* <DEDUP_REMOVED lines=8> */
.L_x_19426:
[----:B------:R-:W-:Y:S05]  /*3de00*/  BSYNC B3 ;  /* 0x0000000000037941 */ /* 0x000fea0003800000 */
.L_x_19425:
        /* <DEDUP_REMOVED lines=73> */
.L_x_19428:
[----:B------:R-:W-:Y:S05]  /*3e2a0*/  BSYNC B0 ;  /* 0x0000000000007941 */ /* 0x000fea0003800000 */
.L_x_19427:
[----:B------:R-:W-:Y:S02]  /*3e2b0*/  LOP3.LUT R3, R7, 0x80000000, R33, 0xb8, !PT ;  /* 0x8000000007037812 */ /* 0x000fe400078eb821 */
[----:B------:R-:W-:Y:S02]  /*3e2c0*/  FSEL R6, R4, R6, P1 ;  /* 0x0000000604067208 */ /* 0x000fe40000800000 */
[----:B------:R-:W-:Y:S01]  /*3e2d0*/  FSEL R7, R5, R3, P1 ;  /* 0x0000000305077208 */ /* 0x000fe20000800000 */
[----:B------:R-:W-:Y:S06]  /*3e2e0*/  BRA `(.L_x_19396) ;  /* 0x00000010004c7947 */ /* 0x000fec0003800000 */
.L_x_19415:
        /* <DEDUP_REMOVED lines=23> */
.L_x_19430:
[----:B------:R-:W-:Y:S05]  /*3e460*/  BSYNC B3 ;  /* 0x0000000000037941 */ /* 0x000fea0003800000 */
.L_x_19429:
        /* <DEDUP_REMOVED lines=26> */
.L_x_19432:
[----:B------:R-:W-:Y:S05]  /*3e610*/  BSYNC B3 ;  /* 0x0000000000037941 */ /* 0x000fea0003800000 */
.L_x_19431:
        /* <DEDUP_REMOVED lines=136> */
.L_x_19434:
[----:B------:R-:W-:Y:S05]  /*3eea0*/  BSYNC B0 ;  /* 0x0000000000007941 */ /* 0x000fea0003800000 */
.L_x_19433:
        /* <DEDUP_REMOVED lines=8> */
.L_x_19436:
[----:B------:R-:W-:Y:S05]  /*3ef30*/  BSYNC B3 ;  /* 0x0000000000037941 */ /* 0x000fea0003800000 */
.L_x_19435:
        /* <DEDUP_REMOVED lines=74> */
.L_x_19438:
[----:B------:R-:W-:Y:S05]  /*3f3e0*/  BSYNC B0 ;  /* 0x0000000000007941 */ /* 0x000fea0003800000 */
.L_x_19437:
[----:B------:R-:W-:Y:S02]  /*3f3f0*/  LOP3.LUT R3, R7, 0x80000000, R33, 0xb8, !PT ;  /* 0x8000000007037812 */ /* 0x000fe400078eb821 */
[----:B------:R-:W-:Y:S02]  /*3f400*/  FSEL R6, R4, R6, P1 ;  /* 0x0000000604067208 */ /* 0x000fe40000800000 */
[----:B------:R-:W-:-:S07]  /*3f410*/  FSEL R7, R5, R3, P1 ;  /* 0x0000000305077208 */ /* 0x000fce0000800000 */
.L_x_19396:
[----:B------:R-:W-:Y:S05]  /*3f420*/  BSYNC B2 ;  /* 0x0000000000027941 */ /* 0x000fea0003800000 */
.L_x_19385:
        /* <DEDUP_REMOVED lines=8> */
.L_x_19306:
        /* <DEDUP_REMOVED lines=17> */
.L_x_19308:
[----:B------:R-:W-:Y:S05]  /*3f5c0*/  BSYNC B1 ;  /* 0x0000000000017941 */ /* 0x000fea0003800000 */
.L_x_19305:
        /* <DEDUP_REMOVED lines=134> */
.L_x_19446:
[----:B------:R-:W-:Y:S05]  /*3fe30*/  BSYNC B3 ;  /* 0x0000000000037941 */ /* 0x000fea0003800000 */
.L_x_19445:
        /* <DEDUP_REMOVED lines=82> */
.L_x_19444:
        /* <DEDUP_REMOVED lines=36> */
.L_x_19454:
[----:B------:R-:W-:Y:S05]  /*405a0*/  BSYNC B4 ;  /* 0x0000000000047941 */ /* 0x000fea0003800000 */
.L_x_19453:
[----:B------:R-:W-:Y:S02]  /*405b0*/  IMAD.MOV.U32 R52, RZ, RZ, R2 ;  /* 0x000000ffff347224 */ /* 0x000fe400078e0002 */
[----:B------:R-:W-:Y:S01]  /*405c0*/  IMAD.MOV.U32 R53, RZ, RZ, R3 ;  /* 0x000000ffff357224 */ /* 0x000fe200078e0003 */
[----:B------:R-:W-:Y:S06]  /*405d0*/  BRA `(.L_x_19452) ;  /* 0x0000000000047947 */ /* 0x000fec0003800000 */
.L_x_19451:
[----:B------:R-:W-:-:S11]  /*405e0*/  DADD R52, -R62, R50 ;  /* 0x000000003e347229 */ /* 0x000fd60000000132 */
.L_x_19452:
[----:B------:R-:W-:Y:S05]  /*405f0*/  BSYNC B3 ;  /* 0x0000000000037941 */ /* 0x000fea0003800000 */
.L_x_19450:
        /* <DEDUP_REMOVED lines=31> */
.L_x_19459:
[----:B------:R-:W-:Y:S05]  /*407f0*/  BSYNC B4 ;  /* 0x0000000000047941 */ /* 0x000fea0003800000 */
.L_x_19458:
[----:B------:R-:W-:Y:S05]  /*40800*/  BRA `(.L_x_19457) ;  /* 0x0000000000047947 */ /* 0x000fea0003800000 */
.L_x_19456:
[----:B------:R-:W-:-:S11]  /*40810*/  DADD R2, R46, -R8 ;  /* 0x000000002e027229 */ /* 0x000fd60000000808 */
.L_x_19457:
[----:B------:R-:W-:Y:S05]  /*40820*/  BSYNC B3 ;  /* 0x0000000000037941 */ /* 0x000fea0003800000 */
.L_x_19455:
        /* <DEDUP_REMOVED lines=29> */
.L_x_19461:
[----:B------:R-:W-:Y:S05]  /*40a00*/  BSYNC B3 ;  /* 0x0000000000037941 */ /* 0x000fea0003800000 */
.L_x_19460:
        /* <DEDUP_REMOVED lines=86> */
.L_x_19462:
        /* <DEDUP_REMOVED lines=22> */
.L_x_19464:
[----:B------:R-:W-:Y:S05]  /*410d0*/  BSYNC B3 ;  /* 0x0000000000037941 */ /* 0x000fea0003800000 */
.L_x_19463:
        /* <DEDUP_REMOVED lines=30> */
.L_x_19449:
        /* <DEDUP_REMOVED lines=25> */
.L_x_19467:
[----:B------:R-:W-:Y:S05]  /*41450*/  BSYNC B3 ;  /* 0x0000000000037941 */ /* 0x000fea0003800000 */
.L_x_19466:
        /* <DEDUP_REMOVED lines=27> */
.L_x_19470:
[----:B------:R-:W-:Y:S05]  /*41610*/  BSYNC B3 ;  /* 0x0000000000037941 */ /* 0x000fea0003800000 */
.L_x_19469:
        /* <DEDUP_REMOVED lines=30> */
.L_x_19468:
        /* <DEDUP_REMOVED lines=76> */
.L_x_19471:
[----:B------:R-:W-:Y:S01]  /*41cc0*/  IMAD.MOV.U32 R2, RZ, RZ, 0x0 ;  /* 0x00000000ff027424 */ /* 0x000fe200078e00ff */
[----:B------:R-:W-:Y:S01]  /*41cd0*/  FSETP.NEU.FTZ.AND P0, PT, R5, RZ, PT ;  /* 0x000000ff0500720b */ /* 0x000fe20003f1d000 */
[----:B------:R-:W-:-:S06]  /*41ce0*/  IMAD.MOV.U32 R3, RZ, RZ, 0x7ff00000 ;  /* 0x7ff00000ff037424 */ /* 0x000fcc00078e00ff */
[----:B------:R-:W-:-:S10]  /*41cf0*/  DFMA R2, R4, R2, +INF ;  /* 0x7ff000000402742b */ /* 0x000fd40000000002 */
[----:B------:R-:W-:Y:S02]  /*41d00*/  FSEL R64, R2, RZ, P0 ;  /* 0x000000ff02407208 */ /* 0x000fe40000000000 */
[----:B------:R-:W-:Y:S01]  /*41d10*/  FSEL R65, R3, -QNAN , P0 ;  /* 0xfff0000003417808 */ /* 0x000fe20000000000 */
[----:B------:R-:W-:Y:S06]  /*41d20*/  BRA `(.L_x_19447) ;  /* 0x00000004003c7947 */ /* 0x000fec0003800000 */
.L_x_19465:
        /* <DEDUP_REMOVED lines=26> */
.L_x_19473:
[----:B------:R-:W-:Y:S05]  /*41ed0*/  BSYNC B3 ;  /* 0x0000000000037941 */ /* 0x000fea0003800000 */
.L_x_19472:
        /* <DEDUP_REMOVED lines=21> */
.L_x_19475:
[----:B------:R-:W-:Y:S05]  /*42030*/  BSYNC B3 ;  /* 0x0000000000037941 */ /* 0x000fea0003800000 */
.L_x_19474:
[----:B------:R-:W-:Y:S02]  /*42040*/  IMAD.MOV.U32 R64, RZ, RZ, R2 ;  /* 0x000000ffff407224 */ /* 0x000fe400078e0002 */
[----:B------:R-:W-:Y:S01]  /*42050*/  IMAD.MOV.U32 R65, RZ, RZ, R3 ;  /* 0x000000ffff417224 */ /* 0x000fe200078e0003 */
[----:B------:R-:W-:Y:S06]  /*42060*/  BRA `(.L_x_19447) ;  /* 0x00000000006c7947 */ /* 0x000fec0003800000 */
.L_x_19448:
        /* <DEDUP_REMOVED lines=22> */
[----:B------:R-:W-:Y:S05]  /*421d0*/  CALL.REL.NOINC `($__internal_27_$__cuda_sm20_dsqrt_rn_f64_mediumpath_v1) ;  /* 0x0000068c00ac7944 */ /* 0x000fea0003c00000 */
[----:B------:R-:W-:-:S07]  /*421e0*/  IMAD.MOV.U32 R5, RZ, RZ, R3 ;  /* 0x000000ffff057224 */ /* 0x000fce00078e0003 */
.L_x_19477:
[----:B------:R-:W-:Y:S05]  /*421f0*/  BSYNC B3 ;  /* 0x0000000000037941 */ /* 0x000fea0003800000 */
.L_x_19476:
[----:B------:R-:W-:Y:S02]  /*42200*/  IMAD.MOV.U32 R64, RZ, RZ, R4 ;  /* 0x000000ffff407224 */ /* 0x000fe400078e0004 */
[----:B------:R-:W-:-:S07]  /*42210*/  IMAD.MOV.U32 R65, RZ, RZ, R5 ;  /* 0x000000ffff417224 */ /* 0x000fce00078e0005 */
.L_x_19447:
[----:B------:R-:W-:Y:S05]  /*42220*/  BSYNC B2 ;  /* 0x0000000000027941 */ /* 0x000fea0003800000 */
.L_x_19443:
        /* <DEDUP_REMOVED lines=25> */
.L_x_19482:
[----:B------:R-:W-:Y:S05]  /*423c0*/  BSYNC B4 ;  /* 0x0000000000047941 */ /* 0x000fea0003800000 */
.L_x_19481:
        /* <DEDUP_REMOVED lines=49> */
.L_x_19484:
        /* <DEDUP_REMOVED lines=71> */
.L_x_19483:
        /* <DEDUP_REMOVED lines=37> */
.L_x_19493:
[----:B------:R-:W-:Y:S05]  /*42da0*/  BSYNC B6 ;  /* 0x0000000000067941 */ /* 0x000fea0003800000 */
.L_x_19492:
[----:B------:R-:W-:Y:S02]  /*42db0*/  IMAD.MOV.U32 R52, RZ, RZ, R2 ;  /* 0x000000ffff347224 */ /* 0x000fe400078e0002 */
[----:B------:R-:W-:Y:S01]  /*42dc0*/  IMAD.MOV.U32 R53, RZ, RZ, R3 ;  /* 0x000000ffff357224 */ /* 0x000fe200078e0003 */
[----:B------:R-:W-:Y:S06]  /*42dd0*/  BRA `(.L_x_19491) ;  /* 0x0000000000047947 */ /* 0x000fec0003800000 */
.L_x_19490:
[----:B------:R-:W-:-:S11]  /*42de0*/  DADD R52, -R62, R50 ;  /* 0x000000003e347229 */ /* 0x000fd60000000132 */
.L_x_19491:
[----:B------:R-:W-:Y:S05]  /*42df0*/  BSYNC B5 ;  /* 0x0000000000057941 */ /* 0x000fea0003800000 */
.L_x_19489:
        /* <DEDUP_REMOVED lines=28> */
.L_x_19498:
[----:B------:R-:W-:Y:S05]  /*42fc0*/  BSYNC B6 ;  /* 0x0000000000067941 */ /* 0x000fea0003800000 */
.L_x_19497:
[----:B------:R-:W-:Y:S02]  /*42fd0*/  IMAD.MOV.U32 R68, RZ, RZ, R2 ;  /* 0x000000ffff447224 */ /* 0x000fe400078e0002 */
[----:B------:R-:W-:Y:S01]  /*42fe0*/  IMAD.MOV.U32 R69, RZ, RZ, R3 ;  /* 0x000000ffff457224 */ /* 0x000fe200078e0003 */
[----:B------:R-:W-:Y:S06]  /*42ff0*/  BRA `(.L_x_19496) ;  /* 0x0000000000047947 */ /* 0x000fec0003800000 */
.L_x_19495:
[----:B------:R-:W-:-:S11]  /*43000*/  DADD R68, -R48, R46 ;  /* 0x0000000030447229 */ /* 0x000fd6000000012e */
.L_x_19496:
[----:B------:R-:W-:Y:S05]  /*43010*/  BSYNC B5 ;  /* 0x0000000000057941 */ /* 0x000fea0003800000 */
.L_x_19494:
        /* <DEDUP_REMOVED lines=27> */
.L_x_19500:
[----:B------:R-:W-:Y:S05]  /*431d0*/  BSYNC B5 ;  /* 0x0000000000057941 */ /* 0x000fea0003800000 */
.L_x_19499:
[----:B------:R-:W-:Y:S02]  /*431e0*/  IMAD.MOV.U32 R46, RZ, RZ, R4 ;  /* 0x000000ffff2e7224 */ /* 0x000fe400078e0004 */
[----:B------:R-:W-:Y:S01]  /*431f0*/  IMAD.MOV.U32 R47, RZ, RZ, R5 ;  /* 0x000000ffff2f7224 */ /* 0x000fe200078e0005 */
[----:B------:R-:W-:Y:S06]  /*43200*/  BRA `(.L_x_19501) ;  /* 0x0000000800347947 */ /* 0x000fec0003800000 */
.L_x_19488:
        /* <DEDUP_REMOVED lines=27> */
.L_x_19504:
[----:B------:R-:W-:Y:S05]  /*433c0*/  BSYNC B5 ;  /* 0x0000000000057941 */ /* 0x000fea0003800000 */
.L_x_19503:
[----:B------:R-:W-:Y:S01]  /*433d0*/  IMAD.MOV.U32 R46, RZ, RZ, R4 ;  /* 0x000000ffff2e7224 */ /* 0x000fe200078e0004 */
[----:B------:R-:W-:Y:S01]  /*433e0*/  MOV R47, R5 ;  /* 0x00000005002f7202 */ /* 0x000fe20000000f00 */
[----:B------:R-:W-:Y:S06]  /*433f0*/  BRA `(.L_x_19501) ;  /* 0x0000000400b87947 */ /* 0x000fec0003800000 */
.L_x_19502:
        /* <DEDUP_REMOVED lines=28> */
.L_x_19506:
[----:B------:R-:W-:Y:S05]  /*435c0*/  BSYNC B5 ;  /* 0x0000000000057941 */ /* 0x000fea0003800000 */
.L_x_19505:
        /* <DEDUP_REMOVED lines=21> */
.L_x_19508:
[----:B------:R-:W-:Y:S05]  /*43720*/  BSYNC B5 ;  /* 0x0000000000057941 */ /* 0x000fea0003800000 */
.L_x_19507:
[----:B------:R-:W-:Y:S01]  /*43730*/  DMUL R66, R66, 8.11296384146066816958e+31 ;  /* 0x4690000042427828 */ /* 0x000fe20000000000 */
[----:B------:R-:W-:Y:S02]  /*43740*/  IMAD.MOV.U32 R46, RZ, RZ, R2 ;  /* 0x000000ffff2e7224 */ /* 0x000fe400078e0002 */
[----:B------:R-:W-:Y:S01]  /*43750*/  IMAD.MOV.U32 R47, RZ, RZ, R3 ;  /* 0x000000ffff2f7224 */ /* 0x000fe200078e0003 */
[----:B------:R-:W-:Y:S07]  /*43760*/  BRA `(.L_x_19501) ;  /* 0x0000000000dc7947 */ /* 0x000fee0003800000 */
.L_x_19487:
        /* <DEDUP_REMOVED lines=24> */
.L_x_19510:
[----:B------:R-:W-:Y:S05]  /*438f0*/  BSYNC B5 ;  /* 0x0000000000057941 */ /* 0x000fea0003800000 */
.L_x_19509:
        /* <DEDUP_REMOVED lines=28> */
.L_x_19512:
[----:B------:R-:W-:Y:S05]  /*43ac0*/  BSYNC B5 ;  /* 0x0000000000057941 */ /* 0x000fea0003800000 */
.L_x_19511:
[----:B------:R-:W-:-:S11]  /*43ad0*/  DMUL R46, R2, R46 ;  /* 0x0000002e022e7228 */ /* 0x000fd60000000000 */
.L_x_19501:
[----:B------:R-:W-:Y:S05]  /*43ae0*/  BSYNC B4 ;  /* 0x0000000000047941 */ /* 0x000fea0003800000 */
.L_x_19486:
[----:B------:R-:W-:Y:S05]  /*43af0*/  BRA `(.L_x_19513) ;  /* 0x0000000000087947 */ /* 0x000fea0003800000 */
.L_x_19480:
[----:B------:R-:W-:Y:S02]  /*43b00*/  DMUL R46, R44, 9.00719925474099200000e+15 ;  /* 0x434000002c2e7828 */ /* 0x000fe40000000000 */
[----:B------:R-:W-:-:S11]  /*43b10*/  DMUL R66, R66, 9.00719925474099200000e+15 ;  /* 0x4340000042427828 */ /* 0x000fd60000000000 */
.L_x_19513:
[----:B------:R-:W-:Y:S05]  /*43b20*/  BSYNC B2 ;  /* 0x0000000000027941 */ /* 0x000fea0003800000 */
.L_x_19479:
        /* <DEDUP_REMOVED lines=28> */
.L_x_19515:
[----:B------:R-:W-:Y:S05]  /*43cf0*/  BSYNC B2 ;  /* 0x0000000000027941 */ /* 0x000fea0003800000 */
.L_x_19514:
        /* <DEDUP_REMOVED lines=82> */
.L_x_19517:
[----:B------:R-:W-:Y:S02]  /*44220*/  FSEL R2, RZ, 3.37028055040000000000e+12, P1 ;  /* 0x54442d18ff027808 */ /* 0x000fe40000800000 */
[----:B------:R-:W-:-:S07]  /*44230*/  FSEL R3, RZ, 2.1426990032196044922, P1 ;  /* 0x400921fbff037808 */ /* 0x000fce0000800000 */
.L_x_19518:
[----:B------:R-:W-:Y:S05]  /*44240*/  BSYNC B0 ;  /* 0x0000000000007941 */ /* 0x000fea0003800000 */
.L_x_19516:
[----:B------:R-:W-:Y:S01]  /*44250*/  DADD R46, |R46|, |R66| ;  /* 0x000000002e2e7229 */ /* 0x000fe20000000642 */
[----:B------:R-:W-:-:S07]  /*44260*/  LOP3.LUT R67, R3, 0x80000000, R67, 0xb8, !PT ;  /* 0x8000000003437812 */ /* 0x000fce00078eb843 */
[----:B------:R-:W-:-:S06]  /*44270*/  DSETP.GTU.AND P0, PT, |R46|, +INF , PT ;  /* 0x7ff000002e00742a */ /* 0x000fcc0003f0c200 */
[----:B------:R-:W-:Y:S02]  /*44280*/  FSEL R2, R46, R2, P0 ;  /* 0x000000022e027208 */ /* 0x000fe40000000000 */
[----:B------:R-:W-:-:S07]  /*44290*/  FSEL R3, R47, R67, P0 ;  /* 0x000000432f037208 */ /* 0x000fce0000000000 */
.L_x_19485:
[----:B------:R-:W-:Y:S05]  /*442a0*/  BSYNC B3 ;  /* 0x0000000000037941 */ /* 0x000fea0003800000 */
.L_x_19478:
[----:B------:R-:W-:Y:S01]  /*442b0*/  LOP3.LUT R37, R3, 0x80000000, R37, 0xb8, !PT ;  /* 0x8000000003257812 */ /* 0x000fe200078eb825 */
[----:B------:R-:W-:Y:S01]  /*442c0*/  IMAD.MOV.U32 R36, RZ, RZ, R2 ;  /* 0x000000ffff247224 */ /* 0x000fe200078e0002 */
[----:B------:R-:W-:Y:S01]  /*442d0*/  LOP3.LUT R39, R65, 0x80000000, R39, 0xb8, !PT ;  /* 0x8000000041277812 */ /* 0x000fe200078eb827 */
[----:B------:R-:W-:Y:S01]  /*442e0*/  IMAD.MOV.U32 R38, RZ, RZ, R64 ;  /* 0x000000ffff267224 */ /* 0x000fe200078e0040 */
[----:B------:R-:W-:Y:S06]  /*442f0*/  BRA `(.L_x_19442) ;  /* 0x0000005800e07947 */ /* 0x000fec0003800000 */
.L_x_19441:
        /* <DEDUP_REMOVED lines=113> */
.L_x_19524:
[----:B------:R-:W-:Y:S05]  /*44a10*/  BSYNC B0 ;  /* 0x0000000000007941 */ /* 0x000fea0003800000 */
.L_x_19523:
        /* <DEDUP_REMOVED lines=8> */
.L_x_19526:
[----:B------:R-:W-:Y:S05]  /*44aa0*/  BSYNC B3 ;  /* 0x0000000000037941 */ /* 0x000fea0003800000 */
.L_x_19525:
        /* <DEDUP_REMOVED lines=82> */
.L_x_19528:
[----:B------:R-:W-:-:S04]  /*44fd0*/  ISETP.GE.AND P0, PT, R45, RZ, PT ;  /* 0x000000ff2d00720c */ /* 0x000fc80003f06270 */
[----:B------:R-:W-:Y:S02]  /*44fe0*/  FSEL R6, RZ, 3.37028055040000000000e+12, P0 ;  /* 0x54442d18ff067808 */ /* 0x000fe40000000000 */
[----:B------:R-:W-:-:S07]  /*44ff0*/  FSEL R7, RZ, 2.1426990032196044922, P0 ;  /* 0x400921fbff077808 */ /* 0x000fce0000000000 */
.L_x_19529:
[----:B------:R-:W-:Y:S05]  /*45000*/  BSYNC B0 ;  /* 0x0000000000007941 */ /* 0x000fea0003800000 */
.L_x_19527:
[----:B------:R-:W-:Y:S01]  /*45010*/  DADD R2, |R36|, |R38| ;  /* 0x0000000024027229 */ /* 0x000fe20000000626 */
[----:B------:R-:W-:Y:S01]  /*45020*/  LOP3.LUT R11, R7, 0x80000000, R11, 0xb8, !PT ;  /* 0x80000000070b7812 */ /* 0x000fe200078eb80b */
[----:B------:R-:W-:-:S06]  /*45030*/  DMUL R46, R46, 0.5 ;  /* 0x3fe000002e2e7828 */ /* 0x000fcc0000000000 */
[----:B------:R-:W-:-:S06]  /*45040*/  DSETP.GTU.AND P0, PT, |R2|, +INF , PT ;  /* 0x7ff000000200742a */ /* 0x000fcc0003f0c200 */
[----:B------:R-:W-:Y:S02]  /*45050*/  FSEL R6, R2, R6, P0 ;  /* 0x0000000602067208 */ /* 0x000fe40000000000 */
[----:B------:R-:W-:Y:S01]  /*45060*/  FSEL R7, R3, R11, P0 ;  /* 0x0000000b03077208 */ /* 0x000fe20000000000 */
[----:B------:R-:W-:Y:S06]  /*45070*/  BRA `(.L_x_19530) ;  /* 0x0000004c00187947 */ /* 0x000fec0003800000 */
.L_x_19522:
        /* <DEDUP_REMOVED lines=135> */
.L_x_19532:
[----:B------:R-:W-:Y:S05]  /*458f0*/  BSYNC B0 ;  /* 0x0000000000007941 */ /* 0x000fea0003800000 */
.L_x_19531:
        /* <DEDUP_REMOVED lines=8> */
.L_x_19534:
[----:B------:R-:W-:Y:S05]  /*45980*/  BSYNC B3 ;  /* 0x0000000000037941 */ /* 0x000fea0003800000 */
.L_x_19533:
        /* <DEDUP_REMOVED lines=82> */
.L_x_19536:
[----:B------:R-:W-:-:S04]  /*45eb0*/  ISETP.GE.AND P0, PT, R45, RZ, PT ;  /* 0x000000ff2d00720c */ /* 0x000fc80003f06270 */
[----:B------:R-:W-:Y:S02]  /*45ec0*/  FSEL R6, RZ, 3.37028055040000000000e+12, P0 ;  /* 0x54442d18ff067808 */ /* 0x000fe40000000000 */
[----:B------:R-:W-:-:S07]  /*45ed0*/  FSEL R7, RZ, 2.1426990032196044922, P0 ;  /* 0x400921fbff077808 */ /* 0x000fce0000000000 */
.L_x_19537:
[----:B------:R-:W-:Y:S05]  /*45ee0*/  BSYNC B0 ;  /* 0x0000000000007941 */ /* 0x000fea0003800000 */
.L_x_19535:
[----:B------:R-:W-:Y:S01]  /*45ef0*/  DADD R2, |R36|, |R38| ;  /* 0x0000000024027229 */ /* 0x000fe20000000626 */
[----:B------:R-:W-:-:S07]  /*45f00*/  LOP3.LUT R11, R7, 0x80000000, R11, 0xb8, !PT ;  /* 0x80000000070b7812 */ /* 0x000fce00078eb80b */
[----:B------:R-:W-:-:S06]  /*45f10*/  DSETP.GTU.AND P0, PT, |R2|, +INF , PT ;  /* 0x7ff000000200742a */ /* 0x000fcc0003f0c200 */
[----:B------:R-:W-:Y:S02]  /*45f20*/  FSEL R6, R2, R6, P0 ;  /* 0x0000000602067208 */ /* 0x000fe40000000000 */
[----:B------:R-:W-:Y:S01]  /*45f30*/  FSEL R7, R3, R11, P0 ;  /* 0x0000000b03077208 */ /* 0x000fe20000000000 */
[----:B------:R-:W-:Y:S06]  /*45f40*/  BRA `(.L_x_19530) ;  /* 0x0000003c00647947 */ /* 0x000fec0003800000 */
.L_x_19521:
        /* <DEDUP_REMOVED lines=22> */
[----:B------:R-:W-:Y:S05]  /*460b0*/  CALL.REL.NOINC `($__internal_26_$__cuda_sm20_div_rn_f64_full) ;  /* 0x0000064800607944 */ /* 0x000fea0003c00000 */
.L_x_19539:
[----:B------:R-:W-:Y:S05]  /*460c0*/  BSYNC B3 ;  /* 0x0000000000037941 */ /* 0x000fea0003800000 */
.L_x_19538:
        /* <DEDUP_REMOVED lines=24> */
[----:B------:R-:W-:Y:S02]  /*46250*/  IMAD.MOV.U32 R4, RZ, RZ, R2 ;  /* 0x000000ffff047224 */ /* 0x000fe400078e0002 */
[----:B------:R-:W-:-:S07]  /*46260*/  IMAD.MOV.U32 R5, RZ, RZ, R3 ;  /* 0x000000ffff057224 */ /* 0x000fce00078e0003 */
.L_x_19541:
[----:B------:R-:W-:Y:S05]  /*46270*/  BSYNC B3 ;  /* 0x0000000000037941 */ /* 0x000fea0003800000 */
.L_x_19540:
        /* <DEDUP_REMOVED lines=136> */
.L_x_19543:
[----:B------:R-:W-:Y:S05]  /*46b00*/  BSYNC B0 ;  /* 0x0000000000007941 */ /* 0x000fea0003800000 */
.L_x_19542:
        /* <DEDUP_REMOVED lines=8> */
.L_x_19545:
[----:B------:R-:W-:Y:S05]  /*46b90*/  BSYNC B3 ;  /* 0x0000000000037941 */ /* 0x000fea0003800000 */
.L_x_19544:
        /* <DEDUP_REMOVED lines=82> */
.L_x_19547:
[----:B------:R-:W-:-:S04]  /*470c0*/  ISETP.GE.AND P0, PT, R45, RZ, PT ;  /* 0x000000ff2d00720c */ /* 0x000fc80003f06270 */
[----:B------:R-:W-:Y:S02]  /*470d0*/  FSEL R6, RZ, 3.37028055040000000000e+12, P0 ;  /* 0x54442d18ff067808 */ /* 0x000fe40000000000 */
[----:B------:R-:W-:-:S07]  /*470e0*/  FSEL R7, RZ, 2.1426990032196044922, P0 ;  /* 0x400921fbff077808 */ /* 0x000fce0000000000 */
.L_x_19548:
[----:B------:R-:W-:Y:S05]  /*470f0*/  BSYNC B0 ;  /* 0x0000000000007941 */ /* 0x000fea0003800000 */
.L_x_19546:
[----:B------:R-:W-:Y:S01]  /*47100*/  DADD R2, |R36|, |R38| ;  /* 0x0000000024027229 */ /* 0x000fe20000000626 */
[----:B------:R-:W-:Y:S01]  /*47110*/  LOP3.LUT R11, R7, 0x80000000, R11, 0xb8, !PT ;  /* 0x80000000070b7812 */ /* 0x000fe200078eb80b */
[----:B------:R-:W-:-:S06]  /*47120*/  DADD R46, R46, 1 ;  /* 0x3ff000002e2e7429 */ /* 0x000fcc0000000000 */
[----:B------:R-:W-:-:S06]  /*47130*/  DSETP.GTU.AND P0, PT, |R2|, +INF , PT ;  /* 0x7ff000000200742a */ /* 0x000fcc0003f0c200 */
[----:B------:R-:W-:Y:S02]  /*47140*/  FSEL R6, R2, R6, P0 ;  /* 0x0000000602067208 */ /* 0x000fe40000000000 */
[----:B------:R-:W-:Y:S01]  /*47150*/  FSEL R7, R3, R11, P0 ;  /* 0x0000000b03077208 */ /* 0x000fe20000000000 */
[----:B------:R-:W-:Y:S06]  /*47160*/  BRA `(.L_x_19530) ;  /* 0x0000002800dc7947 */ /* 0x000fec0003800000 */
.L_x_19520:
        /* <DEDUP_REMOVED lines=108> */
.L_x_19552:
[----:B------:R-:W-:Y:S05]  /*47830*/  BSYNC B0 ;  /* 0x0000000000007941 */ /* 0x000fea0003800000 */
.L_x_19551:
        /* <DEDUP_REMOVED lines=8> */
.L_x_19554:
[----:B------:R-:W-:Y:S05]  /*478c0*/  BSYNC B3 ;  /* 0x0000000000037941 */ /* 0x000fea0003800000 */
.L_x_19553:
        /* <DEDUP_REMOVED lines=73> */
.L_x_19556:
[----:B------:R-:W-:Y:S05]  /*47d60*/  BSYNC B0 ;  /* 0x0000000000007941 */ /* 0x000fea0003800000 */
.L_x_19555:
[----:B------:R-:W-:Y:S01]  /*47d70*/  LOP3.LUT R3, R7, 0x80000000, R37, 0xb8, !PT ;  /* 0x8000000007037812 */ /* 0x000fe200078eb825 */
[----:B------:R-:W-:Y:S01]  /*47d80*/  DMUL R46, R46, 0.5 ;  /* 0x3fe000002e2e7828 */ /* 0x000fe20000000000 */
[----:B------:R-:W-:Y:S02]  /*47d90*/  FSEL R6, R4, R6, P0 ;  /* 0x0000000604067208 */ /* 0x000fe40000000000 */
[----:B------:R-:W-:Y:S01]  /*47da0*/  FSEL R7, R5, R3, P0 ;  /* 0x0000000305077208 */ /* 0x000fe20000000000 */
[----:B------:R-:W-:Y:S07]  /*47db0*/  BRA `(.L_x_19530) ;  /* 0x0000001c00c87947 */ /* 0x000fee0003800000 */
.L_x_19550:
        /* <DEDUP_REMOVED lines=135> */
.L_x_19558:
[----:B------:R-:W-:Y:S05]  /*48630*/  BSYNC B0 ;  /* 0x0000000000007941 */ /* 0x000fea0003800000 */
.L_x_19557:
        /* <DEDUP_REMOVED lines=8> */
.L_x_19560:
[----:B------:R-:W-:Y:S05]  /*486c0*/  BSYNC B3 ;  /* 0x0000000000037941 */ /* 0x000fea0003800000 */
.L_x_19559:
        /* <DEDUP_REMOVED lines=73> */
.L_x_19562:
[----:B------:R-:W-:Y:S05]  /*48b60*/  BSYNC B0 ;  /* 0x0000000000007941 */ /* 0x000fea0003800000 */
.L_x_19561:
[----:B------:R-:W-:Y:S02]  /*48b70*/  LOP3.LUT R3, R7, 0x80000000, R37, 0xb8, !PT ;  /* 0x8000000007037812 */ /* 0x000fe400078eb825 */
[----:B------:R-:W-:Y:S02]  /*48b80*/  FSEL R6, R4, R6, P1 ;  /* 0x0000000604067208 */ /* 0x000fe40000800000 */
[----:B------:R-:W-:Y:S01]  /*48b90*/  FSEL R7, R5, R3, P1 ;  /* 0x0000000305077208 */ /* 0x000fe20000800000 */
[----:B------:R-:W-:Y:S06]  /*48ba0*/  BRA `(.L_x_19530) ;  /* 0x00000010004c7947 */ /* 0x000fec0003800000 */
.L_x_19549:
        /* <DEDUP_REMOVED lines=23> */
.L_x_19564:
[----:B------:R-:W-:Y:S05]  /*48d20*/  BSYNC B3 ;  /* 0x0000000000037941 */ /* 0x000fea0003800000 */
.L_x_19563:
        /* <DEDUP_REMOVED lines=24> */
[----:B------:R-:W-:Y:S01]  /*48eb0*/  MOV R4, R2 ;  /* 0x0000000200047202 */ /* 0x000fe20000000f00 */
[----:B------:R-:W-:-:S07]  /*48ec0*/  IMAD.MOV.U32 R5, RZ, RZ, R3 ;  /* 0x000000ffff057224 */ /* 0x000fce00078e0003 */
.L_x_19566:
[----:B------:R-:W-:Y:S05]  /*48ed0*/  BSYNC B3 ;  /* 0x0000000000037941 */ /* 0x000fea0003800000 */
.L_x_19565:
        /* <DEDUP_REMOVED lines=136> */
.L_x_19568:
[----:B------:R-:W-:Y:S05]  /*49760*/  BSYNC B0 ;  /* 0x0000000000007941 */ /* 0x000fea0003800000 */
.L_x_19567:
        /* <DEDUP_REMOVED lines=8> */
.L_x_19570:
[----:B------:R-:W-:Y:S05]  /*497f0*/  BSYNC B3 ;  /* 0x0000000000037941 */ /* 0x000fea0003800000 */
.L_x_19569:
        /* <DEDUP_REMOVED lines=74> */
.L_x_19572:
[----:B------:R-:W-:Y:S05]  /*49ca0*/  BSYNC B0 ;  /* 0x0000000000007941 */ /* 0x000fea0003800000 */
.L_x_19571:
[----:B------:R-:W-:Y:S02]  /*49cb0*/  LOP3.LUT R3, R7, 0x80000000, R37, 0xb8, !PT ;  /* 0x8000000007037812 */ /* 0x000fe400078eb825 */
[----:B------:R-:W-:Y:S02]  /*49cc0*/  FSEL R6, R4, R6, P1 ;  /* 0x0000000604067208 */ /* 0x000fe40000800000 */
[----:B------:R-:W-:-:S07]  /*49cd0*/  FSEL R7, R5, R3, P1 ;  /* 0x0000000305077208 */ /* 0x000fce0000800000 */
.L_x_19530:
[----:B------:R-:W-:Y:S05]  /*49ce0*/  BSYNC B2 ;  /* 0x0000000000027941 */ /* 0x000fea0003800000 */
.L_x_19519:
        /* <DEDUP_REMOVED lines=8> */
.L_x_19440:
        /* <DEDUP_REMOVED lines=17> */
.L_x_19442:
[----:B------:R-:W-:Y:S05]  /*49e80*/  BSYNC B1 ;  /* 0x0000000000017941 */ /* 0x000fea0003800000 */
.L_x_19439:
        /* <DEDUP_REMOVED lines=134> */
.L_x_19580:
[----:B------:R-:W-:Y:S05]  /*4a6f0*/  BSYNC B3 ;  /* 0x0000000000037941 */ /* 0x000fea0003800000 */
.L_x_19579:
        /* <DEDUP_REMOVED lines=82> */
.L_x_19578:
        /* <DEDUP_REMOVED lines=36> */
.L_x_19588:
[----:B------:R-:W-:Y:S05]  /*4ae60*/  BSYNC B4 ;  /* 0x0000000000047941 */ /* 0x000fea0003800000 */
.L_x_19587:
[----:B------:R-:W-:Y:S01]  /*4ae70*/  IMAD.MOV.U32 R52, RZ, RZ, R2 ;  /* 0x000000ffff347224 */ /* 0x000fe200078e0002 */
[----:B------:R-:W-:Y:S01]  /*4ae80*/  MOV R53, R3 ;  /* 0x0000000300357202 */ /* 0x000fe20000000f00 */
[----:B------:R-:W-:Y:S06]  /*4ae90*/  BRA `(.L_x_19586) ;  /* 0x0000000000047947 */ /* 0x000fec0003800000 */
.L_x_19585:
[----:B------:R-:W-:-:S11]  /*4aea0*/  DADD R52, -R62, R50 ;  /* 0x000000003e347229 */ /* 0x000fd60000000132 */
.L_x_19586:
[----:B------:R-:W-:Y:S05]  /*4aeb0*/  BSYNC B3 ;  /* 0x0000000000037941 */ /* 0x000fea0003800000 */
.L_x_19584:
        /* <DEDUP_REMOVED lines=31> */
.L_x_19593:
[----:B------:R-:W-:Y:S05]  /*4b0b0*/  BSYNC B4 ;  /* 0x0000000000047941 */ /* 0x000fea0003800000 */
.L_x_19592:
[----:B------:R-:W-:Y:S05]  /*4b0c0*/  BRA `(.L_x_19591) ;  /* 0x0000000000047947 */ /* 0x000fea0003800000 */
.L_x_19590:
[----:B------:R-:W-:-:S11]  /*4b0d0*/  DADD R2, R46, -R8 ;  /* 0x000000002e027229 */ /* 0x000fd60000000808 */
.L_x_19591:
[----:B------:R-:W-:Y:S05]  /*4b0e0*/  BSYNC B3 ;  /* 0x0000000000037941 */ /* 0x000fea0003800000 */
.L_x_19589:
        /* <DEDUP_REMOVED lines=29> */
.L_x_19595:
[----:B------:R-:W-:Y:S05]  /*4b2c0*/  BSYNC B3 ;  /* 0x0000000000037941 */ /* 0x000fea0003800000 */
.L_x_19594:
        /* <DEDUP_REMOVED lines=86> */
.L_x_19596:
        /* <DEDUP_REMOVED lines=22> */
.L_x_19598:
[----:B------:R-:W-:Y:S05]  /*4b990*/  BSYNC B3 ;  /* 0x0000000000037941 */ /* 0x000fea0003800000 */
.L_x_19597:
        /* <DEDUP_REMOVED lines=30> */
.L_x_19583:
        /* <DEDUP_REMOVED lines=25> */
.L_x_19601:
[----:B------:R-:W-:Y:S05]  /*4bd10*/  BSYNC B3 ;  /* 0x0000000000037941 */ /* 0x000fea0003800000 */
.L_x_19600:
        /* <DEDUP_REMOVED lines=27> */
.L_x_19604:
[----:B------:R-:W-:Y:S05]  /*4bed0*/  BSYNC B3 ;  /* 0x0000000000037941 */ /* 0x000fea0003800000 */
.L_x_19603:
        /* <DEDUP_REMOVED lines=30> */
.L_x_19602:
        /* <DEDUP_REMOVED lines=76> */
.L_x_19605:
[----:B------:R-:W-:Y:S01]  /*4c580*/  IMAD.MOV.U32 R2, RZ, RZ, 0x0 ;  /* 0x00000000ff027424 */ /* 0x000fe200078e00ff */
[----:B------:R-:W-:Y:S01]  /*4c590*/  FSETP.NEU.FTZ.AND P0, PT, R5, RZ, PT ;  /* 0x000000ff0500720b */ /* 0x000fe20003f1d000 */
[----:B------:R-:W-:-:S06]  /*4c5a0*/  IMAD.MOV.U32 R3, RZ, RZ, 0x7ff00000 ;  /* 0x7ff00000ff037424 */ /* 0x000fcc00078e00ff */
[----:B------:R-:W-:-:S10]  /*4c5b0*/  DFMA R2, R4, R2, +INF ;  /* 0x7ff000000402742b */ /* 0x000fd40000000002 */
[----:B------:R-:W-:Y:S02]  /*4c5c0*/  FSEL R64, R2, RZ, P0 ;  /* 0x000000ff02407208 */ /* 0x000fe40000000000 */
[----:B------:R-:W-:Y:S01]  /*4c5d0*/  FSEL R65, R3, -QNAN , P0 ;  /* 0xfff0000003417808 */ /* 0x000fe20000000000 */
[----:B------:R-:W-:Y:S06]  /*4c5e0*/  BRA `(.L_x_19581) ;  /* 0x00000004003c7947 */ /* 0x000fec0003800000 */
.L_x_19599:
        /* <DEDUP_REMOVED lines=26> */
.L_x_19607:
[----:B------:R-:W-:Y:S05]  /*4c790*/  BSYNC B3 ;  /* 0x0000000000037941 */ /* 0x000fea0003800000 */
.L_x_19606:
        /* <DEDUP_REMOVED lines=20> */
[----:B------:R-:W-:Y:S05]  /*4c8e0*/  CALL.REL.NOINC `($__internal_26_$__cuda_sm20_div_rn_f64_full) ;  /* 0x000005e000547944 */ /* 0x000fea0003c00000 */
.L_x_19609:
[----:B------:R-:W-:Y:S05]  /*4c8f0*/  BSYNC B3 ;  /* 0x0000000000037941 */ /* 0x000fea0003800000 */
.L_x_19608:
[----:B------:R-:W-:Y:S02]  /*4c900*/  IMAD.MOV.U32 R64, RZ, RZ, R2 ;  /* 0x000000ffff407224 */ /* 0x000fe400078e0002 */
[----:B------:R-:W-:Y:S01]  /*4c910*/  IMAD.MOV.U32 R65, RZ, RZ, R3 ;  /* 0x000000ffff417224 */ /* 0x000fe200078e0003 */
[----:B------:R-:W-:Y:S06]  /*4c920*/  BRA `(.L_x_19581) ;  /* 0x00000000006c7947 */ /* 0x000fec0003800000 */
.L_x_19582:
        /* <DEDUP_REMOVED lines=24> */
.L_x_19611:
[----:B------:R-:W-:Y:S05]  /*4cab0*/  BSYNC B3 ;  /* 0x0000000000037941 */ /* 0x000fea0003800000 */
.L_x_19610:
[----:B------:R-:W-:Y:S01]  /*4cac0*/  IMAD.MOV.U32 R64, RZ, RZ, R4 ;  /* 0x000000ffff407224 */ /* 0x000fe200078e0004 */
[----:B------:R-:W-:-:S07]  /*4cad0*/  MOV R65, R5 ;  /* 0x0000000500417202 */ /* 0x000fce0000000f00 */
.L_x_19581:
[----:B------:R-:W-:Y:S05]  /*4cae0*/  BSYNC B2 ;  /* 0x0000000000027941 */ /* 0x000fea0003800000 */
.L_x_19577:
        /* <DEDUP_REMOVED lines=25> */
.L_x_19616:
[----:B------:R-:W-:Y:S05]  /*4cc80*/  BSYNC B4 ;  /* 0x0000000000047941 */ /* 0x000fea0003800000 */
.L_x_19615:
        /* <DEDUP_REMOVED lines=49> */
.L_x_19618:
        /* <DEDUP_REMOVED lines=71> */
.L_x_19617:
        /* <DEDUP_REMOVED lines=37> */
.L_x_19627:
[----:B------:R-:W-:Y:S05]  /*4d660*/  BSYNC B6 ;  /* 0x0000000000067941 */ /* 0x000fea0003800000 */
.L_x_19626:
[----:B------:R-:W-:Y:S02]  /*4d670*/  IMAD.MOV.U32 R52, RZ, RZ, R2 ;  /* 0x000000ffff347224 */ /* 0x000fe400078e0002 */
[----:B------:R-:W-:Y:S01]  /*4d680*/  IMAD.MOV.U32 R53, RZ, RZ, R3 ;  /* 0x000000ffff357224 */ /* 0x000fe200078e0003 */
[----:B------:R-:W-:Y:S06]  /*4d690*/  BRA `(.L_x_19625) ;  /* 0x0000000000047947 */ /* 0x000fec0003800000 */
.L_x_19624:
[----:B------:R-:W-:-:S11]  /*4d6a0*/  DADD R52, -R62, R50 ;  /* 0x000000003e347229 */ /* 0x000fd60000000132 */
.L_x_19625:
[----:B------:R-:W-:Y:S05]  /*4d6b0*/  BSYNC B5 ;  /* 0x0000000000057941 */ /* 0x000fea0003800000 */
.L_x_19623:
        /* <DEDUP_REMOVED lines=28> */
.L_x_19632:
[----:B------:R-:W-:Y:S05]  /*4d880*/  BSYNC B6 ;  /* 0x0000000000067941 */ /* 0x000fea0003800000 */
.L_x_19631:
[----:B------:R-:W-:Y:S02]  /*4d890*/  IMAD.MOV.U32 R68, RZ, RZ, R2 ;  /* 0x000000ffff447224 */ /* 0x000fe400078e0002 */
[----:B------:R-:W-:Y:S01]  /*4d8a0*/  IMAD.MOV.U32 R69, RZ, RZ, R3 ;  /* 0x000000ffff457224 */ /* 0x000fe200078e0003 */
[----:B------:R-:W-:Y:S06]  /*4d8b0*/  BRA `(.L_x_19630) ;  /* 0x0000000000047947 */ /* 0x000fec0003800000 */
.L_x_19629:
[----:B------:R-:W-:-:S11]  /*4d8c0*/  DADD R68, -R48, R46 ;  /* 0x0000000030447229 */ /* 0x000fd6000000012e */
.L_x_19630:
[----:B------:R-:W-:Y:S05]  /*4d8d0*/  BSYNC B5 ;  /* 0x0000000000057941 */ /* 0x000fea0003800000 */
.L_x_19628:
        /* <DEDUP_REMOVED lines=27> */
.L_x_19634:
[----:B------:R-:W-:Y:S05]  /*4da90*/  BSYNC B5 ;  /* 0x0000000000057941 */ /* 0x000fea0003800000 */
.L_x_19633:
[----:B------:R-:W-:Y:S01]  /*4daa0*/  IMAD.MOV.U32 R46, RZ, RZ, R4 ;  /* 0x000000ffff2e7224 */ /* 0x000fe200078e0004 */
[----:B------:R-:W-:Y:S01]  /*4dab0*/  MOV R47, R5 ;  /* 0x00000005002f7202 */ /* 0x000fe20000000f00 */
[----:B------:R-:W-:Y:S06]  /*4dac0*/  BRA `(.L_x_19635) ;  /* 0x0000000800347947 */ /* 0x000fec0003800000 */
.L_x_19622:
        /* <DEDUP_REMOVED lines=27> */
.L_x_19638:
[----:B------:R-:W-:Y:S05]  /*4dc80*/  BSYNC B5 ;  /* 0x0000000000057941 */ /* 0x000fea0003800000 */
.L_x_19637:
[----:B------:R-:W-:Y:S02]  /*4dc90*/  IMAD.MOV.U32 R46, RZ, RZ, R4 ;  /* 0x000000ffff2e7224 */ /* 0x000fe400078e0004 */
[----:B------:R-:W-:Y:S01]  /*4dca0*/  IMAD.MOV.U32 R47, RZ, RZ, R5 ;  /* 0x000000ffff2f7224 */ /* 0x000fe200078e0005 */
[----:B------:R-:W-:Y:S06]  /*4dcb0*/  BRA `(.L_x_19635) ;  /* 0x0000000400b87947 */ /* 0x000fec0003800000 */
.L_x_19636:
        /* <DEDUP_REMOVED lines=28> */
.L_x_19640:
[----:B------:R-:W-:Y:S05]  /*4de80*/  BSYNC B5 ;  /* 0x0000000000057941 */ /* 0x000fea0003800000 */
.L_x_19639:
        /* <DEDUP_REMOVED lines=21> */
.L_x_19642:
[----:B------:R-:W-:Y:S05]  /*4dfe0*/  BSYNC B5 ;  /* 0x0000000000057941 */ /* 0x000fea0003800000 */
.L_x_19641:
[----:B------:R-:W-:Y:S01]  /*4dff0*/  DMUL R66, R66, 8.11296384146066816958e+31 ;  /* 0x4690000042427828 */ /* 0x000fe20000000000 */
[----:B------:R-:W-:Y:S01]  /*4e000*/  MOV R46, R2 ;  /* 0x00000002002e7202 */ /* 0x000fe20000000f00 */
[----:B------:R-:W-:Y:S01]  /*4e010*/  IMAD.MOV.U32 R47, RZ, RZ, R3 ;  /* 0x000000ffff2f7224 */ /* 0x000fe200078e0003 */
[----:B------:R-:W-:Y:S08]  /*4e020*/  BRA `(.L_x_19635) ;  /* 0x0000000000dc7947 */ /* 0x000ff00003800000 */
.L_x_19621:
        /* <DEDUP_REMOVED lines=22> */
[----:B------:R-:W-:Y:S02]  /*4e190*/  IMAD.MOV.U32 R46, RZ, RZ, R4 ;  /* 0x000000ffff2e7224 */ /* 0x000fe400078e0004 */
[----:B------:R-:W-:-:S07]  /*4e1a0*/  IMAD.MOV.U32 R47, RZ, RZ, R3 ;  /* 0x000000ffff2f7224 */ /* 0x000fce00078e0003 */
.L_x_19644:
[----:B------:R-:W-:Y:S05]  /*4e1b0*/  BSYNC B5 ;  /* 0x0000000000057941 */ /* 0x000fea0003800000 */
.L_x_19643:
        /* <DEDUP_REMOVED lines=28> */
.L_x_19646:
[----:B------:R-:W-:Y:S05]  /*4e380*/  BSYNC B5 ;  /* 0x0000000000057941 */ /* 0x000fea0003800000 */
.L_x_19645:
[----:B------:R-:W-:-:S11]  /*4e390*/  DMUL R46, R2, R46 ;  /* 0x0000002e022e7228 */ /* 0x000fd60000000000 */
.L_x_19635:
[----:B------:R-:W-:Y:S05]  /*4e3a0*/  BSYNC B4 ;  /* 0x0000000000047941 */ /* 0x000fea0003800000 */
.L_x_19620:
[----:B------:R-:W-:Y:S05]  /*4e3b0*/  BRA `(.L_x_19647) ;  /* 0x0000000000087947 */ /* 0x000fea0003800000 */
.L_x_19614:
[----:B------:R-:W-:Y:S02]  /*4e3c0*/  DMUL R46, R44, 9.00719925474099200000e+15 ;  /* 0x434000002c2e7828 */ /* 0x000fe40000000000 */
[----:B------:R-:W-:-:S11]  /*4e3d0*/  DMUL R66, R66, 9.00719925474099200000e+15 ;  /* 0x4340000042427828 */ /* 0x000fd60000000000 */
.L_x_19647:
[----:B------:R-:W-:Y:S05]  /*4e3e0*/  BSYNC B2 ;  /* 0x0000000000027941 */ /* 0x000fea0003800000 */
.L_x_19613:
        /* <DEDUP_REMOVED lines=28> */
.L_x_19649:
[----:B------:R-:W-:Y:S05]  /*4e5b0*/  BSYNC B2 ;  /* 0x0000000000027941 */ /* 0x000fea0003800000 */
.L_x_19648:
        /* <DEDUP_REMOVED lines=82> */
.L_x_19651:
[----:B------:R-:W-:Y:S02]  /*4eae0*/  FSEL R2, RZ, 3.37028055040000000000e+12, P1 ;  /* 0x54442d18ff027808 */ /* 0x000fe40000800000 */
[----:B------:R-:W-:-:S07]  /*4eaf0*/  FSEL R3, RZ, 2.1426990032196044922, P1 ;  /* 0x400921fbff037808 */ /* 0x000fce0000800000 */
.L_x_19652:
[----:B------:R-:W-:Y:S05]  /*4eb00*/  BSYNC B0 ;  /* 0x0000000000007941 */ /* 0x000fea0003800000 */
.L_x_19650:
[----:B------:R-:W-:Y:S01]  /*4eb10*/  DADD R46, |R46|, |R66| ;  /* 0x000000002e2e7229 */ /* 0x000fe20000000642 */
[----:B------:R-:W-:-:S07]  /*4eb20*/  LOP3.LUT R67, R3, 0x80000000, R67, 0xb8, !PT ;  /* 0x8000000003437812 */ /* 0x000fce00078eb843 */
[----:B------:R-:W-:-:S06]  /*4eb30*/  DSETP.GTU.AND P0, PT, |R46|, +INF , PT ;  /* 0x7ff000002e00742a */ /* 0x000fcc0003f0c200 */
[----:B------:R-:W-:Y:S02]  /*4eb40*/  FSEL R2, R46, R2, P0 ;  /* 0x000000022e027208 */ /* 0x000fe40000000000 */
[----:B------:R-:W-:-:S07]  /*4eb50*/  FSEL R3, R47, R67, P0 ;  /* 0x000000432f037208 */ /* 0x000fce0000000000 */
.L_x_19619:
[----:B------:R-:W-:Y:S05]  /*4eb60*/  BSYNC B3 ;  /* 0x0000000000037941 */ /* 0x000fea0003800000 */
.L_x_19612:
[----:B------:R-:W-:Y:S01]  /*4eb70*/  LOP3.LUT R41, R3, 0x80000000, R41, 0xb8, !PT ;  /* 0x8000000003297812 */ /* 0x000fe200078eb829 */
[----:B------:R-:W-:Y:S01]  /*4eb80*/  IMAD.MOV.U32 R40, RZ, RZ, R2 ;  /* 0x000000ffff287224 */ /* 0x000fe200078e0002 */
[----:B------:R-:W-:Y:S01]  /*4eb90*/  LOP3.LUT R43, R65, 0x80000000, R43, 0xb8, !PT ;  /* 0x80000000412b7812 */ /* 0x000fe200078eb82b */
[----:B------:R-:W-:Y:S01]  /*4eba0*/  IMAD.MOV.U32 R42, RZ, RZ, R64 ;  /* 0x000000ffff2a7224 */ /* 0x000fe200078e0040 */
[----:B------:R-:W-:Y:S06]  /*4ebb0*/  BRA `(.L_x_19576) ;  /* 0x0000005800e07947 */ /* 0x000fec0003800000 */
.L_x_19575:
        /* <DEDUP_REMOVED lines=113> */
.L_x_19658:
[----:B------:R-:W-:Y:S05]  /*4f2d0*/  BSYNC B0 ;  /* 0x0000000000007941 */ /* 0x000fea0003800000 */
.L_x_19657:
        /* <DEDUP_REMOVED lines=8> */
.L_x_19660:
[----:B------:R-:W-:Y:S05]  /*4f360*/  BSYNC B3 ;  /* 0x0000000000037941 */ /* 0x000fea0003800000 */
.L_x_19659:
        /* <DEDUP_REMOVED lines=82> */
.L_x_19662:
[----:B------:R-:W-:-:S04]  /*4f890*/  ISETP.GE.AND P0, PT, R45, RZ, PT ;  /* 0x000000ff2d00720c */ /* 0x000fc80003f06270 */
[----:B------:R-:W-:Y:S02]  /*4f8a0*/  FSEL R6, RZ, 3.37028055040000000000e+12, P0 ;  /* 0x54442d18ff067808 */ /* 0x000fe40000000000 */
[----:B------:R-:W-:-:S07]  /*4f8b0*/  FSEL R7, RZ, 2.1426990032196044922, P0 ;  /* 0x400921fbff077808 */ /* 0x000fce0000000000 */
.L_x_19663:
[----:B------:R-:W-:Y:S05]  /*4f8c0*/  BSYNC B0 ;  /* 0x0000000000007941 */ /* 0x000fea0003800000 */
.L_x_19661:
[----:B------:R-:W-:Y:S01]  /*4f8d0*/  DADD R2, |R40|, |R42| ;  /* 0x0000000028027229 */ /* 0x000fe2000000062a */
[----:B------:R-:W-:Y:S01]  /*4f8e0*/  LOP3.LUT R11, R7, 0x80000000, R11, 0xb8, !PT ;  /* 0x80000000070b7812 */ /* 0x000fe200078eb80b */
[----:B------:R-:W-:-:S06]  /*4f8f0*/  DMUL R46, R46, 0.5 ;  /* 0x3fe000002e2e7828 */ /* 0x000fcc0000000000 */
[----:B------:R-:W-:-:S06]  /*4f900*/  DSETP.GTU.AND P0, PT, |R2|, +INF , PT ;  /* 0x7ff000000200742a */ /* 0x000fcc0003f0c200 */
[----:B------:R-:W-:Y:S02]  /*4f910*/  FSEL R6, R2, R6, P0 ;  /* 0x0000000602067208 */ /* 0x000fe40000000000 */
[----:B------:R-:W-:Y:S01]  /*4f920*/  FSEL R7, R3, R11, P0 ;  /* 0x0000000b03077208 */ /* 0x000fe20000000000 */
[----:B------:R-:W-:Y:S06]  /*4f930*/  BRA `(.L_x_19664) ;  /* 0x0000004c00187947 */ /* 0x000fec0003800000 */
.L_x_19656:
        /* <DEDUP_REMOVED lines=135> */
.L_x_19666:
[----:B------:R-:W-:Y:S05]  /*501b0*/  BSYNC B0 ;  /* 0x0000000000007941 */ /* 0x000fea0003800000 */
.L_x_19665:
        /* <DEDUP_REMOVED lines=8> */
.L_x_19668:
[----:B------:R-:W-:Y:S05]  /*50240*/  BSYNC B3 ;  /* 0x0000000000037941 */ /* 0x000fea0003800000 */
.L_x_19667:
        /* <DEDUP_REMOVED lines=82> */
.L_x_19670:
[----:B------:R-:W-:-:S04]  /*50770*/  ISETP.GE.AND P0, PT, R45, RZ, PT ;  /* 0x000000ff2d00720c */ /* 0x000fc80003f06270 */
[----:B------:R-:W-:Y:S02]  /*50780*/  FSEL R6, RZ, 3.37028055040000000000e+12, P0 ;  /* 0x54442d18ff067808 */ /* 0x000fe40000000000 */
[----:B------:R-:W-:-:S07]  /*50790*/  FSEL R7, RZ, 2.1426990032196044922, P0 ;  /* 0x400921fbff077808 */ /* 0x000fce0000000000 */
.L_x_19671:
[----:B------:R-:W-:Y:S05]  /*507a0*/  BSYNC B0 ;  /* 0x0000000000007941 */ /* 0x000fea0003800000 */
.L_x_19669:
[----:B------:R-:W-:Y:S01]  /*507b0*/  DADD R2, |R40|, |R42| ;  /* 0x0000000028027229 */ /* 0x000fe2000000062a */
[----:B------:R-:W-:-:S07]  /*507c0*/  LOP3.LUT R11, R7, 0x80000000, R11, 0xb8, !PT ;  /* 0x80000000070b7812 */ /* 0x000fce00078eb80b */
[----:B------:R-:W-:-:S06]  /*507d0*/  DSETP.GTU.AND P0, PT, |R2|, +INF , PT ;  /* 0x7ff000000200742a */ /* 0x000fcc0003f0c200 */
[----:B------:R-:W-:Y:S02]  /*507e0*/  FSEL R6, R2, R6, P0 ;  /* 0x0000000602067208 */ /* 0x000fe40000000000 */
[----:B------:R-:W-:Y:S01]  /*507f0*/  FSEL R7, R3, R11, P0 ;  /* 0x0000000b03077208 */ /* 0x000fe20000000000 */
[----:B------:R-:W-:Y:S06]  /*50800*/  BRA `(.L_x_19664) ;  /* 0x0000003c00647947 */ /* 0x000fec0003800000 */
.L_x_19655:
        /* <DEDUP_REMOVED lines=23> */
.L_x_19673:
[----:B------:R-:W-:Y:S05]  /*50980*/  BSYNC B3 ;  /* 0x0000000000037941 */ /* 0x000fea0003800000 */
.L_x_19672:
        /* <DEDUP_REMOVED lines=26> */
.L_x_19675:
[----:B------:R-:W-:Y:S05]  /*50b30*/  BSYNC B3 ;  /* 0x0000000000037941 */ /* 0x000fea0003800000 */
.L_x_19674:
        /* <DEDUP_REMOVED lines=136> */
.L_x_19677:
[----:B------:R-:W-:Y:S05]  /*513c0*/  BSYNC B0 ;  /* 0x0000000000007941 */ /* 0x000fea0003800000 */
.L_x_19676:
        /* <DEDUP_REMOVED lines=8> */
.L_x_19679:
[----:B------:R-:W-:Y:S05]  /*51450*/  BSYNC B3 ;  /* 0x0000000000037941 */ /* 0x000fea0003800000 */
.L_x_19678:
        /* <DEDUP_REMOVED lines=82> */
.L_x_19681:
[----:B------:R-:W-:-:S04]  /*51980*/  ISETP.GE.AND P0, PT, R45, RZ, PT ;  /* 0x000000ff2d00720c */ /* 0x000fc80003f06270 */
[----:B------:R-:W-:Y:S02]  /*51990*/  FSEL R6, RZ, 3.37028055040000000000e+12, P0 ;  /* 0x54442d18ff067808 */ /* 0x000fe40000000000 */
[----:B------:R-:W-:-:S07]  /*519a0*/  FSEL R7, RZ, 2.1426990032196044922, P0 ;  /* 0x400921fbff077808 */ /* 0x000fce0000000000 */
.L_x_19682:
[----:B------:R-:W-:Y:S05]  /*519b0*/  BSYNC B0 ;  /* 0x0000000000007941 */ /* 0x000fea0003800000 */
.L_x_19680:
[----:B------:R-:W-:Y:S01]  /*519c0*/  DADD R2, |R40|, |R42| ;  /* 0x0000000028027229 */ /* 0x000fe2000000062a */
[----:B------:R-:W-:Y:S01]  /*519d0*/  LOP3.LUT R11, R7, 0x80000000, R11, 0xb8, !PT ;  /* 0x80000000070b7812 */ /* 0x000fe200078eb80b */
[----:B------:R-:W-:-:S06]  /*519e0*/  DADD R46, R46, 1 ;  /* 0x3ff000002e2e7429 */ /* 0x000fcc0000000000 */
[----:B------:R-:W-:-:S06]  /*519f0*/  DSETP.GTU.AND P0, PT, |R2|, +INF , PT ;  /* 0x7ff000000200742a */ /* 0x000fcc0003f0c200 */
[----:B------:R-:W-:Y:S02]  /*51a00*/  FSEL R6, R2, R6, P0 ;  /* 0x0000000602067208 */ /* 0x000fe40000000000 */
[----:B------:R-:W-:Y:S01]  /*51a10*/  FSEL R7, R3, R11, P0 ;  /* 0x0000000b03077208 */ /* 0x000fe20000000000 */
[----:B------:R-:W-:Y:S06]  /*51a20*/  BRA `(.L_x_19664) ;  /* 0x0000002800dc7947 */ /* 0x000fec0003800000 */
.L_x_19654:
        /* <DEDUP_REMOVED lines=108> */
.L_x_19686:
[----:B------:R-:W-:Y:S05]  /*520f0*/  BSYNC B0 ;  /* 0x0000000000007941 */ /* 0x000fea0003800000 */
.L_x_19685:
        /* <DEDUP_REMOVED lines=8> */
.L_x_19688:
[----:B------:R-:W-:Y:S05]  /*52180*/  BSYNC B3 ;  /* 0x0000000000037941 */ /* 0x000fea0003800000 */
.L_x_19687:
        /* <DEDUP_REMOVED lines=73> */
.L_x_19690:
[----:B------:R-:W-:Y:S05]  /*52620*/  BSYNC B0 ;  /* 0x0000000000007941 */ /* 0x000fea0003800000 */
.L_x_19689:
[----:B------:R-:W-:Y:S01]  /*52630*/  LOP3.LUT R3, R7, 0x80000000, R41, 0xb8, !PT ;  /* 0x8000000007037812 */ /* 0x000fe200078eb829 */
[----:B------:R-:W-:Y:S01]  /*52640*/  DMUL R46, R46, 0.5 ;  /* 0x3fe000002e2e7828 */ /* 0x000fe20000000000 */
[----:B------:R-:W-:Y:S02]  /*52650*/  FSEL R6, R4, R6, P0 ;  /* 0x0000000604067208 */ /* 0x000fe40000000000 */
[----:B------:R-:W-:Y:S01]  /*52660*/  FSEL R7, R5, R3, P0 ;  /* 0x0000000305077208 */ /* 0x000fe20000000000 */
[----:B------:R-:W-:Y:S07]  /*52670*/  BRA `(.L_x_19664) ;  /* 0x0000001c00c87947 */ /* 0x000fee0003800000 */
.L_x_19684:
        /* <DEDUP_REMOVED lines=135> */
.L_x_19692:
[----:B------:R-:W-:Y:S05]  /*52ef0*/  BSYNC B0 ;  /* 0x0000000000007941 */ /* 0x000fea0003800000 */
.L_x_19691:
        /* <DEDUP_REMOVED lines=8> */
.L_x_19694:
[----:B------:R-:W-:Y:S05]  /*52f80*/  BSYNC B3 ;  /* 0x0000000000037941 */ /* 0x000fea0003800000 */
.L_x_19693:
        /* <DEDUP_REMOVED lines=73> */
.L_x_19696:
[----:B------:R-:W-:Y:S05]  /*53420*/  BSYNC B0 ;  /* 0x0000000000007941 */ /* 0x000fea0003800000 */
.L_x_19695:
[----:B------:R-:W-:Y:S02]  /*53430*/  LOP3.LUT R3, R7, 0x80000000, R41, 0xb8, !PT ;  /* 0x8000000007037812 */ /* 0x000fe400078eb829 */
[----:B------:R-:W-:Y:S02]  /*53440*/  FSEL R6, R4, R6, P1 ;  /* 0x0000000604067208 */ /* 0x000fe40000800000 */
[----:B------:R-:W-:Y:S01]  /*53450*/  FSEL R7, R5, R3, P1 ;  /* 0x0000000305077208 */ /* 0x000fe20000800000 */
[----:B------:R-:W-:Y:S06]  /*53460*/  BRA `(.L_x_19664) ;  /* 0x00000010004c7947 */ /* 0x000fec0003800000 */
.L_x_19683:
        /* <DEDUP_REMOVED lines=23> */
.L_x_19698:
[----:B------:R-:W-:Y:S05]  /*535e0*/  BSYNC B3 ;  /* 0x0000000000037941 */ /* 0x000fea0003800000 */
.L_x_19697:
        /* <DEDUP_REMOVED lines=26> */
.L_x_19700:
[----:B------:R-:W-:Y:S05]  /*53790*/  BSYNC B3 ;  /* 0x0000000000037941 */ /* 0x000fea0003800000 */
.L_x_19699:
        /* <DEDUP_REMOVED lines=136> */
.L_x_19702:
[----:B------:R-:W-:Y:S05]  /*54020*/  BSYNC B0 ;  /* 0x0000000000007941 */ /* 0x000fea0003800000 */
.L_x_19701:
        /* <DEDUP_REMOVED lines=8> */
.L_x_19704:
[----:B------:R-:W-:Y:S05]  /*540b0*/  BSYNC B3 ;  /* 0x0000000000037941 */ /* 0x000fea0003800000 */
.L_x_19703:
        /* <DEDUP_REMOVED lines=74> */
.L_x_19706:
[----:B------:R-:W-:Y:S05]  /*54560*/  BSYNC B0 ;  /* 0x0000000000007941 */ /* 0x000fea0003800000 */
.L_x_19705:
[----:B------:R-:W-:Y:S02]  /*54570*/  LOP3.LUT R3, R7, 0x80000000, R41, 0xb8, !PT ;  /* 0x8000000007037812 */ /* 0x000fe400078eb829 */
[----:B------:R-:W-:Y:S02]  /*54580*/  FSEL R6, R4, R6, P1 ;  /* 0x0000000604067208 */ /* 0x000fe40000800000 */
[----:B------:R-:W-:-:S07]  /*54590*/  FSEL R7, R5, R3, P1 ;  /* 0x0000000305077208 */ /* 0x000fce0000800000 */
.L_x_19664:
[----:B------:R-:W-:Y:S05]  /*545a0*/  BSYNC B2 ;  /* 0x0000000000027941 */ /* 0x000fea0003800000 */
.L_x_19653:
        /* <DEDUP_REMOVED lines=8> */
.L_x_19574:
        /* <DEDUP_REMOVED lines=17> */
.L_x_19576:
[----:B------:R-:W-:Y:S05]  /*54740*/  BSYNC B1 ;  /* 0x0000000000017941 */ /* 0x000fea0003800000 */
.L_x_19573:
        /* <DEDUP_REMOVED lines=13> */
.L_x_18634:
        /* <DEDUP_REMOVED lines=209> */
[----:B------:R-:W-:Y:S05]  /*55530*/  CALL.REL.NOINC `($__internal_27_$__cuda_sm20_dsqrt_rn_f64_mediumpath_v1) ;  /* 0x0000055800d47944 */ /* 0x000fea0003c00000 */
[----:B------:R-:W-:-:S07]  /*55540*/  IMAD.MOV.U32 R2, RZ, RZ, R4 ;  /* 0x000000ffff027224 */ /* 0x000fce00078e0004 */
.L_x_19714:
[----:B------:R-:W-:Y:S05]  /*55550*/  BSYNC B3 ;  /* 0x0000000000037941 */ /* 0x000fea0003800000 */
.L_x_19713:
        /* <DEDUP_REMOVED lines=82> */
.L_x_19712:
        /* <DEDUP_REMOVED lines=36> */
.L_x_19722:
[----:B------:R-:W-:Y:S05]  /*55cc0*/  BSYNC B4 ;  /* 0x0000000000047941 */ /* 0x000fea0003800000 */
.L_x_19721:
[----:B------:R-:W-:Y:S02]  /*55cd0*/  IMAD.MOV.U32 R38, RZ, RZ, R2 ;  /* 0x000000ffff267224 */ /* 0x000fe400078e0002 */
[----:B------:R-:W-:Y:S01]  /*55ce0*/  IMAD.MOV.U32 R39, RZ, RZ, R3 ;  /* 0x000000ffff277224 */ /* 0x000fe200078e0003 */
[----:B------:R-:W-:Y:S06]  /*55cf0*/  BRA `(.L_x_19720) ;  /* 0x0000000000047947 */ /* 0x000fec0003800000 */
.L_x_19719:
[----:B------:R-:W-:-:S11]  /*55d00*/  DADD R38, -R66, R64 ;  /* 0x0000000042267229 */ /* 0x000fd60000000140 */
.L_x_19720:
[----:B------:R-:W-:Y:S05]  /*55d10*/  BSYNC B3 ;  /* 0x0000000000037941 */ /* 0x000fea0003800000 */
.L_x_19718:
        /* <DEDUP_REMOVED lines=31> */
.L_x_19727:
[----:B------:R-:W-:Y:S05]  /*55f10*/  BSYNC B4 ;  /* 0x0000000000047941 */ /* 0x000fea0003800000 */
.L_x_19726:
[----:B------:R-:W-:Y:S05]  /*55f20*/  BRA `(.L_x_19725) ;  /* 0x0000000000047947 */ /* 0x000fea0003800000 */
.L_x_19724:
[----:B------:R-:W-:-:S11]  /*55f30*/  DADD R2, R36, -R8 ;  /* 0x0000000024027229 */ /* 0x000fd60000000808 */
.L_x_19725:
[----:B------:R-:W-:Y:S05]  /*55f40*/  BSYNC B3 ;  /* 0x0000000000037941 */ /* 0x000fea0003800000 */
.L_x_19723:
        /* <DEDUP_REMOVED lines=27> */
[----:B------:R-:W-:Y:S05]  /*56100*/  CALL.REL.NOINC `($__internal_27_$__cuda_sm20_dsqrt_rn_f64_mediumpath_v1) ;  /* 0x0000054c00e07944 */ /* 0x000fea0003c00000 */
[----:B------:R-:W-:Y:S01]  /*56110*/  IMAD.MOV.U32 R6, RZ, RZ, R4 ;  /* 0x000000ffff067224 */ /* 0x000fe200078e0004 */
[----:B------:R-:W-:-:S07]  /*56120*/  MOV R7, R3 ;  /* 0x0000000300077202 */ /* 0x000fce0000000f00 */
.L_x_19729:
[----:B------:R-:W-:Y:S05]  /*56130*/  BSYNC B3 ;  /* 0x0000000000037941 */ /* 0x000fea0003800000 */
.L_x_19728:
        /* <DEDUP_REMOVED lines=86> */
.L_x_19730:
        /* <DEDUP_REMOVED lines=22> */
.L_x_19732:
[----:B------:R-:W-:Y:S05]  /*56800*/  BSYNC B3 ;  /* 0x0000000000037941 */ /* 0x000fea0003800000 */
.L_x_19731:
        /* <DEDUP_REMOVED lines=30> */
.L_x_19717:
        /* <DEDUP_REMOVED lines=26> */
.L_x_19735:
[----:B------:R-:W-:Y:S05]  /*56b90*/  BSYNC B3 ;  /* 0x0000000000037941 */ /* 0x000fea0003800000 */
.L_x_19734:
        /* <DEDUP_REMOVED lines=27> */
.L_x_19738:
[----:B------:R-:W-:Y:S05]  /*56d50*/  BSYNC B3 ;  /* 0x0000000000037941 */ /* 0x000fea0003800000 */
.L_x_19737:
        /* <DEDUP_REMOVED lines=30> */
.L_x_19736:
        /* <DEDUP_REMOVED lines=76> */
.L_x_19739:
[----:B------:R-:W-:Y:S01]  /*57400*/  IMAD.MOV.U32 R2, RZ, RZ, 0x0 ;  /* 0x00000000ff027424 */ /* 0x000fe200078e00ff */
[----:B------:R-:W-:Y:S01]  /*57410*/  FSETP.NEU.FTZ.AND P0, PT, R5, RZ, PT ;  /* 0x000000ff0500720b */ /* 0x000fe20003f1d000 */
[----:B------:R-:W-:-:S06]  /*57420*/  IMAD.MOV.U32 R3, RZ, RZ, 0x7ff00000 ;  /* 0x7ff00000ff037424 */ /* 0x000fcc00078e00ff */
[----:B------:R-:W-:-:S10]  /*57430*/  DFMA R2, R4, R2, +INF ;  /* 0x7ff000000402742b */ /* 0x000fd40000000002 */
[----:B------:R-:W-:Y:S02]  /*57440*/  FSEL R38, R2, RZ, P0 ;  /* 0x000000ff02267208 */ /* 0x000fe40000000000 */
[----:B------:R-:W-:Y:S01]  /*57450*/  FSEL R39, R3, -QNAN , P0 ;  /* 0xfff0000003277808 */ /* 0x000fe20000000000 */
[----:B------:R-:W-:Y:S06]  /*57460*/  BRA `(.L_x_19715) ;  /* 0x0000000400447947 */ /* 0x000fec0003800000 */
.L_x_19733:
        /* <DEDUP_REMOVED lines=27> */
.L_x_19741:
[----:B------:R-:W-:Y:S05]  /*57620*/  BSYNC B3 ;  /* 0x0000000000037941 */ /* 0x000fea0003800000 */
.L_x_19740:
        /* <DEDUP_REMOVED lines=21> */
.L_x_19743:
[----:B------:R-:W-:Y:S05]  /*57780*/  BSYNC B3 ;  /* 0x0000000000037941 */ /* 0x000fea0003800000 */
.L_x_19742:
[----:B------:R-:W-:Y:S01]  /*57790*/  IMAD.MOV.U32 R38, RZ, RZ, R2 ;  /* 0x000000ffff267224 */ /* 0x000fe200078e0002 */
[----:B------:R-:W-:Y:S01]  /*577a0*/  MOV R39, R3 ;  /* 0x0000000300277202 */ /* 0x000fe20000000f00 */
[----:B------:R-:W-:Y:S06]  /*577b0*/  BRA `(.L_x_19715) ;  /* 0x0000000000707947 */ /* 0x000fec0003800000 */
.L_x_19716:
        /* <DEDUP_REMOVED lines=25> */
.L_x_19745:
[----:B------:R-:W-:Y:S05]  /*57950*/  BSYNC B3 ;  /* 0x0000000000037941 */ /* 0x000fea0003800000 */
.L_x_19744:
[----:B------:R-:W-:Y:S02]  /*57960*/  IMAD.MOV.U32 R38, RZ, RZ, R4 ;  /* 0x000000ffff267224 */ /* 0x000fe400078e0004 */
[----:B------:R-:W-:-:S07]  /*57970*/  IMAD.MOV.U32 R39, RZ, RZ, R5 ;  /* 0x000000ffff277224 */ /* 0x000fce00078e0005 */
.L_x_19715:
[----:B------:R-:W-:Y:S05]  /*57980*/  BSYNC B2 ;  /* 0x0000000000027941 */ /* 0x000fea0003800000 */
.L_x_19711:
        /* <DEDUP_REMOVED lines=25> */
.L_x_19750:
[----:B------:R-:W-:Y:S05]  /*57b20*/  BSYNC B4 ;  /* 0x0000000000047941 */ /* 0x000fea0003800000 */
.L_x_19749:
        /* <DEDUP_REMOVED lines=49> */
.L_x_19752:
        /* <DEDUP_REMOVED lines=71> */
.L_x_19751:
        /* <DEDUP_REMOVED lines=38> */
.L_x_19761:
[----:B------:R-:W-:Y:S05]  /*58510*/  BSYNC B6 ;  /* 0x0000000000067941 */ /* 0x000fea0003800000 */
.L_x_19760:
[----:B------:R-:W-:Y:S02]  /*58520*/  IMAD.MOV.U32 R68, RZ, RZ, R2 ;  /* 0x000000ffff447224 */ /* 0x000fe400078e0002 */
[----:B------:R-:W-:Y:S01]  /*58530*/  IMAD.MOV.U32 R69, RZ, RZ, R3 ;  /* 0x000000ffff457224 */ /* 0x000fe200078e0003 */
[----:B------:R-:W-:Y:S06]  /*58540*/  BRA `(.L_x_19759) ;  /* 0x0000000000047947 */ /* 0x000fec0003800000 */
.L_x_19758:
[----:B------:R-:W-:-:S11]  /*58550*/  DADD R68, -R66, R64 ;  /* 0x0000000042447229 */ /* 0x000fd60000000140 */
.L_x_19759:
[----:B------:R-:W-:Y:S05]  /*58560*/  BSYNC B5 ;  /* 0x0000000000057941 */ /* 0x000fea0003800000 */
.L_x_19757:
        /* <DEDUP_REMOVED lines=28> */
.L_x_19766:
[----:B------:R-:W-:Y:S05]  /*58730*/  BSYNC B6 ;  /* 0x0000000000067941 */ /* 0x000fea0003800000 */
.L_x_19765:
[----:B------:R-:W-:Y:S02]  /*58740*/  IMAD.MOV.U32 R32, RZ, RZ, R2 ;  /* 0x000000ffff207224 */ /* 0x000fe400078e0002 */
[----:B------:R-:W-:Y:S01]  /*58750*/  IMAD.MOV.U32 R33, RZ, RZ, R3 ;  /* 0x000000ffff217224 */ /* 0x000fe200078e0003 */
[----:B------:R-:W-:Y:S06]  /*58760*/  BRA `(.L_x_19764) ;  /* 0x0000000000047947 */ /* 0x000fec0003800000 */
.L_x_19763:
[----:B------:R-:W-:-:S11]  /*58770*/  DADD R32, -R62, R36 ;  /* 0x000000003e207229 */ /* 0x000fd60000000124 */
.L_x_19764:
[----:B------:R-:W-:Y:S05]  /*58780*/  BSYNC B5 ;  /* 0x0000000000057941 */ /* 0x000fea0003800000 */
.L_x_19762:
        /* <DEDUP_REMOVED lines=28> */
[----:B------:R-:W-:Y:S05]  /*58950*/  CALL.REL.NOINC `($__internal_27_$__cuda_sm20_dsqrt_rn_f64_mediumpath_v1) ;  /* 0x0000052400cc7944 */ /* 0x000fea0003c00000 */
[----:B------:R-:W-:-:S07]  /*58960*/  MOV R5, R3 ;  /* 0x0000000300057202 */ /* 0x000fce0000000f00 */
.L_x_19768:
[----:B------:R-:W-:Y:S05]  /*58970*/  BSYNC B5 ;  /* 0x0000000000057941 */ /* 0x000fea0003800000 */
.L_x_19767:
[----:B------:R-:W-:Y:S02]  /*58980*/  IMAD.MOV.U32 R34, RZ, RZ, R4 ;  /* 0x000000ffff227224 */ /* 0x000fe400078e0004 */
[----:B------:R-:W-:Y:S01]  /*58990*/  IMAD.MOV.U32 R35, RZ, RZ, R5 ;  /* 0x000000ffff237224 */ /* 0x000fe200078e0005 */
[----:B------:R-:W-:Y:S06]  /*589a0*/  BRA `(.L_x_19769) ;  /* 0x0000000800607947 */ /* 0x000fec0003800000 */
.L_x_19756:
        /* <DEDUP_REMOVED lines=30> */
.L_x_19772:
[----:B------:R-:W-:Y:S05]  /*58b90*/  BSYNC B5 ;  /* 0x0000000000057941 */ /* 0x000fea0003800000 */
.L_x_19771:
[----:B------:R-:W-:Y:S02]  /*58ba0*/  IMAD.MOV.U32 R34, RZ, RZ, R4 ;  /* 0x000000ffff227224 */ /* 0x000fe400078e0004 */
[----:B------:R-:W-:Y:S01]  /*58bb0*/  IMAD.MOV.U32 R35, RZ, RZ, R5 ;  /* 0x000000ffff237224 */ /* 0x000fe200078e0005 */
[----:B------:R-:W-:Y:S06]  /*58bc0*/  BRA `(.L_x_19769) ;  /* 0x0000000400d87947 */ /* 0x000fec0003800000 */
.L_x_19770:
        /* <DEDUP_REMOVED lines=29> */
[----:B------:R-:W-:Y:S02]  /*58da0*/  IMAD.MOV.U32 R8, RZ, RZ, R4 ;  /* 0x000000ffff087224 */ /* 0x000fe400078e0004 */
[----:B------:R-:W-:-:S07]  /*58db0*/  IMAD.MOV.U32 R9, RZ, RZ, R3 ;  /* 0x000000ffff097224 */ /* 0x000fce00078e0003 */
.L_x_19774:
[----:B------:R-:W-:Y:S05]  /*58dc0*/  BSYNC B5 ;  /* 0x0000000000057941 */ /* 0x000fea0003800000 */
.L_x_19773:
        /* <DEDUP_REMOVED lines=21> */
.L_x_19776:
[----:B------:R-:W-:Y:S05]  /*58f20*/  BSYNC B5 ;  /* 0x0000000000057941 */ /* 0x000fea0003800000 */
.L_x_19775:
[----:B------:R-:W-:Y:S01]  /*58f30*/  DMUL R10, R10, 8.11296384146066816958e+31 ;  /* 0x469000000a0a7828 */ /* 0x000fe20000000000 */
[----:B------:R-:W-:Y:S02]  /*58f40*/  IMAD.MOV.U32 R34, RZ, RZ, R2 ;  /* 0x000000ffff227224 */ /* 0x000fe400078e0002 */
[----:B------:R-:W-:Y:S01]  /*58f50*/  IMAD.MOV.U32 R35, RZ, RZ, R3 ;  /* 0x000000ffff237224 */ /* 0x000fe200078e0003 */
[----:B------:R-:W-:Y:S07]  /*58f60*/  BRA `(.L_x_19769) ;  /* 0x0000000000f07947 */ /* 0x000fee0003800000 */
.L_x_19755:
        /* <DEDUP_REMOVED lines=25> */
[----:B------:R-:W-:Y:S01]  /*59100*/  MOV R36, R4 ;  /* 0x0000000400247202 */ /* 0x000fe20000000f00 */
[----:B------:R-:W-:-:S07]  /*59110*/  IMAD.MOV.U32 R37, RZ, RZ, R3 ;  /* 0x000000ffff257224 */ /* 0x000fce00078e0003 */
.L_x_19778:
[----:B------:R-:W-:Y:S05]  /*59120*/  BSYNC B5 ;  /* 0x0000000000057941 */ /* 0x000fea0003800000 */
.L_x_19777:
        /* <DEDUP_REMOVED lines=30> */
.L_x_19780:
[----:B------:R-:W-:Y:S05]  /*59310*/  BSYNC B5 ;  /* 0x0000000000057941 */ /* 0x000fea0003800000 */
.L_x_19779:
[----:B------:R-:W-:-:S11]  /*59320*/  DMUL R34, R4, R36 ;  /* 0x0000002404227228 */ /* 0x000fd60000000000 */
.L_x_19769:
[----:B------:R-:W-:Y:S05]  /*59330*/  BSYNC B4 ;  /* 0x0000000000047941 */ /* 0x000fea0003800000 */
.L_x_19754:
[----:B------:R-:W-:Y:S05]  /*59340*/  BRA `(.L_x_19781) ;  /* 0x0000000000087947 */ /* 0x000fea0003800000 */
.L_x_19748:
[----:B------:R-:W-:Y:S02]  /*59350*/  DMUL R34, R34, 9.00719925474099200000e+15 ;  /* 0x4340000022227828 */ /* 0x000fe40000000000 */
[----:B------:R-:W-:-:S11]  /*59360*/  DMUL R10, R10, 9.00719925474099200000e+15 ;  /* 0x434000000a0a7828 */ /* 0x000fd60000000000 */
.L_x_19781:
[----:B------:R-:W-:Y:S05]  /*59370*/  BSYNC B2 ;  /* 0x0000000000027941 */ /* 0x000fea0003800000 */
.L_x_19747:
        /* <DEDUP_REMOVED lines=28> */
.L_x_19783:
[----:B------:R-:W-:Y:S05]  /*59540*/  BSYNC B2 ;  /* 0x0000000000027941 */ /* 0x000fea0003800000 */
.L_x_19782:
        /* <DEDUP_REMOVED lines=82> */
.L_x_19785:
[----:B------:R-:W-:Y:S02]  /*59a70*/  FSEL R2, RZ, 3.37028055040000000000e+12, P0 ;  /* 0x54442d18ff027808 */ /* 0x000fe40000000000 */
[----:B------:R-:W-:-:S07]  /*59a80*/  FSEL R3, RZ, 2.1426990032196044922, P0 ;  /* 0x400921fbff037808 */ /* 0x000fce0000000000 */
.L_x_19786:
[----:B------:R-:W-:Y:S05]  /*59a90*/  BSYNC B0 ;  /* 0x0000000000007941 */ /* 0x000fea0003800000 */
.L_x_19784:
[----:B------:R-:W-:Y:S01]  /*59aa0*/  DADD R34, |R34|, |R10| ;  /* 0x0000000022227229 */ /* 0x000fe2000000060a */
[----:B------:R-:W-:-:S07]  /*59ab0*/  LOP3.LUT R11, R3, 0x80000000, R11, 0xb8, !PT ;  /* 0x80000000030b7812 */ /* 0x000fce00078eb80b */
[----:B------:R-:W-:-:S06]  /*59ac0*/  DSETP.GTU.AND P0, PT, |R34|, +INF , PT ;  /* 0x7ff000002200742a */ /* 0x000fcc0003f0c200 */
[----:B------:R-:W-:Y:S02]  /*59ad0*/  FSEL R2, R34, R2, P0 ;  /* 0x0000000222027208 */ /* 0x000fe40000000000 */
[----:B------:R-:W-:-:S07]  /*59ae0*/  FSEL R3, R35, R11, P0 ;  /* 0x0000000b23037208 */ /* 0x000fce0000000000 */
.L_x_19753:
[----:B------:R-:W-:Y:S05]  /*59af0*/  BSYNC B3 ;  /* 0x0000000000037941 */ /* 0x000fea0003800000 */
.L_x_19746:
[----:B------:R-:W-:Y:S01]  /*59b00*/  LOP3.LUT R37, R3, 0x80000000, R29, 0xb8, !PT ;  /* 0x8000000003257812 */ /* 0x000fe200078eb81d */
[----:B------:R-:W-:Y:S01]  /*59b10*/  IMAD.MOV.U32 R36, RZ, RZ, R2 ;  /* 0x000000ffff247224 */ /* 0x000fe200078e0002 */
[----:B------:R-:W-:Y:S01]  /*59b20*/  LOP3.LUT R39, R39, 0x80000000, R31, 0xb8, !PT ;  /* 0x8000000027277812 */ /* 0x000fe200078eb81f */
[----:B------:R-:W-:Y:S06]  /*59b30*/  BRA `(.L_x_19708) ;  /* 0x0000005c00687947 */ /* 0x000fec0003800000 */
.L_x_19710:
        /* <DEDUP_REMOVED lines=114> */
.L_x_19792:
[----:B------:R-:W-:Y:S05]  /*5a260*/  BSYNC B0 ;  /* 0x0000000000007941 */ /* 0x000fea0003800000 */
.L_x_19791:
[----:B------:R-:W-:Y:S04]  /*5a270*/  BSSY B3, `(.L_x_19793) ;  /* 0x0000007000037945 */ /* 0x000fe80003800000 */
[----:B------:R-:W-:Y:S05]  /*5a280*/  @P2 BRA P3, `(.L_x_19794) ;  /* 0x0000000000142947 */ /* 0x000fea0001800000 */
[----:B------:R-:W-:Y:S01]  /*5a290*/  IMAD.MOV.U32 R6, RZ, RZ, R4 ;  /* 0x000000ffff067224 */ /* 0x000fe200078e0004 */
[----:B------:R-:W-:Y:S01]  /*5a2a0*/  MOV R3, R9 ;  /* 0x0000000900037202 */ /* 0x000fe20000000f00 */
[----:B------:R-:W-:Y:S01]  /*5a2b0*/  IMAD.MOV.U32 R2, RZ, RZ, R8 ;  /* 0x000000ffff027224 */ /* 0x000fe200078e0008 */
[----:B------:R-:W-:-:S07]  /*5a2c0*/  MOV R4, 0x5a2e0 ;  /* 0x0005a2e000047802 */ /* 0x000fce0000000f00 */
[----:B------:R-:W-:Y:S05]  /*5a2d0*/  CALL.REL.NOINC `($__internal_26_$__cuda_sm20_div_rn_f64_full) ;  /* 0x0000050400d87944 */ /* 0x000fea0003c00000 */
.L_x_19794:
[----:B------:R-:W-:Y:S05]  /*5a2e0*/  BSYNC B3 ;  /* 0x0000000000037941 */ /* 0x000fea0003800000 */
.L_x_19793:
        /* <DEDUP_REMOVED lines=83> */
.L_x_19796:
[----:B------:R-:W-:-:S04]  /*5a820*/  ISETP.GE.AND P0, PT, R11, RZ, PT ;  /* 0x000000ff0b00720c */ /* 0x000fc80003f06270 */
[----:B------:R-:W-:Y:S02]  /*5a830*/  FSEL R6, RZ, 3.37028055040000000000e+12, P0 ;  /* 0x54442d18ff067808 */ /* 0x000fe40000000000 */
[----:B------:R-:W-:-:S07]  /*5a840*/  FSEL R7, RZ, 2.1426990032196044922, P0 ;  /* 0x400921fbff077808 */ /* 0x000fce0000000000 */
.L_x_19797:
[----:B------:R-:W-:Y:S05]  /*5a850*/  BSYNC B0 ;  /* 0x0000000000007941 */ /* 0x000fea0003800000 */
.L_x_19795:
        /* <DEDUP_REMOVED lines=8> */
.L_x_19790:
        /* <DEDUP_REMOVED lines=139> */
.L_x_19800:
[----:B------:R-:W-:Y:S05]  /*5b190*/  BSYNC B0 ;  /* 0x0000000000007941 */ /* 0x000fea0003800000 */
.L_x_19799:
[----:B------:R-:W-:Y:S04]  /*5b1a0*/  BSSY B3, `(.L_x_19801) ;  /* 0x0000007000037945 */ /* 0x000fe80003800000 */
[----:B------:R-:W-:Y:S05]  /*5b1b0*/  @P3 BRA P1, `(.L_x_19802) ;  /* 0x0000000000143947 */ /* 0x000fea0000800000 */
[----:B------:R-:W-:Y:S01]  /*5b1c0*/  IMAD.MOV.U32 R6, RZ, RZ, R4 ;  /* 0x000000ffff067224 */ /* 0x000fe200078e0004 */
[----:B------:R-:W-:Y:S01]  /*5b1d0*/  MOV R2, R8 ;  /* 0x0000000800027202 */ /* 0x000fe20000000f00 */
[----:B------:R-:W-:Y:S01]  /*5b1e0*/  IMAD.MOV.U32 R3, RZ, RZ, R9 ;  /* 0x000000ffff037224 */ /* 0x000fe200078e0009 */
[----:B------:R-:W-:-:S07]  /*5b1f0*/  MOV R4, 0x5b210 ;  /* 0x0005b21000047802 */ /* 0x000fce0000000f00 */
[----:B------:R-:W-:Y:S05]  /*5b200*/  CALL.REL.NOINC `($__internal_26_$__cuda_sm20_div_rn_f64_full) ;  /* 0x000004f8000c7944 */ /* 0x000fea0003c00000 */
.L_x_19802:
[----:B------:R-:W-:Y:S05]  /*5b210*/  BSYNC B3 ;  /* 0x0000000000037941 */ /* 0x000fea0003800000 */
.L_x_19801:
        /* <DEDUP_REMOVED lines=83> */
.L_x_19804:
[----:B------:R-:W-:-:S04]  /*5b750*/  ISETP.GE.AND P0, PT, R11, RZ, PT ;  /* 0x000000ff0b00720c */ /* 0x000fc80003f06270 */
[----:B------:R-:W-:Y:S02]  /*5b760*/  FSEL R6, RZ, 3.37028055040000000000e+12, P0 ;  /* 0x54442d18ff067808 */ /* 0x000fe40000000000 */
[----:B------:R-:W-:-:S07]  /*5b770*/  FSEL R7, RZ, 2.1426990032196044922, P0 ;  /* 0x400921fbff077808 */ /* 0x000fce0000000000 */
.L_x_19805:
[----:B------:R-:W-:Y:S05]  /*5b780*/  BSYNC B0 ;  /* 0x0000000000007941 */ /* 0x000fea0003800000 */
.L_x_19803:
[----:B------:R-:W-:Y:S02]  /*5b790*/  DADD R2, |R28|, |R30| ;  /* 0x000000001c027229 */ /* 0x000fe4000000061e */
[----:B------:R-:W-:-:S06]  /*5b7a0*/  DADD R4, -RZ, -R28 ;  /* 0x00000000ff047229 */ /* 0x000fcc000000091c */
[----:B------:R-:W-:-:S04]  /*5b7b0*/  DSETP.GTU.AND P0, PT, |R2|, +INF , PT ;  /* 0x7ff000000200742a */ /* 0x000fc80003f0c200 */
[----:B------:R-:W-:Y:S02]  /*5b7c0*/  LOP3.LUT R5, R7, 0x80000000, R5, 0xb8, !PT ;  /* 0x8000000007057812 */ /* 0x000fe400078eb805 */
[----:B------:R-:W-:Y:S02]  /*5b7d0*/  FSEL R6, R2, R6, P0 ;  /* 0x0000000602067208 */ /* 0x000fe40000000000 */
[----:B------:R-:W-:Y:S01]  /*5b7e0*/  FSEL R7, R3, R5, P0 ;  /* 0x0000000503077208 */ /* 0x000fe20000000000 */
[----:B------:R-:W-:Y:S06]  /*5b7f0*/  BRA `(.L_x_19798) ;  /* 0x0000003c00c87947 */ /* 0x000fec0003800000 */
.L_x_19789:
        /* <DEDUP_REMOVED lines=23> */
.L_x_19807:
[----:B------:R-:W-:Y:S05]  /*5b970*/  BSYNC B3 ;  /* 0x0000000000037941 */ /* 0x000fea0003800000 */
.L_x_19806:
        /* <DEDUP_REMOVED lines=24> */
[----:B------:R-:W-:Y:S01]  /*5bb00*/  IMAD.MOV.U32 R4, RZ, RZ, R2 ;  /* 0x000000ffff047224 */ /* 0x000fe200078e0002 */
[----:B------:R-:W-:-:S07]  /*5bb10*/  MOV R5, R3 ;  /* 0x0000000300057202 */ /* 0x000fce0000000f00 */
.L_x_19809:
[----:B------:R-:W-:Y:S05]  /*5bb20*/  BSYNC B3 ;  /* 0x0000000000037941 */ /* 0x000fea0003800000 */
.L_x_19808:
        /* <DEDUP_REMOVED lines=144> */
.L_x_19811:
[----:B------:R-:W-:Y:S05]  /*5c430*/  BSYNC B0 ;  /* 0x0000000000007941 */ /* 0x000fea0003800000 */
.L_x_19810:
[----:B------:R-:W-:Y:S04]  /*5c440*/  BSSY B3, `(.L_x_19812) ;  /* 0x0000007000037945 */ /* 0x000fe80003800000 */
[----:B------:R-:W-:Y:S05]  /*5c450*/  @P3 BRA P2, `(.L_x_19813) ;  /* 0x0000000000143947 */ /* 0x000fea0001000000 */
[----:B------:R-:W-:Y:S01]  /*5c460*/  IMAD.MOV.U32 R5, RZ, RZ, R7 ;  /* 0x000000ffff057224 */ /* 0x000fe200078e0007 */
[----:B------:R-:W-:Y:S01]  /*5c470*/  MOV R2, R32 ;  /* 0x0000002000027202 */ /* 0x000fe20000000f00 */
[----:B------:R-:W-:Y:S01]  /*5c480*/  IMAD.MOV.U32 R3, RZ, RZ, R33 ;  /* 0x000000ffff037224 */ /* 0x000fe200078e0021 */
[----:B------:R-:W-:-:S07]  /*5c490*/  MOV R4, 0x5c4b0 ;  /* 0x0005c4b000047802 */ /* 0x000fce0000000f00 */
[----:B------:R-:W-:Y:S05]  /*5c4a0*/  CALL.REL.NOINC `($__internal_26_$__cuda_sm20_div_rn_f64_full) ;  /* 0x000004e400647944 */ /* 0x000fea0003c00000 */
.L_x_19813:
[----:B------:R-:W-:Y:S05]  /*5c4b0*/  BSYNC B3 ;  /* 0x0000000000037941 */ /* 0x000fea0003800000 */
.L_x_19812:
        /* <DEDUP_REMOVED lines=83> */
.L_x_19815:
[----:B------:R-:W-:-:S04]  /*5c9f0*/  ISETP.GE.AND P0, PT, R11, RZ, PT ;  /* 0x000000ff0b00720c */ /* 0x000fc80003f06270 */
[----:B------:R-:W-:Y:S02]  /*5ca00*/  FSEL R6, RZ, 3.37028055040000000000e+12, P0 ;  /* 0x54442d18ff067808 */ /* 0x000fe40000000000 */
[----:B------:R-:W-:-:S07]  /*5ca10*/  FSEL R7, RZ, 2.1426990032196044922, P0 ;  /* 0x400921fbff077808 */ /* 0x000fce0000000000 */
.L_x_19816:
[----:B------:R-:W-:Y:S05]  /*5ca20*/  BSYNC B0 ;  /* 0x0000000000007941 */ /* 0x000fea0003800000 */
.L_x_19814:
        /* <DEDUP_REMOVED lines=8> */
.L_x_19788:
        /* <DEDUP_REMOVED lines=112> */
.L_x_19820:
[----:B------:R-:W-:Y:S05]  /*5d1b0*/  BSYNC B0 ;  /* 0x0000000000007941 */ /* 0x000fea0003800000 */
.L_x_19819:
[----:B------:R-:W-:Y:S04]  /*5d1c0*/  BSSY B3, `(.L_x_19821) ;  /* 0x0000007000037945 */ /* 0x000fe80003800000 */
[----:B------:R-:W-:Y:S05]  /*5d1d0*/  @P3 BRA P4, `(.L_x_19822) ;  /* 0x0000000000143947 */ /* 0x000fea0002000000 */
[----:B------:R-:W-:Y:S01]  /*5d1e0*/  IMAD.MOV.U32 R6, RZ, RZ, R4 ;  /* 0x000000ffff067224 */ /* 0x000fe200078e0004 */
[----:B------:R-:W-:Y:S01]  /*5d1f0*/  MOV R4, 0x5d230 ;  /* 0x0005d23000047802 */ /* 0x000fe20000000f00 */
[----:B------:R-:W-:Y:S02]  /*5d200*/  IMAD.MOV.U32 R2, RZ, RZ, R10 ;  /* 0x000000ffff027224 */ /* 0x000fe400078e000a */
[----:B------:R-:W-:-:S07]  /*5d210*/  IMAD.MOV.U32 R3, RZ, RZ, R11 ;  /* 0x000000ffff037224 */ /* 0x000fce00078e000b */
[----:B------:R-:W-:Y:S05]  /*5d220*/  CALL.REL.NOINC `($__internal_26_$__cuda_sm20_div_rn_f64_full) ;  /* 0x000004d800047944 */ /* 0x000fea0003c00000 */
.L_x_19822:
[----:B------:R-:W-:Y:S05]  /*5d230*/  BSYNC B3 ;  /* 0x0000000000037941 */ /* 0x000fea0003800000 */
.L_x_19821:
        /* <DEDUP_REMOVED lines=74> */
.L_x_19824:
[----:B------:R-:W-:Y:S05]  /*5d6e0*/  BSYNC B0 ;  /* 0x0000000000007941 */ /* 0x000fea0003800000 */
.L_x_19823:
[----:B------:R-:W-:Y:S01]  /*5d6f0*/  LOP3.LUT R3, R7, 0x80000000, R29, 0xb8, !PT ;  /* 0x8000000007037812 */ /* 0x000fe200078eb81d */
[----:B------:R-:W-:Y:S01]  /*5d700*/  DMUL R34, R34, 0.5 ;  /* 0x3fe0000022227828 */ /* 0x000fe20000000000 */
[----:B------:R-:W-:Y:S02]  /*5d710*/  FSEL R6, R4, R6, P2 ;  /* 0x0000000604067208 */ /* 0x000fe40001000000 */
[----:B------:R-:W-:Y:S01]  /*5d720*/  FSEL R7, R5, R3, P2 ;  /* 0x0000000305077208 */ /* 0x000fe20001000000 */
[----:B------:R-:W-:Y:S07]  /*5d730*/  BRA `(.L_x_19798) ;  /* 0x0000001c00f87947 */ /* 0x000fee0003800000 */
.L_x_19818:
        /* <DEDUP_REMOVED lines=140> */
.L_x_19826:
[----:B------:R-:W-:Y:S05]  /*5e000*/  BSYNC B0 ;  /* 0x0000000000007941 */ /* 0x000fea0003800000 */
.L_x_19825:
[----:B------:R-:W-:Y:S04]  /*5e010*/  BSSY B3, `(.L_x_19827) ;  /* 0x0000007000037945 */ /* 0x000fe80003800000 */
[----:B------:R-:W-:Y:S05]  /*5e020*/  @P3 BRA P4, `(.L_x_19828) ;  /* 0x0000000000143947 */ /* 0x000fea0002000000 */
[----:B------:R-:W-:Y:S01]  /*5e030*/  IMAD.MOV.U32 R5, RZ, RZ, R7 ;  /* 0x000000ffff057224 */ /* 0x000fe200078e0007 */
[----:B------:R-:W-:Y:S01]  /*5e040*/  MOV R4, 0x5e080 ;  /* 0x0005e08000047802 */ /* 0x000fe20000000f00 */
[----:B------:R-:W-:Y:S02]  /*5e050*/  IMAD.MOV.U32 R2, RZ, RZ, R10 ;  /* 0x000000ffff027224 */ /* 0x000fe400078e000a */
[----:B------:R-:W-:-:S07]  /*5e060*/  IMAD.MOV.U32 R3, RZ, RZ, R11 ;  /* 0x000000ffff037224 */ /* 0x000fce00078e000b */
[----:B------:R-:W-:Y:S05]  /*5e070*/  CALL.REL.NOINC `($__internal_26_$__cuda_sm20_div_rn_f64_full) ;  /* 0x000004c800707944 */ /* 0x000fea0003c00000 */
.L_x_19828:
[----:B------:R-:W-:Y:S05]  /*5e080*/  BSYNC B3 ;  /* 0x0000000000037941 */ /* 0x000fea0003800000 */
.L_x_19827:
        /* <DEDUP_REMOVED lines=74> */
.L_x_19830:
[----:B------:R-:W-:Y:S05]  /*5e530*/  BSYNC B0 ;  /* 0x0000000000007941 */ /* 0x000fea0003800000 */
.L_x_19829:
[----:B------:R-:W-:Y:S02]  /*5e540*/  LOP3.LUT R3, R7, 0x80000000, R29, 0xb8, !PT ;  /* 0x8000000007037812 */ /* 0x000fe400078eb81d */
[----:B------:R-:W-:Y:S02]  /*5e550*/  FSEL R6, R4, R6, P2 ;  /* 0x0000000604067208 */ /* 0x000fe40001000000 */
[----:B------:R-:W-:Y:S01]  /*5e560*/  FSEL R7, R5, R3, P2 ;  /* 0x0000000305077208 */ /* 0x000fe20001000000 */
[----:B------:R-:W-:Y:S06]  /*5e570*/  BRA `(.L_x_19798) ;  /* 0x0000001000687947 */ /* 0x000fec0003800000 */
.L_x_19817:
        /* <DEDUP_REMOVED lines=23> */
.L_x_19832:
[----:B------:R-:W-:Y:S05]  /*5e6f0*/  BSYNC B3 ;  /* 0x0000000000037941 */ /* 0x000fea0003800000 */
.L_x_19831:
        /* <DEDUP_REMOVED lines=26> */
.L_x_19834:
[----:B------:R-:W-:Y:S05]  /*5e8a0*/  BSYNC B3 ;  /* 0x0000000000037941 */ /* 0x000fea0003800000 */
.L_x_19833:
        /* <DEDUP_REMOVED lines=143> */
.L_x_19836:
[----:B------:R-:W-:Y:S05]  /*5f1a0*/  BSYNC B0 ;  /* 0x0000000000007941 */ /* 0x000fea0003800000 */
.L_x_19835:
[----:B------:R-:W-:Y:S04]  /*5f1b0*/  BSSY B3, `(.L_x_19837) ;  /* 0x0000007000037945 */ /* 0x000fe80003800000 */
[----:B------:R-:W-:Y:S05]  /*5f1c0*/  @P3 BRA P4, `(.L_x_19838) ;  /* 0x0000000000143947 */ /* 0x000fea0002000000 */
[----:B------:R-:W-:Y:S01]  /*5f1d0*/  IMAD.MOV.U32 R5, RZ, RZ, R7 ;  /* 0x000000ffff057224 */ /* 0x000fe200078e0007 */
[----:B------:R-:W-:Y:S01]  /*5f1e0*/  MOV R4, 0x5f220 ;  /* 0x0005f22000047802 */ /* 0x000fe20000000f00 */
[----:B------:R-:W-:Y:S02]  /*5f1f0*/  IMAD.MOV.U32 R2, RZ, RZ, R10 ;  /* 0x000000ffff027224 */ /* 0x000fe400078e000a */
[----:B------:R-:W-:-:S07]  /*5f200*/  IMAD.MOV.U32 R3, RZ, RZ, R11 ;  /* 0x000000ffff037224 */ /* 0x000fce00078e000b */
[----:B------:R-:W-:Y:S05]  /*5f210*/  CALL.REL.NOINC `($__internal_26_$__cuda_sm20_div_rn_f64_full) ;  /* 0x000004b800087944 */ /* 0x000fea0003c00000 */
.L_x_19838:
[----:B------:R-:W-:Y:S05]  /*5f220*/  BSYNC B3 ;  /* 0x0000000000037941 */ /* 0x000fea0003800000 */
.L_x_19837:
        /* <DEDUP_REMOVED lines=75> */
.L_x_19840:
[----:B------:R-:W-:Y:S05]  /*5f6e0*/  BSYNC B0 ;  /* 0x0000000000007941 */ /* 0x000fea0003800000 */
.L_x_19839:
[----:B------:R-:W-:Y:S02]  /*5f6f0*/  LOP3.LUT R3, R7, 0x80000000, R29, 0xb8, !PT ;  /* 0x8000000007037812 */ /* 0x000fe400078eb81d */
[----:B------:R-:W-:Y:S02]  /*5f700*/  FSEL R6, R4, R6, P2 ;  /* 0x0000000604067208 */ /* 0x000fe40001000000 */
[----:B------:R-:W-:-:S07]  /*5f710*/  FSEL R7, R5, R3, P2 ;  /* 0x0000000305077208 */ /* 0x000fce0001000000 */
.L_x_19798:
[----:B------:R-:W-:Y:S05]  /*5f720*/  BSYNC B2 ;  /* 0x0000000000027941 */ /* 0x000fea0003800000 */
.L_x_19787:
        /* <DEDUP_REMOVED lines=8> */
.L_x_19709:
        /* <DEDUP_REMOVED lines=19> */
.L_x_19708:
[----:B------:R-:W-:Y:S05]  /*5f8e0*/  BSYNC B1 ;  /* 0x0000000000017941 */ /* 0x000fea0003800000 */
.L_x_19707:
        /* <DEDUP_REMOVED lines=153> */
.L_x_19848:
[----:B------:R-:W-:Y:S05]  /*60280*/  BSYNC B3 ;  /* 0x0000000000037941 */ /* 0x000fea0003800000 */
.L_x_19847:
        /* <DEDUP_REMOVED lines=82> */
.L_x_19846:
        /* <DEDUP_REMOVED lines=36> */
.L_x_19856:
[----:B------:R-:W-:Y:S05]  /*609f0*/  BSYNC B4 ;  /* 0x0000000000047941 */ /* 0x000fea0003800000 */
.L_x_19855:
[----:B------:R-:W-:Y:S02]  /*60a00*/  IMAD.MOV.U32 R34, RZ, RZ, R2 ;  /* 0x000000ffff227224 */ /* 0x000fe400078e0002 */
[----:B------:R-:W-:Y:S01]  /*60a10*/  IMAD.MOV.U32 R35, RZ, RZ, R3 ;  /* 0x000000ffff237224 */ /* 0x000fe200078e0003 */
[----:B------:R-:W-:Y:S06]  /*60a20*/  BRA `(.L_x_19854) ;  /* 0x0000000000047947 */ /* 0x000fec0003800000 */
.L_x_19853:
[----:B------:R-:W-:-:S11]  /*60a30*/  DADD R34, -R66, R64 ;  /* 0x0000000042227229 */ /* 0x000fd60000000140 */
.L_x_19854:
[----:B------:R-:W-:Y:S05]  /*60a40*/  BSYNC B3 ;  /* 0x0000000000037941 */ /* 0x000fea0003800000 */
.L_x_19852:
        /* <DEDUP_REMOVED lines=31> */
.L_x_19861:
[----:B------:R-:W-:Y:S05]  /*60c40*/  BSYNC B4 ;  /* 0x0000000000047941 */ /* 0x000fea0003800000 */
.L_x_19860:
[----:B------:R-:W-:Y:S05]  /*60c50*/  BRA `(.L_x_19859) ;  /* 0x0000000000047947 */ /* 0x000fea0003800000 */
.L_x_19858:
[----:B------:R-:W-:-:S11]  /*60c60*/  DADD R2, R32, -R8 ;  /* 0x0000000020027229 */ /* 0x000fd60000000808 */
.L_x_19859:
[----:B------:R-:W-:Y:S05]  /*60c70*/  BSYNC B3 ;  /* 0x0000000000037941 */ /* 0x000fea0003800000 */
.L_x_19857:
        /* <DEDUP_REMOVED lines=30> */
.L_x_19863:
[----:B------:R-:W-:Y:S05]  /*60e60*/  BSYNC B3 ;  /* 0x0000000000037941 */ /* 0x000fea0003800000 */
.L_x_19862:
        /* <DEDUP_REMOVED lines=86> */
.L_x_19864:
        /* <DEDUP_REMOVED lines=22> */
.L_x_19866:
[----:B------:R-:W-:Y:S05]  /*61530*/  BSYNC B3 ;  /* 0x0000000000037941 */ /* 0x000fea0003800000 */
.L_x_19865:
        /* <DEDUP_REMOVED lines=30> */
.L_x_19851:
        /* <DEDUP_REMOVED lines=26> */
.L_x_19869:
[----:B------:R-:W-:Y:S05]  /*618c0*/  BSYNC B3 ;  /* 0x0000000000037941 */ /* 0x000fea0003800000 */
.L_x_19868:
        /* <DEDUP_REMOVED lines=27> */
.L_x_19872:
[----:B------:R-:W-:Y:S05]  /*61a80*/  BSYNC B3 ;  /* 0x0000000000037941 */ /* 0x000fea0003800000 */
.L_x_19871:
        /* <DEDUP_REMOVED lines=30> */
.L_x_19870:
        /* <DEDUP_REMOVED lines=76> */
.L_x_19873:
[----:B------:R-:W-:Y:S01]  /*62130*/  IMAD.MOV.U32 R2, RZ, RZ, 0x0 ;  /* 0x00000000ff027424 */ /* 0x000fe200078e00ff */
[----:B------:R-:W-:Y:S01]  /*62140*/  FSETP.NEU.FTZ.AND P0, PT, R5, RZ, PT ;  /* 0x000000ff0500720b */ /* 0x000fe20003f1d000 */
[----:B------:R-:W-:-:S06]  /*62150*/  IMAD.MOV.U32 R3, RZ, RZ, 0x7ff00000 ;  /* 0x7ff00000ff037424 */ /* 0x000fcc00078e00ff */
[----:B------:R-:W-:-:S10]  /*62160*/  DFMA R2, R4, R2, +INF ;  /* 0x7ff000000402742b */ /* 0x000fd40000000002 */
[----:B------:R-:W-:Y:S02]  /*62170*/  FSEL R34, R2, RZ, P0 ;  /* 0x000000ff02227208 */ /* 0x000fe40000000000 */
[----:B------:R-:W-:Y:S01]  /*62180*/  FSEL R35, R3, -QNAN , P0 ;  /* 0xfff0000003237808 */ /* 0x000fe20000000000 */
[----:B------:R-:W-:Y:S06]  /*62190*/  BRA `(.L_x_19849) ;  /* 0x0000000400447947 */ /* 0x000fec0003800000 */
.L_x_19867:
        /* <DEDUP_REMOVED lines=27> */
.L_x_19875:
[----:B------:R-:W-:Y:S05]  /*62350*/  BSYNC B3 ;  /* 0x0000000000037941 */ /* 0x000fea0003800000 */
.L_x_19874:
        /* <DEDUP_REMOVED lines=21> */
.L_x_19877:
[----:B------:R-:W-:Y:S05]  /*624b0*/  BSYNC B3 ;  /* 0x0000000000037941 */ /* 0x000fea0003800000 */
.L_x_19876:
[----:B------:R-:W-:Y:S01]  /*624c0*/  IMAD.MOV.U32 R34, RZ, RZ, R2 ;  /* 0x000000ffff227224 */ /* 0x000fe200078e0002 */
[----:B------:R-:W-:Y:S01]  /*624d0*/  MOV R35, R3 ;  /* 0x0000000300237202 */ /* 0x000fe20000000f00 */
[----:B------:R-:W-:Y:S06]  /*624e0*/  BRA `(.L_x_19849) ;  /* 0x0000000000707947 */ /* 0x000fec0003800000 */
.L_x_19850:
        /* <DEDUP_REMOVED lines=25> */
.L_x_19879:
[----:B------:R-:W-:Y:S05]  /*62680*/  BSYNC B3 ;  /* 0x0000000000037941 */ /* 0x000fea0003800000 */
.L_x_19878:
[----:B------:R-:W-:Y:S02]  /*62690*/  IMAD.MOV.U32 R34, RZ, RZ, R4 ;  /* 0x000000ffff227224 */ /* 0x000fe400078e0004 */
[----:B------:R-:W-:-:S07]  /*626a0*/  IMAD.MOV.U32 R35, RZ, RZ, R5 ;  /* 0x000000ffff237224 */ /* 0x000fce00078e0005 */
.L_x_19849:
[----:B------:R-:W-:Y:S05]  /*626b0*/  BSYNC B2 ;  /* 0x0000000000027941 */ /* 0x000fea0003800000 */
.L_x_19845:
        /* <DEDUP_REMOVED lines=25> */
.L_x_19884:
[----:B------:R-:W-:Y:S05]  /*62850*/  BSYNC B4 ;  /* 0x0000000000047941 */ /* 0x000fea0003800000 */
.L_x_19883:
        /* <DEDUP_REMOVED lines=49> */
.L_x_19886:
        /* <DEDUP_REMOVED lines=71> */
.L_x_19885:
        /* <DEDUP_REMOVED lines=38> */
.L_x_19895:
[----:B------:R-:W-:Y:S05]  /*63240*/  BSYNC B6 ;  /* 0x0000000000067941 */ /* 0x000fea0003800000 */
.L_x_19894:
[----:B------:R-:W-:Y:S02]  /*63250*/  IMAD.MOV.U32 R68, RZ, RZ, R2 ;  /* 0x000000ffff447224 */ /* 0x000fe400078e0002 */
[----:B------:R-:W-:Y:S01]  /*63260*/  IMAD.MOV.U32 R69, RZ, RZ, R3 ;  /* 0x000000ffff457224 */ /* 0x000fe200078e0003 */
[----:B------:R-:W-:Y:S06]  /*63270*/  BRA `(.L_x_19893) ;  /* 0x0000000000047947 */ /* 0x000fec0003800000 */
.L_x_19892:
[----:B------:R-:W-:-:S11]  /*63280*/  DADD R68, -R66, R64 ;  /* 0x0000000042447229 */ /* 0x000fd60000000140 */
.L_x_19893:
[----:B------:R-:W-:Y:S05]  /*63290*/  BSYNC B5 ;  /* 0x0000000000057941 */ /* 0x000fea0003800000 */
.L_x_19891:
        /* <DEDUP_REMOVED lines=28> */
.L_x_19900:
[----:B------:R-:W-:Y:S05]  /*63460*/  BSYNC B6 ;  /* 0x0000000000067941 */ /* 0x000fea0003800000 */
.L_x_19899:
[----:B------:R-:W-:Y:S02]  /*63470*/  IMAD.MOV.U32 R28, RZ, RZ, R2 ;  /* 0x000000ffff1c7224 */ /* 0x000fe400078e0002 */
[----:B------:R-:W-:Y:S01]  /*63480*/  IMAD.MOV.U32 R29, RZ, RZ, R3 ;  /* 0x000000ffff1d7224 */ /* 0x000fe200078e0003 */
[----:B------:R-:W-:Y:S06]  /*63490*/  BRA `(.L_x_19898) ;  /* 0x0000000000047947 */ /* 0x000fec0003800000 */
.L_x_19897:
[----:B------:R-:W-:-:S11]  /*634a0*/  DADD R28, -R62, R32 ;  /* 0x000000003e1c7229 */ /* 0x000fd60000000120 */
.L_x_19898:
[----:B------:R-:W-:Y:S05]  /*634b0*/  BSYNC B5 ;  /* 0x0000000000057941 */ /* 0x000fea0003800000 */
.L_x_19896:
        /* <DEDUP_REMOVED lines=30> */
.L_x_19902:
[----:B------:R-:W-:Y:S05]  /*636a0*/  BSYNC B5 ;  /* 0x0000000000057941 */ /* 0x000fea0003800000 */
.L_x_19901:
[----:B------:R-:W-:Y:S02]  /*636b0*/  IMAD.MOV.U32 R30, RZ, RZ, R4 ;  /* 0x000000ffff1e7224 */ /* 0x000fe400078e0004 */
[----:B------:R-:W-:Y:S01]  /*636c0*/  IMAD.MOV.U32 R31, RZ, RZ, R5 ;  /* 0x000000ffff1f7224 */ /* 0x000fe200078e0005 */
[----:B------:R-:W-:Y:S06]  /*636d0*/  BRA `(.L_x_19903) ;  /* 0x0000000800607947 */ /* 0x000fec0003800000 */
.L_x_19890:
        /* <DEDUP_REMOVED lines=30> */
.L_x_19906:
[----:B------:R-:W-:Y:S05]  /*638c0*/  BSYNC B5 ;  /* 0x0000000000057941 */ /* 0x000fea0003800000 */
.L_x_19905:
[----:B------:R-:W-:Y:S02]  /*638d0*/  IMAD.MOV.U32 R30, RZ, RZ, R4 ;  /* 0x000000ffff1e7224 */ /* 0x000fe400078e0004 */
[----:B------:R-:W-:Y:S01]  /*638e0*/  IMAD.MOV.U32 R31, RZ, RZ, R5 ;  /* 0x000000ffff1f7224 */ /* 0x000fe200078e0005 */
[----:B------:R-:W-:Y:S06]  /*638f0*/  BRA `(.L_x_19903) ;  /* 0x0000000400d87947 */ /* 0x000fec0003800000 */
.L_x_19904:
        /* <DEDUP_REMOVED lines=31> */
.L_x_19908:
[----:B------:R-:W-:Y:S05]  /*63af0*/  BSYNC B5 ;  /* 0x0000000000057941 */ /* 0x000fea0003800000 */
.L_x_19907:
        /* <DEDUP_REMOVED lines=21> */
.L_x_19910:
[----:B------:R-:W-:Y:S05]  /*63c50*/  BSYNC B5 ;  /* 0x0000000000057941 */ /* 0x000fea0003800000 */
.L_x_19909:
[----:B------:R-:W-:Y:S01]  /*63c60*/  DMUL R10, R10, 8.11296384146066816958e+31 ;  /* 0x469000000a0a7828 */ /* 0x000fe20000000000 */
[----:B------:R-:W-:Y:S02]  /*63c70*/  IMAD.MOV.U32 R30, RZ, RZ, R2 ;  /* 0x000000ffff1e7224 */ /* 0x000fe400078e0002 */
[----:B------:R-:W-:Y:S01]  /*63c80*/  IMAD.MOV.U32 R31, RZ, RZ, R3 ;  /* 0x000000ffff1f7224 */ /* 0x000fe200078e0003 */
[----:B------:R-:W-:Y:S07]  /*63c90*/  BRA `(.L_x_19903) ;  /* 0x0000000000f07947 */ /* 0x000fee0003800000 */
.L_x_19889:
        /* <DEDUP_REMOVED lines=27> */
.L_x_19912:
[----:B------:R-:W-:Y:S05]  /*63e50*/  BSYNC B5 ;  /* 0x0000000000057941 */ /* 0x000fea0003800000 */
.L_x_19911:
        /* <DEDUP_REMOVED lines=30> */
.L_x_19914:
[----:B------:R-:W-:Y:S05]  /*64040*/  BSYNC B5 ;  /* 0x0000000000057941 */ /* 0x000fea0003800000 */
.L_x_19913:
[----:B------:R-:W-:-:S11]  /*64050*/  DMUL R30, R4, R32 ;  /* 0x00000020041e7228 */ /* 0x000fd60000000000 */
.L_x_19903:
[----:B------:R-:W-:Y:S05]  /*64060*/  BSYNC B4 ;  /* 0x0000000000047941 */ /* 0x000fea0003800000 */
.L_x_19888:
[----:B------:R-:W-:Y:S05]  /*64070*/  BRA `(.L_x_19915) ;  /* 0x0000000000087947 */ /* 0x000fea0003800000 */
.L_x_19882:
[----:B------:R-:W-:Y:S02]  /*64080*/  DMUL R30, R30, 9.00719925474099200000e+15 ;  /* 0x434000001e1e7828 */ /* 0x000fe40000000000 */
[----:B------:R-:W-:-:S11]  /*64090*/  DMUL R10, R10, 9.00719925474099200000e+15 ;  /* 0x434000000a0a7828 */ /* 0x000fd60000000000 */
.L_x_19915:
[----:B------:R-:W-:Y:S05]  /*640a0*/  BSYNC B2 ;  /* 0x0000000000027941 */ /* 0x000fea0003800000 */
.L_x_19881:
        /* <DEDUP_REMOVED lines=28> */
.L_x_19917:
[----:B------:R-:W-:Y:S05]  /*64270*/  BSYNC B2 ;  /* 0x0000000000027941 */ /* 0x000fea0003800000 */
.L_x_19916:
        /* <DEDUP_REMOVED lines=82> */
.L_x_19919:
[----:B------:R-:W-:Y:S02]  /*647a0*/  FSEL R2, RZ, 3.37028055040000000000e+12, P0 ;  /* 0x54442d18ff027808 */ /* 0x000fe40000000000 */
[----:B------:R-:W-:-:S07]  /*647b0*/  FSEL R3, RZ, 2.1426990032196044922, P0 ;  /* 0x400921fbff037808 */ /* 0x000fce0000000000 */
.L_x_19920:
[----:B------:R-:W-:Y:S05]  /*647c0*/  BSYNC B0 ;  /* 0x0000000000007941 */ /* 0x000fea0003800000 */
.L_x_19918:
[----:B------:R-:W-:Y:S01]  /*647d0*/  DADD R30, |R30|, |R10| ;  /* 0x000000001e1e7229 */ /* 0x000fe2000000060a */
[----:B------:R-:W-:-:S07]  /*647e0*/  LOP3.LUT R11, R3, 0x80000000, R11, 0xb8, !PT ;  /* 0x80000000030b7812 */ /* 0x000fce00078eb80b */
[----:B------:R-:W-:-:S06]  /*647f0*/  DSETP.GTU.AND P0, PT, |R30|, +INF , PT ;  /* 0x7ff000001e00742a */ /* 0x000fcc0003f0c200 */
[----:B------:R-:W-:Y:S02]  /*64800*/  FSEL R2, R30, R2, P0 ;  /* 0x000000021e027208 */ /* 0x000fe40000000000 */
[----:B------:R-:W-:-:S07]  /*64810*/  FSEL R3, R31, R11, P0 ;  /* 0x0000000b1f037208 */ /* 0x000fce0000000000 */
.L_x_19887:
[----:B------:R-:W-:Y:S05]  /*64820*/  BSYNC B3 ;  /* 0x0000000000037941 */ /* 0x000fea0003800000 */
.L_x_19880:
[----:B------:R-:W-:Y:S01]  /*64830*/  LOP3.LUT R33, R3, 0x80000000, R25, 0xb8, !PT ;  /* 0x8000000003217812 */ /* 0x000fe200078eb819 */
[----:B------:R-:W-:Y:S01]  /*64840*/  IMAD.MOV.U32 R32, RZ, RZ, R2 ;  /* 0x000000ffff207224 */ /* 0x000fe200078e0002 */
[----:B------:R-:W-:Y:S01]  /*64850*/  LOP3.LUT R35, R35, 0x80000000, R27, 0xb8, !PT ;  /* 0x8000000023237812 */ /* 0x000fe200078eb81b */
[----:B------:R-:W-:Y:S06]  /*64860*/  BRA `(.L_x_19842) ;  /* 0x0000005800e47947 */ /* 0x000fec0003800000 */
.L_x_19844:
        /* <DEDUP_REMOVED lines=112> */
.L_x_19926:
[----:B------:R-:W-:Y:S05]  /*64f70*/  BSYNC B0 ;  /* 0x0000000000007941 */ /* 0x000fea0003800000 */
.L_x_19925:
        /* <DEDUP_REMOVED lines=8> */
.L_x_19928:
[----:B------:R-:W-:Y:S05]  /*65000*/  BSYNC B3 ;  /* 0x0000000000037941 */ /* 0x000fea0003800000 */
.L_x_19927:
        /* <DEDUP_REMOVED lines=82> */
.L_x_19930:
[----:B------:R-:W-:-:S04]  /*65530*/  ISETP.GE.AND P0, PT, R29, RZ, PT ;  /* 0x000000ff1d00720c */ /* 0x000fc80003f06270 */
[----:B------:R-:W-:Y:S02]  /*65540*/  FSEL R6, RZ, 3.37028055040000000000e+12, P0 ;  /* 0x54442d18ff067808 */ /* 0x000fe40000000000 */
[----:B------:R-:W-:-:S07]  /*65550*/  FSEL R7, RZ, 2.1426990032196044922, P0 ;  /* 0x400921fbff077808 */ /* 0x000fce0000000000 */
.L_x_19931:
[----:B------:R-:W-:Y:S05]  /*65560*/  BSYNC B0 ;  /* 0x0000000000007941 */ /* 0x000fea0003800000 */
.L_x_19929:
[----:B------:R-:W-:Y:S01]  /*65570*/  DADD R2, |R24|, |R26| ;  /* 0x0000000018027229 */ /* 0x000fe2000000061a */
[----:B------:R-:W-:Y:S01]  /*65580*/  LOP3.LUT R11, R7, 0x80000000, R11, 0xb8, !PT ;  /* 0x80000000070b7812 */ /* 0x000fe200078eb80b */
[----:B------:R-:W-:-:S06]  /*65590*/  DMUL R30, R30, 0.5 ;  /* 0x3fe000001e1e7828 */ /* 0x000fcc0000000000 */
[----:B------:R-:W-:-:S06]  /*655a0*/  DSETP.GTU.AND P0, PT, |R2|, +INF , PT ;  /* 0x7ff000000200742a */ /* 0x000fcc0003f0c200 */
[----:B------:R-:W-:Y:S02]  /*655b0*/  FSEL R6, R2, R6, P0 ;  /* 0x0000000602067208 */ /* 0x000fe40000000000 */
[----:B------:R-:W-:Y:S01]  /*655c0*/  FSEL R7, R3, R11, P0 ;  /* 0x0000000b03077208 */ /* 0x000fe20000000000 */
[----:B------:R-:W-:Y:S06]  /*655d0*/  BRA `(.L_x_19932) ;  /* 0x0000004c00187947 */ /* 0x000fec0003800000 */
.L_x_19924:
        /* <DEDUP_REMOVED lines=135> */
.L_x_19934:
[----:B------:R-:W-:Y:S05]  /*65e50*/  BSYNC B0 ;  /* 0x0000000000007941 */ /* 0x000fea0003800000 */
.L_x_19933:
        /* <DEDUP_REMOVED lines=8> */
.L_x_19936:
[----:B------:R-:W-:Y:S05]  /*65ee0*/  BSYNC B3 ;  /* 0x0000000000037941 */ /* 0x000fea0003800000 */
.L_x_19935:
        /* <DEDUP_REMOVED lines=82> */
.L_x_19938:
[----:B------:R-:W-:-:S04]  /*66410*/  ISETP.GE.AND P0, PT, R29, RZ, PT ;  /* 0x000000ff1d00720c */ /* 0x000fc80003f06270 */
[----:B------:R-:W-:Y:S02]  /*66420*/  FSEL R6, RZ, 3.37028055040000000000e+12, P0 ;  /* 0x54442d18ff067808 */ /* 0x000fe40000000000 */
[----:B------:R-:W-:-:S07]  /*66430*/  FSEL R7, RZ, 2.1426990032196044922, P0 ;  /* 0x400921fbff077808 */ /* 0x000fce0000000000 */
.L_x_19939:
[----:B------:R-:W-:Y:S05]  /*66440*/  BSYNC B0 ;  /* 0x0000000000007941 */ /* 0x000fea0003800000 */
.L_x_19937:
[----:B------:R-:W-:Y:S01]  /*66450*/  DADD R2, |R24|, |R26| ;  /* 0x0000000018027229 */ /* 0x000fe2000000061a */
[----:B------:R-:W-:-:S07]  /*66460*/  LOP3.LUT R11, R7, 0x80000000, R11, 0xb8, !PT ;  /* 0x80000000070b7812 */ /* 0x000fce00078eb80b */
[----:B------:R-:W-:-:S06]  /*66470*/  DSETP.GTU.AND P0, PT, |R2|, +INF , PT ;  /* 0x7ff000000200742a */ /* 0x000fcc0003f0c200 */
[----:B------:R-:W-:Y:S02]  /*66480*/  FSEL R6, R2, R6, P0 ;  /* 0x0000000602067208 */ /* 0x000fe40000000000 */
[----:B------:R-:W-:Y:S01]  /*66490*/  FSEL R7, R3, R11, P0 ;  /* 0x0000000b03077208 */ /* 0x000fe20000000000 */
[----:B------:R-:W-:Y:S06]  /*664a0*/  BRA `(.L_x_19932) ;  /* 0x0000003c00647947 */ /* 0x000fec0003800000 */
.L_x_19923:
        /* <DEDUP_REMOVED lines=23> */
.L_x_19941:
[----:B------:R-:W-:Y:S05]  /*66620*/  BSYNC B3 ;  /* 0x0000000000037941 */ /* 0x000fea0003800000 */
.L_x_19940:
        /* <DEDUP_REMOVED lines=26> */
.L_x_19943:
[----:B------:R-:W-:Y:S05]  /*667d0*/  BSYNC B3 ;  /* 0x0000000000037941 */ /* 0x000fea0003800000 */
.L_x_19942:
        /* <DEDUP_REMOVED lines=136> */
.L_x_19945:
[----:B------:R-:W-:Y:S05]  /*67060*/  BSYNC B0 ;  /* 0x0000000000007941 */ /* 0x000fea0003800000 */
.L_x_19944:
        /* <DEDUP_REMOVED lines=8> */
.L_x_19947:
[----:B------:R-:W-:Y:S05]  /*670f0*/  BSYNC B3 ;  /* 0x0000000000037941 */ /* 0x000fea0003800000 */
.L_x_19946:
        /* <DEDUP_REMOVED lines=82> */
.L_x_19949:
[----:B------:R-:W-:-:S04]  /*67620*/  ISETP.GE.AND P0, PT, R29, RZ, PT ;  /* 0x000000ff1d00720c */ /* 0x000fc80003f06270 */
[----:B------:R-:W-:Y:S02]  /*67630*/  FSEL R6, RZ, 3.37028055040000000000e+12, P0 ;  /* 0x54442d18ff067808 */ /* 0x000fe40000000000 */
[----:B------:R-:W-:-:S07]  /*67640*/  FSEL R7, RZ, 2.1426990032196044922, P0 ;  /* 0x400921fbff077808 */ /* 0x000fce0000000000 */
.L_x_19950:
[----:B------:R-:W-:Y:S05]  /*67650*/  BSYNC B0 ;  /* 0x0000000000007941 */ /* 0x000fea0003800000 */
.L_x_19948:
[----:B------:R-:W-:Y:S01]  /*67660*/  DADD R2, |R24|, |R26| ;  /* 0x0000000018027229 */ /* 0x000fe2000000061a */
[----:B------:R-:W-:Y:S01]  /*67670*/  LOP3.LUT R11, R7, 0x80000000, R11, 0xb8, !PT ;  /* 0x80000000070b7812 */ /* 0x000fe200078eb80b */
[----:B------:R-:W-:-:S06]  /*67680*/  DADD R30, R30, 1 ;  /* 0x3ff000001e1e7429 */ /* 0x000fcc0000000000 */
[----:B------:R-:W-:-:S06]  /*67690*/  DSETP.GTU.AND P0, PT, |R2|, +INF , PT ;  /* 0x7ff000000200742a */ /* 0x000fcc0003f0c200 */
[----:B------:R-:W-:Y:S02]  /*676a0*/  FSEL R6, R2, R6, P0 ;  /* 0x0000000602067208 */ /* 0x000fe40000000000 */
[----:B------:R-:W-:Y:S01]  /*676b0*/  FSEL R7, R3, R11, P0 ;  /* 0x0000000b03077208 */ /* 0x000fe20000000000 */
[----:B------:R-:W-:Y:S06]  /*676c0*/  BRA `(.L_x_19932) ;  /* 0x0000002800dc7947 */ /* 0x000fec0003800000 */
.L_x_19922:
        /* <DEDUP_REMOVED lines=108> */
.L_x_19954:
[----:B------:R-:W-:Y:S05]  /*67d90*/  BSYNC B0 ;  /* 0x0000000000007941 */ /* 0x000fea0003800000 */
.L_x_19953:
        /* <DEDUP_REMOVED lines=8> */
.L_x_19956:
[----:B------:R-:W-:Y:S05]  /*67e20*/  BSYNC B3 ;  /* 0x0000000000037941 */ /* 0x000fea0003800000 */
.L_x_19955:
        /* <DEDUP_REMOVED lines=73> */
.L_x_19958:
[----:B------:R-:W-:Y:S05]  /*682c0*/  BSYNC B0 ;  /* 0x0000000000007941 */ /* 0x000fea0003800000 */
.L_x_19957:
[----:B------:R-:W-:Y:S01]  /*682d0*/  LOP3.LUT R3, R7, 0x80000000, R25, 0xb8, !PT ;  /* 0x8000000007037812 */ /* 0x000fe200078eb819 */
[----:B------:R-:W-:Y:S01]  /*682e0*/  DMUL R30, R30, 0.5 ;  /* 0x3fe000001e1e7828 */ /* 0x000fe20000000000 */
[----:B------:R-:W-:Y:S02]  /*682f0*/  FSEL R6, R4, R6, P0 ;  /* 0x0000000604067208 */ /* 0x000fe40000000000 */
[----:B------:R-:W-:Y:S01]  /*68300*/  FSEL R7, R5, R3, P0 ;  /* 0x0000000305077208 */ /* 0x000fe20000000000 */
[----:B------:R-:W-:Y:S07]  /*68310*/  BRA `(.L_x_19932) ;  /* 0x0000001c00c87947 */ /* 0x000fee0003800000 */
.L_x_19952:
        /* <DEDUP_REMOVED lines=135> */
.L_x_19960:
[----:B------:R-:W-:Y:S05]  /*68b90*/  BSYNC B0 ;  /* 0x0000000000007941 */ /* 0x000fea0003800000 */
.L_x_19959:
        /* <DEDUP_REMOVED lines=8> */
.L_x_19962:
[----:B------:R-:W-:Y:S05]  /*68c20*/  BSYNC B3 ;  /* 0x0000000000037941 */ /* 0x000fea0003800000 */
.L_x_19961:
        /* <DEDUP_REMOVED lines=73> */
.L_x_19964:
[----:B------:R-:W-:Y:S05]  /*690c0*/  BSYNC B0 ;  /* 0x0000000000007941 */ /* 0x000fea0003800000 */
.L_x_19963:
[----:B------:R-:W-:Y:S02]  /*690d0*/  LOP3.LUT R3, R7, 0x80000000, R25, 0xb8, !PT ;  /* 0x8000000007037812 */ /* 0x000fe400078eb819 */
[----:B------:R-:W-:Y:S02]  /*690e0*/  FSEL R6, R4, R6, P1 ;  /* 0x0000000604067208 */ /* 0x000fe40000800000 */
[----:B------:R-:W-:Y:S01]  /*690f0*/  FSEL R7, R5, R3, P1 ;  /* 0x0000000305077208 */ /* 0x000fe20000800000 */
[----:B------:R-:W-:Y:S06]  /*69100*/  BRA `(.L_x_19932) ;  /* 0x00000010004c7947 */ /* 0x000fec0003800000 */
.L_x_19951:
        /* <DEDUP_REMOVED lines=23> */
.L_x_19966:
[----:B------:R-:W-:Y:S05]  /*69280*/  BSYNC B3 ;  /* 0x0000000000037941 */ /* 0x000fea0003800000 */
.L_x_19965:
        /* <DEDUP_REMOVED lines=26> */
.L_x_19968:
[----:B------:R-:W-:Y:S05]  /*69430*/  BSYNC B3 ;  /* 0x0000000000037941 */ /* 0x000fea0003800000 */
.L_x_19967:
        /* <DEDUP_REMOVED lines=136> */
.L_x_19970:
[----:B------:R-:W-:Y:S05]  /*69cc0*/  BSYNC B0 ;  /* 0x0000000000007941 */ /* 0x000fea0003800000 */
.L_x_19969:
        /* <DEDUP_REMOVED lines=8> */
.L_x_19972:
[----:B------:R-:W-:Y:S05]  /*69d50*/  BSYNC B3 ;  /* 0x0000000000037941 */ /* 0x000fea0003800000 */
.L_x_19971:
        /* <DEDUP_REMOVED lines=74> */
.L_x_19974:
[----:B------:R-:W-:Y:S05]  /*6a200*/  BSYNC B0 ;  /* 0x0000000000007941 */ /* 0x000fea0003800000 */
.L_x_19973:
[----:B------:R-:W-:Y:S02]  /*6a210*/  LOP3.LUT R3, R7, 0x80000000, R25, 0xb8, !PT ;  /* 0x8000000007037812 */ /* 0x000fe400078eb819 */
[----:B------:R-:W-:Y:S02]  /*6a220*/  FSEL R6, R4, R6, P1 ;  /* 0x0000000604067208 */ /* 0x000fe40000800000 */
[----:B------:R-:W-:-:S07]  /*6a230*/  FSEL R7, R5, R3, P1 ;  /* 0x0000000305077208 */ /* 0x000fce0000800000 */
.L_x_19932:
[----:B------:R-:W-:Y:S05]  /*6a240*/  BSYNC B2 ;  /* 0x0000000000027941 */ /* 0x000fea0003800000 */
.L_x_19921:
        /* <DEDUP_REMOVED lines=8> */
.L_x_19843:
        /* <DEDUP_REMOVED lines=19> */
.L_x_19842:
[----:B------:R-:W-:Y:S05]  /*6a400*/  BSYNC B1 ;  /* 0x0000000000017941 */ /* 0x000fea0003800000 */
.L_x_19841:
        /* <DEDUP_REMOVED lines=153> */
.L_x_19982:
[----:B------:R-:W-:Y:S05]  /*6ada0*/  BSYNC B3 ;  /* 0x0000000000037941 */ /* 0x000fea0003800000 */
.L_x_19981:
        /* <DEDUP_REMOVED lines=82> */
.L_x_19980:
        /* <DEDUP_REMOVED lines=36> */
.L_x_19990:
[----:B------:R-:W-:Y:S05]  /*6b510*/  BSYNC B4 ;  /* 0x0000000000047941 */ /* 0x000fea0003800000 */
.L_x_19989:
[----:B------:R-:W-:Y:S02]  /*6b520*/  IMAD.MOV.U32 R30, RZ, RZ, R2 ;  /* 0x000000ffff1e7224 */ /* 0x000fe400078e0002 */
[----:B------:R-:W-:Y:S01]  /*6b530*/  IMAD.MOV.U32 R31, RZ, RZ, R3 ;  /* 0x000000ffff1f7224 */ /* 0x000fe200078e0003 */
[----:B------:R-:W-:Y:S06]  /*6b540*/  BRA `(.L_x_19988) ;  /* 0x0000000000047947 */ /* 0x000fec0003800000 */
.L_x_19987:
[----:B------:R-:W-:-:S11]  /*6b550*/  DADD R30, -R66, R64 ;  /* 0x00000000421e7229 */ /* 0x000fd60000000140 */
.L_x_19988:
[----:B------:R-:W-:Y:S05]  /*6b560*/  BSYNC B3 ;  /* 0x0000000000037941 */ /* 0x000fea0003800000 */
.L_x_19986:
        /* <DEDUP_REMOVED lines=31> */
.L_x_19995:
[----:B------:R-:W-:Y:S05]  /*6b760*/  BSYNC B4 ;  /* 0x0000000000047941 */ /* 0x000fea0003800000 */
.L_x_19994:
[----:B------:R-:W-:Y:S05]  /*6b770*/  BRA `(.L_x_19993) ;  /* 0x0000000000047947 */ /* 0x000fea0003800000 */
.L_x_19992:
[----:B------:R-:W-:-:S11]  /*6b780*/  DADD R2, R28, -R8 ;  /* 0x000000001c027229 */ /* 0x000fd60000000808 */
.L_x_19993:
[----:B------:R-:W-:Y:S05]  /*6b790*/  BSYNC B3 ;  /* 0x0000000000037941 */ /* 0x000fea0003800000 */
.L_x_19991:
        /* <DEDUP_REMOVED lines=30> */
.L_x_19997:
[----:B------:R-:W-:Y:S05]  /*6b980*/  BSYNC B3 ;  /* 0x0000000000037941 */ /* 0x000fea0003800000 */
.L_x_19996:
        /* <DEDUP_REMOVED lines=86> */
.L_x_19998:
        /* <DEDUP_REMOVED lines=22> */
.L_x_20000:
[----:B------:R-:W-:Y:S05]  /*6c050*/  BSYNC B3 ;  /* 0x0000000000037941 */ /* 0x000fea0003800000 */
.L_x_19999:
        /* <DEDUP_REMOVED lines=30> */
.L_x_19985:
        /* <DEDUP_REMOVED lines=26> */
.L_x_20003:
[----:B------:R-:W-:Y:S05]  /*6c3e0*/  BSYNC B3 ;  /* 0x0000000000037941 */ /* 0x000fea0003800000 */
.L_x_20002:
        /* <DEDUP_REMOVED lines=27> */
.L_x_20006:
[----:B------:R-:W-:Y:S05]  /*6c5a0*/  BSYNC B3 ;  /* 0x0000000000037941 */ /* 0x000fea0003800000 */
.L_x_20005:
        /* <DEDUP_REMOVED lines=30> */
.L_x_20004:
        /* <DEDUP_REMOVED lines=76> */
.L_x_20007:
[----:B------:R-:W-:Y:S01]  /*6cc50*/  IMAD.MOV.U32 R2, RZ, RZ, 0x0 ;  /* 0x00000000ff027424 */ /* 0x000fe200078e00ff */
[----:B------:R-:W-:Y:S01]  /*6cc60*/  FSETP.NEU.FTZ.AND P0, PT, R5, RZ, PT ;  /* 0x000000ff0500720b */ /* 0x000fe20003f1d000 */
[----:B------:R-:W-:-:S06]  /*6cc70*/  IMAD.MOV.U32 R3, RZ, RZ, 0x7ff00000 ;  /* 0x7ff00000ff037424 */ /* 0x000fcc00078e00ff */
[----:B------:R-:W-:-:S10]  /*6cc80*/  DFMA R2, R4, R2, +INF ;  /* 0x7ff000000402742b */ /* 0x000fd40000000002 */
[----:B------:R-:W-:Y:S02]  /*6cc90*/  FSEL R30, R2, RZ, P0 ;  /* 0x000000ff021e7208 */ /* 0x000fe40000000000 */
[----:B------:R-:W-:Y:S01]  /*6cca0*/  FSEL R31, R3, -QNAN , P0 ;  /* 0xfff00000031f7808 */ /* 0x000fe20000000000 */
[----:B------:R-:W-:Y:S06]  /*6ccb0*/  BRA `(.L_x_19983) ;  /* 0x0000000400447947 */ /* 0x000fec0003800000 */
.L_x_20001:
        /* <DEDUP_REMOVED lines=27> */
.L_x_20009:
[----:B------:R-:W-:Y:S05]  /*6ce70*/  BSYNC B3 ;  /* 0x0000000000037941 */ /* 0x000fea0003800000 */
.L_x_20008:
        /* <DEDUP_REMOVED lines=21> */
.L_x_20011:
[----:B------:R-:W-:Y:S05]  /*6cfd0*/  BSYNC B3 ;  /* 0x0000000000037941 */ /* 0x000fea0003800000 */
.L_x_20010:
[----:B------:R-:W-:Y:S01]  /*6cfe0*/  MOV R30, R2 ;  /* 0x00000002001e7202 */ /* 0x000fe20000000f00 */
[----:B------:R-:W-:Y:S01]  /*6cff0*/  IMAD.MOV.U32 R31, RZ, RZ, R3 ;  /* 0x000000ffff1f7224 */ /* 0x000fe200078e0003 */
[----:B------:R-:W-:Y:S06]  /*6d000*/  BRA `(.L_x_19983) ;  /* 0x0000000000707947 */ /* 0x000fec0003800000 */
.L_x_19984:
        /* <DEDUP_REMOVED lines=25> */
.L_x_20013:
[----:B------:R-:W-:Y:S05]  /*6d1a0*/  BSYNC B3 ;  /* 0x0000000000037941 */ /* 0x000fea0003800000 */
.L_x_20012:
[----:B------:R-:W-:Y:S01]  /*6d1b0*/  IMAD.MOV.U32 R30, RZ, RZ, R4 ;  /* 0x000000ffff1e7224 */ /* 0x000fe200078e0004 */
[----:B------:R-:W-:-:S07]  /*6d1c0*/  MOV R31, R5 ;  /* 0x00000005001f7202 */ /* 0x000fce0000000f00 */
.L_x_19983:
[----:B------:R-:W-:Y:S05]  /*6d1d0*/  BSYNC B2 ;  /* 0x0000000000027941 */ /* 0x000fea0003800000 */
.L_x_19979:
        /* <DEDUP_REMOVED lines=25> */
.L_x_20018:
[----:B------:R-:W-:Y:S05]  /*6d370*/  BSYNC B4 ;  /* 0x0000000000047941 */ /* 0x000fea0003800000 */
.L_x_20017:
        /* <DEDUP_REMOVED lines=49> */
.L_x_20020:
        /* <DEDUP_REMOVED lines=71> */
.L_x_20019:
        /* <DEDUP_REMOVED lines=38> */
.L_x_20029:
[----:B------:R-:W-:Y:S05]  /*6dd60*/  BSYNC B6 ;  /* 0x0000000000067941 */ /* 0x000fea0003800000 */
.L_x_20028:
[----:B------:R-:W-:Y:S02]  /*6dd70*/  IMAD.MOV.U32 R68, RZ, RZ, R2 ;  /* 0x000000ffff447224 */ /* 0x000fe400078e0002 */
[----:B------:R-:W-:Y:S01]  /*6dd80*/  IMAD.MOV.U32 R69, RZ, RZ, R3 ;  /* 0x000000ffff457224 */ /* 0x000fe200078e0003 */
[----:B------:R-:W-:Y:S06]  /*6dd90*/  BRA `(.L_x_20027) ;  /* 0x0000000000047947 */ /* 0x000fec0003800000 */
.L_x_20026:
[----:B------:R-:W-:-:S11]  /*6dda0*/  DADD R68, -R66, R64 ;  /* 0x0000000042447229 */ /* 0x000fd60000000140 */
.L_x_20027:
[----:B------:R-:W-:Y:S05]  /*6ddb0*/  BSYNC B5 ;  /* 0x0000000000057941 */ /* 0x000fea0003800000 */
.L_x_20025:
        /* <DEDUP_REMOVED lines=28> */
.L_x_20034:
[----:B------:R-:W-:Y:S05]  /*6df80*/  BSYNC B6 ;  /* 0x0000000000067941 */ /* 0x000fea0003800000 */
.L_x_20033:
[----:B------:R-:W-:Y:S02]  /*6df90*/  IMAD.MOV.U32 R24, RZ, RZ, R2 ;  /* 0x000000ffff187224 */ /* 0x000fe400078e0002 */
[----:B------:R-:W-:Y:S01]  /*6dfa0*/  IMAD.MOV.U32 R25, RZ, RZ, R3 ;  /* 0x000000ffff197224 */ /* 0x000fe200078e0003 */
[----:B------:R-:W-:Y:S06]  /*6dfb0*/  BRA `(.L_x_20032) ;  /* 0x0000000000047947 */ /* 0x000fec0003800000 */
.L_x_20031:
[----:B------:R-:W-:-:S11]  /*6dfc0*/  DADD R24, -R62, R28 ;  /* 0x000000003e187229 */ /* 0x000fd6000000011c */
.L_x_20032:
[----:B------:R-:W-:Y:S05]  /*6dfd0*/  BSYNC B5 ;  /* 0x0000000000057941 */ /* 0x000fea0003800000 */
.L_x_20030:
        /* <DEDUP_REMOVED lines=30> */
.L_x_20036:
[----:B------:R-:W-:Y:S05]  /*6e1c0*/  BSYNC B5 ;  /* 0x0000000000057941 */ /* 0x000fea0003800000 */
.L_x_20035:
[----:B------:R-:W-:Y:S02]  /*6e1d0*/  IMAD.MOV.U32 R26, RZ, RZ, R4 ;  /* 0x000000ffff1a7224 */ /* 0x000fe400078e0004 */
[----:B------:R-:W-:Y:S01]  /*6e1e0*/  IMAD.MOV.U32 R27, RZ, RZ, R5 ;  /* 0x000000ffff1b7224 */ /* 0x000fe200078e0005 */
[----:B------:R-:W-:Y:S06]  /*6e1f0*/  BRA `(.L_x_20037) ;  /* 0x0000000800607947 */ /* 0x000fec0003800000 */
.L_x_20024:
        /* <DEDUP_REMOVED lines=30> */
.L_x_20040:
[----:B------:R-:W-:Y:S05]  /*6e3e0*/  BSYNC B5 ;  /* 0x0000000000057941 */ /* 0x000fea0003800000 */
.L_x_20039:
[----:B------:R-:W-:Y:S02]  /*6e3f0*/  IMAD.MOV.U32 R26, RZ, RZ, R4 ;  /* 0x000000ffff1a7224 */ /* 0x000fe400078e0004 */
[----:B------:R-:W-:Y:S01]  /*6e400*/  IMAD.MOV.U32 R27, RZ, RZ, R5 ;  /* 0x000000ffff1b7224 */ /* 0x000fe200078e0005 */
[----:B------:R-:W-:Y:S06]  /*6e410*/  BRA `(.L_x_20037) ;  /* 0x0000000400d87947 */ /* 0x000fec0003800000 */
.L_x_20038:
        /* <DEDUP_REMOVED lines=31> */
.L_x_20042:
[----:B------:R-:W-:Y:S05]  /*6e610*/  BSYNC B5 ;  /* 0x0000000000057941 */ /* 0x000fea0003800000 */
.L_x_20041:
        /* <DEDUP_REMOVED lines=21> */
.L_x_20044:
[----:B------:R-:W-:Y:S05]  /*6e770*/  BSYNC B5 ;  /* 0x0000000000057941 */ /* 0x000fea0003800000 */
.L_x_20043:
[----:B------:R-:W-:Y:S01]  /*6e780*/  DMUL R10, R10, 8.11296384146066816958e+31 ;  /* 0x469000000a0a7828 */ /* 0x000fe20000000000 */
[----:B------:R-:W-:Y:S02]  /*6e790*/  IMAD.MOV.U32 R26, RZ, RZ, R2 ;  /* 0x000000ffff1a7224 */ /* 0x000fe400078e0002 */
[----:B------:R-:W-:Y:S01]  /*6e7a0*/  IMAD.MOV.U32 R27, RZ, RZ, R3 ;  /* 0x000000ffff1b7224 */ /* 0x000fe200078e0003 */
[----:B------:R-:W-:Y:S07]  /*6e7b0*/  BRA `(.L_x_20037) ;  /* 0x0000000000f07947 */ /* 0x000fee0003800000 */
.L_x_20023:
        /* <DEDUP_REMOVED lines=27> */
.L_x_20046:
[----:B------:R-:W-:Y:S05]  /*6e970*/  BSYNC B5 ;  /* 0x0000000000057941 */ /* 0x000fea0003800000 */
.L_x_20045:
        /* <DEDUP_REMOVED lines=30> */
.L_x_20048:
[----:B------:R-:W-:Y:S05]  /*6eb60*/  BSYNC B5 ;  /* 0x0000000000057941 */ /* 0x000fea0003800000 */
.L_x_20047:
[----:B------:R-:W-:-:S11]  /*6eb70*/  DMUL R26, R4, R28 ;  /* 0x0000001c041a7228 */ /* 0x000fd60000000000 */
.L_x_20037:
[----:B------:R-:W-:Y:S05]  /*6eb80*/  BSYNC B4 ;  /* 0x0000000000047941 */ /* 0x000fea0003800000 */
.L_x_20022:
[----:B------:R-:W-:Y:S05]  /*6eb90*/  BRA `(.L_x_20049) ;  /* 0x0000000000087947 */ /* 0x000fea0003800000 */
.L_x_20016:
[----:B------:R-:W-:Y:S02]  /*6eba0*/  DMUL R26, R26, 9.00719925474099200000e+15 ;  /* 0x434000001a1a7828 */ /* 0x000fe40000000000 */
[----:B------:R-:W-:-:S11]  /*6ebb0*/  DMUL R10, R10, 9.00719925474099200000e+15 ;  /* 0x434000000a0a7828 */ /* 0x000fd60000000000 */
.L_x_20049:
[----:B------:R-:W-:Y:S05]  /*6ebc0*/  BSYNC B2 ;  /* 0x0000000000027941 */ /* 0x000fea0003800000 */
.L_x_20015:
        /* <DEDUP_REMOVED lines=28> */
.L_x_20051:
[----:B------:R-:W-:Y:S05]  /*6ed90*/  BSYNC B2 ;  /* 0x0000000000027941 */ /* 0x000fea0003800000 */
.L_x_20050:
        /* <DEDUP_REMOVED lines=82> */
.L_x_20053:
[----:B------:R-:W-:Y:S02]  /*6f2c0*/  FSEL R2, RZ, 3.37028055040000000000e+12, P0 ;  /* 0x54442d18ff027808 */ /* 0x000fe40000000000 */
[----:B------:R-:W-:-:S07]  /*6f2d0*/  FSEL R3, RZ, 2.1426990032196044922, P0 ;  /* 0x400921fbff037808 */ /* 0x000fce0000000000 */
.L_x_20054:
[----:B------:R-:W-:Y:S05]  /*6f2e0*/  BSYNC B0 ;  /* 0x0000000000007941 */ /* 0x000fea0003800000 */
.L_x_20052:
[----:B------:R-:W-:Y:S01]  /*6f2f0*/  DADD R26, |R26|, |R10| ;  /* 0x000000001a1a7229 */ /* 0x000fe2000000060a */
[----:B------:R-:W-:-:S07]  /*6f300*/  LOP3.LUT R11, R3, 0x80000000, R11, 0xb8, !PT ;  /* 0x80000000030b7812 */ /* 0x000fce00078eb80b */
[----:B------:R-:W-:-:S06]  /*6f310*/  DSETP.GTU.AND P0, PT, |R26|, +INF , PT ;  /* 0x7ff000001a00742a */ /* 0x000fcc0003f0c200 */
[----:B------:R-:W-:Y:S02]  /*6f320*/  FSEL R2, R26, R2, P0 ;  /* 0x000000021a027208 */ /* 0x000fe40000000000 */
[----:B------:R-:W-:-:S07]  /*6f330*/  FSEL R3, R27, R11, P0 ;  /* 0x0000000b1b037208 */ /* 0x000fce0000000000 */
.L_x_20021:
[----:B------:R-:W-:Y:S05]  /*6f340*/  BSYNC B3 ;  /* 0x0000000000037941 */ /* 0x000fea0003800000 */
.L_x_20014:
[----:B------:R-:W-:Y:S01]  /*6f350*/  LOP3.LUT R29, R3, 0x80000000, R21, 0xb8, !PT ;  /* 0x80000000031d7812 */ /* 0x000fe200078eb815 */
[----:B------:R-:W-:Y:S01]  /*6f360*/  IMAD.MOV.U32 R28, RZ, RZ, R2 ;  /* 0x000000ffff1c7224 */ /* 0x000fe200078e0002 */
[----:B------:R-:W-:Y:S01]  /*6f370*/  LOP3.LUT R31, R31, 0x80000000, R23, 0xb8, !PT ;  /* 0x800000001f1f7812 */ /* 0x000fe200078eb817 */
[----:B------:R-:W-:Y:S06]  /*6f380*/  BRA `(.L_x_19976) ;  /* 0x0000005800e47947 */ /* 0x000fec0003800000 */
.L_x_19978:
        /* <DEDUP_REMOVED lines=112> */
.L_x_20060:
[----:B------:R-:W-:Y:S05]  /*6fa90*/  BSYNC B0 ;  /* 0x0000000000007941 */ /* 0x000fea0003800000 */
.L_x_20059:
        /* <DEDUP_REMOVED lines=8> */
.L_x_20062:
[----:B------:R-:W-:Y:S05]  /*6fb20*/  BSYNC B3 ;  /* 0x0000000000037941 */ /* 0x000fea0003800000 */
.L_x_20061:
        /* <DEDUP_REMOVED lines=82> */
.L_x_20064:
[----:B------:R-:W-:-:S04]  /*70050*/  ISETP.GE.AND P0, PT, R25, RZ, PT ;  /* 0x000000ff1900720c */ /* 0x000fc80003f06270 */
[----:B------:R-:W-:Y:S02]  /*70060*/  FSEL R6, RZ, 3.37028055040000000000e+12, P0 ;  /* 0x54442d18ff067808 */ /* 0x000fe40000000000 */
[----:B------:R-:W-:-:S07]  /*70070*/  FSEL R7, RZ, 2.1426990032196044922, P0 ;  /* 0x400921fbff077808 */ /* 0x000fce0000000000 */
.L_x_20065:
[----:B------:R-:W-:Y:S05]  /*70080*/  BSYNC B0 ;  /* 0x0000000000007941 */ /* 0x000fea0003800000 */
.L_x_20063:
[----:B------:R-:W-:Y:S01]  /*70090*/  DADD R2, |R20|, |R22| ;  /* 0x0000000014027229 */ /* 0x000fe20000000616 */
[----:B------:R-:W-:Y:S01]  /*700a0*/  LOP3.LUT R11, R7, 0x80000000, R11, 0xb8, !PT ;  /* 0x80000000070b7812 */ /* 0x000fe200078eb80b */
[----:B------:R-:W-:-:S06]  /*700b0*/  DMUL R26, R26, 0.5 ;  /* 0x3fe000001a1a7828 */ /* 0x000fcc0000000000 */
[----:B------:R-:W-:-:S06]  /*700c0*/  DSETP.GTU.AND P0, PT, |R2|, +INF , PT ;  /* 0x7ff000000200742a */ /* 0x000fcc0003f0c200 */
[----:B------:R-:W-:Y:S02]  /*700d0*/  FSEL R6, R2, R6, P0 ;  /* 0x0000000602067208 */ /* 0x000fe40000000000 */
[----:B------:R-:W-:Y:S01]  /*700e0*/  FSEL R7, R3, R11, P0 ;  /* 0x0000000b03077208 */ /* 0x000fe20000000000 */
[----:B------:R-:W-:Y:S06]  /*700f0*/  BRA `(.L_x_20066) ;  /* 0x0000004c00187947 */ /* 0x000fec0003800000 */
.L_x_20058:
        /* <DEDUP_REMOVED lines=135> */
.L_x_20068:
[----:B------:R-:W-:Y:S05]  /*70970*/  BSYNC B0 ;  /* 0x0000000000007941 */ /* 0x000fea0003800000 */
.L_x_20067:
        /* <DEDUP_REMOVED lines=8> */
.L_x_20070:
[----:B------:R-:W-:Y:S05]  /*70a00*/  BSYNC B3 ;  /* 0x0000000000037941 */ /* 0x000fea0003800000 */
.L_x_20069:
        /* <DEDUP_REMOVED lines=82> */
.L_x_20072:
[----:B------:R-:W-:-:S04]  /*70f30*/  ISETP.GE.AND P0, PT, R25, RZ, PT ;  /* 0x000000ff1900720c */ /* 0x000fc80003f06270 */
[----:B------:R-:W-:Y:S02]  /*70f40*/  FSEL R6, RZ, 3.37028055040000000000e+12, P0 ;  /* 0x54442d18ff067808 */ /* 0x000fe40000000000 */
[----:B------:R-:W-:-:S07]  /*70f50*/  FSEL R7, RZ, 2.1426990032196044922, P0 ;  /* 0x400921fbff077808 */ /* 0x000fce0000000000 */
.L_x_20073:
[----:B------:R-:W-:Y:S05]  /*70f60*/  BSYNC B0 ;  /* 0x0000000000007941 */ /* 0x000fea0003800000 */
.L_x_20071:
[----:B------:R-:W-:Y:S01]  /*70f70*/  DADD R2, |R20|, |R22| ;  /* 0x0000000014027229 */ /* 0x000fe20000000616 */
[----:B------:R-:W-:-:S07]  /*70f80*/  LOP3.LUT R11, R7, 0x80000000, R11, 0xb8, !PT ;  /* 0x80000000070b7812 */ /* 0x000fce00078eb80b */
[----:B------:R-:W-:-:S06]  /*70f90*/  DSETP.GTU.AND P0, PT, |R2|, +INF , PT ;  /* 0x7ff000000200742a */ /* 0x000fcc0003f0c200 */
[----:B------:R-:W-:Y:S02]  /*70fa0*/  FSEL R6, R2, R6, P0 ;  /* 0x0000000602067208 */ /* 0x000fe40000000000 */
[----:B------:R-:W-:Y:S01]  /*70fb0*/  FSEL R7, R3, R11, P0 ;  /* 0x0000000b03077208 */ /* 0x000fe20000000000 */
[----:B------:R-:W-:Y:S06]  /*70fc0*/  BRA `(.L_x_20066) ;  /* 0x0000003c00647947 */ /* 0x000fec0003800000 */
.L_x_20057:
        /* <DEDUP_REMOVED lines=23> */
.L_x_20075:
[----:B------:R-:W-:Y:S05]  /*71140*/  BSYNC B3 ;  /* 0x0000000000037941 */ /* 0x000fea0003800000 */
.L_x_20074:
        /* <DEDUP_REMOVED lines=26> */
.L_x_20077:
[----:B------:R-:W-:Y:S05]  /*712f0*/  BSYNC B3 ;  /* 0x0000000000037941 */ /* 0x000fea0003800000 */
.L_x_20076:
        /* <DEDUP_REMOVED lines=136> */
.L_x_20079:
[----:B------:R-:W-:Y:S05]  /*71b80*/  BSYNC B0 ;  /* 0x0000000000007941 */ /* 0x000fea0003800000 */
.L_x_20078:
        /* <DEDUP_REMOVED lines=8> */
.L_x_20081:
[----:B------:R-:W-:Y:S05]  /*71c10*/  BSYNC B3 ;  /* 0x0000000000037941 */ /* 0x000fea0003800000 */
.L_x_20080:
        /* <DEDUP_REMOVED lines=82> */
.L_x_20083:
[----:B------:R-:W-:-:S04]  /*72140*/  ISETP.GE.AND P0, PT, R25, RZ, PT ;  /* 0x000000ff1900720c */ /* 0x000fc80003f06270 */
[----:B------:R-:W-:Y:S02]  /*72150*/  FSEL R6, RZ, 3.37028055040000000000e+12, P0 ;  /* 0x54442d18ff067808 */ /* 0x000fe40000000000 */
[----:B------:R-:W-:-:S07]  /*72160*/  FSEL R7, RZ, 2.1426990032196044922, P0 ;  /* 0x400921fbff077808 */ /* 0x000fce0000000000 */
.L_x_20084:
[----:B------:R-:W-:Y:S05]  /*72170*/  BSYNC B0 ;  /* 0x0000000000007941 */ /* 0x000fea0003800000 */
.L_x_20082:
[----:B------:R-:W-:Y:S01]  /*72180*/  DADD R2, |R20|, |R22| ;  /* 0x0000000014027229 */ /* 0x000fe20000000616 */
[----:B------:R-:W-:Y:S01]  /*72190*/  LOP3.LUT R11, R7, 0x80000000, R11, 0xb8, !PT ;  /* 0x80000000070b7812 */ /* 0x000fe200078eb80b */
[----:B------:R-:W-:-:S06]  /*721a0*/  DADD R26, R26, 1 ;  /* 0x3ff000001a1a7429 */ /* 0x000fcc0000000000 */
[----:B------:R-:W-:-:S06]  /*721b0*/  DSETP.GTU.AND P0, PT, |R2|, +INF , PT ;  /* 0x7ff000000200742a */ /* 0x000fcc0003f0c200 */
[----:B------:R-:W-:Y:S02]  /*721c0*/  FSEL R6, R2, R6, P0 ;  /* 0x0000000602067208 */ /* 0x000fe40000000000 */
[----:B------:R-:W-:Y:S01]  /*721d0*/  FSEL R7, R3, R11, P0 ;  /* 0x0000000b03077208 */ /* 0x000fe20000000000 */
[----:B------:R-:W-:Y:S06]  /*721e0*/  BRA `(.L_x_20066) ;  /* 0x0000002800dc7947 */ /* 0x000fec0003800000 */
.L_x_20056:
        /* <DEDUP_REMOVED lines=108> */
.L_x_20088:
[----:B------:R-:W-:Y:S05]  /*728b0*/  BSYNC B0 ;  /* 0x0000000000007941 */ /* 0x000fea0003800000 */
.L_x_20087:
        /* <DEDUP_REMOVED lines=8> */
.L_x_20090:
[----:B------:R-:W-:Y:S05]  /*72940*/  BSYNC B3 ;  /* 0x0000000000037941 */ /* 0x000fea0003800000 */
.L_x_20089:
        /* <DEDUP_REMOVED lines=73> */
.L_x_20092:
[----:B------:R-:W-:Y:S05]  /*72de0*/  BSYNC B0 ;  /* 0x0000000000007941 */ /* 0x000fea0003800000 */
.L_x_20091:
[----:B------:R-:W-:Y:S01]  /*72df0*/  LOP3.LUT R3, R7, 0x80000000, R21, 0xb8, !PT ;  /* 0x8000000007037812 */ /* 0x000fe200078eb815 */
[----:B------:R-:W-:Y:S01]  /*72e00*/  DMUL R26, R26, 0.5 ;  /* 0x3fe000001a1a7828 */ /* 0x000fe20000000000 */
[----:B------:R-:W-:Y:S02]  /*72e10*/  FSEL R6, R4, R6, P0 ;  /* 0x0000000604067208 */ /* 0x000fe40000000000 */
[----:B------:R-:W-:Y:S01]  /*72e20*/  FSEL R7, R5, R3, P0 ;  /* 0x0000000305077208 */ /* 0x000fe20000000000 */
[----:B------:R-:W-:Y:S07]  /*72e30*/  BRA `(.L_x_20066) ;  /* 0x0000001c00c87947 */ /* 0x000fee0003800000 */
.L_x_20086:
        /* <DEDUP_REMOVED lines=135> */
.L_x_20094:
[----:B------:R-:W-:Y:S05]  /*736b0*/  BSYNC B0 ;  /* 0x0000000000007941 */ /* 0x000fea0003800000 */
.L_x_20093:
        /* <DEDUP_REMOVED lines=8> */
.L_x_20096:
[----:B------:R-:W-:Y:S05]  /*73740*/  BSYNC B3 ;  /* 0x0000000000037941 */ /* 0x000fea0003800000 */
.L_x_20095:
        /* <DEDUP_REMOVED lines=73> */
.L_x_20098:
[----:B------:R-:W-:Y:S05]  /*73be0*/  BSYNC B0 ;  /* 0x0000000000007941 */ /* 0x000fea0003800000 */
.L_x_20097:
[----:B------:R-:W-:Y:S02]  /*73bf0*/  LOP3.LUT R3, R7, 0x80000000, R21, 0xb8, !PT ;  /* 0x8000000007037812 */ /* 0x000fe400078eb815 */
[----:B------:R-:W-:Y:S02]  /*73c00*/  FSEL R6, R4, R6, P1 ;  /* 0x0000000604067208 */ /* 0x000fe40000800000 */
[----:B------:R-:W-:Y:S01]  /*73c10*/  FSEL R7, R5, R3, P1 ;  /* 0x0000000305077208 */ /* 0x000fe20000800000 */
[----:B------:R-:W-:Y:S06]  /*73c20*/  BRA `(.L_x_20066) ;  /* 0x00000010004c7947 */ /* 0x000fec0003800000 */
.L_x_20085:
        /* <DEDUP_REMOVED lines=23> */
.L_x_20100:
[----:B------:R-:W-:Y:S05]  /*73da0*/  BSYNC B3 ;  /* 0x0000000000037941 */ /* 0x000fea0003800000 */
.L_x_20099:
        /* <DEDUP_REMOVED lines=26> */
.L_x_20102:
[----:B------:R-:W-:Y:S05]  /*73f50*/  BSYNC B3 ;  /* 0x0000000000037941 */ /* 0x000fea0003800000 */
.L_x_20101:
        /* <DEDUP_REMOVED lines=136> */
.L_x_20104:
[----:B------:R-:W-:Y:S05]  /*747e0*/  BSYNC B0 ;  /* 0x0000000000007941 */ /* 0x000fea0003800000 */
.L_x_20103:
        /* <DEDUP_REMOVED lines=8> */
.L_x_20106:
[----:B------:R-:W-:Y:S05]  /*74870*/  BSYNC B3 ;  /* 0x0000000000037941 */ /* 0x000fea0003800000 */
.L_x_20105:
        /* <DEDUP_REMOVED lines=74> */
.L_x_20108:
[----:B------:R-:W-:Y:S05]  /*74d20*/  BSYNC B0 ;  /* 0x0000000000007941 */ /* 0x000fea0003800000 */
.L_x_20107:
[----:B------:R-:W-:Y:S02]  /*74d30*/  LOP3.LUT R3, R7, 0x80000000, R21, 0xb8, !PT ;  /* 0x8000000007037812 */ /* 0x000fe400078eb815 */
[----:B------:R-:W-:Y:S02]  /*74d40*/  FSEL R6, R4, R6, P1 ;  /* 0x0000000604067208 */ /* 0x000fe40000800000 */
[----:B------:R-:W-:-:S07]  /*74d50*/  FSEL R7, R5, R3, P1 ;  /* 0x0000000305077208 */ /* 0x000fce0000800000 */
.L_x_20066:
[----:B------:R-:W-:Y:S05]  /*74d60*/  BSYNC B2 ;  /* 0x0000000000027941 */ /* 0x000fea0003800000 */
.L_x_20055:
        /* <DEDUP_REMOVED lines=8> */
.L_x_19977:
        /* <DEDUP_REMOVED lines=19> */
.L_x_19976:
[----:B------:R-:W-:Y:S05]  /*74f20*/  BSYNC B1 ;  /* 0x0000000000017941 */ /* 0x000fea0003800000 */
.L_x_19975:
        /* <DEDUP_REMOVED lines=153> */
.L_x_20116:
[----:B------:R-:W-:Y:S05]  /*758c0*/  BSYNC B3 ;  /* 0x0000000000037941 */ /* 0x000fea0003800000 */
.L_x_20115:
        /* <DEDUP_REMOVED lines=82> */
.L_x_20114:
        /* <DEDUP_REMOVED lines=36> */
.L_x_20124:
[----:B------:R-:W-:Y:S05]  /*76030*/  BSYNC B4 ;  /* 0x0000000000047941 */ /* 0x000fea0003800000 */
.L_x_20123:
[----:B------:R-:W-:Y:S02]  /*76040*/  IMAD.MOV.U32 R26, RZ, RZ, R2 ;  /* 0x000000ffff1a7224 */ /* 0x000fe400078e0002 */
[----:B------:R-:W-:Y:S01]  /*76050*/  IMAD.MOV.U32 R27, RZ, RZ, R3 ;  /* 0x000000ffff1b7224 */ /* 0x000fe200078e0003 */
[----:B------:R-:W-:Y:S06]  /*76060*/  BRA `(.L_x_20122) ;  /* 0x0000000000047947 */ /* 0x000fec0003800000 */
.L_x_20121:
[----:B------:R-:W-:-:S11]  /*76070*/  DADD R26, -R66, R64 ;  /* 0x00000000421a7229 */ /* 0x000fd60000000140 */
.L_x_20122:
[----:B------:R-:W-:Y:S05]  /*76080*/  BSYNC B3 ;  /* 0x0000000000037941 */ /* 0x000fea0003800000 */
.L_x_20120:
        /* <DEDUP_REMOVED lines=31> */
.L_x_20129:
[----:B------:R-:W-:Y:S05]  /*76280*/  BSYNC B4 ;  /* 0x0000000000047941 */ /* 0x000fea0003800000 */
.L_x_20128:
[----:B------:R-:W-:Y:S05]  /*76290*/  BRA `(.L_x_20127) ;  /* 0x0000000000047947 */ /* 0x000fea0003800000 */
.L_x_20126:
[----:B------:R-:W-:-:S11]  /*762a0*/  DADD R2, R24, -R8 ;  /* 0x0000000018027229 */ /* 0x000fd60000000808 */
.L_x_20127:
[----:B------:R-:W-:Y:S05]  /*762b0*/  BSYNC B3 ;  /* 0x0000000000037941 */ /* 0x000fea0003800000 */
.L_x_20125:
        /* <DEDUP_REMOVED lines=30> */
.L_x_20131:
[----:B------:R-:W-:Y:S05]  /*764a0*/  BSYNC B3 ;  /* 0x0000000000037941 */ /* 0x000fea0003800000 */
.L_x_20130:
        /* <DEDUP_REMOVED lines=86> */
.L_x_20132:
        /* <DEDUP_REMOVED lines=22> */
.L_x_20134:
[----:B------:R-:W-:Y:S05]  /*76b70*/  BSYNC B3 ;  /* 0x0000000000037941 */ /* 0x000fea0003800000 */
.L_x_20133:
        /* <DEDUP_REMOVED lines=30> */
.L_x_20119:
        /* <DEDUP_REMOVED lines=26> */
.L_x_20137:
[----:B------:R-:W-:Y:S05]  /*76f00*/  BSYNC B3 ;  /* 0x0000000000037941 */ /* 0x000fea0003800000 */
.L_x_20136:
        /* <DEDUP_REMOVED lines=27> */
.L_x_20140:
[----:B------:R-:W-:Y:S05]  /*770c0*/  BSYNC B3 ;  /* 0x0000000000037941 */ /* 0x000fea0003800000 */
.L_x_20139:
        /* <DEDUP_REMOVED lines=30> */
.L_x_20138:
        /* <DEDUP_REMOVED lines=76> */
.L_x_20141:
[----:B------:R-:W-:Y:S01]  /*77770*/  IMAD.MOV.U32 R2, RZ, RZ, 0x0 ;  /* 0x00000000ff027424 */ /* 0x000fe200078e00ff */
[----:B------:R-:W-:Y:S01]  /*77780*/  FSETP.NEU.FTZ.AND P0, PT, R5, RZ, PT ;  /* 0x000000ff0500720b */ /* 0x000fe20003f1d000 */
[----:B------:R-:W-:-:S06]  /*77790*/  IMAD.MOV.U32 R3, RZ, RZ, 0x7ff00000 ;  /* 0x7ff00000ff037424 */ /* 0x000fcc00078e00ff */
[----:B------:R-:W-:-:S10]  /*777a0*/  DFMA R2, R4, R2, +INF ;  /* 0x7ff000000402742b */ /* 0x000fd40000000002 */
[----:B------:R-:W-:Y:S02]  /*777b0*/  FSEL R26, R2, RZ, P0 ;  /* 0x000000ff021a7208 */ /* 0x000fe40000000000 */
[----:B------:R-:W-:Y:S01]  /*777c0*/  FSEL R27, R3, -QNAN , P0 ;  /* 0xfff00000031b7808 */ /* 0x000fe20000000000 */
[----:B------:R-:W-:Y:S06]  /*777d0*/  BRA `(.L_x_20117) ;  /* 0x0000000400447947 */ /* 0x000fec0003800000 */
.L_x_20135:
        /* <DEDUP_REMOVED lines=27> */
.L_x_20143:
[----:B------:R-:W-:Y:S05]  /*77990*/  BSYNC B3 ;  /* 0x0000000000037941 */ /* 0x000fea0003800000 */
.L_x_20142:
        /* <DEDUP_REMOVED lines=21> */
.L_x_20145:
[----:B------:R-:W-:Y:S05]  /*77af0*/  BSYNC B3 ;  /* 0x0000000000037941 */ /* 0x000fea0003800000 */
.L_x_20144:
[----:B------:R-:W-:Y:S02]  /*77b00*/  IMAD.MOV.U32 R26, RZ, RZ, R2 ;  /* 0x000000ffff1a7224 */ /* 0x000fe400078e0002 */
[----:B------:R-:W-:Y:S01]  /*77b10*/  IMAD.MOV.U32 R27, RZ, RZ, R3 ;  /* 0x000000ffff1b7224 */ /* 0x000fe200078e0003 */
[----:B------:R-:W-:Y:S06]  /*77b20*/  BRA `(.L_x_20117) ;  /* 0x0000000000707947 */ /* 0x000fec0003800000 */
.L_x_20118:
        /* <DEDUP_REMOVED lines=25> */
.L_x_20147:
[----:B------:R-:W-:Y:S05]  /*77cc0*/  BSYNC B3 ;  /* 0x0000000000037941 */ /* 0x000fea0003800000 */
.L_x_20146:
[----:B------:R-:W-:Y:S01]  /*77cd0*/  MOV R26, R4 ;  /* 0x00000004001a7202 */ /* 0x000fe20000000f00 */
[----:B------:R-:W-:-:S07]  /*77ce0*/  IMAD.MOV.U32 R27, RZ, RZ, R5 ;  /* 0x000000ffff1b7224 */ /* 0x000fce00078e0005 */
.L_x_20117:
[----:B------:R-:W-:Y:S05]  /*77cf0*/  BSYNC B2 ;  /* 0x0000000000027941 */ /* 0x000fea0003800000 */
.L_x_20113:
        /* <DEDUP_REMOVED lines=25> */
.L_x_20152:
[----:B------:R-:W-:Y:S05]  /*77e90*/  BSYNC B4 ;  /* 0x0000000000047941 */ /* 0x000fea0003800000 */
.L_x_20151:
        /* <DEDUP_REMOVED lines=49> */
.L_x_20154:
        /* <DEDUP_REMOVED lines=71> */
.L_x_20153:
        /* <DEDUP_REMOVED lines=37> */
.L_x_20163:
[----:B------:R-:W-:Y:S05]  /*78870*/  BSYNC B6 ;  /* 0x0000000000067941 */ /* 0x000fea0003800000 */
.L_x_20162:
[----:B------:R-:W-:Y:S02]  /*78880*/  IMAD.MOV.U32 R68, RZ, RZ, R2 ;  /* 0x000000ffff447224 */ /* 0x000fe400078e0002 */
[----:B------:R-:W-:Y:S01]  /*78890*/  IMAD.MOV.U32 R69, RZ, RZ, R3 ;  /* 0x000000ffff457224 */ /* 0x000fe200078e0003 */
[----:B------:R-:W-:Y:S06]  /*788a0*/  BRA `(.L_x_20161) ;  /* 0x0000000000047947 */ /* 0x000fec0003800000 */
.L_x_20160:
[----:B------:R-:W-:-:S11]  /*788b0*/  DADD R68, -R66, R64 ;  /* 0x0000000042447229 */ /* 0x000fd60000000140 */
.L_x_20161:
[----:B------:R-:W-:Y:S05]  /*788c0*/  BSYNC B5 ;  /* 0x0000000000057941 */ /* 0x000fea0003800000 */
.L_x_20159:
        /* <DEDUP_REMOVED lines=28> */
.L_x_20168:
[----:B------:R-:W-:Y:S05]  /*78a90*/  BSYNC B6 ;  /* 0x0000000000067941 */ /* 0x000fea0003800000 */
.L_x_20167:
[----:B------:R-:W-:Y:S02]  /*78aa0*/  IMAD.MOV.U32 R20, RZ, RZ, R2 ;  /* 0x000000ffff147224 */ /* 0x000fe400078e0002 */
[----:B------:R-:W-:Y:S01]  /*78ab0*/  IMAD.MOV.U32 R21, RZ, RZ, R3 ;  /* 0x000000ffff157224 */ /* 0x000fe200078e0003 */
[----:B------:R-:W-:Y:S06]  /*78ac0*/  BRA `(.L_x_20166) ;  /* 0x0000000000047947 */ /* 0x000fec0003800000 */
.L_x_20165:
[----:B------:R-:W-:-:S11]  /*78ad0*/  DADD R20, -R62, R24 ;  /* 0x000000003e147229 */ /* 0x000fd60000000118 */
.L_x_20166:
[----:B------:R-:W-:Y:S05]  /*78ae0*/  BSYNC B5 ;  /* 0x0000000000057941 */ /* 0x000fea0003800000 */
.L_x_20164:
        /* <DEDUP_REMOVED lines=30> */
.L_x_20170:
[----:B------:R-:W-:Y:S05]  /*78cd0*/  BSYNC B5 ;  /* 0x0000000000057941 */ /* 0x000fea0003800000 */
.L_x_20169:
[----:B------:R-:W-:Y:S02]  /*78ce0*/  IMAD.MOV.U32 R22, RZ, RZ, R4 ;  /* 0x000000ffff167224 */ /* 0x000fe400078e0004 */
[----:B------:R-:W-:Y:S01]  /*78cf0*/  IMAD.MOV.U32 R23, RZ, RZ, R5 ;  /* 0x000000ffff177224 */ /* 0x000fe200078e0005 */
[----:B------:R-:W-:Y:S06]  /*78d00*/  BRA `(.L_x_20171) ;  /* 0x0000000800607947 */ /* 0x000fec0003800000 */
.L_x_20158:
        /* <DEDUP_REMOVED lines=30> */
.L_x_20174:
[----:B------:R-:W-:Y:S05]  /*78ef0*/  BSYNC B5 ;  /* 0x0000000000057941 */ /* 0x000fea0003800000 */
.L_x_20173:
[----:B------:R-:W-:Y:S02]  /*78f00*/  IMAD.MOV.U32 R22, RZ, RZ, R4 ;  /* 0x000000ffff167224 */ /* 0x000fe400078e0004 */
[----:B------:R-:W-:Y:S01]  /*78f10*/  IMAD.MOV.U32 R23, RZ, RZ, R5 ;  /* 0x000000ffff177224 */ /* 0x000fe200078e0005 */
[----:B------:R-:W-:Y:S06]  /*78f20*/  BRA `(.L_x_20171) ;  /* 0x0000000400d87947 */ /* 0x000fec0003800000 */
.L_x_20172:
        /* <DEDUP_REMOVED lines=31> */
.L_x_20176:
[----:B------:R-:W-:Y:S05]  /*79120*/  BSYNC B5 ;  /* 0x0000000000057941 */ /* 0x000fea0003800000 */
.L_x_20175:
        /* <DEDUP_REMOVED lines=21> */
.L_x_20178:
[----:B------:R-:W-:Y:S05]  /*79280*/  BSYNC B5 ;  /* 0x0000000000057941 */ /* 0x000fea0003800000 */
.L_x_20177:
[----:B------:R-:W-:Y:S01]  /*79290*/  DMUL R10, R10, 8.11296384146066816958e+31 ;  /* 0x469000000a0a7828 */ /* 0x000fe20000000000 */
[----:B------:R-:W-:Y:S02]  /*792a0*/  IMAD.MOV.U32 R22, RZ, RZ, R2 ;  /* 0x000000ffff167224 */ /* 0x000fe400078e0002 */
[----:B------:R-:W-:Y:S01]  /*792b0*/  IMAD.MOV.U32 R23, RZ, RZ, R3 ;  /* 0x000000ffff177224 */ /* 0x000fe200078e0003 */
[----:B------:R-:W-:Y:S07]  /*792c0*/  BRA `(.L_x_20171) ;  /* 0x0000000000f07947 */ /* 0x000fee0003800000 */
.L_x_20157:
        /* <DEDUP_REMOVED lines=27> */
.L_x_20180:
[----:B------:R-:W-:Y:S05]  /*79480*/  BSYNC B5 ;  /* 0x0000000000057941 */ /* 0x000fea0003800000 */
.L_x_20179:
        /* <DEDUP_REMOVED lines=30> */
.L_x_20182:
[----:B------:R-:W-:Y:S05]  /*79670*/  BSYNC B5 ;  /* 0x0000000000057941 */ /* 0x000fea0003800000 */
.L_x_20181:
[----:B------:R-:W-:-:S11]  /*79680*/  DMUL R22, R4, R24 ;  /* 0x0000001804167228 */ /* 0x000fd60000000000 */
.L_x_20171:
[----:B------:R-:W-:Y:S05]  /*79690*/  BSYNC B4 ;  /* 0x0000000000047941 */ /* 0x000fea0003800000 */
.L_x_20156:
[----:B------:R-:W-:Y:S05]  /*796a0*/  BRA `(.L_x_20183) ;  /* 0x0000000000087947 */ /* 0x000fea0003800000 */
.L_x_20150:
[----:B------:R-:W-:Y:S02]  /*796b0*/  DMUL R22, R22, 9.00719925474099200000e+15 ;  /* 0x4340000016167828 */ /* 0x000fe40000000000 */
[----:B------:R-:W-:-:S11]  /*796c0*/  DMUL R10, R10, 9.00719925474099200000e+15 ;  /* 0x434000000a0a7828 */ /* 0x000fd60000000000 */
.L_x_20183:
[----:B------:R-:W-:Y:S05]  /*796d0*/  BSYNC B2 ;  /* 0x0000000000027941 */ /* 0x000fea0003800000 */
.L_x_20149:
        /* <DEDUP_REMOVED lines=28> */
.L_x_20185:
[----:B------:R-:W-:Y:S05]  /*798a0*/  BSYNC B2 ;  /* 0x0000000000027941 */ /* 0x000fea0003800000 */
.L_x_20184:
        /* <DEDUP_REMOVED lines=82> */
.L_x_20187:
[----:B------:R-:W-:Y:S02]  /*79dd0*/  FSEL R2, RZ, 3.37028055040000000000e+12, P1 ;  /* 0x54442d18ff027808 */ /* 0x000fe40000800000 */
[----:B------:R-:W-:-:S07]  /*79de0*/  FSEL R3, RZ, 2.1426990032196044922, P1 ;  /* 0x400921fbff037808 */ /* 0x000fce0000800000 */
.L_x_20188:
[----:B------:R-:W-:Y:S05]  /*79df0*/  BSYNC B0 ;  /* 0x0000000000007941 */ /* 0x000fea0003800000 */
.L_x_20186:
[----:B------:R-:W-:Y:S01]  /*79e00*/  DADD R22, |R22|, |R10| ;  /* 0x0000000016167229 */ /* 0x000fe2000000060a */
[----:B------:R-:W-:-:S07]  /*79e10*/  LOP3.LUT R11, R3, 0x80000000, R11, 0xb8, !PT ;  /* 0x80000000030b7812 */ /* 0x000fce00078eb80b */
[----:B------:R-:W-:-:S06]  /*79e20*/  DSETP.GTU.AND P0, PT, |R22|, +INF , PT ;  /* 0x7ff000001600742a */ /* 0x000fcc0003f0c200 */
[----:B------:R-:W-:Y:S02]  /*79e30*/  FSEL R2, R22, R2, P0 ;  /* 0x0000000216027208 */ /* 0x000fe40000000000 */
[----:B------:R-:W-:-:S07]  /*79e40*/  FSEL R3, R23, R11, P0 ;  /* 0x0000000b17037208 */ /* 0x000fce0000000000 */
.L_x_20155:
[----:B------:R-:W-:Y:S05]  /*79e50*/  BSYNC B3 ;  /* 0x0000000000037941 */ /* 0x000fea0003800000 */
.L_x_20148:
[----:B------:R-:W-:Y:S01]  /*79e60*/  LOP3.LUT R25, R3, 0x80000000, R17, 0xb8, !PT ;  /* 0x8000000003197812 */ /* 0x000fe200078eb811 */
[----:B------:R-:W-:Y:S01]  /*79e70*/  IMAD.MOV.U32 R24, RZ, RZ, R2 ;  /* 0x000000ffff187224 */ /* 0x000fe200078e0002 */
[----:B------:R-:W-:Y:S01]  /*79e80*/  LOP3.LUT R27, R27, 0x80000000, R19, 0xb8, !PT ;  /* 0x800000001b1b7812 */ /* 0x000fe200078eb813 */
[----:B------:R-:W-:Y:S06]  /*79e90*/  BRA `(.L_x_20110) ;  /* 0x0000005800e47947 */ /* 0x000fec0003800000 */
.L_x_20112:
        /* <DEDUP_REMOVED lines=112> */
.L_x_20194:
[----:B------:R-:W-:Y:S05]  /*7a5a0*/  BSYNC B0 ;  /* 0x0000000000007941 */ /* 0x000fea0003800000 */
.L_x_20193:
        /* <DEDUP_REMOVED lines=8> */
.L_x_20196:
[----:B------:R-:W-:Y:S05]  /*7a630*/  BSYNC B3 ;  /* 0x0000000000037941 */ /* 0x000fea0003800000 */
.L_x_20195:
        /* <DEDUP_REMOVED lines=82> */
.L_x_20198:
[----:B------:R-:W-:-:S04]  /*7ab60*/  ISETP.GE.AND P0, PT, R21, RZ, PT ;  /* 0x000000ff1500720c */ /* 0x000fc80003f06270 */
[----:B------:R-:W-:Y:S02]  /*7ab70*/  FSEL R6, RZ, 3.37028055040000000000e+12, P0 ;  /* 0x54442d18ff067808 */ /* 0x000fe40000000000 */
[----:B------:R-:W-:-:S07]  /*7ab80*/  FSEL R7, RZ, 2.1426990032196044922, P0 ;  /* 0x400921fbff077808 */ /* 0x000fce0000000000 */
.L_x_20199:
[----:B------:R-:W-:Y:S05]  /*7ab90*/  BSYNC B0 ;  /* 0x0000000000007941 */ /* 0x000fea0003800000 */
.L_x_20197:
[----:B------:R-:W-:Y:S01]  /*7aba0*/  DADD R2, |R16|, |R18| ;  /* 0x0000000010027229 */ /* 0x000fe20000000612 */
[----:B------:R-:W-:Y:S01]  /*7abb0*/  LOP3.LUT R11, R7, 0x80000000, R11, 0xb8, !PT ;  /* 0x80000000070b7812 */ /* 0x000fe200078eb80b */
[----:B------:R-:W-:-:S06]  /*7abc0*/  DMUL R22, R22, 0.5 ;  /* 0x3fe0000016167828 */ /* 0x000fcc0000000000 */
[----:B------:R-:W-:-:S06]  /*7abd0*/  DSETP.GTU.AND P0, PT, |R2|, +INF , PT ;  /* 0x7ff000000200742a */ /* 0x000fcc0003f0c200 */
[----:B------:R-:W-:Y:S02]  /*7abe0*/  FSEL R6, R2, R6, P0 ;  /* 0x0000000602067208 */ /* 0x000fe40000000000 */
[----:B------:R-:W-:Y:S01]  /*7abf0*/  FSEL R7, R3, R11, P0 ;  /* 0x0000000b03077208 */ /* 0x000fe20000000000 */
[----:B------:R-:W-:Y:S06]  /*7ac00*/  BRA `(.L_x_20200) ;  /* 0x0000004c00187947 */ /* 0x000fec0003800000 */
.L_x_20192:
        /* <DEDUP_REMOVED lines=135> */
.L_x_20202:
[----:B------:R-:W-:Y:S05]  /*7b480*/  BSYNC B0 ;  /* 0x0000000000007941 */ /* 0x000fea0003800000 */
.L_x_20201:
        /* <DEDUP_REMOVED lines=8> */
.L_x_20204:
[----:B------:R-:W-:Y:S05]  /*7b510*/  BSYNC B3 ;  /* 0x0000000000037941 */ /* 0x000fea0003800000 */
.L_x_20203:
        /* <DEDUP_REMOVED lines=82> */
.L_x_20206:
[----:B------:R-:W-:-:S04]  /*7ba40*/  ISETP.GE.AND P0, PT, R21, RZ, PT ;  /* 0x000000ff1500720c */ /* 0x000fc80003f06270 */
[----:B------:R-:W-:Y:S02]  /*7ba50*/  FSEL R6, RZ, 3.37028055040000000000e+12, P0 ;  /* 0x54442d18ff067808 */ /* 0x000fe40000000000 */
[----:B------:R-:W-:-:S07]  /*7ba60*/  FSEL R7, RZ, 2.1426990032196044922, P0 ;  /* 0x400921fbff077808 */ /* 0x000fce0000000000 */
.L_x_20207:
[----:B------:R-:W-:Y:S05]  /*7ba70*/  BSYNC B0 ;  /* 0x0000000000007941 */ /* 0x000fea0003800000 */
.L_x_20205:
[----:B------:R-:W-:Y:S01]  /*7ba80*/  DADD R2, |R16|, |R18| ;  /* 0x0000000010027229 */ /* 0x000fe20000000612 */
[----:B------:R-:W-:-:S07]  /*7ba90*/  LOP3.LUT R11, R7, 0x80000000, R11, 0xb8, !PT ;  /* 0x80000000070b7812 */ /* 0x000fce00078eb80b */
[----:B------:R-:W-:-:S06]  /*7baa0*/  DSETP.GTU.AND P0, PT, |R2|, +INF , PT ;  /* 0x7ff000000200742a */ /* 0x000fcc0003f0c200 */
[----:B------:R-:W-:Y:S02]  /*7bab0*/  FSEL R6, R2, R6, P0 ;  /* 0x0000000602067208 */ /* 0x000fe40000000000 */
[----:B------:R-:W-:Y:S01]  /*7bac0*/  FSEL R7, R3, R11, P0 ;  /* 0x0000000b03077208 */ /* 0x000fe20000000000 */
[----:B------:R-:W-:Y:S06]  /*7bad0*/  BRA `(.L_x_20200) ;  /* 0x0000003c00647947 */ /* 0x000fec0003800000 */
.L_x_20191:
        /* <DEDUP_REMOVED lines=23> */
.L_x_20209:
[----:B------:R-:W-:Y:S05]  /*7bc50*/  BSYNC B3 ;  /* 0x0000000000037941 */ /* 0x000fea0003800000 */
.L_x_20208:
        /* <DEDUP_REMOVED lines=26> */
.L_x_20211:
[----:B------:R-:W-:Y:S05]  /*7be00*/  BSYNC B3 ;  /* 0x0000000000037941 */ /* 0x000fea0003800000 */
.L_x_20210:
        /* <DEDUP_REMOVED lines=136> */
.L_x_20213:
[----:B------:R-:W-:Y:S05]  /*7c690*/  BSYNC B0 ;  /* 0x0000000000007941 */ /* 0x000fea0003800000 */
.L_x_20212:
        /* <DEDUP_REMOVED lines=8> */
.L_x_20215:
[----:B------:R-:W-:Y:S05]  /*7c720*/  BSYNC B3 ;  /* 0x0000000000037941 */ /* 0x000fea0003800000 */
.L_x_20214:
        /* <DEDUP_REMOVED lines=82> */
.L_x_20217:
[----:B------:R-:W-:-:S04]  /*7cc50*/  ISETP.GE.AND P0, PT, R21, RZ, PT ;  /* 0x000000ff1500720c */ /* 0x000fc80003f06270 */
[----:B------:R-:W-:Y:S02]  /*7cc60*/  FSEL R6, RZ, 3.37028055040000000000e+12, P0 ;  /* 0x54442d18ff067808 */ /* 0x000fe40000000000 */
[----:B------:R-:W-:-:S07]  /*7cc70*/  FSEL R7, RZ, 2.1426990032196044922, P0 ;  /* 0x400921fbff077808 */ /* 0x000fce0000000000 */
.L_x_20218:
[----:B------:R-:W-:Y:S05]  /*7cc80*/  BSYNC B0 ;  /* 0x0000000000007941 */ /* 0x000fea0003800000 */
.L_x_20216:
[----:B------:R-:W-:Y:S01]  /*7cc90*/  DADD R2, |R16|, |R18| ;  /* 0x0000000010027229 */ /* 0x000fe20000000612 */
[----:B------:R-:W-:Y:S01]  /*7cca0*/  LOP3.LUT R11, R7, 0x80000000, R11, 0xb8, !PT ;  /* 0x80000000070b7812 */ /* 0x000fe200078eb80b */
[----:B------:R-:W-:-:S06]  /*7ccb0*/  DADD R22, R22, 1 ;  /* 0x3ff0000016167429 */ /* 0x000fcc0000000000 */
[----:B------:R-:W-:-:S06]  /*7ccc0*/  DSETP.GTU.AND P0, PT, |R2|, +INF , PT ;  /* 0x7ff000000200742a */ /* 0x000fcc0003f0c200 */
[----:B------:R-:W-:Y:S02]  /*7ccd0*/  FSEL R6, R2, R6, P0 ;  /* 0x0000000602067208 */ /* 0x000fe40000000000 */
[----:B------:R-:W-:Y:S01]  /*7cce0*/  FSEL R7, R3, R11, P0 ;  /* 0x0000000b03077208 */ /* 0x000fe20000000000 */
[----:B------:R-:W-:Y:S06]  /*7ccf0*/  BRA `(.L_x_20200) ;  /* 0x0000002800dc7947 */ /* 0x000fec0003800000 */
.L_x_20190:
        /* <DEDUP_REMOVED lines=108> */
.L_x_20222:
[----:B------:R-:W-:Y:S05]  /*7d3c0*/  BSYNC B0 ;  /* 0x0000000000007941 */ /* 0x000fea0003800000 */
.L_x_20221:
        /* <DEDUP_REMOVED lines=8> */
.L_x_20224:
[----:B------:R-:W-:Y:S05]  /*7d450*/  BSYNC B3 ;  /* 0x0000000000037941 */ /* 0x000fea0003800000 */
.L_x_20223:
        /* <DEDUP_REMOVED lines=73> */
.L_x_20226:
[----:B------:R-:W-:Y:S05]  /*7d8f0*/  BSYNC B0 ;  /* 0x0000000000007941 */ /* 0x000fea0003800000 */
.L_x_20225:
[----:B------:R-:W-:Y:S01]  /*7d900*/  LOP3.LUT R3, R7, 0x80000000, R17, 0xb8, !PT ;  /* 0x8000000007037812 */ /* 0x000fe200078eb811 */
[----:B------:R-:W-:Y:S01]  /*7d910*/  DMUL R22, R22, 0.5 ;  /* 0x3fe0000016167828 */ /* 0x000fe20000000000 */
[----:B------:R-:W-:Y:S02]  /*7d920*/  FSEL R6, R4, R6, P0 ;  /* 0x0000000604067208 */ /* 0x000fe40000000000 */
[----:B------:R-:W-:Y:S01]  /*7d930*/  FSEL R7, R5, R3, P0 ;  /* 0x0000000305077208 */ /* 0x000fe20000000000 */
[----:B------:R-:W-:Y:S07]  /*7d940*/  BRA `(.L_x_20200) ;  /* 0x0000001c00c87947 */ /* 0x000fee0003800000 */
.L_x_20220:
        /* <DEDUP_REMOVED lines=135> */
.L_x_20228:
[----:B------:R-:W-:Y:S05]  /*7e1c0*/  BSYNC B0 ;  /* 0x0000000000007941 */ /* 0x000fea0003800000 */
.L_x_20227:
        /* <DEDUP_REMOVED lines=8> */
.L_x_20230:
[----:B------:R-:W-:Y:S05]  /*7e250*/  BSYNC B3 ;  /* 0x0000000000037941 */ /* 0x000fea0003800000 */
.L_x_20229:
        /* <DEDUP_REMOVED lines=73> */
.L_x_20232:
[----:B------:R-:W-:Y:S05]  /*7e6f0*/  BSYNC B0 ;  /* 0x0000000000007941 */ /* 0x000fea0003800000 */
.L_x_20231:
[----:B------:R-:W-:Y:S02]  /*7e700*/  LOP3.LUT R3, R7, 0x80000000, R17, 0xb8, !PT ;  /* 0x8000000007037812 */ /* 0x000fe400078eb811 */
[----:B------:R-:W-:Y:S02]  /*7e710*/  FSEL R6, R4, R6, P1 ;  /* 0x0000000604067208 */ /* 0x000fe40000800000 */
[----:B------:R-:W-:Y:S01]  /*7e720*/  FSEL R7, R5, R3, P1 ;  /* 0x0000000305077208 */ /* 0x000fe20000800000 */
[----:B------:R-:W-:Y:S06]  /*7e730*/  BRA `(.L_x_20200) ;  /* 0x00000010004c7947 */ /* 0x000fec0003800000 */
.L_x_20219:
        /* <DEDUP_REMOVED lines=23> */
.L_x_20234:
[----:B------:R-:W-:Y:S05]  /*7e8b0*/  BSYNC B3 ;  /* 0x0000000000037941 */ /* 0x000fea0003800000 */
.L_x_20233:
        /* <DEDUP_REMOVED lines=26> */
.L_x_20236:
[----:B------:R-:W-:Y:S05]  /*7ea60*/  BSYNC B3 ;  /* 0x0000000000037941 */ /* 0x000fea0003800000 */
.L_x_20235:
        /* <DEDUP_REMOVED lines=136> */
.L_x_20238:
[----:B------:R-:W-:Y:S05]  /*7f2f0*/  BSYNC B0 ;  /* 0x0000000000007941 */ /* 0x000fea0003800000 */
.L_x_20237:
        /* <DEDUP_REMOVED lines=8> */
.L_x_20240:
[----:B------:R-:W-:Y:S05]  /*7f380*/  BSYNC B3 ;  /* 0x0000000000037941 */ /* 0x000fea0003800000 */
.L_x_20239:
        /* <DEDUP_REMOVED lines=74> */
.L_x_20242:
[----:B------:R-:W-:Y:S05]  /*7f830*/  BSYNC B0 ;  /* 0x0000000000007941 */ /* 0x000fea0003800000 */
.L_x_20241:
[----:B------:R-:W-:Y:S02]  /*7f840*/  LOP3.LUT R3, R7, 0x80000000, R17, 0xb8, !PT ;  /* 0x8000000007037812 */ /* 0x000fe400078eb811 */
[----:B------:R-:W-:Y:S02]  /*7f850*/  FSEL R6, R4, R6, P1 ;  /* 0x0000000604067208 */ /* 0x000fe40000800000 */
[----:B------:R-:W-:-:S07]  /*7f860*/  FSEL R7, R5, R3, P1 ;  /* 0x0000000305077208 */ /* 0x000fce0000800000 */
.L_x_20200:
[----:B------:R-:W-:Y:S05]  /*7f870*/  BSYNC B2 ;  /* 0x0000000000027941 */ /* 0x000fea0003800000 */
.L_x_20189:
        /* <DEDUP_REMOVED lines=8> */
.L_x_20111:
        /* <DEDUP_REMOVED lines=19> */
.L_x_20110:
[----:B------:R-:W-:Y:S05]  /*7fa30*/  BSYNC B1 ;  /* 0x0000000000017941 */ /* 0x000fea0003800000 */
.L_x_20109:
        /* <DEDUP_REMOVED lines=154> */
.L_x_20250:
[----:B------:R-:W-:Y:S05]  /*803e0*/  BSYNC B3 ;  /* 0x0000000000037941 */ /* 0x000fea0003800000 */
.L_x_20249:
        /* <DEDUP_REMOVED lines=82> */
.L_x_20248:
        /* <DEDUP_REMOVED lines=36> */
.L_x_20258:
[----:B------:R-:W-:Y:S05]  /*80b50*/  BSYNC B4 ;  /* 0x0000000000047941 */ /* 0x000fea0003800000 */
.L_x_20257:
[----:B------:R-:W-:Y:S02]  /*80b60*/  IMAD.MOV.U32 R22, RZ, RZ, R2 ;  /* 0x000000ffff167224 */ /* 0x000fe400078e0002 */
[----:B------:R-:W-:Y:S01]  /*80b70*/  IMAD.MOV.U32 R23, RZ, RZ, R3 ;  /* 0x000000ffff177224 */ /* 0x000fe200078e0003 */
[----:B------:R-:W-:Y:S06]  /*80b80*/  BRA `(.L_x_20256) ;  /* 0x0000000000047947 */ /* 0x000fec0003800000 */
.L_x_20255:
[----:B------:R-:W-:-:S11]  /*80b90*/  DADD R22, -R68, R66 ;  /* 0x0000000044167229 */ /* 0x000fd60000000142 */
.L_x_20256:
[----:B------:R-:W-:Y:S05]  /*80ba0*/  BSYNC B3 ;  /* 0x0000000000037941 */ /* 0x000fea0003800000 */
.L_x_20254:
        /* <DEDUP_REMOVED lines=31> */
.L_x_20263:
[----:B------:R-:W-:Y:S05]  /*80da0*/  BSYNC B4 ;  /* 0x0000000000047941 */ /* 0x000fea0003800000 */
.L_x_20262:
[----:B------:R-:W-:Y:S05]  /*80db0*/  BRA `(.L_x_20261) ;  /* 0x0000000000047947 */ /* 0x000fea0003800000 */
.L_x_20260:
[----:B------:R-:W-:-:S11]  /*80dc0*/  DADD R2, R62, -R8 ;  /* 0x000000003e027229 */ /* 0x000fd60000000808 */
.L_x_20261:
[----:B------:R-:W-:Y:S05]  /*80dd0*/  BSYNC B3 ;  /* 0x0000000000037941 */ /* 0x000fea0003800000 */
.L_x_20259:
        /* <DEDUP_REMOVED lines=28> */
[----:B------:R-:W-:Y:S02]  /*80fa0*/  IMAD.MOV.U32 R6, RZ, RZ, R4 ;  /* 0x000000ffff067224 */ /* 0x000fe400078e0004 */
[----:B------:R-:W-:-:S07]  /*80fb0*/  IMAD.MOV.U32 R7, RZ, RZ, R3 ;  /* 0x000000ffff077224 */ /* 0x000fce00078e0003 */
.L_x_20265:
[----:B------:R-:W-:Y:S05]  /*80fc0*/  BSYNC B3 ;  /* 0x0000000000037941 */ /* 0x000fea0003800000 */
.L_x_20264:
        /* <DEDUP_REMOVED lines=86> */
.L_x_20266:
        /* <DEDUP_REMOVED lines=22> */
.L_x_20268:
[----:B------:R-:W-:Y:S05]  /*81690*/  BSYNC B3 ;  /* 0x0000000000037941 */ /* 0x000fea0003800000 */
.L_x_20267:
        /* <DEDUP_REMOVED lines=30> */
.L_x_20253:
        /* <DEDUP_REMOVED lines=26> */
.L_x_20271:
[----:B------:R-:W-:Y:S05]  /*81a20*/  BSYNC B3 ;  /* 0x0000000000037941 */ /* 0x000fea0003800000 */
.L_x_20270:
        /* <DEDUP_REMOVED lines=27> */
.L_x_20274:
[----:B------:R-:W-:Y:S05]  /*81be0*/  BSYNC B3 ;  /* 0x0000000000037941 */ /* 0x000fea0003800000 */
.L_x_20273:
        /* <DEDUP_REMOVED lines=30> */
.L_x_20272:
        /* <DEDUP_REMOVED lines=76> */
.L_x_20275:
[----:B------:R-:W-:Y:S01]  /*82290*/  IMAD.MOV.U32 R2, RZ, RZ, 0x0 ;  /* 0x00000000ff027424 */ /* 0x000fe200078e00ff */
[----:B------:R-:W-:Y:S01]  /*822a0*/  FSETP.NEU.FTZ.AND P0, PT, R5, RZ, PT ;  /* 0x000000ff0500720b */ /* 0x000fe20003f1d000 */
[----:B------:R-:W-:-:S06]  /*822b0*/  IMAD.MOV.U32 R3, RZ, RZ, 0x7ff00000 ;  /* 0x7ff00000ff037424 */ /* 0x000fcc00078e00ff */
[----:B------:R-:W-:-:S10]  /*822c0*/  DFMA R2, R4, R2, +INF ;  /* 0x7ff000000402742b */ /* 0x000fd40000000002 */
[----:B------:R-:W-:Y:S02]  /*822d0*/  FSEL R22, R2, RZ, P0 ;  /* 0x000000ff02167208 */ /* 0x000fe40000000000 */
[----:B------:R-:W-:Y:S01]  /*822e0*/  FSEL R23, R3, -QNAN , P0 ;  /* 0xfff0000003177808 */ /* 0x000fe20000000000 */
[----:B------:R-:W-:Y:S06]  /*822f0*/  BRA `(.L_x_20251) ;  /* 0x0000000400407947 */ /* 0x000fec0003800000 */
.L_x_20269:
        /* <DEDUP_REMOVED lines=26> */
.L_x_20277:
[----:B------:R-:W-:Y:S05]  /*824a0*/  BSYNC B3 ;  /* 0x0000000000037941 */ /* 0x000fea0003800000 */
.L_x_20276:
        /* <DEDUP_REMOVED lines=21> */
.L_x_20279:
[----:B------:R-:W-:Y:S05]  /*82600*/  BSYNC B3 ;  /* 0x0000000000037941 */ /* 0x000fea0003800000 */
.L_x_20278:
[----:B------:R-:W-:Y:S02]  /*82610*/  IMAD.MOV.U32 R22, RZ, RZ, R2 ;  /* 0x000000ffff167224 */ /* 0x000fe400078e0002 */
[----:B------:R-:W-:Y:S01]  /*82620*/  IMAD.MOV.U32 R23, RZ, RZ, R3 ;  /* 0x000000ffff177224 */ /* 0x000fe200078e0003 */
[----:B------:R-:W-:Y:S06]  /*82630*/  BRA `(.L_x_20251) ;  /* 0x0000000000707947 */ /* 0x000fec0003800000 */
.L_x_20252:
        /* <DEDUP_REMOVED lines=25> */
.L_x_20281:
[----:B------:R-:W-:Y:S05]  /*827d0*/  BSYNC B3 ;  /* 0x0000000000037941 */ /* 0x000fea0003800000 */
.L_x_20280:
[----:B------:R-:W-:Y:S01]  /*827e0*/  MOV R22, R4 ;  /* 0x0000000400167202 */ /* 0x000fe20000000f00 */
[----:B------:R-:W-:-:S07]  /*827f0*/  IMAD.MOV.U32 R23, RZ, RZ, R5 ;  /* 0x000000ffff177224 */ /* 0x000fce00078e0005 */
.L_x_20251:
[----:B------:R-:W-:Y:S05]  /*82800*/  BSYNC B2 ;  /* 0x0000000000027941 */ /* 0x000fea0003800000 */
.L_x_20247:
        /* <DEDUP_REMOVED lines=25> */
.L_x_20286:
[----:B------:R-:W-:Y:S05]  /*829a0*/  BSYNC B4 ;  /* 0x0000000000047941 */ /* 0x000fea0003800000 */
.L_x_20285:
        /* <DEDUP_REMOVED lines=49> */
.L_x_20288:
        /* <DEDUP_REMOVED lines=71> */
.L_x_20287:
        /* <DEDUP_REMOVED lines=37> */
.L_x_20297:
[----:B------:R-:W-:Y:S05]  /*83380*/  BSYNC B6 ;  /* 0x0000000000067941 */ /* 0x000fea0003800000 */
.L_x_20296:
[----:B------:R-:W-:Y:S02]  /*83390*/  IMAD.MOV.U32 R74, RZ, RZ, R2 ;  /* 0x000000ffff4a7224 */ /* 0x000fe400078e0002 */
[----:B------:R-:W-:Y:S01]  /*833a0*/  IMAD.MOV.U32 R75, RZ, RZ, R3 ;  /* 0x000000ffff4b7224 */ /* 0x000fe200078e0003 */
[----:B------:R-:W-:Y:S06]  /*833b0*/  BRA `(.L_x_20295) ;  /* 0x0000000000047947 */ /* 0x000fec0003800000 */
.L_x_20294:
[----:B------:R-:W-:-:S11]  /*833c0*/  DADD R74, -R68, R66 ;  /* 0x00000000444a7229 */ /* 0x000fd60000000142 */
.L_x_20295:
[----:B------:R-:W-:Y:S05]  /*833d0*/  BSYNC B5 ;  /* 0x0000000000057941 */ /* 0x000fea0003800000 */
.L_x_20293:
        /* <DEDUP_REMOVED lines=28> */
.L_x_20302:
[----:B------:R-:W-:Y:S05]  /*835a0*/  BSYNC B6 ;  /* 0x0000000000067941 */ /* 0x000fea0003800000 */
.L_x_20301:
[----:B------:R-:W-:Y:S02]  /*835b0*/  IMAD.MOV.U32 R16, RZ, RZ, R2 ;  /* 0x000000ffff107224 */ /* 0x000fe400078e0002 */
[----:B------:R-:W-:Y:S01]  /*835c0*/  IMAD.MOV.U32 R17, RZ, RZ, R3 ;  /* 0x000000ffff117224 */ /* 0x000fe200078e0003 */
[----:B------:R-:W-:Y:S06]  /*835d0*/  BRA `(.L_x_20300) ;  /* 0x0000000000047947 */ /* 0x000fec0003800000 */
.L_x_20299:
[----:B------:R-:W-:-:S11]  /*835e0*/  DADD R16, -R64, R62 ;  /* 0x0000000040107229 */ /* 0x000fd6000000013e */
.L_x_20300:
[----:B------:R-:W-:Y:S05]  /*835f0*/  BSYNC B5 ;  /* 0x0000000000057941 */ /* 0x000fea0003800000 */
.L_x_20298:
        /* <DEDUP_REMOVED lines=30> */
.L_x_20304:
[----:B------:R-:W-:Y:S05]  /*837e0*/  BSYNC B5 ;  /* 0x0000000000057941 */ /* 0x000fea0003800000 */
.L_x_20303:
[----:B------:R-:W-:Y:S02]  /*837f0*/  IMAD.MOV.U32 R20, RZ, RZ, R4 ;  /* 0x000000ffff147224 */ /* 0x000fe400078e0004 */
[----:B------:R-:W-:Y:S01]  /*83800*/  IMAD.MOV.U32 R21, RZ, RZ, R5 ;  /* 0x000000ffff157224 */ /* 0x000fe200078e0005 */
[----:B------:R-:W-:Y:S06]  /*83810*/  BRA `(.L_x_20305) ;  /* 0x0000000800607947 */ /* 0x000fec0003800000 */
.L_x_20292:
        /* <DEDUP_REMOVED lines=30> */
.L_x_20308:
[----:B------:R-:W-:Y:S05]  /*83a00*/  BSYNC B5 ;  /* 0x0000000000057941 */ /* 0x000fea0003800000 */
.L_x_20307:
[----:B------:R-:W-:Y:S02]  /*83a10*/  IMAD.MOV.U32 R20, RZ, RZ, R4 ;  /* 0x000000ffff147224 */ /* 0x000fe400078e0004 */
[----:B------:R-:W-:Y:S01]  /*83a20*/  IMAD.MOV.U32 R21, RZ, RZ, R5 ;  /* 0x000000ffff157224 */ /* 0x000fe200078e0005 */
[----:B------:R-:W-:Y:S06]  /*83a30*/  BRA `(.L_x_20305) ;  /* 0x0000000400d87947 */ /* 0x000fec0003800000 */
.L_x_20306:
        /* <DEDUP_REMOVED lines=31> */
.L_x_20310:
[----:B------:R-:W-:Y:S05]  /*83c30*/  BSYNC B5 ;  /* 0x0000000000057941 */ /* 0x000fea0003800000 */
.L_x_20309:
        /* <DEDUP_REMOVED lines=21> */
.L_x_20312:
[----:B------:R-:W-:Y:S05]  /*83d90*/  BSYNC B5 ;  /* 0x0000000000057941 */ /* 0x000fea0003800000 */
.L_x_20311:
[----:B------:R-:W-:Y:S01]  /*83da0*/  DMUL R10, R10, 8.11296384146066816958e+31 ;  /* 0x469000000a0a7828 */ /* 0x000fe20000000000 */
[----:B------:R-:W-:Y:S02]  /*83db0*/  IMAD.MOV.U32 R20, RZ, RZ, R2 ;  /* 0x000000ffff147224 */ /* 0x000fe400078e0002 */
[----:B------:R-:W-:Y:S01]  /*83dc0*/  IMAD.MOV.U32 R21, RZ, RZ, R3 ;  /* 0x000000ffff157224 */ /* 0x000fe200078e0003 */
[----:B------:R-:W-:Y:S07]  /*83dd0*/  BRA `(.L_x_20305) ;  /* 0x0000000000f07947 */ /* 0x000fee0003800000 */
.L_x_20291:
        /* <DEDUP_REMOVED lines=27> */
.L_x_20314:
[----:B------:R-:W-:Y:S05]  /*83f90*/  BSYNC B5 ;  /* 0x0000000000057941 */ /* 0x000fea0003800000 */
.L_x_20313:
        /* <DEDUP_REMOVED lines=30> */
.L_x_20316:
[----:B------:R-:W-:Y:S05]  /*84180*/  BSYNC B5 ;  /* 0x0000000000057941 */ /* 0x000fea0003800000 */
.L_x_20315:
[----:B------:R-:W-:-:S11]  /*84190*/  DMUL R20, R4, R56 ;  /* 0x0000003804147228 */ /* 0x000fd60000000000 */
.L_x_20305:
[----:B------:R-:W-:Y:S05]  /*841a0*/  BSYNC B4 ;  /* 0x0000000000047941 */ /* 0x000fea0003800000 */
.L_x_20290:
[----:B------:R-:W-:Y:S05]  /*841b0*/  BRA `(.L_x_20317) ;  /* 0x0000000000087947 */ /* 0x000fea0003800000 */
.L_x_20284:
[----:B------:R-:W-:Y:S02]  /*841c0*/  DMUL R20, R20, 9.00719925474099200000e+15 ;  /* 0x4340000014147828 */ /* 0x000fe40000000000 */
[----:B------:R-:W-:-:S11]  /*841d0*/  DMUL R10, R10, 9.00719925474099200000e+15 ;  /* 0x434000000a0a7828 */ /* 0x000fd60000000000 */
.L_x_20317:
[----:B------:R-:W-:Y:S05]  /*841e0*/  BSYNC B2 ;  /* 0x0000000000027941 */ /* 0x000fea0003800000 */
.L_x_20283:
        /* <DEDUP_REMOVED lines=28> */
.L_x_20319:
[----:B------:R-:W-:Y:S05]  /*843b0*/  BSYNC B2 ;  /* 0x0000000000027941 */ /* 0x000fea0003800000 */
.L_x_20318:
        /* <DEDUP_REMOVED lines=82> */
.L_x_20321:
[----:B------:R-:W-:Y:S02]  /*848e0*/  FSEL R2, RZ, 3.37028055040000000000e+12, P1 ;  /* 0x54442d18ff027808 */ /* 0x000fe40000800000 */
[----:B------:R-:W-:-:S07]  /*848f0*/  FSEL R3, RZ, 2.1426990032196044922, P1 ;  /* 0x400921fbff037808 */ /* 0x000fce0000800000 */
.L_x_20322:
[----:B------:R-:W-:Y:S05]  /*84900*/  BSYNC B0 ;  /* 0x0000000000007941 */ /* 0x000fea0003800000 */
.L_x_20320:
[----:B------:R-:W-:Y:S01]  /*84910*/  DADD R20, |R20|, |R10| ;  /* 0x0000000014147229 */ /* 0x000fe2000000060a */
[----:B------:R-:W-:-:S07]  /*84920*/  LOP3.LUT R11, R3, 0x80000000, R11, 0xb8, !PT ;  /* 0x80000000030b7812 */ /* 0x000fce00078eb80b */
[----:B------:R-:W-:-:S06]  /*84930*/  DSETP.GTU.AND P0, PT, |R20|, +INF , PT ;  /* 0x7ff000001400742a */ /* 0x000fcc0003f0c200 */
[----:B------:R-:W-:Y:S02]  /*84940*/  FSEL R2, R20, R2, P0 ;  /* 0x0000000214027208 */ /* 0x000fe40000000000 */
[----:B------:R-:W-:-:S07]  /*84950*/  FSEL R3, R21, R11, P0 ;  /* 0x0000000b15037208 */ /* 0x000fce0000000000 */
.L_x_20289:
[----:B------:R-:W-:Y:S05]  /*84960*/  BSYNC B3 ;  /* 0x0000000000037941 */ /* 0x000fea0003800000 */
.L_x_20282:
[----:B------:R-:W-:Y:S01]  /*84970*/  LOP3.LUT R21, R3, 0x80000000, R45, 0xb8, !PT ;  /* 0x8000000003157812 */ /* 0x000fe200078eb82d */
[----:B------:R-:W-:Y:S01]  /*84980*/  IMAD.MOV.U32 R20, RZ, RZ, R2 ;  /* 0x000000ffff147224 */ /* 0x000fe200078e0002 */
[----:B------:R-:W-:Y:S01]  /*84990*/  LOP3.LUT R23, R23, 0x80000000, R47, 0xb8, !PT ;  /* 0x8000000017177812 */ /* 0x000fe200078eb82f */
[----:B------:R-:W-:Y:S06]  /*849a0*/  BRA `(.L_x_20244) ;  /* 0x0000005800e47947 */ /* 0x000fec0003800000 */
.L_x_20246:
        /* <DEDUP_REMOVED lines=113> */
.L_x_20328:
[----:B------:R-:W-:Y:S05]  /*850c0*/  BSYNC B0 ;  /* 0x0000000000007941 */ /* 0x000fea0003800000 */
.L_x_20327:
        /* <DEDUP_REMOVED lines=8> */
.L_x_20330:
[----:B------:R-:W-:Y:S05]  /*85150*/  BSYNC B3 ;  /* 0x0000000000037941 */ /* 0x000fea0003800000 */
.L_x_20329:
        /* <DEDUP_REMOVED lines=82> */
.L_x_20332:
[----:B------:R-:W-:-:S04]  /*85680*/  ISETP.GE.AND P0, PT, R17, RZ, PT ;  /* 0x000000ff1100720c */ /* 0x000fc80003f06270 */
[----:B------:R-:W-:Y:S02]  /*85690*/  FSEL R6, RZ, 3.37028055040000000000e+12, P0 ;  /* 0x54442d18ff067808 */ /* 0x000fe40000000000 */
[----:B------:R-:W-:-:S07]  /*856a0*/  FSEL R7, RZ, 2.1426990032196044922, P0 ;  /* 0x400921fbff077808 */ /* 0x000fce0000000000 */
.L_x_20333:
[----:B------:R-:W-:Y:S05]  /*856b0*/  BSYNC B0 ;  /* 0x0000000000007941 */ /* 0x000fea0003800000 */
.L_x_20331:
[----:B------:R-:W-:Y:S01]  /*856c0*/  DADD R2, |R44|, |R46| ;  /* 0x000000002c027229 */ /* 0x000fe2000000062e */
[----:B------:R-:W-:Y:S01]  /*856d0*/  LOP3.LUT R11, R7, 0x80000000, R11, 0xb8, !PT ;  /* 0x80000000070b7812 */ /* 0x000fe200078eb80b */
[----:B------:R-:W-:-:S06]  /*856e0*/  DMUL R20, R20, 0.5 ;  /* 0x3fe0000014147828 */ /* 0x000fcc0000000000 */
[----:B------:R-:W-:-:S06]  /*856f0*/  DSETP.GTU.AND P0, PT, |R2|, +INF , PT ;  /* 0x7ff000000200742a */ /* 0x000fcc0003f0c200 */
[----:B------:R-:W-:Y:S02]  /*85700*/  FSEL R6, R2, R6, P0 ;  /* 0x0000000602067208 */ /* 0x000fe40000000000 */
[----:B------:R-:W-:Y:S01]  /*85710*/  FSEL R7, R3, R11, P0 ;  /* 0x0000000b03077208 */ /* 0x000fe20000000000 */
[----:B------:R-:W-:Y:S06]  /*85720*/  BRA `(.L_x_20334) ;  /* 0x0000004c00187947 */ /* 0x000fec0003800000 */
.L_x_20326:
        /* <DEDUP_REMOVED lines=135> */
.L_x_20336:
[----:B------:R-:W-:Y:S05]  /*85fa0*/  BSYNC B0 ;  /* 0x0000000000007941 */ /* 0x000fea0003800000 */
.L_x_20335:
        /* <DEDUP_REMOVED lines=8> */
.L_x_20338:
[----:B------:R-:W-:Y:S05]  /*86030*/  BSYNC B3 ;  /* 0x0000000000037941 */ /* 0x000fea0003800000 */
.L_x_20337:
        /* <DEDUP_REMOVED lines=82> */
.L_x_20340:
[----:B------:R-:W-:-:S04]  /*86560*/  ISETP.GE.AND P0, PT, R17, RZ, PT ;  /* 0x000000ff1100720c */ /* 0x000fc80003f06270 */
[----:B------:R-:W-:Y:S02]  /*86570*/  FSEL R6, RZ, 3.37028055040000000000e+12, P0 ;  /* 0x54442d18ff067808 */ /* 0x000fe40000000000 */
[----:B------:R-:W-:-:S07]  /*86580*/  FSEL R7, RZ, 2.1426990032196044922, P0 ;  /* 0x400921fbff077808 */ /* 0x000fce0000000000 */
.L_x_20341:
[----:B------:R-:W-:Y:S05]  /*86590*/  BSYNC B0 ;  /* 0x0000000000007941 */ /* 0x000fea0003800000 */
.L_x_20339:
[----:B------:R-:W-:Y:S01]  /*865a0*/  DADD R2, |R44|, |R46| ;  /* 0x000000002c027229 */ /* 0x000fe2000000062e */
[----:B------:R-:W-:-:S07]  /*865b0*/  LOP3.LUT R11, R7, 0x80000000, R11, 0xb8, !PT ;  /* 0x80000000070b7812 */ /* 0x000fce00078eb80b */
[----:B------:R-:W-:-:S06]  /*865c0*/  DSETP.GTU.AND P0, PT, |R2|, +INF , PT ;  /* 0x7ff000000200742a */ /* 0x000fcc0003f0c200 */
[----:B------:R-:W-:Y:S02]  /*865d0*/  FSEL R6, R2, R6, P0 ;  /* 0x0000000602067208 */ /* 0x000fe40000000000 */
[----:B------:R-:W-:Y:S01]  /*865e0*/  FSEL R7, R3, R11, P0 ;  /* 0x0000000b03077208 */ /* 0x000fe20000000000 */
[----:B------:R-:W-:Y:S06]  /*865f0*/  BRA `(.L_x_20334) ;  /* 0x0000003c00647947 */ /* 0x000fec0003800000 */
.L_x_20325:
        /* <DEDUP_REMOVED lines=23> */
.L_x_20343:
[----:B------:R-:W-:Y:S05]  /*86770*/  BSYNC B3 ;  /* 0x0000000000037941 */ /* 0x000fea0003800000 */
.L_x_20342:
        /* <DEDUP_REMOVED lines=26> */
.L_x_20345:
[----:B------:R-:W-:Y:S05]  /*86920*/  BSYNC B3 ;  /* 0x0000000000037941 */ /* 0x000fea0003800000 */
.L_x_20344:
        /* <DEDUP_REMOVED lines=136> */
.L_x_20347:
[----:B------:R-:W-:Y:S05]  /*871b0*/  BSYNC B0 ;  /* 0x0000000000007941 */ /* 0x000fea0003800000 */
.L_x_20346:
        /* <DEDUP_REMOVED lines=8> */
.L_x_20349:
[----:B------:R-:W-:Y:S05]  /*87240*/  BSYNC B3 ;  /* 0x0000000000037941 */ /* 0x000fea0003800000 */
.L_x_20348:
        /* <DEDUP_REMOVED lines=82> */
.L_x_20351:
[----:B------:R-:W-:-:S04]  /*87770*/  ISETP.GE.AND P0, PT, R17, RZ, PT ;  /* 0x000000ff1100720c */ /* 0x000fc80003f06270 */
[----:B------:R-:W-:Y:S02]  /*87780*/  FSEL R6, RZ, 3.37028055040000000000e+12, P0 ;  /* 0x54442d18ff067808 */ /* 0x000fe40000000000 */
[----:B------:R-:W-:-:S07]  /*87790*/  FSEL R7, RZ, 2.1426990032196044922, P0 ;  /* 0x400921fbff077808 */ /* 0x000fce0000000000 */
.L_x_20352:
[----:B------:R-:W-:Y:S05]  /*877a0*/  BSYNC B0 ;  /* 0x0000000000007941 */ /* 0x000fea0003800000 */
.L_x_20350:
[----:B------:R-:W-:Y:S01]  /*877b0*/  DADD R2, |R44|, |R46| ;  /* 0x000000002c027229 */ /* 0x000fe2000000062e */
[----:B------:R-:W-:Y:S01]  /*877c0*/  LOP3.LUT R11, R7, 0x80000000, R11, 0xb8, !PT ;  /* 0x80000000070b7812 */ /* 0x000fe200078eb80b */
[----:B------:R-:W-:-:S06]  /*877d0*/  DADD R20, R20, 1 ;  /* 0x3ff0000014147429 */ /* 0x000fcc0000000000 */
[----:B------:R-:W-:-:S06]  /*877e0*/  DSETP.GTU.AND P0, PT, |R2|, +INF , PT ;  /* 0x7ff000000200742a */ /* 0x000fcc0003f0c200 */
[----:B------:R-:W-:Y:S02]  /*877f0*/  FSEL R6, R2, R6, P0 ;  /* 0x0000000602067208 */ /* 0x000fe40000000000 */
[----:B------:R-:W-:Y:S01]  /*87800*/  FSEL R7, R3, R11, P0 ;  /* 0x0000000b03077208 */ /* 0x000fe20000000000 */
[----:B------:R-:W-:Y:S06]  /*87810*/  BRA `(.L_x_20334) ;  /* 0x0000002800dc7947 */ /* 0x000fec0003800000 */
.L_x_20324:
        /* <DEDUP_REMOVED lines=108> */
.L_x_20356:
[----:B------:R-:W-:Y:S05]  /*87ee0*/  BSYNC B0 ;  /* 0x0000000000007941 */ /* 0x000fea0003800000 */
.L_x_20355:
        /* <DEDUP_REMOVED lines=8> */
.L_x_20358:
[----:B------:R-:W-:Y:S05]  /*87f70*/  BSYNC B3 ;  /* 0x0000000000037941 */ /* 0x000fea0003800000 */
.L_x_20357:
        /* <DEDUP_REMOVED lines=73> */
.L_x_20360:
[----:B------:R-:W-:Y:S05]  /*88410*/  BSYNC B0 ;  /* 0x0000000000007941 */ /* 0x000fea0003800000 */
.L_x_20359:
[----:B------:R-:W-:Y:S01]  /*88420*/  LOP3.LUT R3, R7, 0x80000000, R45, 0xb8, !PT ;  /* 0x8000000007037812 */ /* 0x000fe200078eb82d */
[----:B------:R-:W-:Y:S01]  /*88430*/  DMUL R20, R20, 0.5 ;  /* 0x3fe0000014147828 */ /* 0x000fe20000000000 */
[----:B------:R-:W-:Y:S02]  /*88440*/  FSEL R6, R4, R6, P0 ;  /* 0x0000000604067208 */ /* 0x000fe40000000000 */
[----:B------:R-:W-:Y:S01]  /*88450*/  FSEL R7, R5, R3, P0 ;  /* 0x0000000305077208 */ /* 0x000fe20000000000 */
[----:B------:R-:W-:Y:S07]  /*88460*/  BRA `(.L_x_20334) ;  /* 0x0000001c00c87947 */ /* 0x000fee0003800000 */
.L_x_20354:
        /* <DEDUP_REMOVED lines=135> */
.L_x_20362:
[----:B------:R-:W-:Y:S05]  /*88ce0*/  BSYNC B0 ;  /* 0x0000000000007941 */ /* 0x000fea0003800000 */
.L_x_20361:
        /* <DEDUP_REMOVED lines=8> */
.L_x_20364:
[----:B------:R-:W-:Y:S05]  /*88d70*/  BSYNC B3 ;  /* 0x0000000000037941 */ /* 0x000fea0003800000 */
.L_x_20363:
        /* <DEDUP_REMOVED lines=73> */
.L_x_20366:
[----:B------:R-:W-:Y:S05]  /*89210*/  BSYNC B0 ;  /* 0x0000000000007941 */ /* 0x000fea0003800000 */
.L_x_20365:
[----:B------:R-:W-:Y:S02]  /*89220*/  LOP3.LUT R3, R7, 0x80000000, R45, 0xb8, !PT ;  /* 0x8000000007037812 */ /* 0x000fe400078eb82d */
[----:B------:R-:W-:Y:S02]  /*89230*/  FSEL R6, R4, R6, P1 ;  /* 0x0000000604067208 */ /* 0x000fe40000800000 */
[----:B------:R-:W-:Y:S01]  /*89240*/  FSEL R7, R5, R3, P1 ;  /* 0x0000000305077208 */ /* 0x000fe20000800000 */
[----:B------:R-:W-:Y:S06]  /*89250*/  BRA `(.L_x_20334) ;  /* 0x00000010004c7947 */ /* 0x000fec0003800000 */
.L_x_20353:
        /* <DEDUP_REMOVED lines=23> */
.L_x_20368:
[----:B------:R-:W-:Y:S05]  /*893d0*/  BSYNC B3 ;  /* 0x0000000000037941 */ /* 0x000fea0003800000 */
.L_x_20367:
        /* <DEDUP_REMOVED lines=26> */
.L_x_20370:
[----:B------:R-:W-:Y:S05]  /*89580*/  BSYNC B3 ;  /* 0x0000000000037941 */ /* 0x000fea0003800000 */
.L_x_20369:
        /* <DEDUP_REMOVED lines=136> */
.L_x_20372:
[----:B------:R-:W-:Y:S05]  /*89e10*/  BSYNC B0 ;  /* 0x0000000000007941 */ /* 0x000fea0003800000 */
.L_x_20371:
        /* <DEDUP_REMOVED lines=8> */
.L_x_20374:
[----:B------:R-:W-:Y:S05]  /*89ea0*/  BSYNC B3 ;  /* 0x0000000000037941 */ /* 0x000fea0003800000 */
.L_x_20373:
        /* <DEDUP_REMOVED lines=74> */
.L_x_20376:
[----:B------:R-:W-:Y:S05]  /*8a350*/  BSYNC B0 ;  /* 0x0000000000007941 */ /* 0x000fea0003800000 */
.L_x_20375:
[----:B------:R-:W-:Y:S02]  /*8a360*/  LOP3.LUT R3, R7, 0x80000000, R45, 0xb8, !PT ;  /* 0x8000000007037812 */ /* 0x000fe400078eb82d */
[----:B------:R-:W-:Y:S02]  /*8a370*/  FSEL R6, R4, R6, P1 ;  /* 0x0000000604067208 */ /* 0x000fe40000800000 */
[----:B------:R-:W-:-:S07]  /*8a380*/  FSEL R7, R5, R3, P1 ;  /* 0x0000000305077208 */ /* 0x000fce0000800000 */
.L_x_20334:
[----:B------:R-:W-:Y:S05]  /*8a390*/  BSYNC B2 ;  /* 0x0000000000027941 */ /* 0x000fea0003800000 */
.L_x_20323:
[----:B------:R-:W-:Y:S01]  /*8a3a0*/  UMOV UR4, 0xfefa39ef ;  /* 0xfefa39ef00047882 */ /* 0x000fe20000000000 */
[----:B------:R-:W-:Y:S02]  /*8a3b0*/  UMOV UR5, 0x3fe62e42 ;  /* 0x3fe62e4200057882 */ /* 0x000fe40000000000 */
[----:B------:R-:W-:Y:S01]  /*8a3c0*/  DADD R22, R20, UR4 ;  /* 0x0000000414167e29 */ /* 0x000fe20008000000 */
[----:B------:R-:W-:Y:S01]  /*8a3d0*/  LOP3.LUT R21, R7, 0x80000000, R45, 0xb8, !PT ;  /* 0x8000000007157812 */ /* 0x000fe200078eb82d */
[----:B------:R-:W-:-:S08]  /*8a3e0*/  IMAD.MOV.U32 R20, RZ, RZ, R6 ;  /* 0x000000ffff147224 */ /* 0x000fd000078e0006 */
[----:B------:R-:W-:Y:S01]  /*8a3f0*/  LOP3.LUT R23, R23, 0x80000000, R47, 0xb8, !PT ;  /* 0x8000000017177812 */ /* 0x000fe200078eb82f */
[----:B------:R-:W-:Y:S06]  /*8a400*/  BRA `(.L_x_20244) ;  /* 0x00000000004c7947 */ /* 0x000fec0003800000 */
.L_x_20245:
        /* <DEDUP_REMOVED lines=19> */
.L_x_20244:
[----:B------:R-:W-:Y:S05]  /*8a540*/  BSYNC B1 ;  /* 0x0000000000017941 */ /* 0x000fea0003800000 */
.L_x_20243:
        /* <DEDUP_REMOVED lines=152> */
.L_x_20384:
[----:B------:R-:W-:Y:S05]  /*8aed0*/  BSYNC B3 ;  /* 0x0000000000037941 */ /* 0x000fea0003800000 */
.L_x_20383:
        /* <DEDUP_REMOVED lines=82> */
.L_x_20382:
        /* <DEDUP_REMOVED lines=36> */
.L_x_20392:
[----:B------:R-:W-:Y:S05]  /*8b640*/  BSYNC B4 ;  /* 0x0000000000047941 */ /* 0x000fea0003800000 */
.L_x_20391:
[----:B------:R-:W-:Y:S02]  /*8b650*/  IMAD.MOV.U32 R18, RZ, RZ, R2 ;  /* 0x000000ffff127224 */ /* 0x000fe400078e0002 */
[----:B------:R-:W-:Y:S01]  /*8b660*/  IMAD.MOV.U32 R19, RZ, RZ, R3 ;  /* 0x000000ffff137224 */ /* 0x000fe200078e0003 */
[----:B------:R-:W-:Y:S06]  /*8b670*/  BRA `(.L_x_20390) ;  /* 0x0000000000047947 */ /* 0x000fec0003800000 */
.L_x_20389:
[----:B------:R-:W-:-:S11]  /*8b680*/  DADD R18, -R66, R64 ;  /* 0x0000000042127229 */ /* 0x000fd60000000140 */
.L_x_20390:
[----:B------:R-:W-:Y:S05]  /*8b690*/  BSYNC B3 ;  /* 0x0000000000037941 */ /* 0x000fea0003800000 */
.L_x_20388:
        /* <DEDUP_REMOVED lines=31> */
.L_x_20397:
[----:B------:R-:W-:Y:S05]  /*8b890*/  BSYNC B4 ;  /* 0x0000000000047941 */ /* 0x000fea0003800000 */
.L_x_20396:
[----:B------:R-:W-:Y:S05]  /*8b8a0*/  BRA `(.L_x_20395) ;  /* 0x0000000000047947 */ /* 0x000fea0003800000 */
.L_x_20394:
[----:B------:R-:W-:-:S11]  /*8b8b0*/  DADD R2, R46, -R8 ;  /* 0x000000002e027229 */ /* 0x000fd60000000808 */
.L_x_20395:
[----:B------:R-:W-:Y:S05]  /*8b8c0*/  BSYNC B3 ;  /* 0x0000000000037941 */ /* 0x000fea0003800000 */
.L_x_20393:
        /* <DEDUP_REMOVED lines=30> */
.L_x_20399:
[----:B------:R-:W-:Y:S05]  /*8bab0*/  BSYNC B3 ;  /* 0x0000000000037941 */ /* 0x000fea0003800000 */
.L_x_20398:
        /* <DEDUP_REMOVED lines=86> */
.L_x_20400:
        /* <DEDUP_REMOVED lines=22> */
.L_x_20402:
[----:B------:R-:W-:Y:S05]  /*8c180*/  BSYNC B3 ;  /* 0x0000000000037941 */ /* 0x000fea0003800000 */
.L_x_20401:
        /* <DEDUP_REMOVED lines=30> */
.L_x_20387:
        /* <DEDUP_REMOVED lines=26> */
.L_x_20405:
[----:B------:R-:W-:Y:S05]  /*8c510*/  BSYNC B3 ;  /* 0x0000000000037941 */ /* 0x000fea0003800000 */
.L_x_20404:
        /* <DEDUP_REMOVED lines=27> */
.L_x_20408:
[----:B------:R-:W-:Y:S05]  /*8c6d0*/  BSYNC B3 ;  /* 0x0000000000037941 */ /* 0x000fea0003800000 */
.L_x_20407:
        /* <DEDUP_REMOVED lines=30> */
.L_x_20406:
        /* <DEDUP_REMOVED lines=76> */
.L_x_20409:
[----:B------:R-:W-:Y:S01]  /*8cd80*/  IMAD.MOV.U32 R2, RZ, RZ, 0x0 ;  /* 0x00000000ff027424 */ /* 0x000fe200078e00ff */
[----:B------:R-:W-:Y:S01]  /*8cd90*/  FSETP.NEU.FTZ.AND P0, PT, R5, RZ, PT ;  /* 0x000000ff0500720b */ /* 0x000fe20003f1d000 */
[----:B------:R-:W-:-:S06]  /*8cda0*/  IMAD.MOV.U32 R3, RZ, RZ, 0x7ff00000 ;  /* 0x7ff00000ff037424 */ /* 0x000fcc00078e00ff */
[----:B------:R-:W-:-:S10]  /*8cdb0*/  DFMA R2, R4, R2, +INF ;  /* 0x7ff000000402742b */ /* 0x000fd40000000002 */
[----:B------:R-:W-:Y:S02]  /*8cdc0*/  FSEL R18, R2, RZ, P0 ;  /* 0x000000ff02127208 */ /* 0x000fe40000000000 */
[----:B------:R-:W-:Y:S01]  /*8cdd0*/  FSEL R19, R3, -QNAN , P0 ;  /* 0xfff0000003137808 */ /* 0x000fe20000000000 */
[----:B------:R-:W-:Y:S06]  /*8cde0*/  BRA `(.L_x_20385) ;  /* 0x0000000400447947 */ /* 0x000fec0003800000 */
.L_x_20403:
        /* <DEDUP_REMOVED lines=25> */
[----:B------:R-:W-:Y:S05]  /*8cf80*/  CALL.REL.NOINC `($__internal_27_$__cuda_sm20_dsqrt_rn_f64_mediumpath_v1) ;  /* 0x000001e000407944 */ /* 0x000fea0003c00000 */
[----:B------:R-:W-:-:S07]  /*8cf90*/  IMAD.MOV.U32 R5, RZ, RZ, R3 ;  /* 0x000000ffff057224 */ /* 0x000fce00078e0003 */
.L_x_20411:
[----:B------:R-:W-:Y:S05]  /*8cfa0*/  BSYNC B3 ;  /* 0x0000000000037941 */ /* 0x000fea0003800000 */
.L_x_20410:
        /* <DEDUP_REMOVED lines=21> */
.L_x_20413:
[----:B------:R-:W-:Y:S05]  /*8d100*/  BSYNC B3 ;  /* 0x0000000000037941 */ /* 0x000fea0003800000 */
.L_x_20412:
[----:B------:R-:W-:Y:S02]  /*8d110*/  IMAD.MOV.U32 R18, RZ, RZ, R2 ;  /* 0x000000ffff127224 */ /* 0x000fe400078e0002 */
[----:B------:R-:W-:Y:S01]  /*8d120*/  IMAD.MOV.U32 R19, RZ, RZ, R3 ;  /* 0x000000ffff137224 */ /* 0x000fe200078e0003 */
[----:B------:R-:W-:Y:S06]  /*8d130*/  BRA `(.L_x_20385) ;  /* 0x0000000000707947 */ /* 0x000fec0003800000 */
.L_x_20386:
        /* <DEDUP_REMOVED lines=25> */
.L_x_20415:
[----:B------:R-:W-:Y:S05]  /*8d2d0*/  BSYNC B3 ;  /* 0x0000000000037941 */ /* 0x000fea0003800000 */
.L_x_20414:
[----:B------:R-:W-:Y:S02]  /*8d2e0*/  IMAD.MOV.U32 R18, RZ, RZ, R4 ;  /* 0x000000ffff127224 */ /* 0x000fe400078e0004 */
[----:B------:R-:W-:-:S07]  /*8d2f0*/  IMAD.MOV.U32 R19, RZ, RZ, R5 ;  /* 0x000000ffff137224 */ /* 0x000fce00078e0005 */
.L_x_20385:
[----:B------:R-:W-:Y:S05]  /*8d300*/  BSYNC B2 ;  /* 0x0000000000027941 */ /* 0x000fea0003800000 */
.L_x_20381:
        /* <DEDUP_REMOVED lines=25> */
.L_x_20420:
[----:B------:R-:W-:Y:S05]  /*8d4a0*/  BSYNC B4 ;  /* 0x0000000000047941 */ /* 0x000fea0003800000 */
.L_x_20419:
        /* <DEDUP_REMOVED lines=49> */
.L_x_20422:
        /* <DEDUP_REMOVED lines=71> */
.L_x_20421:
        /* <DEDUP_REMOVED lines=37> */
.L_x_20431:
[----:B------:R-:W-:Y:S05]  /*8de80*/  BSYNC B6 ;  /* 0x0000000000067941 */ /* 0x000fea0003800000 */
.L_x_20430:
[----:B------:R-:W-:Y:S02]  /*8de90*/  IMAD.MOV.U32 R68, RZ, RZ, R2 ;  /* 0x000000ffff447224 */ /* 0x000fe400078e0002 */
[----:B------:R-:W-:Y:S01]  /*8dea0*/  IMAD.MOV.U32 R69, RZ, RZ, R3 ;  /* 0x000000ffff457224 */ /* 0x000fe200078e0003 */
[----:B------:R-:W-:Y:S06]  /*8deb0*/  BRA `(.L_x_20429) ;  /* 0x0000000000047947 */ /* 0x000fec0003800000 */
.L_x_20428:
[----:B------:R-:W-:-:S11]  /*8dec0*/  DADD R68, -R66, R64 ;  /* 0x0000000042447229 */ /* 0x000fd60000000140 */
.L_x_20429:
[----:B------:R-:W-:Y:S05]  /*8ded0*/  BSYNC B5 ;  /* 0x0000000000057941 */ /* 0x000fea0003800000 */
.L_x_20427:
        /* <DEDUP_REMOVED lines=28> */
.L_x_20436:
[----:B------:R-:W-:Y:S05]  /*8e0a0*/  BSYNC B6 ;  /* 0x0000000000067941 */ /* 0x000fea0003800000 */
.L_x_20435:
[----:B------:R-:W-:Y:S02]  /*8e0b0*/  IMAD.MOV.U32 R44, RZ, RZ, R2 ;  /* 0x000000ffff2c7224 */ /* 0x000fe400078e0002 */
[----:B------:R-:W-:Y:S01]  /*8e0c0*/  IMAD.MOV.U32 R45, RZ, RZ, R3 ;  /* 0x000000ffff2d7224 */ /* 0x000fe200078e0003 */
[----:B------:R-:W-:Y:S06]  /*8e0d0*/  BRA `(.L_x_20434) ;  /* 0x0000000000047947 */ /* 0x000fec0003800000 */
.L_x_20433:
[----:B------:R-:W-:-:S11]  /*8e0e0*/  DADD R44, -R62, R46 ;  /* 0x000000003e2c7229 */ /* 0x000fd6000000012e */
.L_x_20434:
[----:B------:R-:W-:Y:S05]  /*8e0f0*/  BSYNC B5 ;  /* 0x0000000000057941 */ /* 0x000fea0003800000 */
.L_x_20432:
        /* <DEDUP_REMOVED lines=30> */
.L_x_20438:
[----:B------:R-:W-:Y:S05]  /*8e2e0*/  BSYNC B5 ;  /* 0x0000000000057941 */ /* 0x000fea0003800000 */
.L_x_20437:
[----:B------:R-:W-:Y:S02]  /*8e2f0*/  IMAD.MOV.U32 R44, RZ, RZ, R4 ;  /* 0x000000ffff2c7224 */ /* 0x000fe400078e0004 */
[----:B------:R-:W-:Y:S01]  /*8e300*/  IMAD.MOV.U32 R45, RZ, RZ, R5 ;  /* 0x000000ffff2d7224 */ /* 0x000fe200078e0005 */
[----:B------:R-:W-:Y:S06]  /*8e310*/  BRA `(.L_x_20439) ;  /* 0x0000000800607947 */ /* 0x000fec0003800000 */
.L_x_20426:
        /* <DEDUP_REMOVED lines=30> */
.L_x_20442:
[----:B------:R-:W-:Y:S05]  /*8e500*/  BSYNC B5 ;  /* 0x0000000000057941 */ /* 0x000fea0003800000 */
.L_x_20441:
[----:B------:R-:W-:Y:S02]  /*8e510*/  IMAD.MOV.U32 R44, RZ, RZ, R4 ;  /* 0x000000ffff2c7224 */ /* 0x000fe400078e0004 */
[----:B------:R-:W-:Y:S01]  /*8e520*/  IMAD.MOV.U32 R45, RZ, RZ, R5 ;  /* 0x000000ffff2d7224 */ /* 0x000fe200078e0005 */
[----:B------:R-:W-:Y:S06]  /*8e530*/  BRA `(.L_x_20439) ;  /* 0x0000000400d87947 */ /* 0x000fec0003800000 */
.L_x_20440:
        /* <DEDUP_REMOVED lines=31> */
.L_x_20444:
[----:B------:R-:W-:Y:S05]  /*8e730*/  BSYNC B5 ;  /* 0x0000000000057941 */ /* 0x000fea0003800000 */
.L_x_20443:
        /* <DEDUP_REMOVED lines=21> */
.L_x_20446:
[----:B------:R-:W-:Y:S05]  /*8e890*/  BSYNC B5 ;  /* 0x0000000000057941 */ /* 0x000fea0003800000 */
.L_x_20445:
[----:B------:R-:W-:Y:S01]  /*8e8a0*/  DMUL R10, R10, 8.11296384146066816958e+31 ;  /* 0x469000000a0a7828 */ /* 0x000fe20000000000 */
[----:B------:R-:W-:Y:S02]  /*8e8b0*/  IMAD.MOV.U32 R44, RZ, RZ, R2 ;  /* 0x000000ffff2c7224 */ /* 0x000fe400078e0002 */
[----:B------:R-:W-:Y:S01]  /*8e8c0*/  IMAD.MOV.U32 R45, RZ, RZ, R3 ;  /* 0x000000ffff2d7224 */ /* 0x000fe200078e0003 */
[----:B------:R-:W-:Y:S07]  /*8e8d0*/  BRA `(.L_x_20439) ;  /* 0x0000000000f07947 */ /* 0x000fee0003800000 */
.L_x_20425:
        /* <DEDUP_REMOVED lines=27> */
.L_x_20448:
[----:B------:R-:W-:Y:S05]  /*8ea90*/  BSYNC B5 ;  /* 0x0000000000057941 */ /* 0x000fea0003800000 */
.L_x_20447:
        /* <DEDUP_REMOVED lines=30> */
.L_x_20450:
[----:B------:R-:W-:Y:S05]  /*8ec80*/  BSYNC B5 ;  /* 0x0000000000057941 */ /* 0x000fea0003800000 */
.L_x_20449:
[----:B------:R-:W-:-:S11]  /*8ec90*/  DMUL R44, R4, R46 ;  /* 0x0000002e042c7228 */ /* 0x000fd60000000000 */
.L_x_20439:
[----:B------:R-:W-:Y:S05]  /*8eca0*/  BSYNC B4 ;  /* 0x0000000000047941 */ /* 0x000fea0003800000 */
.L_x_20424:
[----:B------:R-:W-:Y:S05]  /*8ecb0*/  BRA `(.L_x_20451) ;  /* 0x0000000000087947 */ /* 0x000fea0003800000 */
.L_x_20418:
[----:B------:R-:W-:Y:S02]  /*8ecc0*/  DMUL R44, R16, 9.00719925474099200000e+15 ;  /* 0x43400000102c7828 */ /* 0x000fe40000000000 */
[----:B------:R-:W-:-:S11]  /*8ecd0*/  DMUL R10, R10, 9.00719925474099200000e+15 ;  /* 0x434000000a0a7828 */ /* 0x000fd60000000000 */
.L_x_20451:
[----:B------:R-:W-:Y:S05]  /*8ece0*/  BSYNC B2 ;  /* 0x0000000000027941 */ /* 0x000fea0003800000 */
.L_x_20417:
        /* <DEDUP_REMOVED lines=28> */
.L_x_20453:
[----:B------:R-:W-:Y:S05]  /*8eeb0*/  BSYNC B2 ;  /* 0x0000000000027941 */ /* 0x000fea0003800000 */
.L_x_20452:
        /* <DEDUP_REMOVED lines=82> */
.L_x_20455:
[----:B------:R-:W-:Y:S02]  /*8f3e0*/  FSEL R2, RZ, 3.37028055040000000000e+12, P1 ;  /* 0x54442d18ff027808 */ /* 0x000fe40000800000 */
[----:B------:R-:W-:-:S07]  /*8f3f0*/  FSEL R3, RZ, 2.1426990032196044922, P1 ;  /* 0x400921fbff037808 */ /* 0x000fce0000800000 */
.L_x_20456:
[----:B------:R-:W-:Y:S05]  /*8f400*/  BSYNC B0 ;  /* 0x0000000000007941 */ /* 0x000fea0003800000 */
.L_x_20454:
[----:B------:R-:W-:Y:S01]  /*8f410*/  DADD R44, |R44|, |R10| ;  /* 0x000000002c2c7229 */ /* 0x000fe2000000060a */
[----:B------:R-:W-:-:S07]  /*8f420*/  LOP3.LUT R11, R3, 0x80000000, R11, 0xb8, !PT ;  /* 0x80000000030b7812 */ /* 0x000fce00078eb80b */
[----:B------:R-:W-:-:S06]  /*8f430*/  DSETP.GTU.AND P0, PT, |R44|, +INF , PT ;  /* 0x7ff000002c00742a */ /* 0x000fcc0003f0c200 */
[----:B------:R-:W-:Y:S02]  /*8f440*/  FSEL R2, R44, R2, P0 ;  /* 0x000000022c027208 */ /* 0x000fe40000000000 */
[----:B------:R-:W-:-:S07]  /*8f450*/  FSEL R3, R45, R11, P0 ;  /* 0x0000000b2d037208 */ /* 0x000fce0000000000 */
.L_x_20423:
[----:B------:R-:W-:Y:S05]  /*8f460*/  BSYNC B3 ;  /* 0x0000000000037941 */ /* 0x000fea0003800000 */
.L_x_20416:
[----:B------:R-:W-:Y:S02]  /*8f470*/  LOP3.LUT R17, R3, 0x80000000, R49, 0xb8, !PT ;  /* 0x8000000003117812 */ /* 0x000fe400078eb831 */
[----:B------:R-:W-:Y:S02]  /*8f480*/  LOP3.LUT R19, R19, 0x80000000, R51, 0xb8, !PT ;  /* 0x8000000013137812 */ /* 0x000fe400078eb833 */
[----:B------:R-:W-:Y:S01]  /*8f490*/  MOV R16, R2 ;  /* 0x0000000200107202 */ /* 0x000fe20000000f00 */
[----:B------:R-:W-:Y:S06]  /*8f4a0*/  BRA `(.L_x_20378) ;  /* 0x0000005800e07947 */ /* 0x000fec0003800000 */
.L_x_20380:
        /* <DEDUP_REMOVED lines=112> */
.L_x_20462:
[----:B------:R-:W-:Y:S05]  /*8fbb0*/  BSYNC B0 ;  /* 0x0000000000007941 */ /* 0x000fea0003800000 */
.L_x_20461:
        /* <DEDUP_REMOVED lines=8> */
.L_x_20464:
[----:B------:R-:W-:Y:S05]  /*8fc40*/  BSYNC B3 ;  /* 0x0000000000037941 */ /* 0x000fea0003800000 */
.L_x_20463:
        /* <DEDUP_REMOVED lines=82> */
.L_x_20466:
[----:B------:R-:W-:-:S04]  /*90170*/  ISETP.GE.AND P0, PT, R17, RZ, PT ;  /* 0x000000ff1100720c */ /* 0x000fc80003f06270 */
[----:B------:R-:W-:Y:S02]  /*90180*/  FSEL R6, RZ, 3.37028055040000000000e+12, P0 ;  /* 0x54442d18ff067808 */ /* 0x000fe40000000000 */
[----:B------:R-:W-:-:S07]  /*90190*/  FSEL R7, RZ, 2.1426990032196044922, P0 ;  /* 0x400921fbff077808 */ /* 0x000fce0000000000 */
.L_x_20467:
[----:B------:R-:W-:Y:S05]  /*901a0*/  BSYNC B0 ;  /* 0x0000000000007941 */ /* 0x000fea0003800000 */
.L_x_20465:
[----:B------:R-:W-:Y:S01]  /*901b0*/  DADD R2, |R48|, |R50| ;  /* 0x0000000030027229 */ /* 0x000fe20000000632 */
[----:B------:R-:W-:Y:S01]  /*901c0*/  LOP3.LUT R11, R7, 0x80000000, R11, 0xb8, !PT ;  /* 0x80000000070b7812 */ /* 0x000fe200078eb80b */
[----:B------:R-:W-:-:S06]  /*901d0*/  DMUL R18, R18, 0.5 ;  /* 0x3fe0000012127828 */ /* 0x000fcc0000000000 */
[----:B------:R-:W-:-:S06]  /*901e0*/  DSETP.GTU.AND P0, PT, |R2|, +INF , PT ;  /* 0x7ff000000200742a */ /* 0x000fcc0003f0c200 */
[----:B------:R-:W-:Y:S02]  /*901f0*/  FSEL R6, R2, R6, P0 ;  /* 0x0000000602067208 */ /* 0x000fe40000000000 */
[----:B------:R-:W-:Y:S01]  /*90200*/  FSEL R7, R3, R11, P0 ;  /* 0x0000000b03077208 */ /* 0x000fe20000000000 */
[----:B------:R-:W-:Y:S06]  /*90210*/  BRA `(.L_x_20468) ;  /* 0x0000004c00187947 */ /* 0x000fec0003800000 */
.L_x_20460:
        /* <DEDUP_REMOVED lines=135> */
.L_x_20470:
[----:B------:R-:W-:Y:S05]  /*90a90*/  BSYNC B0 ;  /* 0x0000000000007941 */ /* 0x000fea0003800000 */
.L_x_20469:
        /* <DEDUP_REMOVED lines=8> */
.L_x_20472:
[----:B------:R-:W-:Y:S05]  /*90b20*/  BSYNC B3 ;  /* 0x0000000000037941 */ /* 0x000fea0003800000 */
.L_x_20471:
        /* <DEDUP_REMOVED lines=82> */
.L_x_20474:
[----:B------:R-:W-:-:S04]  /*91050*/  ISETP.GE.AND P0, PT, R17, RZ, PT ;  /* 0x000000ff1100720c */ /* 0x000fc80003f06270 */
[----:B------:R-:W-:Y:S02]  /*91060*/  FSEL R6, RZ, 3.37028055040000000000e+12, P0 ;  /* 0x54442d18ff067808 */ /* 0x000fe40000000000 */
[----:B------:R-:W-:-:S07]  /*91070*/  FSEL R7, RZ, 2.1426990032196044922, P0 ;  /* 0x400921fbff077808 */ /* 0x000fce0000000000 */
.L_x_20475:
[----:B------:R-:W-:Y:S05]  /*91080*/  BSYNC B0 ;  /* 0x0000000000007941 */ /* 0x000fea0003800000 */
.L_x_20473:
[----:B------:R-:W-:Y:S01]  /*91090*/  DADD R2, |R48|, |R50| ;  /* 0x0000000030027229 */ /* 0x000fe20000000632 */
[----:B------:R-:W-:-:S07]  /*910a0*/  LOP3.LUT R11, R7, 0x80000000, R11, 0xb8, !PT ;  /* 0x80000000070b7812 */ /* 0x000fce00078eb80b */
[----:B------:R-:W-:-:S06]  /*910b0*/  DSETP.GTU.AND P0, PT, |R2|, +INF , PT ;  /* 0x7ff000000200742a */ /* 0x000fcc0003f0c200 */
[----:B------:R-:W-:Y:S02]  /*910c0*/  FSEL R6, R2, R6, P0 ;  /* 0x0000000602067208 */ /* 0x000fe40000000000 */
[----:B------:R-:W-:Y:S01]  /*910d0*/  FSEL R7, R3, R11, P0 ;  /* 0x0000000b03077208 */ /* 0x000fe20000000000 */
[----:B------:R-:W-:Y:S06]  /*910e0*/  BRA `(.L_x_20468) ;  /* 0x0000003c00647947 */ /* 0x000fec0003800000 */
.L_x_20459:
        /* <DEDUP_REMOVED lines=23> */
.L_x_20477:
[----:B------:R-:W-:Y:S05]  /*91260*/  BSYNC B3 ;  /* 0x0000000000037941 */ /* 0x000fea0003800000 */
.L_x_20476:
        /* <DEDUP_REMOVED lines=26> */
.L_x_20479:
[----:B------:R-:W-:Y:S05]  /*91410*/  BSYNC B3 ;  /* 0x0000000000037941 */ /* 0x000fea0003800000 */
.L_x_20478:
        /* <DEDUP_REMOVED lines=136> */
.L_x_20481:
[----:B------:R-:W-:Y:S05]  /*91ca0*/  BSYNC B0 ;  /* 0x0000000000007941 */ /* 0x000fea0003800000 */
.L_x_20480:
        /* <DEDUP_REMOVED lines=8> */
.L_x_20483:
[----:B------:R-:W-:Y:S05]  /*91d30*/  BSYNC B3 ;  /* 0x0000000000037941 */ /* 0x000fea0003800000 */
.L_x_20482:
        /* <DEDUP_REMOVED lines=82> */
.L_x_20485:
[----:B------:R-:W-:-:S04]  /*92260*/  ISETP.GE.AND P0, PT, R17, RZ, PT ;  /* 0x000000ff1100720c */ /* 0x000fc80003f06270 */
[----:B------:R-:W-:Y:S02]  /*92270*/  FSEL R6, RZ, 3.37028055040000000000e+12, P0 ;  /* 0x54442d18ff067808 */ /* 0x000fe40000000000 */
[----:B------:R-:W-:-:S07]  /*92280*/  FSEL R7, RZ, 2.1426990032196044922, P0 ;  /* 0x400921fbff077808 */ /* 0x000fce0000000000 */
.L_x_20486:
[----:B------:R-:W-:Y:S05]  /*92290*/  BSYNC B0 ;  /* 0x0000000000007941 */ /* 0x000fea0003800000 */
.L_x_20484:
[----:B------:R-:W-:Y:S01]  /*922a0*/  DADD R2, |R48|, |R50| ;  /* 0x0000000030027229 */ /* 0x000fe20000000632 */
[----:B------:R-:W-:Y:S01]  /*922b0*/  LOP3.LUT R11, R7, 0x80000000, R11, 0xb8, !PT ;  /* 0x80000000070b7812 */ /* 0x000fe200078eb80b */
[----:B------:R-:W-:-:S06]  /*922c0*/  DADD R18, R18, 1 ;  /* 0x3ff0000012127429 */ /* 0x000fcc0000000000 */
[----:B------:R-:W-:-:S06]  /*922d0*/  DSETP.GTU.AND P0, PT, |R2|, +INF , PT ;  /* 0x7ff000000200742a */ /* 0x000fcc0003f0c200 */
[----:B------:R-:W-:Y:S02]  /*922e0*/  FSEL R6, R2, R6, P0 ;  /* 0x0000000602067208 */ /* 0x000fe40000000000 */
[----:B------:R-:W-:Y:S01]  /*922f0*/  FSEL R7, R3, R11, P0 ;  /* 0x0000000b03077208 */ /* 0x000fe20000000000 */
[----:B------:R-:W-:Y:S06]  /*92300*/  BRA `(.L_x_20468) ;  /* 0x0000002800dc7947 */ /* 0x000fec0003800000 */
.L_x_20458:
        /* <DEDUP_REMOVED lines=108> */
.L_x_20490:
[----:B------:R-:W-:Y:S05]  /*929d0*/  BSYNC B0 ;  /* 0x0000000000007941 */ /* 0x000fea0003800000 */
.L_x_20489:
        /* <DEDUP_REMOVED lines=8> */
.L_x_20492:
[----:B------:R-:W-:Y:S05]  /*92a60*/  BSYNC B3 ;  /* 0x0000000000037941 */ /* 0x000fea0003800000 */
.L_x_20491:
        /* <DEDUP_REMOVED lines=73> */
.L_x_20494:
[----:B------:R-:W-:Y:S05]  /*92f00*/  BSYNC B0 ;  /* 0x0000000000007941 */ /* 0x000fea0003800000 */
.L_x_20493:
[----:B------:R-:W-:Y:S01]  /*92f10*/  LOP3.LUT R3, R7, 0x80000000, R49, 0xb8, !PT ;  /* 0x8000000007037812 */ /* 0x000fe200078eb831 */
[----:B------:R-:W-:Y:S01]  /*92f20*/  DMUL R18, R18, 0.5 ;  /* 0x3fe0000012127828 */ /* 0x000fe20000000000 */
[----:B------:R-:W-:Y:S02]  /*92f30*/  FSEL R6, R4, R6, P0 ;  /* 0x0000000604067208 */ /* 0x000fe40000000000 */
[----:B------:R-:W-:Y:S01]  /*92f40*/  FSEL R7, R5, R3, P0 ;  /* 0x0000000305077208 */ /* 0x000fe20000000000 */
[----:B------:R-:W-:Y:S07]  /*92f50*/  BRA `(.L_x_20468) ;  /* 0x0000001c00c87947 */ /* 0x000fee0003800000 */
.L_x_20488:
        /* <DEDUP_REMOVED lines=135> */
.L_x_20496:
[----:B------:R-:W-:Y:S05]  /*937d0*/  BSYNC B0 ;  /* 0x0000000000007941 */ /* 0x000fea0003800000 */
.L_x_20495:
        /* <DEDUP_REMOVED lines=8> */
.L_x_20498:
[----:B------:R-:W-:Y:S05]  /*93860*/  BSYNC B3 ;  /* 0x0000000000037941 */ /* 0x000fea0003800000 */
.L_x_20497:
        /* <DEDUP_REMOVED lines=73> */
.L_x_20500:
[----:B------:R-:W-:Y:S05]  /*93d00*/  BSYNC B0 ;  /* 0x0000000000007941 */ /* 0x000fea0003800000 */
.L_x_20499:
[----:B------:R-:W-:Y:S02]  /*93d10*/  LOP3.LUT R3, R7, 0x80000000, R49, 0xb8, !PT ;  /* 0x8000000007037812 */ /* 0x000fe400078eb831 */
[----:B------:R-:W-:Y:S02]  /*93d20*/  FSEL R6, R4, R6, P1 ;  /* 0x0000000604067208 */ /* 0x000fe40000800000 */
[----:B------:R-:W-:Y:S01]  /*93d30*/  FSEL R7, R5, R3, P1 ;  /* 0x0000000305077208 */ /* 0x000fe20000800000 */
[----:B------:R-:W-:Y:S06]  /*93d40*/  BRA `(.L_x_20468) ;  /* 0x00000010004c7947 */ /* 0x000fec0003800000 */
.L_x_20487:
        /* <DEDUP_REMOVED lines=23> */
.L_x_20502:
[----:B------:R-:W-:Y:S05]  /*93ec0*/  BSYNC B3 ;  /* 0x0000000000037941 */ /* 0x000fea0003800000 */
.L_x_20501:
        /* <DEDUP_REMOVED lines=26> */
.L_x_20504:
[----:B------:R-:W-:Y:S05]  /*94070*/  BSYNC B3 ;  /* 0x0000000000037941 */ /* 0x000fea0003800000 */
.L_x_20503:
        /* <DEDUP_REMOVED lines=136> */
.L_x_20506:
[----:B------:R-:W-:Y:S05]  /*94900*/  BSYNC B0 ;  /* 0x0000000000007941 */ /* 0x000fea0003800000 */
.L_x_20505:
        /* <DEDUP_REMOVED lines=8> */
.L_x_20508:
[----:B------:R-:W-:Y:S05]  /*94990*/  BSYNC B3 ;  /* 0x0000000000037941 */ /* 0x000fea0003800000 */
.L_x_20507:
        /* <DEDUP_REMOVED lines=74> */
.L_x_20510:
[----:B------:R-:W-:Y:S05]  /*94e40*/  BSYNC B0 ;  /* 0x0000000000007941 */ /* 0x000fea0003800000 */
.L_x_20509:
[----:B------:R-:W-:Y:S02]  /*94e50*/  LOP3.LUT R3, R7, 0x80000000, R49, 0xb8, !PT ;  /* 0x8000000007037812 */ /* 0x000fe400078eb831 */
[----:B------:R-:W-:Y:S02]  /*94e60*/  FSEL R6, R4, R6, P1 ;  /* 0x0000000604067208 */ /* 0x000fe40000800000 */
[----:B------:R-:W-:-:S07]  /*94e70*/  FSEL R7, R5, R3, P1 ;  /* 0x0000000305077208 */ /* 0x000fce0000800000 */
.L_x_20468:
[----:B------:R-:W-:Y:S05]  /*94e80*/  BSYNC B2 ;  /* 0x0000000000027941 */ /* 0x000fea0003800000 */
.L_x_20457:
[----:B------:R-:W-:Y:S01]  /*94e90*/  UMOV UR4, 0xfefa39ef ;  /* 0xfefa39ef00047882 */ /* 0x000fe20000000000 */
[----:B------:R-:W-:Y:S01]  /*94ea0*/  UMOV UR5, 0x3fe62e42 ;  /* 0x3fe62e4200057882 */ /* 0x000fe20000000000 */
[----:B------:R-:W-:Y:S01]  /*94eb0*/  LOP3.LUT R17, R7, 0x80000000, R49, 0xb8, !PT ;  /* 0x8000000007117812 */ /* 0x000fe200078eb831 */
[----:B------:R-:W-:Y:S01]  /*94ec0*/  DADD R18, R18, UR4 ;  /* 0x0000000412127e29 */ /* 0x000fe20008000000 */
[----:B------:R-:W-:-:S09]  /*94ed0*/  IMAD.MOV.U32 R16, RZ, RZ, R6 ;  /* 0x000000ffff107224 */ /* 0x000fd200078e0006 */
[----:B------:R-:W-:Y:S01]  /*94ee0*/  LOP3.LUT R19, R19, 0x80000000, R51, 0xb8, !PT ;  /* 0x8000000013137812 */ /* 0x000fe200078eb833 */
[----:B------:R-:W-:Y:S06]  /*94ef0*/  BRA `(.L_x_20378) ;  /* 0x00000000004c7947 */ /* 0x000fec0003800000 */
.L_x_20379:
        /* <DEDUP_REMOVED lines=19> */
.L_x_20378:
[----:B------:R-:W-:Y:S05]  /*95030*/  BSYNC B1 ;  /* 0x0000000000017941 */ /* 0x000fea0003800000 */
.L_x_20377:
        /* <DEDUP_REMOVED lines=154> */
.L_x_20518:
[----:B------:R-:W-:Y:S05]  /*959e0*/  BSYNC B3 ;  /* 0x0000000000037941 */ /* 0x000fea0003800000 */
.L_x_20517:
        /* <DEDUP_REMOVED lines=82> */
.L_x_20516:
        /* <DEDUP_REMOVED lines=36> */
.L_x_20526:
[----:B------:R-:W-:Y:S05]  /*96150*/  BSYNC B4 ;  /* 0x0000000000047941 */ /* 0x000fea0003800000 */
.L_x_20525:
[----:B------:R-:W-:Y:S02]  /*96160*/  IMAD.MOV.U32 R46, RZ, RZ, R2 ;  /* 0x000000ffff2e7224 */ /* 0x000fe400078e0002 */
[----:B------:R-:W-:Y:S01]  /*96170*/  IMAD.MOV.U32 R47, RZ, RZ, R3 ;  /* 0x000000ffff2f7224 */ /* 0x000fe200078e0003 */
[----:B------:R-:W-:Y:S06]  /*96180*/  BRA `(.L_x_20524) ;  /* 0x0000000000047947 */ /* 0x000fec0003800000 */
.L_x_20523:
[----:B------:R-:W-:-:S11]  /*96190*/  DADD R46, -R68, R66 ;  /* 0x00000000442e7229 */ /* 0x000fd60000000142 */
.L_x_20524:
[----:B------:R-:W-:Y:S05]  /*961a0*/  BSYNC B3 ;  /* 0x0000000000037941 */ /* 0x000fea0003800000 */
.L_x_20522:
        /* <DEDUP_REMOVED lines=31> */
.L_x_20531:
[----:B------:R-:W-:Y:S05]  /*963a0*/  BSYNC B4 ;  /* 0x0000000000047941 */ /* 0x000fea0003800000 */
.L_x_20530:
[----:B------:R-:W-:Y:S05]  /*963b0*/  BRA `(.L_x_20529) ;  /* 0x0000000000047947 */ /* 0x000fea0003800000 */
.L_x_20528:
[----:B------:R-:W-:-:S11]  /*963c0*/  DADD R2, R62, -R8 ;  /* 0x000000003e027229 */ /* 0x000fd60000000808 */
.L_x_20529:
[----:B------:R-:W-:Y:S05]  /*963d0*/  BSYNC B3 ;  /* 0x0000000000037941 */ /* 0x000fea0003800000 */
.L_x_20527:
        /* <DEDUP_REMOVED lines=30> */
.L_x_20533:
[----:B------:R-:W-:Y:S05]  /*965c0*/  BSYNC B3 ;  /* 0x0000000000037941 */ /* 0x000fea0003800000 */
.L_x_20532:
        /* <DEDUP_REMOVED lines=86> */
.L_x_20534:
        /* <DEDUP_REMOVED lines=22> */
.L_x_20536:
[----:B------:R-:W-:Y:S05]  /*96c90*/  BSYNC B3 ;  /* 0x0000000000037941 */ /* 0x000fea0003800000 */
.L_x_20535:
        /* <DEDUP_REMOVED lines=30> */
.L_x_20521:
        /* <DEDUP_REMOVED lines=26> */
.L_x_20539:
[----:B------:R-:W-:Y:S05]  /*97020*/  BSYNC B3 ;  /* 0x0000000000037941 */ /* 0x000fea0003800000 */
.L_x_20538:
        /* <DEDUP_REMOVED lines=27> */
.L_x_20542:
[----:B------:R-:W-:Y:S05]  /*971e0*/  BSYNC B3 ;  /* 0x0000000000037941 */ /* 0x000fea0003800000 */
.L_x_20541:
        /* <DEDUP_REMOVED lines=30> */
.L_x_20540:
        /* <DEDUP_REMOVED lines=76> */
.L_x_20543:
[----:B------:R-:W-:Y:S01]  /*97890*/  IMAD.MOV.U32 R2, RZ, RZ, 0x0 ;  /* 0x00000000ff027424 */ /* 0x000fe200078e00ff */
[----:B------:R-:W-:Y:S01]  /*978a0*/  FSETP.NEU.FTZ.AND P0, PT, R5, RZ, PT ;  /* 0x000000ff0500720b */ /* 0x000fe20003f1d000 */
[----:B------:R-:W-:-:S06]  /*978b0*/  IMAD.MOV.U32 R3, RZ, RZ, 0x7ff00000 ;  /* 0x7ff00000ff037424 */ /* 0x000fcc00078e00ff */
[----:B------:R-:W-:-:S10]  /*978c0*/  DFMA R2, R4, R2, +INF ;  /* 0x7ff000000402742b */ /* 0x000fd40000000002 */
[----:B------:R-:W-:Y:S02]  /*978d0*/  FSEL R46, R2, RZ, P0 ;  /* 0x000000ff022e7208 */ /* 0x000fe40000000000 */
[----:B------:R-:W-:Y:S01]  /*978e0*/  FSEL R47, R3, -QNAN , P0 ;  /* 0xfff00000032f7808 */ /* 0x000fe20000000000 */
[----:B------:R-:W-:Y:S06]  /*978f0*/  BRA `(.L_x_20519) ;  /* 0x0000000400407947 */ /* 0x000fec0003800000 */
.L_x_20537:
        /* <DEDUP_REMOVED lines=26> */
.L_x_20545:
[----:B------:R-:W-:Y:S05]  /*97aa0*/  BSYNC B3 ;  /* 0x0000000000037941 */ /* 0x000fea0003800000 */
.L_x_20544:
        /* <DEDUP_REMOVED lines=21> */
.L_x_20547:
[----:B------:R-:W-:Y:S05]  /*97c00*/  BSYNC B3 ;  /* 0x0000000000037941 */ /* 0x000fea0003800000 */
.L_x_20546:
[----:B------:R-:W-:Y:S02]  /*97c10*/  IMAD.MOV.U32 R46, RZ, RZ, R2 ;  /* 0x000000ffff2e7224 */ /* 0x000fe400078e0002 */
[----:B------:R-:W-:Y:S01]  /*97c20*/  IMAD.MOV.U32 R47, RZ, RZ, R3 ;  /* 0x000000ffff2f7224 */ /* 0x000fe200078e0003 */
[----:B------:R-:W-:Y:S06]  /*97c30*/  BRA `(.L_x_20519) ;  /* 0x0000000000707947 */ /* 0x000fec0003800000 */
.L_x_20520:
        /* <DEDUP_REMOVED lines=25> */
.L_x_20549:
[----:B------:R-:W-:Y:S05]  /*97dd0*/  BSYNC B3 ;  /* 0x0000000000037941 */ /* 0x000fea0003800000 */
.L_x_20548:
[----:B------:R-:W-:Y:S01]  /*97de0*/  MOV R46, R4 ;  /* 0x00000004002e7202 */ /* 0x000fe20000000f00 */
[----:B------:R-:W-:-:S07]  /*97df0*/  IMAD.MOV.U32 R47, RZ, RZ, R5 ;  /* 0x000000ffff2f7224 */ /* 0x000fce00078e0005 */
.L_x_20519:
[----:B------:R-:W-:Y:S05]  /*97e00*/  BSYNC B2 ;  /* 0x0000000000027941 */ /* 0x000fea0003800000 */
.L_x_20515:
        /* <DEDUP_REMOVED lines=25> */
.L_x_20554:
[----:B------:R-:W-:Y:S05]  /*97fa0*/  BSYNC B4 ;  /* 0x0000000000047941 */ /* 0x000fea0003800000 */
.L_x_20553:
        /* <DEDUP_REMOVED lines=49> */
.L_x_20556:
        /* <DEDUP_REMOVED lines=71> */
.L_x_20555:
        /* <DEDUP_REMOVED lines=37> */
.L_x_20565:
[----:B------:R-:W-:Y:S05]  /*98980*/  BSYNC B6 ;  /* 0x0000000000067941 */ /* 0x000fea0003800000 */
.L_x_20564:
[----:B------:R-:W-:Y:S02]  /*98990*/  IMAD.MOV.U32 R74, RZ, RZ, R2 ;  /* 0x000000ffff4a7224 */ /* 0x000fe400078e0002 */
[----:B------:R-:W-:Y:S01]  /*989a0*/  IMAD.MOV.U32 R75, RZ, RZ, R3 ;  /* 0x000000ffff4b7224 */ /* 0x000fe200078e0003 */
[----:B------:R-:W-:Y:S06]  /*989b0*/  BRA `(.L_x_20563) ;  /* 0x0000000000047947 */ /* 0x000fec0003800000 */
.L_x_20562:
[----:B------:R-:W-:-:S11]  /*989c0*/  DADD R74, -R68, R66 ;  /* 0x00000000444a7229 */ /* 0x000fd60000000142 */
.L_x_20563:
[----:B------:R-:W-:Y:S05]  /*989d0*/  BSYNC B5 ;  /* 0x0000000000057941 */ /* 0x000fea0003800000 */
.L_x_20561:
        /* <DEDUP_REMOVED lines=28> */
.L_x_20570:
[----:B------:R-:W-:Y:S05]  /*98ba0*/  BSYNC B6 ;  /* 0x0000000000067941 */ /* 0x000fea0003800000 */
.L_x_20569:
[----:B------:R-:W-:Y:S02]  /*98bb0*/  IMAD.MOV.U32 R50, RZ, RZ, R2 ;  /* 0x000000ffff327224 */ /* 0x000fe400078e0002 */
[----:B------:R-:W-:Y:S01]  /*98bc0*/  IMAD.MOV.U32 R51, RZ, RZ, R3 ;  /* 0x000000ffff337224 */ /* 0x000fe200078e0003 */
[----:B------:R-:W-:Y:S06]  /*98bd0*/  BRA `(.L_x_20568) ;  /* 0x0000000000047947 */ /* 0x000fec0003800000 */
.L_x_20567:
[----:B------:R-:W-:-:S11]  /*98be0*/  DADD R50, -R64, R62 ;  /* 0x0000000040327229 */ /* 0x000fd6000000013e */
.L_x_20568:
[----:B------:R-:W-:Y:S05]  /*98bf0*/  BSYNC B5 ;  /* 0x0000000000057941 */ /* 0x000fea0003800000 */
.L_x_20566:
        /* <DEDUP_REMOVED lines=30> */
.L_x_20572:
[----:B------:R-:W-:Y:S05]  /*98de0*/  BSYNC B5 ;  /* 0x0000000000057941 */ /* 0x000fea0003800000 */
.L_x_20571:
[----:B------:R-:W-:Y:S02]  /*98df0*/  IMAD.MOV.U32 R50, RZ, RZ, R4 ;  /* 0x000000ffff327224 */ /* 0x000fe400078e0004 */
[----:B------:R-:W-:Y:S01]  /*98e00*/  IMAD.MOV.U32 R51, RZ, RZ, R5 ;  /* 0x000000ffff337224 */ /* 0x000fe200078e0005 */
[----:B------:R-:W-:Y:S06]  /*98e10*/  BRA `(.L_x_20573) ;  /* 0x0000000800607947 */ /* 0x000fec0003800000 */
.L_x_20560:
        /* <DEDUP_REMOVED lines=30> */
.L_x_20576:
[----:B------:R-:W-:Y:S05]  /*99000*/  BSYNC B5 ;  /* 0x0000000000057941 */ /* 0x000fea0003800000 */
.L_x_20575:
[----:B------:R-:W-:Y:S02]  /*99010*/  IMAD.MOV.U32 R50, RZ, RZ, R4 ;  /* 0x000000ffff327224 */ /* 0x000fe400078e0004 */
[----:B------:R-:W-:Y:S01]  /*99020*/  IMAD.MOV.U32 R51, RZ, RZ, R5 ;  /* 0x000000ffff337224 */ /* 0x000fe200078e0005 */
[----:B------:R-:W-:Y:S06]  /*99030*/  BRA `(.L_x_20573) ;  /* 0x0000000400d87947 */ /* 0x000fec0003800000 */
.L_x_20574:
        /* <DEDUP_REMOVED lines=31> */
.L_x_20578:
[----:B------:R-:W-:Y:S05]  /*99230*/  BSYNC B5 ;  /* 0x0000000000057941 */ /* 0x000fea0003800000 */
.L_x_20577:
        /* <DEDUP_REMOVED lines=21> */
.L_x_20580:
[----:B------:R-:W-:Y:S05]  /*99390*/  BSYNC B5 ;  /* 0x0000000000057941 */ /* 0x000fea0003800000 */
.L_x_20579:
[----:B------:R-:W-:Y:S01]  /*993a0*/  DMUL R48, R48, 8.11296384146066816958e+31 ;  /* 0x4690000030307828 */ /* 0x000fe20000000000 */
[----:B------:R-:W-:Y:S02]  /*993b0*/  IMAD.MOV.U32 R50, RZ, RZ, R2 ;  /* 0x000000ffff327224 */ /* 0x000fe400078e0002 */
[----:B------:R-:W-:Y:S01]  /*993c0*/  IMAD.MOV.U32 R51, RZ, RZ, R3 ;  /* 0x000000ffff337224 */ /* 0x000fe200078e0003 */
[----:B------:R-:W-:Y:S07]  /*993d0*/  BRA `(.L_x_20573) ;  /* 0x0000000000f07947 */ /* 0x000fee0003800000 */
.L_x_20559:
        /* <DEDUP_REMOVED lines=27> */
.L_x_20582:
[----:B------:R-:W-:Y:S05]  /*99590*/  BSYNC B5 ;  /* 0x0000000000057941 */ /* 0x000fea0003800000 */
.L_x_20581:
        /* <DEDUP_REMOVED lines=30> */
.L_x_20584:
[----:B------:R-:W-:Y:S05]  /*99780*/  BSYNC B5 ;  /* 0x0000000000057941 */ /* 0x000fea0003800000 */
.L_x_20583:
[----:B------:R-:W-:-:S11]  /*99790*/  DMUL R50, R4, R56 ;  /* 0x0000003804327228 */ /* 0x000fd60000000000 */
.L_x_20573:
[----:B------:R-:W-:Y:S05]  /*997a0*/  BSYNC B4 ;  /* 0x0000000000047941 */ /* 0x000fea0003800000 */
.L_x_20558:
[----:B------:R-:W-:Y:S05]  /*997b0*/  BRA `(.L_x_20585) ;  /* 0x0000000000087947 */ /* 0x000fea0003800000 */
.L_x_20552:
[----:B------:R-:W-:Y:S02]  /*997c0*/  DMUL R50, R44, 9.00719925474099200000e+15 ;  /* 0x434000002c327828 */ /* 0x000fe40000000000 */
[----:B------:R-:W-:-:S11]  /*997d0*/  DMUL R48, R48, 9.00719925474099200000e+15 ;  /* 0x4340000030307828 */ /* 0x000fd60000000000 */
.L_x_20585:
[----:B------:R-:W-:Y:S05]  /*997e0*/  BSYNC B2 ;  /* 0x0000000000027941 */ /* 0x000fea0003800000 */
.L_x_20551:
        /* <DEDUP_REMOVED lines=28> */
.L_x_20587:
[----:B------:R-:W-:Y:S05]  /*999b0*/  BSYNC B2 ;  /* 0x0000000000027941 */ /* 0x000fea0003800000 */
.L_x_20586:
        /* <DEDUP_REMOVED lines=82> */
.L_x_20589:
[----:B------:R-:W-:Y:S02]  /*99ee0*/  FSEL R2, RZ, 3.37028055040000000000e+12, P1 ;  /* 0x54442d18ff027808 */ /* 0x000fe40000800000 */
[----:B------:R-:W-:-:S07]  /*99ef0*/  FSEL R3, RZ, 2.1426990032196044922, P1 ;  /* 0x400921fbff037808 */ /* 0x000fce0000800000 */
.L_x_20590:
[----:B------:R-:W-:Y:S05]  /*99f00*/  BSYNC B0 ;  /* 0x0000000000007941 */ /* 0x000fea0003800000 */
.L_x_20588:
[----:B------:R-:W-:Y:S01]  /*99f10*/  DADD R50, |R50|, |R48| ;  /* 0x0000000032327229 */ /* 0x000fe20000000630 */
[----:B------:R-:W-:-:S07]  /*99f20*/  LOP3.LUT R49, R3, 0x80000000, R49, 0xb8, !PT ;  /* 0x8000000003317812 */ /* 0x000fce00078eb831 */
[----:B------:R-:W-:-:S06]  /*99f30*/  DSETP.GTU.AND P0, PT, |R50|, +INF , PT ;  /* 0x7ff000003200742a */ /* 0x000fcc0003f0c200 */
[----:B------:R-:W-:Y:S02]  /*99f40*/  FSEL R2, R50, R2, P0 ;  /* 0x0000000232027208 */ /* 0x000fe40000000000 */
[----:B------:R-:W-:-:S07]  /*99f50*/  FSEL R3, R51, R49, P0 ;  /* 0x0000003133037208 */ /* 0x000fce0000000000 */
.L_x_20557:
[----:B------:R-:W-:Y:S05]  /*99f60*/  BSYNC B3 ;  /* 0x0000000000037941 */ /* 0x000fea0003800000 */
.L_x_20550:
[----:B------:R-:W-:Y:S01]  /*99f70*/  LOP3.LUT R45, R3, 0x80000000, R13, 0xb8, !PT ;  /* 0x80000000032d7812 */ /* 0x000fe200078eb80d */
[----:B------:R-:W-:Y:S01]  /*99f80*/  IMAD.MOV.U32 R44, RZ, RZ, R2 ;  /* 0x000000ffff2c7224 */ /* 0x000fe200078e0002 */
[----:B------:R-:W-:Y:S01]  /*99f90*/  LOP3.LUT R47, R47, 0x80000000, R15, 0xb8, !PT ;  /* 0x800000002f2f7812 */ /* 0x000fe200078eb80f */
[----:B------:R-:W-:Y:S06]  /*99fa0*/  BRA `(.L_x_20512) ;  /* 0x0000005800e87947 */ /* 0x000fec0003800000 */
.L_x_20514:
        /* <DEDUP_REMOVED lines=113> */
.L_x_20596:
[----:B------:R-:W-:Y:S05]  /*9a6c0*/  BSYNC B0 ;  /* 0x0000000000007941 */ /* 0x000fea0003800000 */
.L_x_20595:
        /* <DEDUP_REMOVED lines=8> */
.L_x_20598:
[----:B------:R-:W-:Y:S05]  /*9a750*/  BSYNC B3 ;  /* 0x0000000000037941 */ /* 0x000fea0003800000 */
.L_x_20597:
        /* <DEDUP_REMOVED lines=82> */
.L_x_20600:
[----:B------:R-:W-:-:S04]  /*9ac80*/  ISETP.GE.AND P0, PT, R47, RZ, PT ;  /* 0x000000ff2f00720c */ /* 0x000fc80003f06270 */
[----:B------:R-:W-:Y:S02]  /*9ac90*/  FSEL R6, RZ, 3.37028055040000000000e+12, P0 ;  /* 0x54442d18ff067808 */ /* 0x000fe40000000000 */
[----:B------:R-:W-:-:S07]  /*9aca0*/  FSEL R7, RZ, 2.1426990032196044922, P0 ;  /* 0x400921fbff077808 */ /* 0x000fce0000000000 */
.L_x_20601:
[----:B------:R-:W-:Y:S05]  /*9acb0*/  BSYNC B0 ;  /* 0x0000000000007941 */ /* 0x000fea0003800000 */
.L_x_20599:
[----:B------:R-:W-:Y:S01]  /*9acc0*/  DADD R2, |R12|, |R14| ;  /* 0x000000000c027229 */ /* 0x000fe2000000060e */
[----:B------:R-:W-:Y:S01]  /*9acd0*/  LOP3.LUT R45, R7, 0x80000000, R45, 0xb8, !PT ;  /* 0x80000000072d7812 */ /* 0x000fe200078eb82d */
[----:B------:R-:W-:-:S06]  /*9ace0*/  DMUL R62, R62, 0.5 ;  /* 0x3fe000003e3e7828 */ /* 0x000fcc0000000000 */
[----:B------:R-:W-:-:S06]  /*9acf0*/  DSETP.GTU.AND P0, PT, |R2|, +INF , PT ;  /* 0x7ff000000200742a */ /* 0x000fcc0003f0c200 */
[----:B------:R-:W-:Y:S02]  /*9ad00*/  FSEL R6, R2, R6, P0 ;  /* 0x0000000602067208 */ /* 0x000fe40000000000 */
[----:B------:R-:W-:Y:S01]  /*9ad10*/  FSEL R7, R3, R45, P0 ;  /* 0x0000002d03077208 */ /* 0x000fe20000000000 */
[----:B------:R-:W-:Y:S06]  /*9ad20*/  BRA `(.L_x_20602) ;  /* 0x0000004c00187947 */ /* 0x000fec0003800000 */
.L_x_20594:
        /* <DEDUP_REMOVED lines=135> */
.L_x_20604:
[----:B------:R-:W-:Y:S05]  /*9b5a0*/  BSYNC B0 ;  /* 0x0000000000007941 */ /* 0x000fea0003800000 */
.L_x_20603:
        /* <DEDUP_REMOVED lines=8> */
.L_x_20606:
[----:B------:R-:W-:Y:S05]  /*9b630*/  BSYNC B3 ;  /* 0x0000000000037941 */ /* 0x000fea0003800000 */
.L_x_20605:
        /* <DEDUP_REMOVED lines=82> */
.L_x_20608:
[----:B------:R-:W-:-:S04]  /*9bb60*/  ISETP.GE.AND P0, PT, R47, RZ, PT ;  /* 0x000000ff2f00720c */ /* 0x000fc80003f06270 */
[----:B------:R-:W-:Y:S02]  /*9bb70*/  FSEL R6, RZ, 3.37028055040000000000e+12, P0 ;  /* 0x54442d18ff067808 */ /* 0x000fe40000000000 */
[----:B------:R-:W-:-:S07]  /*9bb80*/  FSEL R7, RZ, 2.1426990032196044922, P0 ;  /* 0x400921fbff077808 */ /* 0x000fce0000000000 */
.L_x_20609:
[----:B------:R-:W-:Y:S05]  /*9bb90*/  BSYNC B0 ;  /* 0x0000000000007941 */ /* 0x000fea0003800000 */
.L_x_20607:
[----:B------:R-:W-:Y:S01]  /*9bba0*/  DADD R2, |R12|, |R14| ;  /* 0x000000000c027229 */ /* 0x000fe2000000060e */
[----:B------:R-:W-:-:S07]  /*9bbb0*/  LOP3.LUT R45, R7, 0x80000000, R45, 0xb8, !PT ;  /* 0x80000000072d7812 */ /* 0x000fce00078eb82d */
[----:B------:R-:W-:-:S06]  /*9bbc0*/  DSETP.GTU.AND P0, PT, |R2|, +INF , PT ;  /* 0x7ff000000200742a */ /* 0x000fcc0003f0c200 */
[----:B------:R-:W-:Y:S02]  /*9bbd0*/  FSEL R6, R2, R6, P0 ;  /* 0x0000000602067208 */ /* 0x000fe40000000000 */
[----:B------:R-:W-:Y:S01]  /*9bbe0*/  FSEL R7, R3, R45, P0 ;  /* 0x0000002d03077208 */ /* 0x000fe20000000000 */
[----:B------:R-:W-:Y:S06]  /*9bbf0*/  BRA `(.L_x_20602) ;  /* 0x0000003c00647947 */ /* 0x000fec0003800000 */
.L_x_20593:
        /* <DEDUP_REMOVED lines=23> */
.L_x_20611:
[----:B------:R-:W-:Y:S05]  /*9bd70*/  BSYNC B3 ;  /* 0x0000000000037941 */ /* 0x000fea0003800000 */
.L_x_20610:
        /* <DEDUP_REMOVED lines=26> */
.L_x_20613:
[----:B------:R-:W-:Y:S05]  /*9bf20*/  BSYNC B3 ;  /* 0x0000000000037941 */ /* 0x000fea0003800000 */
.L_x_20612:
        /* <DEDUP_REMOVED lines=136> */
.L_x_20615:
[----:B------:R-:W-:Y:S05]  /*9c7b0*/  BSYNC B0 ;  /* 0x0000000000007941 */ /* 0x000fea0003800000 */
.L_x_20614:
        /* <DEDUP_REMOVED lines=8> */
.L_x_20617:
[----:B------:R-:W-:Y:S05]  /*9c840*/  BSYNC B3 ;  /* 0x0000000000037941 */ /* 0x000fea0003800000 */
.L_x_20616:
        /* <DEDUP_REMOVED lines=82> */
.L_x_20619:
[----:B------:R-:W-:-:S04]  /*9cd70*/  ISETP.GE.AND P0, PT, R47, RZ, PT ;  /* 0x000000ff2f00720c */ /* 0x000fc80003f06270 */
[----:B------:R-:W-:Y:S02]  /*9cd80*/  FSEL R6, RZ, 3.37028055040000000000e+12, P0 ;  /* 0x54442d18ff067808 */ /* 0x000fe40000000000 */
[----:B------:R-:W-:-:S07]  /*9cd90*/  FSEL R7, RZ, 2.1426990032196044922, P0 ;  /* 0x400921fbff077808 */ /* 0x000fce0000000000 */
.L_x_20620:
[----:B------:R-:W-:Y:S05]  /*9cda0*/  BSYNC B0 ;  /* 0x0000000000007941 */ /* 0x000fea0003800000 */
.L_x_20618:
[----:B------:R-:W-:Y:S01]  /*9cdb0*/  DADD R2, |R12|, |R14| ;  /* 0x000000000c027229 */ /* 0x000fe2000000060e */
[----:B------:R-:W-:Y:S01]  /*9cdc0*/  LOP3.LUT R45, R7, 0x80000000, R45, 0xb8, !PT ;  /* 0x80000000072d7812 */ /* 0x000fe200078eb82d */
[----:B------:R-:W-:-:S06]  /*9cdd0*/  DADD R62, R62, 1 ;  /* 0x3ff000003e3e7429 */ /* 0x000fcc0000000000 */
[----:B------:R-:W-:-:S06]  /*9cde0*/  DSETP.GTU.AND P0, PT, |R2|, +INF , PT ;  /* 0x7ff000000200742a */ /* 0x000fcc0003f0c200 */
[----:B------:R-:W-:Y:S02]  /*9cdf0*/  FSEL R6, R2, R6, P0 ;  /* 0x0000000602067208 */ /* 0x000fe40000000000 */
[----:B------:R-:W-:Y:S01]  /*9ce00*/  FSEL R7, R3, R45, P0 ;  /* 0x0000002d03077208 */ /* 0x000fe20000000000 */
[----:B------:R-:W-:Y:S06]  /*9ce10*/  BRA `(.L_x_20602) ;  /* 0x0000002800dc7947 */ /* 0x000fec0003800000 */
.L_x_20592:
        /* <DEDUP_REMOVED lines=108> */
.L_x_20624:
[----:B------:R-:W-:Y:S05]  /*9d4e0*/  BSYNC B0 ;  /* 0x0000000000007941 */ /* 0x000fea0003800000 */
.L_x_20623:
        /* <DEDUP_REMOVED lines=8> */
.L_x_20626:
[----:B------:R-:W-:Y:S05]  /*9d570*/  BSYNC B3 ;  /* 0x0000000000037941 */ /* 0x000fea0003800000 */
.L_x_20625:
        /* <DEDUP_REMOVED lines=73> */
.L_x_20628:
[----:B------:R-:W-:Y:S05]  /*9da10*/  BSYNC B0 ;  /* 0x0000000000007941 */ /* 0x000fea0003800000 */
.L_x_20627:
[----:B------:R-:W-:Y:S01]  /*9da20*/  LOP3.LUT R3, R7, 0x80000000, R13, 0xb8, !PT ;  /* 0x8000000007037812 */ /* 0x000fe200078eb80d */
[----:B------:R-:W-:Y:S01]  /*9da30*/  DMUL R62, R62, 0.5 ;  /* 0x3fe000003e3e7828 */ /* 0x000fe20000000000 */
[----:B------:R-:W-:Y:S02]  /*9da40*/  FSEL R6, R4, R6, P0 ;  /* 0x0000000604067208 */ /* 0x000fe40000000000 */
[----:B------:R-:W-:Y:S01]  /*9da50*/  FSEL R7, R5, R3, P0 ;  /* 0x0000000305077208 */ /* 0x000fe20000000000 */
[----:B------:R-:W-:Y:S07]  /*9da60*/  BRA `(.L_x_20602) ;  /* 0x0000001c00c87947 */ /* 0x000fee0003800000 */
.L_x_20622:
        /* <DEDUP_REMOVED lines=135> */
.L_x_20630:
[----:B------:R-:W-:Y:S05]  /*9e2e0*/  BSYNC B0 ;  /* 0x0000000000007941 */ /* 0x000fea0003800000 */
.L_x_20629:
        /* <DEDUP_REMOVED lines=8> */
.L_x_20632:
[----:B------:R-:W-:Y:S05]  /*9e370*/  BSYNC B3 ;  /* 0x0000000000037941 */ /* 0x000fea0003800000 */
.L_x_20631:
        /* <DEDUP_REMOVED lines=73> */
.L_x_20634:
[----:B------:R-:W-:Y:S05]  /*9e810*/  BSYNC B0 ;  /* 0x0000000000007941 */ /* 0x000fea0003800000 */
.L_x_20633:
[----:B------:R-:W-:Y:S02]  /*9e820*/  LOP3.LUT R3, R7, 0x80000000, R13, 0xb8, !PT ;  /* 0x8000000007037812 */ /* 0x000fe400078eb80d */
[----:B------:R-:W-:Y:S02]  /*9e830*/  FSEL R6, R4, R6, P1 ;  /* 0x0000000604067208 */ /* 0x000fe40000800000 */
[----:B------:R-:W-:Y:S01]  /*9e840*/  FSEL R7, R5, R3, P1 ;  /* 0x0000000305077208 */ /* 0x000fe20000800000 */
[----:B------:R-:W-:Y:S06]  /*9e850*/  BRA `(.L_x_20602) ;  /* 0x00000010004c7947 */ /* 0x000fec0003800000 */
.L_x_20621:
        /* <DEDUP_REMOVED lines=23> */
.L_x_20636:
[----:B------:R-:W-:Y:S05]  /*9e9d0*/  BSYNC B3 ;  /* 0x0000000000037941 */ /* 0x000fea0003800000 */
.L_x_20635:
        /* <DEDUP_REMOVED lines=26> */
.L_x_20638:
[----:B------:R-:W-:Y:S05]  /*9eb80*/  BSYNC B3 ;  /* 0x0000000000037941 */ /* 0x000fea0003800000 */
.L_x_20637:
        /* <DEDUP_REMOVED lines=136> */
.L_x_20640:
[----:B------:R-:W-:Y:S05]  /*9f410*/  BSYNC B0 ;  /* 0x0000000000007941 */ /* 0x000fea0003800000 */
.L_x_20639:
        /* <DEDUP_REMOVED lines=8> */
.L_x_20642:
[----:B------:R-:W-:Y:S05]  /*9f4a0*/  BSYNC B3 ;  /* 0x0000000000037941 */ /* 0x000fea0003800000 */
.L_x_20641:
        /* <DEDUP_REMOVED lines=74> */
.L_x_20644:
[----:B------:R-:W-:Y:S05]  /*9f950*/  BSYNC B0 ;  /* 0x0000000000007941 */ /* 0x000fea0003800000 */
.L_x_20643:
[----:B------:R-:W-:Y:S02]  /*9f960*/  LOP3.LUT R3, R7, 0x80000000, R13, 0xb8, !PT ;  /* 0x8000000007037812 */ /* 0x000fe400078eb80d */
[----:B------:R-:W-:Y:S02]  /*9f970*/  FSEL R6, R4, R6, P1 ;  /* 0x0000000604067208 */ /* 0x000fe40000800000 */
[----:B------:R-:W-:-:S07]  /*9f980*/  FSEL R7, R5, R3, P1 ;  /* 0x0000000305077208 */ /* 0x000fce0000800000 */
.L_x_20602:
[----:B------:R-:W-:Y:S05]  /*9f990*/  BSYNC B2 ;  /* 0x0000000000027941 */ /* 0x000fea0003800000 */
.L_x_20591:
        /* <DEDUP_REMOVED lines=8> */
.L_x_20513:
        /* <DEDUP_REMOVED lines=19> */
.L_x_20512:
[----:B------:R-:W-:Y:S05]  /*9fb50*/  BSYNC B1 ;  /* 0x0000000000017941 */ /* 0x000fea0003800000 */
.L_x_20511:
        /* <DEDUP_REMOVED lines=152> */
.L_x_20652:
[----:B------:R-:W-:Y:S05]  /*a04e0*/  BSYNC B3 ;  /* 0x0000000000037941 */ /* 0x000fea0003800000 */
.L_x_20651:
        /* <DEDUP_REMOVED lines=82> */
.L_x_20650:
        /* <DEDUP_REMOVED lines=36> */
.L_x_20660:
[----:B------:R-:W-:Y:S05]  /*a0c50*/  BSYNC B4 ;  /* 0x0000000000047941 */ /* 0x000fea0003800000 */
.L_x_20659:
[----:B------:R-:W-:Y:S02]  /*a0c60*/  IMAD.MOV.U32 R10, RZ, RZ, R2 ;  /* 0x000000ffff0a7224 */ /* 0x000fe400078e0002 */
[----:B------:R-:W-:Y:S01]  /*a0c70*/  IMAD.MOV.U32 R11, RZ, RZ, R3 ;  /* 0x000000ffff0b7224 */ /* 0x000fe200078e0003 */
[----:B------:R-:W-:Y:S06]  /*a0c80*/  BRA `(.L_x_20658) ;  /* 0x0000000000047947 */ /* 0x000fec0003800000 */
.L_x_20657:
[----:B------:R-:W-:-:S11]  /*a0c90*/  DADD R10, -R66, R64 ;  /* 0x00000000420a7229 */ /* 0x000fd60000000140 */
.L_x_20658:
[----:B------:R-:W-:Y:S05]  /*a0ca0*/  BSYNC B3 ;  /* 0x0000000000037941 */ /* 0x000fea0003800000 */
.L_x_20656:
        /* <DEDUP_REMOVED lines=31> */
.L_x_20665:
[----:B------:R-:W-:Y:S05]  /*a0ea0*/  BSYNC B4 ;  /* 0x0000000000047941 */ /* 0x000fea0003800000 */
.L_x_20664:
[----:B------:R-:W-:Y:S05]  /*a0eb0*/  BRA `(.L_x_20663) ;  /* 0x0000000000047947 */ /* 0x000fea0003800000 */
.L_x_20662:
[----:B------:R-:W-:-:S11]  /*a0ec0*/  DADD R2, R50, -R8 ;  /* 0x0000000032027229 */ /* 0x000fd60000000808 */
.L_x_20663:
[----:B------:R-:W-:Y:S05]  /*a0ed0*/  BSYNC B3 ;  /* 0x0000000000037941 */ /* 0x000fea0003800000 */
.L_x_20661:
        /* <DEDUP_REMOVED lines=30> */
.L_x_20667:
[----:B------:R-:W-:Y:S05]  /*a10c0*/  BSYNC B3 ;  /* 0x0000000000037941 */ /* 0x000fea0003800000 */
.L_x_20666:
        /* <DEDUP_REMOVED lines=86> */
.L_x_20668:
        /* <DEDUP_REMOVED lines=22> */
.L_x_20670:
[----:B------:R-:W-:Y:S05]  /*a1790*/  BSYNC B3 ;  /* 0x0000000000037941 */ /* 0x000fea0003800000 */
.L_x_20669:
        /* <DEDUP_REMOVED lines=30> */
.L_x_20655:
        /* <DEDUP_REMOVED lines=26> */
.L_x_20673:
[----:B------:R-:W-:Y:S05]  /*a1b20*/  BSYNC B3 ;  /* 0x0000000000037941 */ /* 0x000fea0003800000 */
.L_x_20672:
        /* <DEDUP_REMOVED lines=27> */
.L_x_20676:
[----:B------:R-:W-:Y:S05]  /*a1ce0*/  BSYNC B3 ;  /* 0x0000000000037941 */ /* 0x000fea0003800000 */
.L_x_20675:
        /* <DEDUP_REMOVED lines=30> */
.L_x_20674:
        /* <DEDUP_REMOVED lines=76> */
.L_x_20677:
[----:B------:R-:W-:Y:S01]  /*a2390*/  IMAD.MOV.U32 R2, RZ, RZ, 0x0 ;  /* 0x00000000ff027424 */ /* 0x000fe200078e00ff */
[----:B------:R-:W-:Y:S02]  /*a23a0*/  MOV R3, 0x7ff00000 ;  /* 0x7ff0000000037802 */ /* 0x000fe40000000f00 */
[----:B------:R-:W-:-:S04]  /*a23b0*/  FSETP.NEU.FTZ.AND P0, PT, R5, RZ, PT ;  /* 0x000000ff0500720b */ /* 0x000fc80003f1d000 */
[----:B------:R-:W-:-:S10]  /*a23c0*/  DFMA R2, R4, R2, +INF ;  /* 0x7ff000000402742b */ /* 0x000fd40000000002 */
[----:B------:R-:W-:Y:S02]  /*a23d0*/  FSEL R10, R2, RZ, P0 ;  /* 0x000000ff020a7208 */ /* 0x000fe40000000000 */
[----:B------:R-:W-:Y:S01]  /*a23e0*/  FSEL R11, R3, -QNAN , P0 ;  /* 0xfff00000030b7808 */ /* 0x000fe20000000000 */
[----:B------:R-:W-:Y:S06]  /*a23f0*/  BRA `(.L_x_20653) ;  /* 0x0000000400447947 */ /* 0x000fec0003800000 */
.L_x_20671:
        /* <DEDUP_REMOVED lines=25> */
[----:B------:R-:W-:Y:S05]  /*a2590*/  CALL.REL.NOINC `($__internal_27_$__cuda_sm20_dsqrt_rn_f64_mediumpath_v1) ;  /* 0x0000008800bc7944 */ /* 0x000fea0003c00000 */
[----:B------:R-:W-:-:S07]  /*a25a0*/  IMAD.MOV.U32 R5, RZ, RZ, R3 ;  /* 0x000000ffff057224 */ /* 0x000fce00078e0003 */
.L_x_20679:
[----:B------:R-:W-:Y:S05]  /*a25b0*/  BSYNC B3 ;  /* 0x0000000000037941 */ /* 0x000fea0003800000 */
.L_x_20678:
        /* <DEDUP_REMOVED lines=21> */
.L_x_20681:
[----:B------:R-:W-:Y:S05]  /*a2710*/  BSYNC B3 ;  /* 0x0000000000037941 */ /* 0x000fea0003800000 */
.L_x_20680:
[----:B------:R-:W-:Y:S02]  /*a2720*/  IMAD.MOV.U32 R10, RZ, RZ, R2 ;  /* 0x000000ffff0a7224 */ /* 0x000fe400078e0002 */
[----:B------:R-:W-:Y:S01]  /*a2730*/  IMAD.MOV.U32 R11, RZ, RZ, R3 ;  /* 0x000000ffff0b7224 */ /* 0x000fe200078e0003 */
[----:B------:R-:W-:Y:S06]  /*a2740*/  BRA `(.L_x_20653) ;  /* 0x0000000000707947 */ /* 0x000fec0003800000 */
.L_x_20654:
        /* <DEDUP_REMOVED lines=25> */
.L_x_20683:
[----:B------:R-:W-:Y:S05]  /*a28e0*/  BSYNC B3 ;  /* 0x0000000000037941 */ /* 0x000fea0003800000 */
.L_x_20682:
[----:B------:R-:W-:Y:S02]  /*a28f0*/  IMAD.MOV.U32 R10, RZ, RZ, R4 ;  /* 0x000000ffff0a7224 */ /* 0x000fe400078e0004 */
[----:B------:R-:W-:-:S07]  /*a2900*/  IMAD.MOV.U32 R11, RZ, RZ, R5 ;  /* 0x000000ffff0b7224 */ /* 0x000fce00078e0005 */
.L_x_20653:
[----:B------:R-:W-:Y:S05]  /*a2910*/  BSYNC B2 ;  /* 0x0000000000027941 */ /* 0x000fea0003800000 */
.L_x_20649:
        /* <DEDUP_REMOVED lines=25> */
.L_x_20688:
[----:B------:R-:W-:Y:S05]  /*a2ab0*/  BSYNC B4 ;  /* 0x0000000000047941 */ /* 0x000fea0003800000 */
.L_x_20687:
        /* <DEDUP_REMOVED lines=49> */
.L_x_20690:
        /* <DEDUP_REMOVED lines=71> */
.L_x_20689:
        /* <DEDUP_REMOVED lines=37> */
.L_x_20699:
[----:B------:R-:W-:Y:S05]  /*a3490*/  BSYNC B6 ;  /* 0x0000000000067941 */ /* 0x000fea0003800000 */
.L_x_20698:
[----:B------:R-:W-:Y:S02]  /*a34a0*/  IMAD.MOV.U32 R68, RZ, RZ, R2 ;  /* 0x000000ffff447224 */ /* 0x000fe400078e0002 */
[----:B------:R-:W-:Y:S01]  /*a34b0*/  IMAD.MOV.U32 R69, RZ, RZ, R3 ;  /* 0x000000ffff457224 */ /* 0x000fe200078e0003 */
[----:B------:R-:W-:Y:S06]  /*a34c0*/  BRA `(.L_x_20697) ;  /* 0x0000000000047947 */ /* 0x000fec0003800000 */
.L_x_20696:
[----:B------:R-:W-:-:S11]  /*a34d0*/  DADD R68, -R66, R64 ;  /* 0x0000000042447229 */ /* 0x000fd60000000140 */
.L_x_20697:
[----:B------:R-:W-:Y:S05]  /*a34e0*/  BSYNC B5 ;  /* 0x0000000000057941 */ /* 0x000fea0003800000 */
.L_x_20695:
        /* <DEDUP_REMOVED lines=28> */
.L_x_20704:
[----:B------:R-:W-:Y:S05]  /*a36b0*/  BSYNC B6 ;  /* 0x0000000000067941 */ /* 0x000fea0003800000 */
.L_x_20703:
[----:B------:R-:W-:Y:S02]  /*a36c0*/  IMAD.MOV.U32 R14, RZ, RZ, R2 ;  /* 0x000000ffff0e7224 */ /* 0x000fe400078e0002 */
[----:B------:R-:W-:Y:S01]  /*a36d0*/  IMAD.MOV.U32 R15, RZ, RZ, R3 ;  /* 0x000000ffff0f7224 */ /* 0x000fe200078e0003 */
[----:B------:R-:W-:Y:S06]  /*a36e0*/  BRA `(.L_x_20702) ;  /* 0x0000000000047947 */ /* 0x000fec0003800000 */
.L_x_20701:
[----:B------:R-:W-:-:S11]  /*a36f0*/  DADD R14, -R62, R50 ;  /* 0x000000003e0e7229 */ /* 0x000fd60000000132 */
.L_x_20702:
[----:B------:R-:W-:Y:S05]  /*a3700*/  BSYNC B5 ;  /* 0x0000000000057941 */ /* 0x000fea0003800000 */
.L_x_20700:
        /* <DEDUP_REMOVED lines=30> */
.L_x_20706:
[----:B------:R-:W-:Y:S05]  /*a38f0*/  BSYNC B5 ;  /* 0x0000000000057941 */ /* 0x000fea0003800000 */
.L_x_20705:
[----:B------:R-:W-:Y:S02]  /*a3900*/  IMAD.MOV.U32 R48, RZ, RZ, R4 ;  /* 0x000000ffff307224 */ /* 0x000fe400078e0004 */
[----:B------:R-:W-:Y:S01]  /*a3910*/  IMAD.MOV.U32 R49, RZ, RZ, R5 ;  /* 0x000000ffff317224 */ /* 0x000fe200078e0005 */
[----:B------:R-:W-:Y:S06]  /*a3920*/  BRA `(.L_x_20707) ;  /* 0x0000000800607947 */ /* 0x000fec0003800000 */
.L_x_20694:
        /* <DEDUP_REMOVED lines=30> */
.L_x_20710:
[----:B------:R-:W-:Y:S05]  /*a3b10*/  BSYNC B5 ;  /* 0x0000000000057941 */ /* 0x000fea0003800000 */
.L_x_20709:
[----:B------:R-:W-:Y:S02]  /*a3b20*/  IMAD.MOV.U32 R48, RZ, RZ, R4 ;  /* 0x000000ffff307224 */ /* 0x000fe400078e0004 */
[----:B------:R-:W-:Y:S01]  /*a3b30*/  IMAD.MOV.U32 R49, RZ, RZ, R5 ;  /* 0x000000ffff317224 */ /* 0x000fe200078e0005 */
[----:B------:R-:W-:Y:S06]  /*a3b40*/  BRA `(.L_x_20707) ;  /* 0x0000000400d87947 */ /* 0x000fec0003800000 */
.L_x_20708:
        /* <DEDUP_REMOVED lines=31> */
.L_x_20712:
[----:B------:R-:W-:Y:S05]  /*a3d40*/  BSYNC B5 ;  /* 0x0000000000057941 */ /* 0x000fea0003800000 */
.L_x_20711:
        /* <DEDUP_REMOVED lines=21> */
.L_x_20714:
[----:B------:R-:W-:Y:S05]  /*a3ea0*/  BSYNC B5 ;  /* 0x0000000000057941 */ /* 0x000fea0003800000 */
.L_x_20713:
[----:B------:R-:W-:Y:S01]  /*a3eb0*/  DMUL R12, R12, 8.11296384146066816958e+31 ;  /* 0x469000000c0c7828 */ /* 0x000fe20000000000 */
[----:B------:R-:W-:Y:S02]  /*a3ec0*/  IMAD.MOV.U32 R48, RZ, RZ, R2 ;  /* 0x000000ffff307224 */ /* 0x000fe400078e0002 */
[----:B------:R-:W-:Y:S01]  /*a3ed0*/  IMAD.MOV.U32 R49, RZ, RZ, R3 ;  /* 0x000000ffff317224 */ /* 0x000fe200078e0003 */
[----:B------:R-:W-:Y:S07]  /*a3ee0*/  BRA `(.L_x_20707) ;  /* 0x0000000000f07947 */ /* 0x000fee0003800000 */
.L_x_20693:
        /* <DEDUP_REMOVED lines=27> */
.L_x_20716:
[----:B------:R-:W-:Y:S05]  /*a40a0*/  BSYNC B5 ;  /* 0x0000000000057941 */ /* 0x000fea0003800000 */
.L_x_20715:
        /* <DEDUP_REMOVED lines=30> */
.L_x_20718:
[----:B------:R-:W-:Y:S05]  /*a4290*/  BSYNC B5 ;  /* 0x0000000000057941 */ /* 0x000fea0003800000 */
.L_x_20717:
[----:B------:R-:W-:-:S11]  /*a42a0*/  DMUL R48, R4, R50 ;  /* 0x0000003204307228 */ /* 0x000fd60000000000 */
.L_x_20707:
[----:B------:R-:W-:Y:S05]  /*a42b0*/  BSYNC B4 ;  /* 0x0000000000047941 */ /* 0x000fea0003800000 */
.L_x_20692:
[----:B------:R-:W-:Y:S05]  /*a42c0*/  BRA `(.L_x_20719) ;  /* 0x0000000000087947 */ /* 0x000fea0003800000 */
.L_x_20686:
[----:B------:R-:W-:Y:S02]  /*a42d0*/  DMUL R48, R48, 9.00719925474099200000e+15 ;  /* 0x4340000030307828 */ /* 0x000fe40000000000 */
[----:B------:R-:W-:-:S11]  /*a42e0*/  DMUL R12, R12, 9.00719925474099200000e+15 ;  /* 0x434000000c0c7828 */ /* 0x000fd60000000000 */
.L_x_20719:
[----:B------:R-:W-:Y:S05]  /*a42f0*/  BSYNC B2 ;  /* 0x0000000000027941 */ /* 0x000fea0003800000 */
.L_x_20685:
        /* <DEDUP_REMOVED lines=28> */
.L_x_20721:
[----:B------:R-:W-:Y:S05]  /*a44c0*/  BSYNC B2 ;  /* 0x0000000000027941 */ /* 0x000fea0003800000 */
.L_x_20720:
        /* <DEDUP_REMOVED lines=82> */
.L_x_20723:
[----:B------:R-:W-:Y:S02]  /*a49f0*/  FSEL R2, RZ, 3.37028055040000000000e+12, P1 ;  /* 0x54442d18ff027808 */ /* 0x000fe40000800000 */
[----:B------:R-:W-:-:S07]  /*a4a00*/  FSEL R3, RZ, 2.1426990032196044922, P1 ;  /* 0x400921fbff037808 */ /* 0x000fce0000800000 */
.L_x_20724:
[----:B------:R-:W-:Y:S05]  /*a4a10*/  BSYNC B0 ;  /* 0x0000000000007941 */ /* 0x000fea0003800000 */
.L_x_20722:
[----:B------:R-:W-:Y:S01]  /*a4a20*/  DADD R48, |R48|, |R12| ;  /* 0x0000000030307229 */ /* 0x000fe2000000060c */
[----:B------:R-:W-:-:S07]  /*a4a30*/  LOP3.LUT R13, R3, 0x80000000, R13, 0xb8, !PT ;  /* 0x80000000030d7812 */ /* 0x000fce00078eb80d */
[----:B------:R-:W-:-:S06]  /*a4a40*/  DSETP.GTU.AND P0, PT, |R48|, +INF , PT ;  /* 0x7ff000003000742a */ /* 0x000fcc0003f0c200 */
[----:B------:R-:W-:Y:S02]  /*a4a50*/  FSEL R2, R48, R2, P0 ;  /* 0x0000000230027208 */ /* 0x000fe40000000000 */
[----:B------:R-:W-:-:S07]  /*a4a60*/  FSEL R3, R49, R13, P0 ;  /* 0x0000000d31037208 */ /* 0x000fce0000000000 */
.L_x_20691:
[----:B------:R-:W-:Y:S05]  /*a4a70*/  BSYNC B3 ;  /* 0x0000000000037941 */ /* 0x000fea0003800000 */
.L_x_20684:
[----:B------:R-:W-:Y:S01]  /*a4a80*/  LOP3.LUT R9, R3, 0x80000000, R41, 0xb8, !PT ;  /* 0x8000000003097812 */ /* 0x000fe200078eb829 */
[----:B------:R-:W-:Y:S01]  /*a4a90*/  IMAD.MOV.U32 R8, RZ, RZ, R2 ;  /* 0x000000ffff087224 */ /* 0x000fe200078e0002 */
[----:B------:R-:W-:Y:S01]  /*a4aa0*/  LOP3.LUT R11, R11, 0x80000000, R43, 0xb8, !PT ;  /* 0x800000000b0b7812 */ /* 0x000fe200078eb82b */
[----:B------:R-:W-:Y:S06]  /*a4ab0*/  BRA `(.L_x_20646) ;  /* 0x0000005800e47947 */ /* 0x000fec0003800000 */
.L_x_20648:
        /* <DEDUP_REMOVED lines=112> */
.L_x_20730:
[----:B------:R-:W-:Y:S05]  /*a51c0*/  BSYNC B0 ;  /* 0x0000000000007941 */ /* 0x000fea0003800000 */
.L_x_20729:
        /* <DEDUP_REMOVED lines=8> */
.L_x_20732:
[----:B------:R-:W-:Y:S05]  /*a5250*/  BSYNC B3 ;  /* 0x0000000000037941 */ /* 0x000fea0003800000 */
.L_x_20731:
        /* <DEDUP_REMOVED lines=82> */
.L_x_20734:
[----:B------:R-:W-:-:S04]  /*a5780*/  ISETP.GE.AND P0, PT, R13, RZ, PT ;  /* 0x000000ff0d00720c */ /* 0x000fc80003f06270 */
[----:B------:R-:W-:Y:S02]  /*a5790*/  FSEL R6, RZ, 3.37028055040000000000e+12, P0 ;  /* 0x54442d18ff067808 */ /* 0x000fe40000000000 */
[----:B------:R-:W-:-:S07]  /*a57a0*/  FSEL R7, RZ, 2.1426990032196044922, P0 ;  /* 0x400921fbff077808 */ /* 0x000fce0000000000 */
.L_x_20735:
[----:B------:R-:W-:Y:S05]  /*a57b0*/  BSYNC B0 ;  /* 0x0000000000007941 */ /* 0x000fea0003800000 */
.L_x_20733:
[----:B------:R-:W-:Y:S01]  /*a57c0*/  DADD R2, |R40|, |R42| ;  /* 0x0000000028027229 */ /* 0x000fe2000000062a */
[----:B------:R-:W-:Y:S01]  /*a57d0*/  LOP3.LUT R11, R7, 0x80000000, R11, 0xb8, !PT ;  /* 0x80000000070b7812 */ /* 0x000fe200078eb80b */
[----:B------:R-:W-:-:S06]  /*a57e0*/  DMUL R48, R48, 0.5 ;  /* 0x3fe0000030307828 */ /* 0x000fcc0000000000 */
[----:B------:R-:W-:-:S06]  /*a57f0*/  DSETP.GTU.AND P0, PT, |R2|, +INF , PT ;  /* 0x7ff000000200742a */ /* 0x000fcc0003f0c200 */
[----:B------:R-:W-:Y:S02]  /*a5800*/  FSEL R6, R2, R6, P0 ;  /* 0x0000000602067208 */ /* 0x000fe40000000000 */
[----:B------:R-:W-:Y:S01]  /*a5810*/  FSEL R7, R3, R11, P0 ;  /* 0x0000000b03077208 */ /* 0x000fe20000000000 */
[----:B------:R-:W-:Y:S06]  /*a5820*/  BRA `(.L_x_20736) ;  /* 0x0000004c00187947 */ /* 0x000fec0003800000 */
.L_x_20728:
        /* <DEDUP_REMOVED lines=135> */
.L_x_20738:
[----:B------:R-:W-:Y:S05]  /*a60a0*/  BSYNC B0 ;  /* 0x0000000000007941 */ /* 0x000fea0003800000 */
.L_x_20737:
        /* <DEDUP_REMOVED lines=8> */
.L_x_20740:
[----:B------:R-:W-:Y:S05]  /*a6130*/  BSYNC B3 ;  /* 0x0000000000037941 */ /* 0x000fea0003800000 */
.L_x_20739:
        /* <DEDUP_REMOVED lines=82> */
.L_x_20742:
[----:B------:R-:W-:-:S04]  /*a6660*/  ISETP.GE.AND P0, PT, R13, RZ, PT ;  /* 0x000000ff0d00720c */ /* 0x000fc80003f06270 */
[----:B------:R-:W-:Y:S02]  /*a6670*/  FSEL R6, RZ, 3.37028055040000000000e+12, P0 ;  /* 0x54442d18ff067808 */ /* 0x000fe40000000000 */
[----:B------:R-:W-:-:S07]  /*a6680*/  FSEL R7, RZ, 2.1426990032196044922, P0 ;  /* 0x400921fbff077808 */ /* 0x000fce0000000000 */
.L_x_20743:
[----:B------:R-:W-:Y:S05]  /*a6690*/  BSYNC B0 ;  /* 0x0000000000007941 */ /* 0x000fea0003800000 */
.L_x_20741:
[----:B------:R-:W-:Y:S01]  /*a66a0*/  DADD R2, |R40|, |R42| ;  /* 0x0000000028027229 */ /* 0x000fe2000000062a */
[----:B------:R-:W-:-:S07]  /*a66b0*/  LOP3.LUT R11, R7, 0x80000000, R11, 0xb8, !PT ;  /* 0x80000000070b7812 */ /* 0x000fce00078eb80b */
[----:B------:R-:W-:-:S06]  /*a66c0*/  DSETP.GTU.AND P0, PT, |R2|, +INF , PT ;  /* 0x7ff000000200742a */ /* 0x000fcc0003f0c200 */
[----:B------:R-:W-:Y:S02]  /*a66d0*/  FSEL R6, R2, R6, P0 ;  /* 0x0000000602067208 */ /* 0x000fe40000000000 */
[----:B------:R-:W-:Y:S01]  /*a66e0*/  FSEL R7, R3, R11, P0 ;  /* 0x0000000b03077208 */ /* 0x000fe20000000000 */
[----:B------:R-:W-:Y:S06]  /*a66f0*/  BRA `(.L_x_20736) ;  /* 0x0000003c00647947 */ /* 0x000fec0003800000 */
.L_x_20727:
        /* <DEDUP_REMOVED lines=23> */
.L_x_20745:
[----:B------:R-:W-:Y:S05]  /*a6870*/  BSYNC B3 ;  /* 0x0000000000037941 */ /* 0x000fea0003800000 */
.L_x_20744:
        /* <DEDUP_REMOVED lines=26> */
.L_x_20747:
[----:B------:R-:W-:Y:S05]  /*a6a20*/  BSYNC B3 ;  /* 0x0000000000037941 */ /* 0x000fea0003800000 */
.L_x_20746:
        /* <DEDUP_REMOVED lines=136> */
.L_x_20749:
[----:B------:R-:W-:Y:S05]  /*a72b0*/  BSYNC B0 ;  /* 0x0000000000007941 */ /* 0x000fea0003800000 */
.L_x_20748:
        /* <DEDUP_REMOVED lines=8> */
.L_x_20751:
[----:B------:R-:W-:Y:S05]  /*a7340*/  BSYNC B3 ;  /* 0x0000000000037941 */ /* 0x000fea0003800000 */
.L_x_20750:
        /* <DEDUP_REMOVED lines=82> */
.L_x_20753:
[----:B------:R-:W-:-:S04]  /*a7870*/  ISETP.GE.AND P0, PT, R13, RZ, PT ;  /* 0x000000ff0d00720c */ /* 0x000fc80003f06270 */
[----:B------:R-:W-:Y:S02]  /*a7880*/  FSEL R6, RZ, 3.37028055040000000000e+12, P0 ;  /* 0x54442d18ff067808 */ /* 0x000fe40000000000 */
[----:B------:R-:W-:-:S07]  /*a7890*/  FSEL R7, RZ, 2.1426990032196044922, P0 ;  /* 0x400921fbff077808 */ /* 0x000fce0000000000 */
.L_x_20754:
[----:B------:R-:W-:Y:S05]  /*a78a0*/  BSYNC B0 ;  /* 0x0000000000007941 */ /* 0x000fea0003800000 */
.L_x_20752:
[----:B------:R-:W-:Y:S01]  /*a78b0*/  DADD R2, |R40|, |R42| ;  /* 0x0000000028027229 */ /* 0x000fe2000000062a */
[----:B------:R-:W-:Y:S01]  /*a78c0*/  LOP3.LUT R11, R7, 0x80000000, R11, 0xb8, !PT ;  /* 0x80000000070b7812 */ /* 0x000fe200078eb80b */
[----:B------:R-:W-:-:S06]  /*a78d0*/  DADD R48, R48, 1 ;  /* 0x3ff0000030307429 */ /* 0x000fcc0000000000 */
[----:B------:R-:W-:-:S06]  /*a78e0*/  DSETP.GTU.AND P0, PT, |R2|, +INF , PT ;  /* 0x7ff000000200742a */ /* 0x000fcc0003f0c200 */
[----:B------:R-:W-:Y:S02]  /*a78f0*/  FSEL R6, R2, R6, P0 ;  /* 0x0000000602067208 */ /* 0x000fe40000000000 */
[----:B------:R-:W-:Y:S01]  /*a7900*/  FSEL R7, R3, R11, P0 ;  /* 0x0000000b03077208 */ /* 0x000fe20000000000 */
[----:B------:R-:W-:Y:S06]  /*a7910*/  BRA `(.L_x_20736) ;  /* 0x0000002800dc7947 */ /* 0x000fec0003800000 */
.L_x_20726:
        /* <DEDUP_REMOVED lines=108> */
.L_x_20758:
[----:B------:R-:W-:Y:S05]  /*a7fe0*/  BSYNC B0 ;  /* 0x0000000000007941 */ /* 0x000fea0003800000 */
.L_x_20757:
        /* <DEDUP_REMOVED lines=8> */
.L_x_20760:
[----:B------:R-:W-:Y:S05]  /*a8070*/  BSYNC B3 ;  /* 0x0000000000037941 */ /* 0x000fea0003800000 */
.L_x_20759:
        /* <DEDUP_REMOVED lines=73> */
.L_x_20762:
[----:B------:R-:W-:Y:S05]  /*a8510*/  BSYNC B0 ;  /* 0x0000000000007941 */ /* 0x000fea0003800000 */
.L_x_20761:
[----:B------:R-:W-:Y:S01]  /*a8520*/  LOP3.LUT R3, R7, 0x80000000, R41, 0xb8, !PT ;  /* 0x8000000007037812 */ /* 0x000fe200078eb829 */
[----:B------:R-:W-:Y:S01]  /*a8530*/  DMUL R48, R48, 0.5 ;  /* 0x3fe0000030307828 */ /* 0x000fe20000000000 */
[----:B------:R-:W-:Y:S02]  /*a8540*/  FSEL R6, R4, R6, P0 ;  /* 0x0000000604067208 */ /* 0x000fe40000000000 */
[----:B------:R-:W-:Y:S01]  /*a8550*/  FSEL R7, R5, R3, P0 ;  /* 0x0000000305077208 */ /* 0x000fe20000000000 */
[----:B------:R-:W-:Y:S07]  /*a8560*/  BRA `(.L_x_20736) ;  /* 0x0000001c00c87947 */ /* 0x000fee0003800000 */
.L_x_20756:
        /* <DEDUP_REMOVED lines=135> */
.L_x_20764:
[----:B------:R-:W-:Y:S05]  /*a8de0*/  BSYNC B0 ;  /* 0x0000000000007941 */ /* 0x000fea0003800000 */
.L_x_20763:
        /* <DEDUP_REMOVED lines=8> */
.L_x_20766:
[----:B------:R-:W-:Y:S05]  /*a8e70*/  BSYNC B3 ;  /* 0x0000000000037941 */ /* 0x000fea0003800000 */
.L_x_20765:
        /* <DEDUP_REMOVED lines=73> */
.L_x_20768:
[----:B------:R-:W-:Y:S05]  /*a9310*/  BSYNC B0 ;  /* 0x0000000000007941 */ /* 0x000fea0003800000 */
.L_x_20767:
[----:B------:R-:W-:Y:S02]  /*a9320*/  LOP3.LUT R3, R7, 0x80000000, R41, 0xb8, !PT ;  /* 0x8000000007037812 */ /* 0x000fe400078eb829 */
[----:B------:R-:W-:Y:S02]  /*a9330*/  FSEL R6, R4, R6, P1 ;  /* 0x0000000604067208 */ /* 0x000fe40000800000 */
[----:B------:R-:W-:Y:S01]  /*a9340*/  FSEL R7, R5, R3, P1 ;  /* 0x0000000305077208 */ /* 0x000fe20000800000 */
[----:B------:R-:W-:Y:S06]  /*a9350*/  BRA `(.L_x_20736) ;  /* 0x00000010004c7947 */ /* 0x000fec0003800000 */
.L_x_20755:
        /* <DEDUP_REMOVED lines=23> */
.L_x_20770:
[----:B------:R-:W-:Y:S05]  /*a94d0*/  BSYNC B3 ;  /* 0x0000000000037941 */ /* 0x000fea0003800000 */
.L_x_20769:
        /* <DEDUP_REMOVED lines=24> */
[----:B------:R-:W-:Y:S02]  /*a9660*/  IMAD.MOV.U32 R4, RZ, RZ, R2 ;  /* 0x000000ffff047224 */ /* 0x000fe400078e0002 */
[----:B------:R-:W-:-:S07]  /*a9670*/  IMAD.MOV.U32 R5, RZ, RZ, R3 ;  /* 0x000000ffff057224 */ /* 0x000fce00078e0003 */
.L_x_20772:
[----:B------:R-:W-:Y:S05]  /*a9680*/  BSYNC B3 ;  /* 0x0000000000037941 */ /* 0x000fea0003800000 */
.L_x_20771:
        /* <DEDUP_REMOVED lines=136> */
.L_x_20774:
[----:B------:R-:W-:Y:S05]  /*a9f10*/  BSYNC B0 ;  /* 0x0000000000007941 */ /* 0x000fea0003800000 */
.L_x_20773:
        /* <DEDUP_REMOVED lines=8> */
.L_x_20776:
[----:B------:R-:W-:Y:S05]  /*a9fa0*/  BSYNC B3 ;  /* 0x0000000000037941 */ /* 0x000fea0003800000 */
.L_x_20775:
        /* <DEDUP_REMOVED lines=74> */
.L_x_20778:
[----:B------:R-:W-:Y:S05]  /*aa450*/  BSYNC B0 ;  /* 0x0000000000007941 */ /* 0x000fea0003800000 */
.L_x_20777:
[----:B------:R-:W-:Y:S02]  /*aa460*/  LOP3.LUT R3, R7, 0x80000000, R41, 0xb8, !PT ;  /* 0x8000000007037812 */ /* 0x000fe400078eb829 */
[----:B------:R-:W-:Y:S02]  /*aa470*/  FSEL R6, R4, R6, P1 ;  /* 0x0000000604067208 */ /* 0x000fe40000800000 */
[----:B------:R-:W-:-:S07]  /*aa480*/  FSEL R7, R5, R3, P1 ;  /* 0x0000000305077208 */ /* 0x000fce0000800000 */
.L_x_20736:
[----:B------:R-:W-:Y:S05]  /*aa490*/  BSYNC B2 ;  /* 0x0000000000027941 */ /* 0x000fea0003800000 */
.L_x_20725:
        /* <DEDUP_REMOVED lines=8> */
.L_x_20647:
        /* <DEDUP_REMOVED lines=19> */
.L_x_20646:
[----:B------:R-:W-:Y:S05]  /*aa650*/  BSYNC B1 ;  /* 0x0000000000017941 */ /* 0x000fea0003800000 */
.L_x_20645:
        /* <DEDUP_REMOVED lines=24> */
.L_x_20781:
[----:B------:R-:W-:-:S13]  /*aa7e0*/  ISETP.GE.AND P0, PT, R4, R53, PT ;  /* 0x000000350400720c */ /* 0x000fda0003f06270 */
[----:B------:R-:W-:Y:S05]  /*aa7f0*/  @P0 BRA `(.L_x_20783) ;  /* 0x0000000000300947 */ /* 0x000fea0003800000 */
[----:B01----:R-:W0:Y:S01]  /*aa800*/  LDC.64 R2, c[0x0][0x218] ;  /* 0x00008600ff027b82 */ /* 0x003e220000000a00 */
[----:B------:R-:W-:Y:S02]  /*aa810*/  IMAD.IADD R5, R0, 0x1, R4 ;  /* 0x0000000100057824 */ /* 0x000fe400078e0204 */
[----:B------:R-:W-:Y:S02]  /*aa820*/  VIADD R4, R4, 0x80 ;  /* 0x0000008004047836 */ /* 0x000fe40000000000 */
[----:B0-----:R-:W-:-:S05]  /*aa830*/  IMAD.WIDE.U32 R2, R5, 0x10, R2 ;  /* 0x0000001005027825 */ /* 0x001fca00078e0002 */
[----:B------:R1:W-:Y:S02]  /*aa840*/  STG.E.128 desc[UR6][R2.64], R24 ;  /* 0x0000001802007986 */ /* 0x0003e4000c101d06 */
.L_x_20782:
[----:B------:R-:W-:-:S13]  /*aa850*/  ISETP.GE.AND P0, PT, R4, R53, PT ;  /* 0x000000350400720c */ /* 0x000fda0003f06270 */
[----:B------:R-:W-:Y:S05]  /*aa860*/  @P0 BRA `(.L_x_20784) ;  /* 0x0000000000340947 */ /* 0x000fea0003800000 */
[----:B01----:R-:W0:Y:S01]  /*aa870*/  LDC.64 R2, c[0x0][0x218] ;  /* 0x00008600ff027b82 */ /* 0x003e220000000a00 */
[----:B------:R-:W-:Y:S02]  /*aa880*/  IMAD.IADD R5, R0, 0x1, R4 ;  /* 0x0000000100057824 */ /* 0x000fe400078e0204 */
[----:B------:R-:W-:Y:S02]  /*aa890*/  VIADD R4, R4, 0x80 ;  /* 0x0000008004047836 */ /* 0x000fe40000000000 */
[----:B0-----:R-:W-:-:S05]  /*aa8a0*/  IMAD.WIDE.U32 R2, R5, 0x10, R2 ;  /* 0x0000001005027825 */ /* 0x001fca00078e0002 */
[----:B------:R2:W-:Y:S02]  /*aa8b0*/  STG.E.128 desc[UR6][R2.64], R20 ;  /* 0x0000001402007986 */ /* 0x0005e4000c101d06 */
.L_x_20783:
        /* <DEDUP_REMOVED lines=8> */
.L_x_20784:
[----:B------:R-:W-:Y:S05]  /*aa940*/  BSYNC B1 ;  /* 0x0000000000017941 */ /* 0x000fea0003800000 */
.L_x_20780:
[----:B------:R-:W-:-:S13]  /*aa950*/  ISETP.GE.AND P0, PT, R4, R53, PT ;  /* 0x000000350400720c */ /* 0x000fda0003f06270 */
[----:B012---:R-:W0:Y:S01]  /*aa960*/  @!P0 LDC.64 R2, c[0x0][0x218] ;  /* 0x00008600ff028b82 */ /* 0x007e220000000a00 */
[----:B------:R-:W-:Y:S01]  /*aa970*/  @!P0 IADD3 R5, R0, R4, RZ ;  /* 0x0000000400058210 */ /* 0x000fe20007ffe0ff */
[----:B------:R-:W-:-:S04]  /*aa980*/  @!P0 VIADD R4, R4, 0x80 ;  /* 0x0000008004048836 */ /* 0x000fc80000000000 */
[----:B0-----:R-:W-:-:S05]  /*aa990*/  @!P0 IMAD.WIDE.U32 R2, R5, 0x10, R2 ;  /* 0x0000001005028825 */ /* 0x001fca00078e0002 */
[----:B------:R3:W-:Y:S02]  /*aa9a0*/  @!P0 STG.E.128 desc[UR6][R2.64], R44 ;  /* 0x0000002c02008986 */ /* 0x0007e4000c101d06 */
.L_x_20785:
[----:B------:R-:W-:Y:S05]  /*aa9b0*/  BSYNC B0 ;  /* 0x0000000000007941 */ /* 0x000fea0003800000 */
.L_x_20779:
        /* <DEDUP_REMOVED lines=8> */
        .weak           $__internal_26_$__cuda_sm20_div_rn_f64_full
        .type           $__internal_26_$__cuda_sm20_div_rn_f64_full,@function
        .size           $__internal_26_$__cuda_sm20_div_rn_f64_full,($__internal_27_$__cuda_sm20_dsqrt_rn_f64_mediumpath_v1 - $__internal_26_$__cuda_sm20_div_rn_f64_full)
$__internal_26_$__cuda_sm20_div_rn_f64_full:
        /* <DEDUP_REMOVED lines=72> */
.L_x_20787:
        /* <DEDUP_REMOVED lines=17> */
.L_x_20790:
[----:B------:R-:W-:Y:S01]  /*aafd0*/  LOP3.LUT R3, R9, 0x80000, RZ, 0xfc, !PT ;  /* 0x0008000009037812 */ /* 0x000fe200078efcff */
[----:B------:R-:W-:-:S04]  /*aafe0*/  IMAD.MOV.U32 R70, RZ, RZ, R8 ;  /* 0x000000ffff467224 */ /* 0x000fc800078e0008 */
[----:B------:R-:W-:Y:S01]  /*aaff0*/  IMAD.MOV.U32 R71, RZ, RZ, R3 ;  /* 0x000000ffff477224 */ /* 0x000fe200078e0003 */
[----:B------:R-:W-:Y:S06]  /*ab000*/  BRA `(.L_x_20788) ;  /* 0x00000000000c7947 */ /* 0x000fec0003800000 */
.L_x_20789:
[----:B------:R-:W-:Y:S01]  /*ab010*/  LOP3.LUT R3, R59, 0x80000, RZ, 0xfc, !PT ;  /* 0x000800003b037812 */ /* 0x000fe200078efcff */
[----:B------:R-:W-:-:S04]  /*ab020*/  IMAD.MOV.U32 R70, RZ, RZ, R58 ;  /* 0x000000ffff467224 */ /* 0x000fc800078e003a */
[----:B------:R-:W-:-:S07]  /*ab030*/  IMAD.MOV.U32 R71, RZ, RZ, R3 ;  /* 0x000000ffff477224 */ /* 0x000fce00078e0003 */
.L_x_20788:
[----:B------:R-:W-:Y:S05]  /*ab040*/  BSYNC B0 ;  /* 0x0000000000007941 */ /* 0x000fea0003800000 */
.L_x_20786:
[----:B------:R-:W-:Y:S01]  /*ab050*/  HFMA2.MMA R5, -RZ, RZ, 0, 0 ;  /* 0x00000000ff057435 */ /* 0x000fe200000001ff */
[----:B------:R-:W-:Y:S02]  /*ab060*/  IMAD.MOV.U32 R2, RZ, RZ, R70 ;  /* 0x000000ffff027224 */ /* 0x000fe400078e0046 */
[----:B------:R-:W-:-:S03]  /*ab070*/  IMAD.MOV.U32 R3, RZ, RZ, R71 ;  /* 0x000000ffff037224 */ /* 0x000fc600078e0047 */
[----:B------:R-:W-:Y:S05]  /*ab080*/  RET.REL.NODEC R4 `(_ZN2at6native29vectorized_elementwise_kernelILi8EZZZNS0_16asin_kernel_cudaERNS_18TensorIteratorBaseEENKUlvE_clEvENKUlvE_clEvEUlN3c107complexIdEEE_St5arrayIPcLm2EEEEviT0_T1_) ;  /* 0xfffff54c04dc7950 */ /* 0x000fea0003c3ffff */
        .weak           $__internal_27_$__cuda_sm20_dsqrt_rn_f64_mediumpath_v1
        .type           $__internal_27_$__cuda_sm20_dsqrt_rn_f64_mediumpath_v1,@function
        .size           $__internal_27_$__cuda_sm20_dsqrt_rn_f64_mediumpath_v1,(.L_x_20823 - $__internal_27_$__cuda_sm20_dsqrt_rn_f64_mediumpath_v1)
$__internal_27_$__cuda_sm20_dsqrt_rn_f64_mediumpath_v1:
        /* <DEDUP_REMOVED lines=12> */
.L_x_20792:
        /* <DEDUP_REMOVED lines=24> */
.L_x_20794:
[----:B------:R-:W-:-:S11]  /*ab2d0*/  DADD R4, R54, R54 ;  /* 0x0000000036047229 */ /* 0x000fd60000000036 */
.L_x_20793:
[----:B------:R-:W-:Y:S05]  /*ab2e0*/  BSYNC B0 ;  /* 0x0000000000007941 */ /* 0x000fea0003800000 */
.L_x_20791:
[----:B------:R-:W-:Y:S02]  /*ab2f0*/  IMAD.MOV.U32 R6, RZ, RZ, R2 ;  /* 0x000000ffff067224 */ /* 0x000fe400078e0002 */
[----:B------:R-:W-:Y:S02]  /*ab300*/  IMAD.MOV.U32 R7, RZ, RZ, 0x0 ;  /* 0x00000000ff077424 */ /* 0x000fe400078e00ff */
[----:B------:R-:W-:Y:S02]  /*ab310*/  IMAD.MOV.U32 R3, RZ, RZ, R5 ;  /* 0x000000ffff037224 */ /* 0x000fe400078e0005 */
[----:B------:R-:W-:Y:S05]  /*ab320*/  RET.REL.NODEC R6 `(_ZN2at6native29vectorized_elementwise_kernelILi8EZZZNS0_16asin_kernel_cudaERNS_18TensorIteratorBaseEENKUlvE_clEvENKUlvE_clEvEUlN3c107complexIdEEE_St5arrayIPcLm2EEEEviT0_T1_) ;  /* 0xfffff54c06347950 */ /* 0x000fea0003c3ffff */
.L_x_20795:
        /* <DEDUP_REMOVED lines=13> */
.L_x_20823:


//--------------------- .nv.global.init           --------------------------
	.section	.nv.global.init,"aw",@progbits
.nv.global.init:
	.type		$str$6,@object
	.size		$str$6,(__unnamed_11 - $str$6)
$str$6:
        /*0000*/ 	.byte	0x66, 0x61, 0x6c, 0x73, 0x65, 0x00
	.type		__unnamed_11,@object
	.size		__unnamed_11,(__unnamed_3 - __unnamed_11)
__unnamed_11:
        /*0006*/ 	.byte	0x66, 0x65, 0x74, 0x63, 0x68, 0x5f, 0x61, 0x6e, 0x64, 0x5f, 0x63, 0x61, 0x73, 0x74, 0x00
	.type		__unnamed_3,@object
	.size		__unnamed_3,(__unnamed_7 - __unnamed_3)
__unnamed_3:
        /*0015*/ 	.byte	0x66, 0x65, 0x74, 0x63, 0x68, 0x5f, 0x61, 0x6e, 0x64, 0x5f, 0x63, 0x61, 0x73, 0x74, 0x00
	.type		__unnamed_7,@object
	.size		__unnamed_7,(__unnamed_9 - __unnamed_7)
__unnamed_7:
        /*0024*/ 	.byte	0x66, 0x65, 0x74, 0x63, 0x68, 0x5f, 0x61, 0x6e, 0x64, 0x5f, 0x63, 0x61, 0x73, 0x74, 0x00
	.type		__unnamed_9,@object
	.size		__unnamed_9,(__unnamed_1 - __unnamed_9)
__unnamed_9:
        /*0033*/ 	.byte	0x66, 0x65, 0x74, 0x63, 0x68, 0x5f, 0x61, 0x6e, 0x64, 0x5f, 0x63, 0x61, 0x73, 0x74, 0x00
	.type		__unnamed_1,@object
	.size		__unnamed_1,(__unnamed_13 - __unnamed_1)
__unnamed_1:
        /*0042*/ 	.byte	0x66, 0x65, 0x74, 0x63, 0x68, 0x5f, 0x61, 0x6e, 0x64, 0x5f, 0x63, 0x61, 0x73, 0x74, 0x00
	.type		__unnamed_13,@object
	.size		__unnamed_13,(__unnamed_5 - __unnamed_13)
__unnamed_13:
        /*0051*/ 	.byte	0x66, 0x65, 0x74, 0x63, 0x68, 0x5f, 0x61, 0x6e, 0x64, 0x5f, 0x63, 0x61, 0x73, 0x74, 0x00
	.type		__unnamed_5,@object
	.size		__unnamed_5,(__unnamed_12 - __unnamed_5)
__unnamed_5:
        /*0060*/ 	.byte	0x66, 0x65, 0x74, 0x63, 0x68, 0x5f, 0x61, 0x6e, 0x64, 0x5f, 0x63, 0x61, 0x73, 0x74, 0x00
	.type		__unnamed_12,@object
	.size		__unnamed_12,(__unnamed_4 - __unnamed_12)
__unnamed_12:
        /*006f*/ 	.byte	0x63, 0x61, 0x73, 0x74, 0x5f, 0x61, 0x6e, 0x64, 0x5f, 0x73, 0x74, 0x6f, 0x72, 0x65, 0x00
	.type		__unnamed_4,@object
	.size		__unnamed_4,(__unnamed_8 - __unnamed_4)
__unnamed_4:
        /*007e*/ 	.byte	0x63, 0x61, 0x73, 0x74, 0x5f, 0x61, 0x6e, 0x64, 0x5f, 0x73, 0x74, 0x6f, 0x72, 0x65, 0x00
	.type		__unnamed_8,@object
	.size		__unnamed_8,(__unnamed_10 - __unnamed_8)
__unnamed_8:
        /*008d*/ 	.byte	0x63, 0x61, 0x73, 0x74, 0x5f, 0x61, 0x6e, 0x64, 0x5f, 0x73, 0x74, 0x6f, 0x72, 0x65, 0x00
	.type		__unnamed_10,@object
	.size		__unnamed_10,(__unnamed_2 - __unnamed_10)
__unnamed_10:
        /*009c*/ 	.byte	0x63, 0x61, 0x73, 0x74, 0x5f, 0x61, 0x6e, 0x64, 0x5f, 0x73, 0x74, 0x6f, 0x72, 0x65, 0x00
	.type		__unnamed_2,@object
	.size		__unnamed_2,(__unnamed_14 - __unnamed_2)
__unnamed_2:
        /*00ab*/ 	.byte	0x63, 0x61, 0x73, 0x74, 0x5f, 0x61, 0x6e, 0x64, 0x5f, 0x73, 0x74, 0x6f, 0x72, 0x65, 0x00
	.type		__unnamed_14,@object
	.size		__unnamed_14,(__unnamed_6 - __unnamed_14)
__unnamed_14:
        /*00ba*/ 	.byte	0x63, 0x61, 0x73, 0x74, 0x5f, 0x61, 0x6e, 0x64, 0x5f, 0x73, 0x74, 0x6f, 0x72, 0x65, 0x00
	.type		__unnamed_6,@object
	.size		__unnamed_6,($str$7 - __unnamed_6)
__unnamed_6:
        /*00c9*/ 	.byte	0x63, 0x61, 0x73, 0x74, 0x5f, 0x61, 0x6e, 0x64, 0x5f, 0x73, 0x74, 0x6f, 0x72, 0x65, 0x00
	.type		$str$7,@object
	.size		$str$7,(.L_43 - $str$7)
$str$7:
        /*00d8*/ 	.byte	0x2f, 0x72, 0x6f, 0x6f, 0x74, 0x2f, 0x2e, 0x70, 0x79, 0x65, 0x6e, 0x76, 0x2f, 0x76, 0x65, 0x72
        /*00e8*/ 	.byte	0x73, 0x69, 0x6f, 0x6e, 0x73, 0x2f, 0x33, 0x2e, 0x31, 0x33, 0x2e, 0x31, 0x32, 0x2f, 0x6c, 0x69
        /*00f8*/ 	.byte	0x62, 0x2f, 0x70, 0x79, 0x74, 0x68, 0x6f, 0x6e, 0x33, 0x2e, 0x31, 0x33, 0x2f, 0x73, 0x69, 0x74
        /*0108*/ 	.byte	0x65, 0x2d, 0x70, 0x61, 0x63, 0x6b, 0x61, 0x67, 0x65, 0x73, 0x2f, 0x74, 0x6f, 0x72, 0x63, 0x68
        /*0118*/ 	.byte	0x2f, 0x69, 0x6e, 0x63, 0x6c, 0x75, 0x64, 0x65, 0x2f, 0x63, 0x31, 0x30, 0x2f, 0x63, 0x6f, 0x72
        /*0128*/ 	.byte	0x65, 0x2f, 0x44, 0x79, 0x6e, 0x61, 0x6d, 0x69, 0x63, 0x43, 0x61, 0x73, 0x74, 0x2e, 0x68, 0x00
.L_43:


//--------------------- .nv.shared.reserved.0     --------------------------
	.section	.nv.shared.reserved.0,"aw",@nobits
	.weak		__nv_reservedSMEM_offset_0_alias
	.size		__nv_reservedSMEM_offset_0_alias, 0, 0
	.other		__nv_reservedSMEM_offset_0_alias,@"STO_CUDA_RESERVED_SHARED STV_DEFAULT"
__nv_reservedSMEM_offset_0_alias:
	.zero		0


//--------------------- .nv.global                --------------------------
	.section	.nv.global,"aw",@nobits
.nv.global:
	.type		_ZN58_INTERNAL_a8e12393_27_UnaryGeometricAsinKernel_cu_d74378124cuda3std3__48in_placeE,@object
	.size		_ZN58_INTERNAL_a8e12393_27_UnaryGeometricAsinKernel_cu_d74378124cuda3std3__48in_placeE,(_ZN58_INTERNAL_a8e12393_27_UnaryGeometricAsinKernel_cu_d74378124cuda3std6ranges3__45__cpo8distanceE - _ZN58_INTERNAL_a8e12393_27_UnaryGeometricAsinKernel_cu_d74378124cuda3std3__48in_placeE)
_ZN58_INTERNAL_a8e12393_27_UnaryGeometricAsinKernel_cu_d74378124cuda3std3__48in_placeE:
	.zero		1
	.type		_ZN58_INTERNAL_a8e12393_27_UnaryGeometricAsinKernel_cu_d74378124cuda3std6ranges3__45__cpo8distanceE,@object
	.size		_ZN58_INTERNAL_a8e12393_27_UnaryGeometricAsinKernel_cu_d74378124cuda3std6ranges3__45__cpo8distanceE,(_ZN58_INTERNAL_a8e12393_27_UnaryGeometricAsinKernel_cu_d74378124cuda3std3__45__cpo6cbeginE - _ZN58_INTERNAL_a8e12393_27_UnaryGeometricAsinKernel_cu_d74378124cuda3std6ranges3__45__cpo8distanceE)
_ZN58_INTERNAL_a8e12393_27_UnaryGeometricAsinKernel_cu_d74378124cuda3std6ranges3__45__cpo8distanceE:
	.zero		1
	.type		_ZN58_INTERNAL_a8e12393_27_UnaryGeometricAsinKernel_cu_d74378124cuda3std3__45__cpo6cbeginE,@object
	.size		_ZN58_INTERNAL_a8e12393_27_UnaryGeometricAsinKernel_cu_d74378124cuda3std3__45__cpo6cbeginE,(_ZN58_INTERNAL_a8e12393_27_UnaryGeometricAsinKernel_cu_d74378124cuda3std6ranges3__45__cpo7advanceE - _ZN58_INTERNAL_a8e12393_27_UnaryGeometricAsinKernel_cu_d74378124cuda3std3__45__cpo6cbeginE)
_ZN58_INTERNAL_a8e12393_27_UnaryGeometricAsinKernel_cu_d74378124cuda3std3__45__cpo6cbeginE:
	.zero		1
	.type		_ZN58_INTERNAL_a8e12393_27_UnaryGeometricAsinKernel_cu_d74378124cuda3std6ranges3__45__cpo7advanceE,@object
	.size		_ZN58_INTERNAL_a8e12393_27_UnaryGeometricAsinKernel_cu_d74378124cuda3std6ranges3__45__cpo7advanceE,(_ZN58_INTERNAL_a8e12393_27_UnaryGeometricAsinKernel_cu_d74378124cuda3std3__45__cpo7crbeginE - _ZN58_INTERNAL_a8e12393_27_UnaryGeometricAsinKernel_cu_d74378124cuda3std6ranges3__45__cpo7advanceE)
_ZN58_INTERNAL_a8e12393_27_UnaryGeometricAsinKernel_cu_d74378124cuda3std6ranges3__45__cpo7advanceE:
	.zero		1
	.type		_ZN58_INTERNAL_a8e12393_27_UnaryGeometricAsinKernel_cu_d74378124cuda3std3__45__cpo7crbeginE,@object
	.size		_ZN58_INTERNAL_a8e12393_27_UnaryGeometricAsinKernel_cu_d74378124cuda3std3__45__cpo7crbeginE,(_ZN58_INTERNAL_a8e12393_27_UnaryGeometricAsinKernel_cu_d74378124cuda3std6ranges3__45__cpo4dataE - _ZN58_INTERNAL_a8e12393_27_UnaryGeometricAsinKernel_cu_d74378124cuda3std3__45__cpo7crbeginE)
_ZN58_INTERNAL_a8e12393_27_UnaryGeometricAsinKernel_cu_d74378124cuda3std3__45__cpo7crbeginE:
	.zero		1
	.type		_ZN58_INTERNAL_a8e12393_27_UnaryGeometricAsinKernel_cu_d74378124cuda3std6ranges3__45__cpo4dataE,@object
	.size		_ZN58_INTERNAL_a8e12393_27_UnaryGeometricAsinKernel_cu_d74378124cuda3std6ranges3__45__cpo4dataE,(_ZN58_INTERNAL_a8e12393_27_UnaryGeometricAsinKernel_cu_d74378124cuda3std6ranges3__45__cpo5beginE - _ZN58_INTERNAL_a8e12393_27_UnaryGeometricAsinKernel_cu_d74378124cuda3std6ranges3__45__cpo4dataE)
_ZN58_INTERNAL_a8e12393_27_UnaryGeometricAsinKernel_cu_d74378124cuda3std6ranges3__45__cpo4dataE:
	.zero		1
	.type		_ZN58_INTERNAL_a8e12393_27_UnaryGeometricAsinKernel_cu_d74378124cuda3std6ranges3__45__cpo5beginE,@object
	.size		_ZN58_INTERNAL_a8e12393_27_UnaryGeometricAsinKernel_cu_d74378124cuda3std6ranges3__45__cpo5beginE,(_ZN58_INTERNAL_a8e12393_27_UnaryGeometricAsinKernel_cu_d74378124cuda3std3__460_GLOBAL__N__a8e12393_27_UnaryGeometricAsinKernel_cu_d74378126ignoreE - _ZN58_INTERNAL_a8e12393_27_UnaryGeometricAsinKernel_cu_d74378124cuda3std6ranges3__45__cpo5beginE)
_ZN58_INTERNAL_a8e12393_27_UnaryGeometricAsinKernel_cu_d74378124cuda3std6ranges3__45__cpo5beginE:
	.zero		1
	.type		_ZN58_INTERNAL_a8e12393_27_UnaryGeometricAsinKernel_cu_d74378124cuda3std3__460_GLOBAL__N__a8e12393_27_UnaryGeometricAsinKernel_cu_d74378126ignoreE,@object
	.size		_ZN58_INTERNAL_a8e12393_27_UnaryGeometricAsinKernel_cu_d74378124cuda3std3__460_GLOBAL__N__a8e12393_27_UnaryGeometricAsinKernel_cu_d74378126ignoreE,(_ZN58_INTERNAL_a8e12393_27_UnaryGeometricAsinKernel_cu_d74378124cuda3std6ranges3__45__cpo4sizeE - _ZN58_INTERNAL_a8e12393_27_UnaryGeometricAsinKernel_cu_d74378124cuda3std3__460_GLOBAL__N__a8e12393_27_UnaryGeometricAsinKernel_cu_d74378126ignoreE)
_ZN58_INTERNAL_a8e12393_27_UnaryGeometricAsinKernel_cu_d74378124cuda3std3__460_GLOBAL__N__a8e12393_27_UnaryGeometricAsinKernel_cu_d74378126ignoreE:
	.zero		1
	.type		_ZN58_INTERNAL_a8e12393_27_UnaryGeometricAsinKernel_cu_d74378124cuda3std6ranges3__45__cpo4sizeE,@object
	.size		_ZN58_INTERNAL_a8e12393_27_UnaryGeometricAsinKernel_cu_d74378124cuda3std6ranges3__45__cpo4sizeE,(_ZN58_INTERNAL_a8e12393_27_UnaryGeometricAsinKernel_cu_d74378124cuda3std3__45__cpo5beginE - _ZN58_INTERNAL_a8e12393_27_UnaryGeometricAsinKernel_cu_d74378124cuda3std6ranges3__45__cpo4sizeE)
_ZN58_INTERNAL_a8e12393_27_UnaryGeometricAsinKernel_cu_d74378124cuda3std6ranges3__45__cpo4sizeE:
	.zero		1
	.type		_ZN58_INTERNAL_a8e12393_27_UnaryGeometricAsinKernel_cu_d74378124cuda3std3__45__cpo5beginE,@object
	.size		_ZN58_INTERNAL_a8e12393_27_UnaryGeometricAsinKernel_cu_d74378124cuda3std3__45__cpo5beginE,(_ZN58_INTERNAL_a8e12393_27_UnaryGeometricAsinKernel_cu_d74378124cuda3std6ranges3__45__cpo6cbeginE - _ZN58_INTERNAL_a8e12393_27_UnaryGeometricAsinKernel_cu_d74378124cuda3std3__45__cpo5beginE)
_ZN58_INTERNAL_a8e12393_27_UnaryGeometricAsinKernel_cu_d74378124cuda3std3__45__cpo5beginE:
	.zero		1
	.type		_ZN58_INTERNAL_a8e12393_27_UnaryGeometricAsinKernel_cu_d74378124cuda3std6ranges3__45__cpo6cbeginE,@object
	.size		_ZN58_INTERNAL_a8e12393_27_UnaryGeometricAsinKernel_cu_d74378124cuda3std6ranges3__45__cpo6cbeginE,(_ZN58_INTERNAL_a8e12393_27_UnaryGeometricAsinKernel_cu_d74378124cuda3std3__45__cpo6rbeginE - _ZN58_INTERNAL_a8e12393_27_UnaryGeometricAsinKernel_cu_d74378124cuda3std6ranges3__45__cpo6cbeginE)
_ZN58_INTERNAL_a8e12393_27_UnaryGeometricAsinKernel_cu_d74378124cuda3std6ranges3__45__cpo6cbeginE:
	.zero		1
	.type		_ZN58_INTERNAL_a8e12393_27_UnaryGeometricAsinKernel_cu_d74378124cuda3std3__45__cpo6rbeginE,@object
	.size		_ZN58_INTERNAL_a8e12393_27_UnaryGeometricAsinKernel_cu_d74378124cuda3std3__45__cpo6rbeginE,(_ZN58_INTERNAL_a8e12393_27_UnaryGeometricAsinKernel_cu_d74378124cuda3std6ranges3__45__cpo4nextE - _ZN58_INTERNAL_a8e12393_27_UnaryGeometricAsinKernel_cu_d74378124cuda3std3__45__cpo6rbeginE)
_ZN58_INTERNAL_a8e12393_27_UnaryGeometricAsinKernel_cu_d74378124cuda3std3__45__cpo6rbeginE:
	.zero		1
	.type		_ZN58_INTERNAL_a8e12393_27_UnaryGeometricAsinKernel_cu_d74378124cuda3std6ranges3__45__cpo4nextE,@object
	.size		_ZN58_INTERNAL_a8e12393_27_UnaryGeometricAsinKernel_cu_d74378124cuda3std6ranges3__45__cpo4nextE,(_ZN58_INTERNAL_a8e12393_27_UnaryGeometricAsinKernel_cu_d74378124cuda3std6ranges3__45__cpo4swapE - _ZN58_INTERNAL_a8e12393_27_UnaryGeometricAsinKernel_cu_d74378124cuda3std6ranges3__45__cpo4nextE)
_ZN58_INTERNAL_a8e12393_27_UnaryGeometricAsinKernel_cu_d74378124cuda3std6ranges3__45__cpo4nextE:
	.zero		1
	.type		_ZN58_INTERNAL_a8e12393_27_UnaryGeometricAsinKernel_cu_d74378124cuda3std6ranges3__45__cpo4swapE,@object
	.size		_ZN58_INTERNAL_a8e12393_27_UnaryGeometricAsinKernel_cu_d74378124cuda3std6ranges3__45__cpo4swapE,(_ZN58_INTERNAL_a8e12393_27_UnaryGeometricAsinKernel_cu_d74378124cuda3std3__420unreachable_sentinelE - _ZN58_INTERNAL_a8e12393_27_UnaryGeometricAsinKernel_cu_d74378124cuda3std6ranges3__45__cpo4swapE)
_ZN58_INTERNAL_a8e12393_27_UnaryGeometricAsinKernel_cu_d74378124cuda3std6ranges3__45__cpo4swapE:
	.zero		1
	.type		_ZN58_INTERNAL_a8e12393_27_UnaryGeometricAsinKernel_cu_d74378124cuda3std3__420unreachable_sentinelE,@object
	.size		_ZN58_INTERNAL_a8e12393_27_UnaryGeometricAsinKernel_cu_d74378124cuda3std3__420unreachable_sentinelE,(_ZN58_INTERNAL_a8e12393_27_UnaryGeometricAsinKernel_cu_d74378126thrust23THRUST_300001_SM_900_NS6system6detail10sequential3seqE - _ZN58_INTERNAL_a8e12393_27_UnaryGeometricAsinKernel_cu_d74378124cuda3std3__420unreachable_sentinelE)
_ZN58_INTERNAL_a8e12393_27_UnaryGeometricAsinKernel_cu_d74378124cuda3std3__420unreachable_sentinelE:
	.zero		1
	.type		_ZN58_INTERNAL_a8e12393_27_UnaryGeometricAsinKernel_cu_d74378126thrust23THRUST_300001_SM_900_NS6system6detail10sequential3seqE,@object
	.size		_ZN58_INTERNAL_a8e12393_27_UnaryGeometricAsinKernel_cu_d74378126thrust23THRUST_300001_SM_900_NS6system6detail10sequential3seqE,(_ZN58_INTERNAL_a8e12393_27_UnaryGeometricAsinKernel_cu_d74378124cuda3std3__45__cpo4cendE - _ZN58_INTERNAL_a8e12393_27_UnaryGeometricAsinKernel_cu_d74378126thrust23THRUST_300001_SM_900_NS6system6detail10sequential3seqE)
_ZN58_INTERNAL_a8e12393_27_UnaryGeometricAsinKernel_cu_d74378126thrust23THRUST_300001_SM_900_NS6system6detail10sequential3seqE:
	.zero		1
	.type		_ZN58_INTERNAL_a8e12393_27_UnaryGeometricAsinKernel_cu_d74378124cuda3std3__45__cpo4cendE,@object
	.size		_ZN58_INTERNAL_a8e12393_27_UnaryGeometricAsinKernel_cu_d74378124cuda3std3__45__cpo4cendE,(_ZN58_INTERNAL_a8e12393_27_UnaryGeometricAsinKernel_cu_d74378124cuda3std6ranges3__45__cpo9iter_swapE - _ZN58_INTERNAL_a8e12393_27_UnaryGeometricAsinKernel_cu_d74378124cuda3std3__45__cpo4cendE)
_ZN58_INTERNAL_a8e12393_27_UnaryGeometricAsinKernel_cu_d74378124cuda3std3__45__cpo4cendE:
	.zero		1
	.type		_ZN58_INTERNAL_a8e12393_27_UnaryGeometricAsinKernel_cu_d74378124cuda3std6ranges3__45__cpo9iter_swapE,@object
	.size		_ZN58_INTERNAL_a8e12393_27_UnaryGeometricAsinKernel_cu_d74378124cuda3std6ranges3__45__cpo9iter_swapE,(_ZN58_INTERNAL_a8e12393_27_UnaryGeometricAsinKernel_cu_d74378124cuda3std3__45__cpo5crendE - _ZN58_INTERNAL_a8e12393_27_UnaryGeometricAsinKernel_cu_d74378124cuda3std6ranges3__45__cpo9iter_swapE)
_ZN58_INTERNAL_a8e12393_27_UnaryGeometricAsinKernel_cu_d74378124cuda3std6ranges3__45__cpo9iter_swapE:
	.zero		1
	.type		_ZN58_INTERNAL_a8e12393_27_UnaryGeometricAsinKernel_cu_d74378124cuda3std3__45__cpo5crendE,@object
	.size		_ZN58_INTERNAL_a8e12393_27_UnaryGeometricAsinKernel_cu_d74378124cuda3std3__45__cpo5crendE,(_ZN58_INTERNAL_a8e12393_27_UnaryGeometricAsinKernel_cu_d74378124cuda3std6ranges3__45__cpo5cdataE - _ZN58_INTERNAL_a8e12393_27_UnaryGeometricAsinKernel_cu_d74378124cuda3std3__45__cpo5crendE)
_ZN58_INTERNAL_a8e12393_27_UnaryGeometricAsinKernel_cu_d74378124cuda3std3__45__cpo5crendE:
	.zero		1
	.type		_ZN58_INTERNAL_a8e12393_27_UnaryGeometricAsinKernel_cu_d74378124cuda3std6ranges3__45__cpo5cdataE,@object
	.size		_ZN58_INTERNAL_a8e12393_27_UnaryGeometricAsinKernel_cu_d74378124cuda3std6ranges3__45__cpo5cdataE,(_ZN58_INTERNAL_a8e12393_27_UnaryGeometricAsinKernel_cu_d74378124cuda3std6ranges3__45__cpo3endE - _ZN58_INTERNAL_a8e12393_27_UnaryGeometricAsinKernel_cu_d74378124cuda3std6ranges3__45__cpo5cdataE)
_ZN58_INTERNAL_a8e12393_27_UnaryGeometricAsinKernel_cu_d74378124cuda3std6ranges3__45__cpo5cdataE:
	.zero		1
	.type		_ZN58_INTERNAL_a8e12393_27_UnaryGeometricAsinKernel_cu_d74378124cuda3std6ranges3__45__cpo3endE,@object
	.size		_ZN58_INTERNAL_a8e12393_27_UnaryGeometricAsinKernel_cu_d74378124cuda3std6ranges3__45__cpo3endE,(_ZN58_INTERNAL_a8e12393_27_UnaryGeometricAsinKernel_cu_d74378124cuda3std3__419piecewise_constructE - _ZN58_INTERNAL_a8e12393_27_UnaryGeometricAsinKernel_cu_d74378124cuda3std6ranges3__45__cpo3endE)
_ZN58_INTERNAL_a8e12393_27_UnaryGeometricAsinKernel_cu_d74378124cuda3std6ranges3__45__cpo3endE:
	.zero		1
	.type		_ZN58_INTERNAL_a8e12393_27_UnaryGeometricAsinKernel_cu_d74378124cuda3std3__419piecewise_constructE,@object
	.size		_ZN58_INTERNAL_a8e12393_27_UnaryGeometricAsinKernel_cu_d74378124cuda3std3__419piecewise_constructE,(_ZN58_INTERNAL_a8e12393_27_UnaryGeometricAsinKernel_cu_d74378124cuda3std6ranges3__45__cpo5ssizeE - _ZN58_INTERNAL_a8e12393_27_UnaryGeometricAsinKernel_cu_d74378124cuda3std3__419piecewise_constructE)
_ZN58_INTERNAL_a8e12393_27_UnaryGeometricAsinKernel_cu_d74378124cuda3std3__419piecewise_constructE:
	.zero		1
	.type		_ZN58_INTERNAL_a8e12393_27_UnaryGeometricAsinKernel_cu_d74378124cuda3std6ranges3__45__cpo5ssizeE,@object
	.size		_ZN58_INTERNAL_a8e12393_27_UnaryGeometricAsinKernel_cu_d74378124cuda3std6ranges3__45__cpo5ssizeE,(_ZN58_INTERNAL_a8e12393_27_UnaryGeometricAsinKernel_cu_d74378124cuda3std3__45__cpo3endE - _ZN58_INTERNAL_a8e12393_27_UnaryGeometricAsinKernel_cu_d74378124cuda3std6ranges3__45__cpo5ssizeE)
_ZN58_INTERNAL_a8e12393_27_UnaryGeometricAsinKernel_cu_d74378124cuda3std6ranges3__45__cpo5ssizeE:
	.zero		1
	.type		_ZN58_INTERNAL_a8e12393_27_UnaryGeometricAsinKernel_cu_d74378124cuda3std3__45__cpo3endE,@object
	.size		_ZN58_INTERNAL_a8e12393_27_UnaryGeometricAsinKernel_cu_d74378124cuda3std3__45__cpo3endE,(_ZN58_INTERNAL_a8e12393_27_UnaryGeometricAsinKernel_cu_d74378124cuda3std6ranges3__45__cpo4cendE - _ZN58_INTERNAL_a8e12393_27_UnaryGeometricAsinKernel_cu_d74378124cuda3std3__45__cpo3endE)
_ZN58_INTERNAL_a8e12393_27_UnaryGeometricAsinKernel_cu_d74378124cuda3std3__45__cpo3endE:
	.zero		1
	.type		_ZN58_INTERNAL_a8e12393_27_UnaryGeometricAsinKernel_cu_d74378124cuda3std6ranges3__45__cpo4cendE,@object
	.size		_ZN58_INTERNAL_a8e12393_27_UnaryGeometricAsinKernel_cu_d74378124cuda3std6ranges3__45__cpo4cendE,(_ZN58_INTERNAL_a8e12393_27_UnaryGeometricAsinKernel_cu_d74378124cuda3std3__45__cpo4rendE - _ZN58_INTERNAL_a8e12393_27_UnaryGeometricAsinKernel_cu_d74378124cuda3std6ranges3__45__cpo4cendE)
_ZN58_INTERNAL_a8e12393_27_UnaryGeometricAsinKernel_cu_d74378124cuda3std6ranges3__45__cpo4cendE:
	.zero		1
	.type		_ZN58_INTERNAL_a8e12393_27_UnaryGeometricAsinKernel_cu_d74378124cuda3std3__45__cpo4rendE,@object
	.size		_ZN58_INTERNAL_a8e12393_27_UnaryGeometricAsinKernel_cu_d74378124cuda3std3__45__cpo4rendE,(_ZN58_INTERNAL_a8e12393_27_UnaryGeometricAsinKernel_cu_d74378124cuda3std6ranges3__45__cpo4prevE - _ZN58_INTERNAL_a8e12393_27_UnaryGeometricAsinKernel_cu_d74378124cuda3std3__45__cpo4rendE)
_ZN58_INTERNAL_a8e12393_27_UnaryGeometricAsinKernel_cu_d74378124cuda3std3__45__cpo4rendE:
	.zero		1
	.type		_ZN58_INTERNAL_a8e12393_27_UnaryGeometricAsinKernel_cu_d74378124cuda3std6ranges3__45__cpo4prevE,@object
	.size		_ZN58_INTERNAL_a8e12393_27_UnaryGeometricAsinKernel_cu_d74378124cuda3std6ranges3__45__cpo4prevE,(_ZN58_INTERNAL_a8e12393_27_UnaryGeometricAsinKernel_cu_d74378124cuda3std6ranges3__45__cpo9iter_moveE - _ZN58_INTERNAL_a8e12393_27_UnaryGeometricAsinKernel_cu_d74378124cuda3std6ranges3__45__cpo4prevE)
_ZN58_INTERNAL_a8e12393_27_UnaryGeometricAsinKernel_cu_d74378124cuda3std6ranges3__45__cpo4prevE:
	.zero		1
	.type		_ZN58_INTERNAL_a8e12393_27_UnaryGeometricAsinKernel_cu_d74378124cuda3std6ranges3__45__cpo9iter_moveE,@object
	.size		_ZN58_INTERNAL_a8e12393_27_UnaryGeometricAsinKernel_cu_d74378124cuda3std6ranges3__45__cpo9iter_moveE,(.L_27 - _ZN58_INTERNAL_a8e12393_27_UnaryGeometricAsinKernel_cu_d74378124cuda3std6ranges3__45__cpo9iter_moveE)
_ZN58_INTERNAL_a8e12393_27_UnaryGeometricAsinKernel_cu_d74378124cuda3std6ranges3__45__cpo9iter_moveE:
	.zero		1
.L_27:


//--------------------- .nv.constant0._ZN2at6native18elementwise_kernelILi128ELi4EZNS0_15gpu_kernel_implIZZZNS0_16asin_kernel_cudaERNS_18TensorIteratorBaseEENKUlvE0_clEvENKUlvE2_clEvEUlN3c108BFloat16EE_EEvS4_RKT_EUliE_EEviT1_ --------------------------
	.section	.nv.constant0._ZN2at6native18elementwise_kernelILi128ELi4EZNS0_15gpu_kernel_implIZZZNS0_16asin_kernel_cudaERNS_18TensorIteratorBaseEENKUlvE0_clEvENKUlvE2_clEvEUlN3c108BFloat16EE_EEvS4_RKT_EUliE_EEviT1_,"a",@progbits
	.sectionflags	@""
	.align	4
.nv.constant0._ZN2at6native18elementwise_kernelILi128ELi4EZNS0_15gpu_kernel_implIZZZNS0_16asin_kernel_cudaERNS_18TensorIteratorBaseEENKUlvE0_clEvENKUlvE2_clEvEUlN3c108BFloat16EE_EEvS4_RKT_EUliE_EEviT1_:
	.zero		1072


//--------------------- .nv.constant0._ZN2at6native27unrolled_elementwise_kernelIZZZNS0_16asin_kernel_cudaERNS_18TensorIteratorBaseEENKUlvE0_clEvENKUlvE2_clEvEUlN3c108BFloat16EE_St5arrayIPcLm2EELi4E23TrivialOffsetCalculatorILi1EjESD_NS0_6memory12LoadWithCastILi1EEENSE_13StoreWithCastILi1EEEEEviT_T0_T2_T3_T4_T5_ --------------------------
	.section	.nv.constant0._ZN2at6native27unrolled_elementwise_kernelIZZZNS0_16asin_kernel_cudaERNS_18TensorIteratorBaseEENKUlvE0_clEvENKUlvE2_clEvEUlN3c108BFloat16EE_St5arrayIPcLm2EELi4E23TrivialOffsetCalculatorILi1EjESD_NS0_6memory12LoadWithCastILi1EEENSE_13StoreWithCastILi1EEEEEviT_T0_T2_T3_T4_T5_,"a",@progbits
	.sectionflags	@""
	.align	4
.nv.constant0._ZN2at6native27unrolled_elementwise_kernelIZZZNS0_16asin_kernel_cudaERNS_18TensorIteratorBaseEENKUlvE0_clEvENKUlvE2_clEvEUlN3c108BFloat16EE_St5arrayIPcLm2EELi4E23TrivialOffsetCalculatorILi1EjESD_NS0_6memory12LoadWithCastILi1EEENSE_13StoreWithCastILi1EEEEEviT_T0_T2_T3_T4_T5_:
	.zero		572


//--------------------- .nv.constant0._ZN2at6native18elementwise_kernelILi128ELi4EZNS0_22gpu_kernel_impl_nocastIZZZNS0_16asin_kernel_cudaERNS_18TensorIteratorBaseEENKUlvE0_clEvENKUlvE2_clEvEUlN3c108BFloat16EE_EEvS4_RKT_EUliE_EEviT1_ --------------------------
	.section	.nv.constant0._ZN2at6native18elementwise_kernelILi128ELi4EZNS0_22gpu_kernel_impl_nocastIZZZNS0_16asin_kernel_cudaERNS_18TensorIteratorBaseEENKUlvE0_clEvENKUlvE2_clEvEUlN3c108BFloat16EE_EEvS4_RKT_EUliE_EEviT1_,"a",@progbits
	.sectionflags	@""
	.align	4
.nv.constant0._ZN2at6native18elementwise_kernelILi128ELi4EZNS0_22gpu_kernel_impl_nocastIZZZNS0_16asin_kernel_cudaERNS_18TensorIteratorBaseEENKUlvE0_clEvENKUlvE2_clEvEUlN3c108BFloat16EE_EEvS4_RKT_EUliE_EEviT1_:
	.zero		1072


//--------------------- .nv.constant0._ZN2at6native27unrolled_elementwise_kernelIZZZNS0_16asin_kernel_cudaERNS_18TensorIteratorBaseEENKUlvE0_clEvENKUlvE2_clEvEUlN3c108BFloat16EE_St5arrayIPcLm2EELi4E23TrivialOffsetCalculatorILi1EjESD_NS0_6memory15LoadWithoutCastENSE_16StoreWithoutCastEEEviT_T0_T2_T3_T4_T5_ --------------------------
	.section	.nv.constant0._ZN2at6native27unrolled_elementwise_kernelIZZZNS0_16asin_kernel_cudaERNS_18TensorIteratorBaseEENKUlvE0_clEvENKUlvE2_clEvEUlN3c108BFloat16EE_St5arrayIPcLm2EELi4E23TrivialOffsetCalculatorILi1EjESD_NS0_6memory15LoadWithoutCastENSE_16StoreWithoutCastEEEviT_T0_T2_T3_T4_T5_,"a",@progbits
	.sectionflags	@""
	.align	4
.nv.constant0._ZN2at6native27unrolled_elementwise_kernelIZZZNS0_16asin_kernel_cudaERNS_18TensorIteratorBaseEENKUlvE0_clEvENKUlvE2_clEvEUlN3c108BFloat16EE_St5arrayIPcLm2EELi4E23TrivialOffsetCalculatorILi1EjESD_NS0_6memory15LoadWithoutCastENSE_16StoreWithoutCastEEEviT_T0_T2_T3_T4_T5_:
	.zero		556


//--------------------- .nv.constant0._ZN2at6native29vectorized_elementwise_kernelILi2EZZZNS0_16asin_kernel_cudaERNS_18TensorIteratorBaseEENKUlvE0_clEvENKUlvE2_clEvEUlN3c108BFloat16EE_St5arrayIPcLm2EEEEviT0_T1_ --------------------------
	.section	.nv.constant0._ZN2at6native29vectorized_elementwise_kernelILi2EZZZNS0_16asin_kernel_cudaERNS_18TensorIteratorBaseEENKUlvE0_clEvENKUlvE2_clEvEUlN3c108BFloat16EE_St5arrayIPcLm2EEEEviT0_T1_,"a",@progbits
	.sectionflags	@""
	.align	4
.nv.constant0._ZN2at6native29vectorized_elementwise_kernelILi2EZZZNS0_16asin_kernel_cudaERNS_18TensorIteratorBaseEENKUlvE0_clEvENKUlvE2_clEvEUlN3c108BFloat16EE_St5arrayIPcLm2EEEEviT0_T1_:
	.zero		552


//--------------------- .nv.constant0._ZN2at6native29vectorized_elementwise_kernelILi4EZZZNS0_16asin_kernel_cudaERNS_18TensorIteratorBaseEENKUlvE0_clEvENKUlvE2_clEvEUlN3c108BFloat16EE_St5arrayIPcLm2EEEEviT0_T1_ --------------------------
	.section	.nv.constant0._ZN2at6native29vectorized_elementwise_kernelILi4EZZZNS0_16asin_kernel_cudaERNS_18TensorIteratorBaseEENKUlvE0_clEvENKUlvE2_clEvEUlN3c108BFloat16EE_St5arrayIPcLm2EEEEviT0_T1_,"a",@progbits
	.sectionflags	@""
	.align	4
.nv.constant0._ZN2at6native29vectorized_elementwise_kernelILi4EZZZNS0_16asin_kernel_cudaERNS_18TensorIteratorBaseEENKUlvE0_clEvENKUlvE2_clEvEUlN3c108BFloat16EE_St5arrayIPcLm2EEEEviT0_T1_:
	.zero		552


//--------------------- .nv.constant0._ZN2at6native29vectorized_elementwise_kernelILi8EZZZNS0_16asin_kernel_cudaERNS_18TensorIteratorBaseEENKUlvE0_clEvENKUlvE2_clEvEUlN3c108BFloat16EE_St5arrayIPcLm2EEEEviT0_T1_ --------------------------
	.section	.nv.constant0._ZN2at6native29vectorized_elementwise_kernelILi8EZZZNS0_16asin_kernel_cudaERNS_18TensorIteratorBaseEENKUlvE0_clEvENKUlvE2_clEvEUlN3c108BFloat16EE_St5arrayIPcLm2EEEEviT0_T1_,"a",@progbits
	.sectionflags	@""
	.align	4
.nv.constant0._ZN2at6native29vectorized_elementwise_kernelILi8EZZZNS0_16asin_kernel_cudaERNS_18TensorIteratorBaseEENKUlvE0_clEvENKUlvE2_clEvEUlN3c108BFloat16EE_St5arrayIPcLm2EEEEviT0_T1_:
	.zero		552


//--------------------- .nv.constant0._ZN2at6native18elementwise_kernelILi128ELi4EZNS0_15gpu_kernel_implIZZZNS0_16asin_kernel_cudaERNS_18TensorIteratorBaseEENKUlvE0_clEvENKUlvE1_clEvEUlN3c104HalfEE_EEvS4_RKT_EUliE_EEviT1_ --------------------------
	.section	.nv.constant0._ZN2at6native18elementwise_kernelILi128ELi4EZNS0_15gpu_kernel_implIZZZNS0_16asin_kernel_cudaERNS_18TensorIteratorBaseEENKUlvE0_clEvENKUlvE1_clEvEUlN3c104HalfEE_EEvS4_RKT_EUliE_EEviT1_,"a",@progbits
	.sectionflags	@""
	.align	4
.nv.constant0._ZN2at6native18elementwise_kernelILi128ELi4EZNS0_15gpu_kernel_implIZZZNS0_16asin_kernel_cudaERNS_18TensorIteratorBaseEENKUlvE0_clEvENKUlvE1_clEvEUlN3c104HalfEE_EEvS4_RKT_EUliE_EEviT1_:
	.zero		1072


//--------------------- .nv.constant0._ZN2at6native27unrolled_elementwise_kernelIZZZNS0_16asin_kernel_cudaERNS_18TensorIteratorBaseEENKUlvE0_clEvENKUlvE1_clEvEUlN3c104HalfEE_St5arrayIPcLm2EELi4E23TrivialOffsetCalculatorILi1EjESD_NS0_6memory12LoadWithCastILi1EEENSE_13StoreWithCastILi1EEEEEviT_T0_T2_T3_T4_T5_ --------------------------
	.section	.nv.constant0._ZN2at6native27unrolled_elementwise_kernelIZZZNS0_16asin_kernel_cudaERNS_18TensorIteratorBaseEENKUlvE0_clEvENKUlvE1_clEvEUlN3c104HalfEE_St5arrayIPcLm2EELi4E23TrivialOffsetCalculatorILi1EjESD_NS0_6memory12LoadWithCastILi1EEENSE_13StoreWithCastILi1EEEEEviT_T0_T2_T3_T4_T5_,"a",@progbits
	.sectionflags	@""
	.align	4
.nv.constant0._ZN2at6native27unrolled_elementwise_kernelIZZZNS0_16asin_kernel_cudaERNS_18TensorIteratorBaseEENKUlvE0_clEvENKUlvE1_clEvEUlN3c104HalfEE_St5arrayIPcLm2EELi4E23TrivialOffsetCalculatorILi1EjESD_NS0_6memory12LoadWithCastILi1EEENSE_13StoreWithCastILi1EEEEEviT_T0_T2_T3_T4_T5_:
	.zero		572


//--------------------- .nv.constant0._ZN2at6native18elementwise_kernelILi128ELi4EZNS0_22gpu_kernel_impl_nocastIZZZNS0_16asin_kernel_cudaERNS_18TensorIteratorBaseEENKUlvE0_clEvENKUlvE1_clEvEUlN3c104HalfEE_EEvS4_RKT_EUliE_EEviT1_ --------------------------
	.section	.nv.constant0._ZN2at6native18elementwise_kernelILi128ELi4EZNS0_22gpu_kernel_impl_nocastIZZZNS0_16asin_kernel_cudaERNS_18TensorIteratorBaseEENKUlvE0_clEvENKUlvE1_clEvEUlN3c104HalfEE_EEvS4_RKT_EUliE_EEviT1_,"a",@progbits
	.sectionflags	@""
	.align	4
.nv.constant0._ZN2at6native18elementwise_kernelILi128ELi4EZNS0_22gpu_kernel_impl_nocastIZZZNS0_16asin_kernel_cudaERNS_18TensorIteratorBaseEENKUlvE0_clEvENKUlvE1_clEvEUlN3c104HalfEE_EEvS4_RKT_EUliE_EEviT1_:
	.zero		1072


//--------------------- .nv.constant0._ZN2at6native27unrolled_elementwise_kernelIZZZNS0_16asin_kernel_cudaERNS_18TensorIteratorBaseEENKUlvE0_clEvENKUlvE1_clEvEUlN3c104HalfEE_St5arrayIPcLm2EELi4E23TrivialOffsetCalculatorILi1EjESD_NS0_6memory15LoadWithoutCastENSE_16StoreWithoutCastEEEviT_T0_T2_T3_T4_T5_ --------------------------
	.section	.nv.constant0._ZN2at6native27unrolled_elementwise_kernelIZZZNS0_16asin_kernel_cudaERNS_18TensorIteratorBaseEENKUlvE0_clEvENKUlvE1_clEvEUlN3c104HalfEE_St5arrayIPcLm2EELi4E23TrivialOffsetCalculatorILi1EjESD_NS0_6memory15LoadWithoutCastENSE_16StoreWithoutCastEEEviT_T0_T2_T3_T4_T5_,"a",@progbits
	.sectionflags	@""
	.align	4
.nv.constant0._ZN2at6native27unrolled_elementwise_kernelIZZZNS0_16asin_kernel_cudaERNS_18TensorIteratorBaseEENKUlvE0_clEvENKUlvE1_clEvEUlN3c104HalfEE_St5arrayIPcLm2EELi4E23TrivialOffsetCalculatorILi1EjESD_NS0_6memory15LoadWithoutCastENSE_16StoreWithoutCastEEEviT_T0_T2_T3_T4_T5_:
	.zero		556


//--------------------- .nv.constant0._ZN2at6native29vectorized_elementwise_kernelILi2EZZZNS0_16asin_kernel_cudaERNS_18TensorIteratorBaseEENKUlvE0_clEvENKUlvE1_clEvEUlN3c104HalfEE_St5arrayIPcLm2EEEEviT0_T1_ --------------------------
	.section	.nv.constant0._ZN2at6native29vectorized_elementwise_kernelILi2EZZZNS0_16asin_kernel_cudaERNS_18TensorIteratorBaseEENKUlvE0_clEvENKUlvE1_clEvEUlN3c104HalfEE_St5arrayIPcLm2EEEEviT0_T1_,"a",@progbits
	.sectionflags	@""
	.align	4
.nv.constant0._ZN2at6native29vectorized_elementwise_kernelILi2EZZZNS0_16asin_kernel_cudaERNS_18TensorIteratorBaseEENKUlvE0_clEvENKUlvE1_clEvEUlN3c104HalfEE_St5arrayIPcLm2EEEEviT0_T1_:
	.zero		552


//--------------------- .nv.constant0._ZN2at6native29vectorized_elementwise_kernelILi4EZZZNS0_16asin_kernel_cudaERNS_18TensorIteratorBaseEENKUlvE0_clEvENKUlvE1_clEvEUlN3c104HalfEE_St5arrayIPcLm2EEEEviT0_T1_ --------------------------
	.section	.nv.constant0._ZN2at6native29vectorized_elementwise_kernelILi4EZZZNS0_16asin_kernel_cudaERNS_18TensorIteratorBaseEENKUlvE0_clEvENKUlvE1_clEvEUlN3c104HalfEE_St5arrayIPcLm2EEEEviT0_T1_,"a",@progbits
	.sectionflags	@""
	.align	4
.nv.constant0._ZN2at6native29vectorized_elementwise_kernelILi4EZZZNS0_16asin_kernel_cudaERNS_18TensorIteratorBaseEENKUlvE0_clEvENKUlvE1_clEvEUlN3c104HalfEE_St5arrayIPcLm2EEEEviT0_T1_:
	.zero		552


//--------------------- .nv.constant0._ZN2at6native29vectorized_elementwise_kernelILi8EZZZNS0_16asin_kernel_cudaERNS_18TensorIteratorBaseEENKUlvE0_clEvENKUlvE1_clEvEUlN3c104HalfEE_St5arrayIPcLm2EEEEviT0_T1_ --------------------------
	.section	.nv.constant0._ZN2at6native29vectorized_elementwise_kernelILi8EZZZNS0_16asin_kernel_cudaERNS_18TensorIteratorBaseEENKUlvE0_clEvENKUlvE1_clEvEUlN3c104HalfEE_St5arrayIPcLm2EEEEviT0_T1_,"a",@progbits
	.sectionflags	@""
	.align	4
.nv.constant0._ZN2at6native29vectorized_elementwise_kernelILi8EZZZNS0_16asin_kernel_cudaERNS_18TensorIteratorBaseEENKUlvE0_clEvENKUlvE1_clEvEUlN3c104HalfEE_St5arrayIPcLm2EEEEviT0_T1_:
	.zero		552


//--------------------- .nv.constant0._ZN2at6native18elementwise_kernelILi128ELi4EZNS0_15gpu_kernel_implIZZZNS0_16asin_kernel_cudaERNS_18TensorIteratorBaseEENKUlvE0_clEvENKUlvE0_clEvEUlfE_EEvS4_RKT_EUliE_EEviT1_ --------------------------
	.section	.nv.constant0._ZN2at6native18elementwise_kernelILi128ELi4EZNS0_15gpu_kernel_implIZZZNS0_16asin_kernel_cudaERNS_18TensorIteratorBaseEENKUlvE0_clEvENKUlvE0_clEvEUlfE_EEvS4_RKT_EUliE_EEviT1_,"a",@progbits
	.sectionflags	@""
	.align	4
.nv.constant0._ZN2at6native18elementwise_kernelILi128ELi4EZNS0_15gpu_kernel_implIZZZNS0_16asin_kernel_cudaERNS_18TensorIteratorBaseEENKUlvE0_clEvENKUlvE0_clEvEUlfE_EEvS4_RKT_EUliE_EEviT1_:
	.zero		1072


//--------------------- .nv.constant0._ZN2at6native27unrolled_elementwise_kernelIZZZNS0_16asin_kernel_cudaERNS_18TensorIteratorBaseEENKUlvE0_clEvENKUlvE0_clEvEUlfE_St5arrayIPcLm2EELi4E23TrivialOffsetCalculatorILi1EjESB_NS0_6memory12LoadWithCastILi1EEENSC_13StoreWithCastILi1EEEEEviT_T0_T2_T3_T4_T5_ --------------------------
	.section	.nv.constant0._ZN2at6native27unrolled_elementwise_kernelIZZZNS0_16asin_kernel_cudaERNS_18TensorIteratorBaseEENKUlvE0_clEvENKUlvE0_clEvEUlfE_St5arrayIPcLm2EELi4E23TrivialOffsetCalculatorILi1EjESB_NS0_6memory12LoadWithCastILi1EEENSC_13StoreWithCastILi1EEEEEviT_T0_T2_T3_T4_T5_,"a",@progbits
	.sectionflags	@""
	.align	4
.nv.constant0._ZN2at6native27unrolled_elementwise_kernelIZZZNS0_16asin_kernel_cudaERNS_18TensorIteratorBaseEENKUlvE0_clEvENKUlvE0_clEvEUlfE_St5arrayIPcLm2EELi4E23TrivialOffsetCalculatorILi1EjESB_NS0_6memory12LoadWithCastILi1EEENSC_13StoreWithCastILi1EEEEEviT_T0_T2_T3_T4_T5_:
	.zero		572


//--------------------- .nv.constant0._ZN2at6native18elementwise_kernelILi128ELi2EZNS0_22gpu_kernel_impl_nocastIZZZNS0_16asin_kernel_cudaERNS_18TensorIteratorBaseEENKUlvE0_clEvENKUlvE0_clEvEUlfE_EEvS4_RKT_EUliE_EEviT1_ --------------------------
	.section	.nv.constant0._ZN2at6native18elementwise_kernelILi128ELi2EZNS0_22gpu_kernel_impl_nocastIZZZNS0_16asin_kernel_cudaERNS_18TensorIteratorBaseEENKUlvE0_clEvENKUlvE0_clEvEUlfE_EEvS4_RKT_EUliE_EEviT1_,"a",@progbits
	.sectionflags	@""
	.align	4
.nv.constant0._ZN2at6native18elementwise_kernelILi128ELi2EZNS0_22gpu_kernel_impl_nocastIZZZNS0_16asin_kernel_cudaERNS_18TensorIteratorBaseEENKUlvE0_clEvENKUlvE0_clEvEUlfE_EEvS4_RKT_EUliE_EEviT1_:
	.zero		1072


//--------------------- .nv.constant0._ZN2at6native27unrolled_elementwise_kernelIZZZNS0_16asin_kernel_cudaERNS_18TensorIteratorBaseEENKUlvE0_clEvENKUlvE0_clEvEUlfE_St5arrayIPcLm2EELi4E23TrivialOffsetCalculatorILi1EjESB_NS0_6memory15LoadWithoutCastENSC_16StoreWithoutCastEEEviT_T0_T2_T3_T4_T5_ --------------------------
	.section	.nv.constant0._ZN2at6native27unrolled_elementwise_kernelIZZZNS0_16asin_kernel_cudaERNS_18TensorIteratorBaseEENKUlvE0_clEvENKUlvE0_clEvEUlfE_St5arrayIPcLm2EELi4E23TrivialOffsetCalculatorILi1EjESB_NS0_6memory15LoadWithoutCastENSC_16StoreWithoutCastEEEviT_T0_T2_T3_T4_T5_,"a",@progbits
	.sectionflags	@""
	.align	4
.nv.constant0._ZN2at6native27unrolled_elementwise_kernelIZZZNS0_16asin_kernel_cudaERNS_18TensorIteratorBaseEENKUlvE0_clEvENKUlvE0_clEvEUlfE_St5arrayIPcLm2EELi4E23TrivialOffsetCalculatorILi1EjESB_NS0_6memory15LoadWithoutCastENSC_16StoreWithoutCastEEEviT_T0_T2_T3_T4_T5_:
	.zero		556


//--------------------- .nv.constant0._ZN2at6native29vectorized_elementwise_kernelILi2EZZZNS0_16asin_kernel_cudaERNS_18TensorIteratorBaseEENKUlvE0_clEvENKUlvE0_clEvEUlfE_St5arrayIPcLm2EEEEviT0_T1_ --------------------------
	.section	.nv.constant0._ZN2at6native29vectorized_elementwise_kernelILi2EZZZNS0_16asin_kernel_cudaERNS_18TensorIteratorBaseEENKUlvE0_clEvENKUlvE0_clEvEUlfE_St5arrayIPcLm2EEEEviT0_T1_,"a",@progbits
	.sectionflags	@""
	.align	4
.nv.constant0._ZN2at6native29vectorized_elementwise_kernelILi2EZZZNS0_16asin_kernel_cudaERNS_18TensorIteratorBaseEENKUlvE0_clEvENKUlvE0_clEvEUlfE_St5arrayIPcLm2EEEEviT0_T1_:
	.zero		552


//--------------------- .nv.constant0._ZN2at6native29vectorized_elementwise_kernelILi4EZZZNS0_16asin_kernel_cudaERNS_18TensorIteratorBaseEENKUlvE0_clEvENKUlvE0_clEvEUlfE_St5arrayIPcLm2EEEEviT0_T1_ --------------------------
	.section	.nv.constant0._ZN2at6native29vectorized_elementwise_kernelILi4EZZZNS0_16asin_kernel_cudaERNS_18TensorIteratorBaseEENKUlvE0_clEvENKUlvE0_clEvEUlfE_St5arrayIPcLm2EEEEviT0_T1_,"a",@progbits
	.sectionflags	@""
	.align	4
.nv.constant0._ZN2at6native29vectorized_elementwise_kernelILi4EZZZNS0_16asin_kernel_cudaERNS_18TensorIteratorBaseEENKUlvE0_clEvENKUlvE0_clEvEUlfE_St5arrayIPcLm2EEEEviT0_T1_:
	.zero		552


//--------------------- .nv.constant0._ZN2at6native29vectorized_elementwise_kernelILi8EZZZNS0_16asin_kernel_cudaERNS_18TensorIteratorBaseEENKUlvE0_clEvENKUlvE0_clEvEUlfE_St5arrayIPcLm2EEEEviT0_T1_ --------------------------
	.section	.nv.constant0._ZN2at6native29vectorized_elementwise_kernelILi8EZZZNS0_16asin_kernel_cudaERNS_18TensorIteratorBaseEENKUlvE0_clEvENKUlvE0_clEvEUlfE_St5arrayIPcLm2EEEEviT0_T1_,"a",@progbits
	.sectionflags	@""
	.align	4
.nv.constant0._ZN2at6native29vectorized_elementwise_kernelILi8EZZZNS0_16asin_kernel_cudaERNS_18TensorIteratorBaseEENKUlvE0_clEvENKUlvE0_clEvEUlfE_St5arrayIPcLm2EEEEviT0_T1_:
	.zero		552


//--------------------- .nv.constant0._ZN2at6native18elementwise_kernelILi128ELi4EZNS0_15gpu_kernel_implIZZZNS0_16asin_kernel_cudaERNS_18TensorIteratorBaseEENKUlvE0_clEvENKUlvE_clEvEUldE_EEvS4_RKT_EUliE_EEviT1_ --------------------------
	.section	.nv.constant0._ZN2at6native18elementwise_kernelILi128ELi4EZNS0_15gpu_kernel_implIZZZNS0_16asin_kernel_cudaERNS_18TensorIteratorBaseEENKUlvE0_clEvENKUlvE_clEvEUldE_EEvS4_RKT_EUliE_EEviT1_,"a",@progbits
	.sectionflags	@""
	.align	4
.nv.constant0._ZN2at6native18elementwise_kernelILi128ELi4EZNS0_15gpu_kernel_implIZZZNS0_16asin_kernel_cudaERNS_18TensorIteratorBaseEENKUlvE0_clEvENKUlvE_clEvEUldE_EEvS4_RKT_EUliE_EEviT1_:
	.zero		1072


//--------------------- .nv.constant0._ZN2at6native27unrolled_elementwise_kernelIZZZNS0_16asin_kernel_cudaERNS_18TensorIteratorBaseEENKUlvE0_clEvENKUlvE_clEvEUldE_St5arrayIPcLm2EELi4E23TrivialOffsetCalculatorILi1EjESB_NS0_6memory12LoadWithCastILi1EEENSC_13StoreWithCastILi1EEEEEviT_T0_T2_T3_T4_T5_ --------------------------
	.section	.nv.constant0._ZN2at6native27unrolled_elementwise_kernelIZZZNS0_16asin_kernel_cudaERNS_18TensorIteratorBaseEENKUlvE0_clEvENKUlvE_clEvEUldE_St5arrayIPcLm2EELi4E23TrivialOffsetCalculatorILi1EjESB_NS0_6memory12LoadWithCastILi1EEENSC_13StoreWithCastILi1EEEEEviT_T0_T2_T3_T4_T5_,"a",@progbits
	.sectionflags	@""
	.align	4
.nv.constant0._ZN2at6native27unrolled_elementwise_kernelIZZZNS0_16asin_kernel_cudaERNS_18TensorIteratorBaseEENKUlvE0_clEvENKUlvE_clEvEUldE_St5arrayIPcLm2EELi4E23TrivialOffsetCalculatorILi1EjESB_NS0_6memory12LoadWithCastILi1EEENSC_13StoreWithCastILi1EEEEEviT_T0_T2_T3_T4_T5_:
	.zero		572


//--------------------- .nv.constant0._ZN2at6native18elementwise_kernelILi128ELi2EZNS0_22gpu_kernel_impl_nocastIZZZNS0_16asin_kernel_cudaERNS_18TensorIteratorBaseEENKUlvE0_clEvENKUlvE_clEvEUldE_EEvS4_RKT_EUliE_EEviT1_ --------------------------
	.section	.nv.constant0._ZN2at6native18elementwise_kernelILi128ELi2EZNS0_22gpu_kernel_impl_nocastIZZZNS0_16asin_kernel_cudaERNS_18TensorIteratorBaseEENKUlvE0_clEvENKUlvE_clEvEUldE_EEvS4_RKT_EUliE_EEviT1_,"a",@progbits
	.sectionflags	@""
	.align	4
.nv.constant0._ZN2at6native18elementwise_kernelILi128ELi2EZNS0_22gpu_kernel_impl_nocastIZZZNS0_16asin_kernel_cudaERNS_18TensorIteratorBaseEENKUlvE0_clEvENKUlvE_clEvEUldE_EEvS4_RKT_EUliE_EEviT1_:
	.zero		1072


//--------------------- .nv.constant0._ZN2at6native27unrolled_elementwise_kernelIZZZNS0_16asin_kernel_cudaERNS_18TensorIteratorBaseEENKUlvE0_clEvENKUlvE_clEvEUldE_St5arrayIPcLm2EELi4E23TrivialOffsetCalculatorILi1EjESB_NS0_6memory15LoadWithoutCastENSC_16StoreWithoutCastEEEviT_T0_T2_T3_T4_T5_ --------------------------
	.section	.nv.constant0._ZN2at6native27unrolled_elementwise_kernelIZZZNS0_16asin_kernel_cudaERNS_18TensorIteratorBaseEENKUlvE0_clEvENKUlvE_clEvEUldE_St5arrayIPcLm2EELi4E23TrivialOffsetCalculatorILi1EjESB_NS0_6memory15LoadWithoutCastENSC_16StoreWithoutCastEEEviT_T0_T2_T3_T4_T5_,"a",@progbits
	.sectionflags	@""
	.align	4
.nv.constant0._ZN2at6native27unrolled_elementwise_kernelIZZZNS0_16asin_kernel_cudaERNS_18TensorIteratorBaseEENKUlvE0_clEvENKUlvE_clEvEUldE_St5arrayIPcLm2EELi4E23TrivialOffsetCalculatorILi1EjESB_NS0_6memory15LoadWithoutCastENSC_16StoreWithoutCastEEEviT_T0_T2_T3_T4_T5_:
	.zero		556


//--------------------- .nv.constant0._ZN2at6native29vectorized_elementwise_kernelILi2EZZZNS0_16asin_kernel_cudaERNS_18TensorIteratorBaseEENKUlvE0_clEvENKUlvE_clEvEUldE_St5arrayIPcLm2EEEEviT0_T1_ --------------------------
	.section	.nv.constant0._ZN2at6native29vectorized_elementwise_kernelILi2EZZZNS0_16asin_kernel_cudaERNS_18TensorIteratorBaseEENKUlvE0_clEvENKUlvE_clEvEUldE_St5arrayIPcLm2EEEEviT0_T1_,"a",@progbits
	.sectionflags	@""
	.align	4
.nv.constant0._ZN2at6native29vectorized_elementwise_kernelILi2EZZZNS0_16asin_kernel_cudaERNS_18TensorIteratorBaseEENKUlvE0_clEvENKUlvE_clEvEUldE_St5arrayIPcLm2EEEEviT0_T1_:
	.zero		552


//--------------------- .nv.constant0._ZN2at6native29vectorized_elementwise_kernelILi4EZZZNS0_16asin_kernel_cudaERNS_18TensorIteratorBaseEENKUlvE0_clEvENKUlvE_clEvEUldE_St5arrayIPcLm2EEEEviT0_T1_ --------------------------
	.section	.nv.constant0._ZN2at6native29vectorized_elementwise_kernelILi4EZZZNS0_16asin_kernel_cudaERNS_18TensorIteratorBaseEENKUlvE0_clEvENKUlvE_clEvEUldE_St5arrayIPcLm2EEEEviT0_T1_,"a",@progbits
	.sectionflags	@""
	.align	4
.nv.constant0._ZN2at6native29vectorized_elementwise_kernelILi4EZZZNS0_16asin_kernel_cudaERNS_18TensorIteratorBaseEENKUlvE0_clEvENKUlvE_clEvEUldE_St5arrayIPcLm2EEEEviT0_T1_:
	.zero		552


//--------------------- .nv.constant0._ZN2at6native29vectorized_elementwise_kernelILi8EZZZNS0_16asin_kernel_cudaERNS_18TensorIteratorBaseEENKUlvE0_clEvENKUlvE_clEvEUldE_St5arrayIPcLm2EEEEviT0_T1_ --------------------------
	.section	.nv.constant0._ZN2at6native29vectorized_elementwise_kernelILi8EZZZNS0_16asin_kernel_cudaERNS_18TensorIteratorBaseEENKUlvE0_clEvENKUlvE_clEvEUldE_St5arrayIPcLm2EEEEviT0_T1_,"a",@progbits
	.sectionflags	@""
	.align	4
.nv.constant0._ZN2at6native29vectorized_elementwise_kernelILi8EZZZNS0_16asin_kernel_cudaERNS_18TensorIteratorBaseEENKUlvE0_clEvENKUlvE_clEvEUldE_St5arrayIPcLm2EEEEviT0_T1_:
	.zero		552


//--------------------- .nv.constant0._ZN2at6native18elementwise_kernelILi128ELi4EZNS0_15gpu_kernel_implIZZZNS0_16asin_kernel_cudaERNS_18TensorIteratorBaseEENKUlvE_clEvENKUlvE1_clEvEUlN3c107complexINS7_4HalfEEEE_EEvS4_RKT_EUliE_EEviT1_ --------------------------
	.section	.nv.constant0._ZN2at6native18elementwise_kernelILi128ELi4EZNS0_15gpu_kernel_implIZZZNS0_16asin_kernel_cudaERNS_18TensorIteratorBaseEENKUlvE_clEvENKUlvE1_clEvEUlN3c107complexINS7_4HalfEEEE_EEvS4_RKT_EUliE_EEviT1_,"a",@progbits
	.sectionflags	@""
	.align	4
.nv.constant0._ZN2at6native18elementwise_kernelILi128ELi4EZNS0_15gpu_kernel_implIZZZNS0_16asin_kernel_cudaERNS_18TensorIteratorBaseEENKUlvE_clEvENKUlvE1_clEvEUlN3c107complexINS7_4HalfEEEE_EEvS4_RKT_EUliE_EEviT1_:
	.zero		1072


//--------------------- .nv.constant0._ZN2at6native27unrolled_elementwise_kernelIZZZNS0_16asin_kernel_cudaERNS_18TensorIteratorBaseEENKUlvE_clEvENKUlvE1_clEvEUlN3c107complexINS6_4HalfEEEE_St5arrayIPcLm2EELi4E23TrivialOffsetCalculatorILi1EjESF_NS0_6memory12LoadWithCastILi1EEENSG_13StoreWithCastILi1EEEEEviT_T0_T2_T3_T4_T5_ --------------------------
	.section	.nv.constant0._ZN2at6native27unrolled_elementwise_kernelIZZZNS0_16asin_kernel_cudaERNS_18TensorIteratorBaseEENKUlvE_clEvENKUlvE1_clEvEUlN3c107complexINS6_4HalfEEEE_St5arrayIPcLm2EELi4E23TrivialOffsetCalculatorILi1EjESF_NS0_6memory12LoadWithCastILi1EEENSG_13StoreWithCastILi1EEEEEviT_T0_T2_T3_T4_T5_,"a",@progbits
	.sectionflags	@""
	.align	4
.nv.constant0._ZN2at6native27unrolled_elementwise_kernelIZZZNS0_16asin_kernel_cudaERNS_18TensorIteratorBaseEENKUlvE_clEvENKUlvE1_clEvEUlN3c107complexINS6_4HalfEEEE_St5arrayIPcLm2EELi4E23TrivialOffsetCalculatorILi1EjESF_NS0_6memory12LoadWithCastILi1EEENSG_13StoreWithCastILi1EEEEEviT_T0_T2_T3_T4_T5_:
	.zero		572


//--------------------- .nv.constant0._ZN2at6native18elementwise_kernelILi128ELi2EZNS0_22gpu_kernel_impl_nocastIZZZNS0_16asin_kernel_cudaERNS_18TensorIteratorBaseEENKUlvE_clEvENKUlvE1_clEvEUlN3c107complexINS7_4HalfEEEE_EEvS4_RKT_EUliE_EEviT1_ --------------------------
	.section	.nv.constant0._ZN2at6native18elementwise_kernelILi128ELi2EZNS0_22gpu_kernel_impl_nocastIZZZNS0_16asin_kernel_cudaERNS_18TensorIteratorBaseEENKUlvE_clEvENKUlvE1_clEvEUlN3c107complexINS7_4HalfEEEE_EEvS4_RKT_EUliE_EEviT1_,"a",@progbits
	.sectionflags	@""
	.align	4
.nv.constant0._ZN2at6native18elementwise_kernelILi128ELi2EZNS0_22gpu_kernel_impl_nocastIZZZNS0_16asin_kernel_cudaERNS_18TensorIteratorBaseEENKUlvE_clEvENKUlvE1_clEvEUlN3c107complexINS7_4HalfEEEE_EEvS4_RKT_EUliE_EEviT1_:
	.zero		1072


//--------------------- .nv.constant0._ZN2at6native27unrolled_elementwise_kernelIZZZNS0_16asin_kernel_cudaERNS_18TensorIteratorBaseEENKUlvE_clEvENKUlvE1_clEvEUlN3c107complexINS6_4HalfEEEE_St5arrayIPcLm2EELi4E23TrivialOffsetCalculatorILi1EjESF_NS0_6memory15LoadWithoutCastENSG_16StoreWithoutCastEEEviT_T0_T2_T3_T4_T5_ --------------------------
	.section	.nv.constant0._ZN2at6native27unrolled_elementwise_kernelIZZZNS0_16asin_kernel_cudaERNS_18TensorIteratorBaseEENKUlvE_clEvENKUlvE1_clEvEUlN3c107complexINS6_4HalfEEEE_St5arrayIPcLm2EELi4E23TrivialOffsetCalculatorILi1EjESF_NS0_6memory15LoadWithoutCastENSG_16StoreWithoutCastEEEviT_T0_T2_T3_T4_T5_,"a",@progbits
	.sectionflags	@""
	.align	4
.nv.constant0._ZN2at6native27unrolled_elementwise_kernelIZZZNS0_16asin_kernel_cudaERNS_18TensorIteratorBaseEENKUlvE_clEvENKUlvE1_clEvEUlN3c107complexINS6_4HalfEEEE_St5arrayIPcLm2EELi4E23TrivialOffsetCalculatorILi1EjESF_NS0_6memory15LoadWithoutCastENSG_16StoreWithoutCastEEEviT_T0_T2_T3_T4_T5_:
	.zero		556


//--------------------- .nv.constant0._ZN2at6native29vectorized_elementwise_kernelILi2EZZZNS0_16asin_kernel_cudaERNS_18TensorIteratorBaseEENKUlvE_clEvENKUlvE1_clEvEUlN3c107complexINS6_4HalfEEEE_St5arrayIPcLm2EEEEviT0_T1_ --------------------------
	.section	.nv.constant0._ZN2at6native29vectorized_elementwise_kernelILi2EZZZNS0_16asin_kernel_cudaERNS_18TensorIteratorBaseEENKUlvE_clEvENKUlvE1_clEvEUlN3c107complexINS6_4HalfEEEE_St5arrayIPcLm2EEEEviT0_T1_,"a",@progbits
	.sectionflags	@""
	.align	4
.nv.constant0._ZN2at6native29vectorized_elementwise_kernelILi2EZZZNS0_16asin_kernel_cudaERNS_18TensorIteratorBaseEENKUlvE_clEvENKUlvE1_clEvEUlN3c107complexINS6_4HalfEEEE_St5arrayIPcLm2EEEEviT0_T1_:
	.zero		552


//--------------------- .nv.constant0._ZN2at6native29vectorized_elementwise_kernelILi4EZZZNS0_16asin_kernel_cudaERNS_18TensorIteratorBaseEENKUlvE_clEvENKUlvE1_clEvEUlN3c107complexINS6_4HalfEEEE_St5arrayIPcLm2EEEEviT0_T1_ --------------------------
	.section	.nv.constant0._ZN2at6native29vectorized_elementwise_kernelILi4EZZZNS0_16asin_kernel_cudaERNS_18TensorIteratorBaseEENKUlvE_clEvENKUlvE1_clEvEUlN3c107complexINS6_4HalfEEEE_St5arrayIPcLm2EEEEviT0_T1_,"a",@progbits
	.sectionflags	@""
	.align	4
.nv.constant0._ZN2at6native29vectorized_elementwise_kernelILi4EZZZNS0_16asin_kernel_cudaERNS_18TensorIteratorBaseEENKUlvE_clEvENKUlvE1_clEvEUlN3c107complexINS6_4HalfEEEE_St5arrayIPcLm2EEEEviT0_T1_:
	.zero		552


//--------------------- .nv.constant0._ZN2at6native29vectorized_elementwise_kernelILi8EZZZNS0_16asin_kernel_cudaERNS_18TensorIteratorBaseEENKUlvE_clEvENKUlvE1_clEvEUlN3c107complexINS6_4HalfEEEE_St5arrayIPcLm2EEEEviT0_T1_ --------------------------
	.section	.nv.constant0._ZN2at6native29vectorized_elementwise_kernelILi8EZZZNS0_16asin_kernel_cudaERNS_18TensorIteratorBaseEENKUlvE_clEvENKUlvE1_clEvEUlN3c107complexINS6_4HalfEEEE_St5arrayIPcLm2EEEEviT0_T1_,"a",@progbits
	.sectionflags	@""
	.align	4
.nv.constant0._ZN2at6native29vectorized_elementwise_kernelILi8EZZZNS0_16asin_kernel_cudaERNS_18TensorIteratorBaseEENKUlvE_clEvENKUlvE1_clEvEUlN3c107complexINS6_4HalfEEEE_St5arrayIPcLm2EEEEviT0_T1_:
	.zero		552


//--------------------- .nv.constant0._ZN2at6native18elementwise_kernelILi128ELi4EZNS0_15gpu_kernel_implIZZZNS0_16asin_kernel_cudaERNS_18TensorIteratorBaseEENKUlvE_clEvENKUlvE0_clEvEUlN3c107complexIfEEE_EEvS4_RKT_EUliE_EEviT1_ --------------------------
	.section	.nv.constant0._ZN2at6native18elementwise_kernelILi128ELi4EZNS0_15gpu_kernel_implIZZZNS0_16asin_kernel_cudaERNS_18TensorIteratorBaseEENKUlvE_clEvENKUlvE0_clEvEUlN3c107complexIfEEE_EEvS4_RKT_EUliE_EEviT1_,"a",@progbits
	.sectionflags	@""
	.align	4
.nv.constant0._ZN2at6native18elementwise_kernelILi128ELi4EZNS0_15gpu_kernel_implIZZZNS0_16asin_kernel_cudaERNS_18TensorIteratorBaseEENKUlvE_clEvENKUlvE0_clEvEUlN3c107complexIfEEE_EEvS4_RKT_EUliE_EEviT1_:
	.zero		1072


//--------------------- .nv.constant0._ZN2at6native27unrolled_elementwise_kernelIZZZNS0_16asin_kernel_cudaERNS_18TensorIteratorBaseEENKUlvE_clEvENKUlvE0_clEvEUlN3c107complexIfEEE_St5arrayIPcLm2EELi4E23TrivialOffsetCalculatorILi1EjESE_NS0_6memory12LoadWithCastILi1EEENSF_13StoreWithCastILi1EEEEEviT_T0_T2_T3_T4_T5_ --------------------------
	.section	.nv.constant0._ZN2at6native27unrolled_elementwise_kernelIZZZNS0_16asin_kernel_cudaERNS_18TensorIteratorBaseEENKUlvE_clEvENKUlvE0_clEvEUlN3c107complexIfEEE_St5arrayIPcLm2EELi4E23TrivialOffsetCalculatorILi1EjESE_NS0_6memory12LoadWithCastILi1EEENSF_13StoreWithCastILi1EEEEEviT_T0_T2_T3_T4_T5_,"a",@progbits
	.sectionflags	@""
	.align	4
.nv.constant0._ZN2at6native27unrolled_elementwise_kernelIZZZNS0_16asin_kernel_cudaERNS_18TensorIteratorBaseEENKUlvE_clEvENKUlvE0_clEvEUlN3c107complexIfEEE_St5arrayIPcLm2EELi4E23TrivialOffsetCalculatorILi1EjESE_NS0_6memory12LoadWithCastILi1EEENSF_13StoreWithCastILi1EEEEEviT_T0_T2_T3_T4_T5_:
	.zero		572


//--------------------- .nv.constant0._ZN2at6native18elementwise_kernelILi128ELi2EZNS0_22gpu_kernel_impl_nocastIZZZNS0_16asin_kernel_cudaERNS_18TensorIteratorBaseEENKUlvE_clEvENKUlvE0_clEvEUlN3c107complexIfEEE_EEvS4_RKT_EUliE_EEviT1_ --------------------------
	.section	.nv.constant0._ZN2at6native18elementwise_kernelILi128ELi2EZNS0_22gpu_kernel_impl_nocastIZZZNS0_16asin_kernel_cudaERNS_18TensorIteratorBaseEENKUlvE_clEvENKUlvE0_clEvEUlN3c107complexIfEEE_EEvS4_RKT_EUliE_EEviT1_,"a",@progbits
	.sectionflags	@""
	.align	4
.nv.constant0._ZN2at6native18elementwise_kernelILi128ELi2EZNS0_22gpu_kernel_impl_nocastIZZZNS0_16asin_kernel_cudaERNS_18TensorIteratorBaseEENKUlvE_clEvENKUlvE0_clEvEUlN3c107complexIfEEE_EEvS4_RKT_EUliE_EEviT1_:
	.zero		1072


//--------------------- .nv.constant0._ZN2at6native27unrolled_elementwise_kernelIZZZNS0_16asin_kernel_cudaERNS_18TensorIteratorBaseEENKUlvE_clEvENKUlvE0_clEvEUlN3c107complexIfEEE_St5arrayIPcLm2EELi4E23TrivialOffsetCalculatorILi1EjESE_NS0_6memory15LoadWithoutCastENSF_16StoreWithoutCastEEEviT_T0_T2_T3_T4_T5_ --------------------------
	.section	.nv.constant0._ZN2at6native27unrolled_elementwise_kernelIZZZNS0_16asin_kernel_cudaERNS_18TensorIteratorBaseEENKUlvE_clEvENKUlvE0_clEvEUlN3c107complexIfEEE_St5arrayIPcLm2EELi4E23TrivialOffsetCalculatorILi1EjESE_NS0_6memory15LoadWithoutCastENSF_16StoreWithoutCastEEEviT_T0_T2_T3_T4_T5_,"a",@progbits
	.sectionflags	@""
	.align	4
.nv.constant0._ZN2at6native27unrolled_elementwise_kernelIZZZNS0_16asin_kernel_cudaERNS_18TensorIteratorBaseEENKUlvE_clEvENKUlvE0_clEvEUlN3c107complexIfEEE_St5arrayIPcLm2EELi4E23TrivialOffsetCalculatorILi1EjESE_NS0_6memory15LoadWithoutCastENSF_16StoreWithoutCastEEEviT_T0_T2_T3_T4_T5_:
	.zero		556


//--------------------- .nv.constant0._ZN2at6native29vectorized_elementwise_kernelILi2EZZZNS0_16asin_kernel_cudaERNS_18TensorIteratorBaseEENKUlvE_clEvENKUlvE0_clEvEUlN3c107complexIfEEE_St5arrayIPcLm2EEEEviT0_T1_ --------------------------
	.section	.nv.constant0._ZN2at6native29vectorized_elementwise_kernelILi2EZZZNS0_16asin_kernel_cudaERNS_18TensorIteratorBaseEENKUlvE_clEvENKUlvE0_clEvEUlN3c107complexIfEEE_St5arrayIPcLm2EEEEviT0_T1_,"a",@progbits
	.sectionflags	@""
	.align	4
.nv.constant0._ZN2at6native29vectorized_elementwise_kernelILi2EZZZNS0_16asin_kernel_cudaERNS_18TensorIteratorBaseEENKUlvE_clEvENKUlvE0_clEvEUlN3c107complexIfEEE_St5arrayIPcLm2EEEEviT0_T1_:
	.zero		552


//--------------------- .nv.constant0._ZN2at6native29vectorized_elementwise_kernelILi4EZZZNS0_16asin_kernel_cudaERNS_18TensorIteratorBaseEENKUlvE_clEvENKUlvE0_clEvEUlN3c107complexIfEEE_St5arrayIPcLm2EEEEviT0_T1_ --------------------------
	.section	.nv.constant0._ZN2at6native29vectorized_elementwise_kernelILi4EZZZNS0_16asin_kernel_cudaERNS_18TensorIteratorBaseEENKUlvE_clEvENKUlvE0_clEvEUlN3c107complexIfEEE_St5arrayIPcLm2EEEEviT0_T1_,"a",@progbits
	.sectionflags	@""
	.align	4
.nv.constant0._ZN2at6native29vectorized_elementwise_kernelILi4EZZZNS0_16asin_kernel_cudaERNS_18TensorIteratorBaseEENKUlvE_clEvENKUlvE0_clEvEUlN3c107complexIfEEE_St5arrayIPcLm2EEEEviT0_T1_:
	.zero		552


//--------------------- .nv.constant0._ZN2at6native29vectorized_elementwise_kernelILi8EZZZNS0_16asin_kernel_cudaERNS_18TensorIteratorBaseEENKUlvE_clEvENKUlvE0_clEvEUlN3c107complexIfEEE_St5arrayIPcLm2EEEEviT0_T1_ --------------------------
	.section	.nv.constant0._ZN2at6native29vectorized_elementwise_kernelILi8EZZZNS0_16asin_kernel_cudaERNS_18TensorIteratorBaseEENKUlvE_clEvENKUlvE0_clEvEUlN3c107complexIfEEE_St5arrayIPcLm2EEEEviT0_T1_,"a",@progbits
	.sectionflags	@""
	.align	4
.nv.constant0._ZN2at6native29vectorized_elementwise_kernelILi8EZZZNS0_16asin_kernel_cudaERNS_18TensorIteratorBaseEENKUlvE_clEvENKUlvE0_clEvEUlN3c107complexIfEEE_St5arrayIPcLm2EEEEviT0_T1_:
	.zero		552


//--------------------- .nv.constant0._ZN2at6native18elementwise_kernelILi128ELi4EZNS0_15gpu_kernel_implIZZZNS0_16asin_kernel_cudaERNS_18TensorIteratorBaseEENKUlvE_clEvENKUlvE_clEvEUlN3c107complexIdEEE_EEvS4_RKT_EUliE_EEviT1_ --------------------------
	.section	.nv.constant0._ZN2at6native18elementwise_kernelILi128ELi4EZNS0_15gpu_kernel_implIZZZNS0_16asin_kernel_cudaERNS_18TensorIteratorBaseEENKUlvE_clEvENKUlvE_clEvEUlN3c107complexIdEEE_EEvS4_RKT_EUliE_EEviT1_,"a",@progbits
	.sectionflags	@""
	.align	4
.nv.constant0._ZN2at6native18elementwise_kernelILi128ELi4EZNS0_15gpu_kernel_implIZZZNS0_16asin_kernel_cudaERNS_18TensorIteratorBaseEENKUlvE_clEvENKUlvE_clEvEUlN3c107complexIdEEE_EEvS4_RKT_EUliE_EEviT1_:
	.zero		1072


//--------------------- .nv.constant0._ZN2at6native27unrolled_elementwise_kernelIZZZNS0_16asin_kernel_cudaERNS_18TensorIteratorBaseEENKUlvE_clEvENKUlvE_clEvEUlN3c107complexIdEEE_St5arrayIPcLm2EELi4E23TrivialOffsetCalculatorILi1EjESE_NS0_6memory12LoadWithCastILi1EEENSF_13StoreWithCastILi1EEEEEviT_T0_T2_T3_T4_T5_ --------------------------
	.section	.nv.constant0._ZN2at6native27unrolled_elementwise_kernelIZZZNS0_16asin_kernel_cudaERNS_18TensorIteratorBaseEENKUlvE_clEvENKUlvE_clEvEUlN3c107complexIdEEE_St5arrayIPcLm2EELi4E23TrivialOffsetCalculatorILi1EjESE_NS0_6memory12LoadWithCastILi1EEENSF_13StoreWithCastILi1EEEEEviT_T0_T2_T3_T4_T5_,"a",@progbits
	.sectionflags	@""
	.align	4
.nv.constant0._ZN2at6native27unrolled_elementwise_kernelIZZZNS0_16asin_kernel_cudaERNS_18TensorIteratorBaseEENKUlvE_clEvENKUlvE_clEvEUlN3c107complexIdEEE_St5arrayIPcLm2EELi4E23TrivialOffsetCalculatorILi1EjESE_NS0_6memory12LoadWithCastILi1EEENSF_13StoreWithCastILi1EEEEEviT_T0_T2_T3_T4_T5_:
	.zero		572


//--------------------- .nv.constant0._ZN2at6native18elementwise_kernelILi128ELi2EZNS0_22gpu_kernel_impl_nocastIZZZNS0_16asin_kernel_cudaERNS_18TensorIteratorBaseEENKUlvE_clEvENKUlvE_clEvEUlN3c107complexIdEEE_EEvS4_RKT_EUliE_EEviT1_ --------------------------
	.section	.nv.constant0._ZN2at6native18elementwise_kernelILi128ELi2EZNS0_22gpu_kernel_impl_nocastIZZZNS0_16asin_kernel_cudaERNS_18TensorIteratorBaseEENKUlvE_clEvENKUlvE_clEvEUlN3c107complexIdEEE_EEvS4_RKT_EUliE_EEviT1_,"a",@progbits
	.sectionflags	@""
	.align	4
.nv.constant0._ZN2at6native18elementwise_kernelILi128ELi2EZNS0_22gpu_kernel_impl_nocastIZZZNS0_16asin_kernel_cudaERNS_18TensorIteratorBaseEENKUlvE_clEvENKUlvE_clEvEUlN3c107complexIdEEE_EEvS4_RKT_EUliE_EEviT1_:
	.zero		1072


//--------------------- .nv.constant0._ZN2at6native27unrolled_elementwise_kernelIZZZNS0_16asin_kernel_cudaERNS_18TensorIteratorBaseEENKUlvE_clEvENKUlvE_clEvEUlN3c107complexIdEEE_St5arrayIPcLm2EELi4E23TrivialOffsetCalculatorILi1EjESE_NS0_6memory15LoadWithoutCastENSF_16StoreWithoutCastEEEviT_T0_T2_T3_T4_T5_ --------------------------
	.section	.nv.constant0._ZN2at6native27unrolled_elementwise_kernelIZZZNS0_16asin_kernel_cudaERNS_18TensorIteratorBaseEENKUlvE_clEvENKUlvE_clEvEUlN3c107complexIdEEE_St5arrayIPcLm2EELi4E23TrivialOffsetCalculatorILi1EjESE_NS0_6memory15LoadWithoutCastENSF_16StoreWithoutCastEEEviT_T0_T2_T3_T4_T5_,"a",@progbits
	.sectionflags	@""
	.align	4
.nv.constant0._ZN2at6native27unrolled_elementwise_kernelIZZZNS0_16asin_kernel_cudaERNS_18TensorIteratorBaseEENKUlvE_clEvENKUlvE_clEvEUlN3c107complexIdEEE_St5arrayIPcLm2EELi4E23TrivialOffsetCalculatorILi1EjESE_NS0_6memory15LoadWithoutCastENSF_16StoreWithoutCastEEEviT_T0_T2_T3_T4_T5_:
	.zero		556


//--------------------- .nv.constant0._ZN2at6native29vectorized_elementwise_kernelILi2EZZZNS0_16asin_kernel_cudaERNS_18TensorIteratorBaseEENKUlvE_clEvENKUlvE_clEvEUlN3c107complexIdEEE_St5arrayIPcLm2EEEEviT0_T1_ --------------------------
	.section	.nv.constant0._ZN2at6native29vectorized_elementwise_kernelILi2EZZZNS0_16asin_kernel_cudaERNS_18TensorIteratorBaseEENKUlvE_clEvENKUlvE_clEvEUlN3c107complexIdEEE_St5arrayIPcLm2EEEEviT0_T1_,"a",@progbits
	.sectionflags	@""
	.align	4
.nv.constant0._ZN2at6native29vectorized_elementwise_kernelILi2EZZZNS0_16asin_kernel_cudaERNS_18TensorIteratorBaseEENKUlvE_clEvENKUlvE_clEvEUlN3c107complexIdEEE_St5arrayIPcLm2EEEEviT0_T1_:
	.zero		552


//--------------------- .nv.constant0._ZN2at6native29vectorized_elementwise_kernelILi4EZZZNS0_16asin_kernel_cudaERNS_18TensorIteratorBaseEENKUlvE_clEvENKUlvE_clEvEUlN3c107complexIdEEE_St5arrayIPcLm2EEEEviT0_T1_ --------------------------
	.section	.nv.constant0._ZN2at6native29vectorized_elementwise_kernelILi4EZZZNS0_16asin_kernel_cudaERNS_18TensorIteratorBaseEENKUlvE_clEvENKUlvE_clEvEUlN3c107complexIdEEE_St5arrayIPcLm2EEEEviT0_T1_,"a",@progbits
	.sectionflags	@""
	.align	4
.nv.constant0._ZN2at6native29vectorized_elementwise_kernelILi4EZZZNS0_16asin_kernel_cudaERNS_18TensorIteratorBaseEENKUlvE_clEvENKUlvE_clEvEUlN3c107complexIdEEE_St5arrayIPcLm2EEEEviT0_T1_:
	.zero		552


//--------------------- .nv.constant0._ZN2at6native29vectorized_elementwise_kernelILi8EZZZNS0_16asin_kernel_cudaERNS_18TensorIteratorBaseEENKUlvE_clEvENKUlvE_clEvEUlN3c107complexIdEEE_St5arrayIPcLm2EEEEviT0_T1_ --------------------------
	.section	.nv.constant0._ZN2at6native29vectorized_elementwise_kernelILi8EZZZNS0_16asin_kernel_cudaERNS_18TensorIteratorBaseEENKUlvE_clEvENKUlvE_clEvEUlN3c107complexIdEEE_St5arrayIPcLm2EEEEviT0_T1_,"a",@progbits
	.sectionflags	@""
	.align	4
.nv.constant0._ZN2at6native29vectorized_elementwise_kernelILi8EZZZNS0_16asin_kernel_cudaERNS_18TensorIteratorBaseEENKUlvE_clEvENKUlvE_clEvEUlN3c107complexIdEEE_St5arrayIPcLm2EEEEviT0_T1_:
	.zero		552


//--------------------- SYMBOLS --------------------------

	.type		.nv.reservedSmem.offset0,@object
	.size		.nv.reservedSmem.offset0,0x4
	.type		__assertfail,@function
